//
// Generated by NVIDIA NVVM Compiler
//
// Compiler Build ID: CL-36424714
// Cuda compilation tools, release 13.0, V13.0.88
// Based on NVVM 20.0.0
//

.version 9.0
.target sm_100
.address_size 64

	// .globl	_Z18mma_s4s4s32_8_8_32PvPi

.visible .entry _Z18mma_s4s4s32_8_8_32PvPi(
	.param .u64 .ptr .align 1 _Z18mma_s4s4s32_8_8_32PvPi_param_0,
	.param .u64 .ptr .align 1 _Z18mma_s4s4s32_8_8_32PvPi_param_1
)
{
	.reg .pred 	%p<2>;
	.reg .b32 	%r<399>;
	.reg .b64 	%rd<7>;

	ld.param.u64 	%rd1, [_Z18mma_s4s4s32_8_8_32PvPi_param_0];
	ld.param.u64 	%rd2, [_Z18mma_s4s4s32_8_8_32PvPi_param_1];
	mov.b32 	%r396, 0;
	mov.u32 	%r397, %r396;
	mov.u32 	%r398, %r396;
$L__BB0_1:
	mov.b32 	%r389, 0;
	// begin inline asm
	mma.sync.aligned.row.col.m8n8k32.s32.s4.s4.s32 {%r8, %r9}, {%r389}, {%r389}, {%r397, %r396};

	// end inline asm
	bar.warp.sync 	-1;
	// begin inline asm
	mma.sync.aligned.row.col.m8n8k32.s32.s4.s4.s32 {%r14, %r15}, {%r389}, {%r389}, {%r8, %r9};

	// end inline asm
	bar.warp.sync 	-1;
	// begin inline asm
	mma.sync.aligned.row.col.m8n8k32.s32.s4.s4.s32 {%r20, %r21}, {%r389}, {%r389}, {%r14, %r15};

	// end inline asm
	bar.warp.sync 	-1;
	// begin inline asm
	mma.sync.aligned.row.col.m8n8k32.s32.s4.s4.s32 {%r26, %r27}, {%r389}, {%r389}, {%r20, %r21};

	// end inline asm
	bar.warp.sync 	-1;
	// begin inline asm
	mma.sync.aligned.row.col.m8n8k32.s32.s4.s4.s32 {%r32, %r33}, {%r389}, {%r389}, {%r26, %r27};

	// end inline asm
	bar.warp.sync 	-1;
	// begin inline asm
	mma.sync.aligned.row.col.m8n8k32.s32.s4.s4.s32 {%r38, %r39}, {%r389}, {%r389}, {%r32, %r33};

	// end inline asm
	bar.warp.sync 	-1;
	// begin inline asm
	mma.sync.aligned.row.col.m8n8k32.s32.s4.s4.s32 {%r44, %r45}, {%r389}, {%r389}, {%r38, %r39};

	// end inline asm
	bar.warp.sync 	-1;
	// begin inline asm
	mma.sync.aligned.row.col.m8n8k32.s32.s4.s4.s32 {%r50, %r51}, {%r389}, {%r389}, {%r44, %r45};

	// end inline asm
	bar.warp.sync 	-1;
	// begin inline asm
	mma.sync.aligned.row.col.m8n8k32.s32.s4.s4.s32 {%r56, %r57}, {%r389}, {%r389}, {%r50, %r51};

	// end inline asm
	bar.warp.sync 	-1;
	// begin inline asm
	mma.sync.aligned.row.col.m8n8k32.s32.s4.s4.s32 {%r62, %r63}, {%r389}, {%r389}, {%r56, %r57};

	// end inline asm
	bar.warp.sync 	-1;
	// begin inline asm
	mma.sync.aligned.row.col.m8n8k32.s32.s4.s4.s32 {%r68, %r69}, {%r389}, {%r389}, {%r62, %r63};

	// end inline asm
	bar.warp.sync 	-1;
	// begin inline asm
	mma.sync.aligned.row.col.m8n8k32.s32.s4.s4.s32 {%r74, %r75}, {%r389}, {%r389}, {%r68, %r69};

	// end inline asm
	bar.warp.sync 	-1;
	// begin inline asm
	mma.sync.aligned.row.col.m8n8k32.s32.s4.s4.s32 {%r80, %r81}, {%r389}, {%r389}, {%r74, %r75};

	// end inline asm
	bar.warp.sync 	-1;
	// begin inline asm
	mma.sync.aligned.row.col.m8n8k32.s32.s4.s4.s32 {%r86, %r87}, {%r389}, {%r389}, {%r80, %r81};

	// end inline asm
	bar.warp.sync 	-1;
	// begin inline asm
	mma.sync.aligned.row.col.m8n8k32.s32.s4.s4.s32 {%r92, %r93}, {%r389}, {%r389}, {%r86, %r87};

	// end inline asm
	bar.warp.sync 	-1;
	// begin inline asm
	mma.sync.aligned.row.col.m8n8k32.s32.s4.s4.s32 {%r98, %r99}, {%r389}, {%r389}, {%r92, %r93};

	// end inline asm
	bar.warp.sync 	-1;
	// begin inline asm
	mma.sync.aligned.row.col.m8n8k32.s32.s4.s4.s32 {%r104, %r105}, {%r389}, {%r389}, {%r98, %r99};

	// end inline asm
	bar.warp.sync 	-1;
	// begin inline asm
	mma.sync.aligned.row.col.m8n8k32.s32.s4.s4.s32 {%r110, %r111}, {%r389}, {%r389}, {%r104, %r105};

	// end inline asm
	bar.warp.sync 	-1;
	// begin inline asm
	mma.sync.aligned.row.col.m8n8k32.s32.s4.s4.s32 {%r116, %r117}, {%r389}, {%r389}, {%r110, %r111};

	// end inline asm
	bar.warp.sync 	-1;
	// begin inline asm
	mma.sync.aligned.row.col.m8n8k32.s32.s4.s4.s32 {%r122, %r123}, {%r389}, {%r389}, {%r116, %r117};

	// end inline asm
	bar.warp.sync 	-1;
	// begin inline asm
	mma.sync.aligned.row.col.m8n8k32.s32.s4.s4.s32 {%r128, %r129}, {%r389}, {%r389}, {%r122, %r123};

	// end inline asm
	bar.warp.sync 	-1;
	// begin inline asm
	mma.sync.aligned.row.col.m8n8k32.s32.s4.s4.s32 {%r134, %r135}, {%r389}, {%r389}, {%r128, %r129};

	// end inline asm
	bar.warp.sync 	-1;
	// begin inline asm
	mma.sync.aligned.row.col.m8n8k32.s32.s4.s4.s32 {%r140, %r141}, {%r389}, {%r389}, {%r134, %r135};

	// end inline asm
	bar.warp.sync 	-1;
	// begin inline asm
	mma.sync.aligned.row.col.m8n8k32.s32.s4.s4.s32 {%r146, %r147}, {%r389}, {%r389}, {%r140, %r141};

	// end inline asm
	bar.warp.sync 	-1;
	// begin inline asm
	mma.sync.aligned.row.col.m8n8k32.s32.s4.s4.s32 {%r152, %r153}, {%r389}, {%r389}, {%r146, %r147};

	// end inline asm
	bar.warp.sync 	-1;
	// begin inline asm
	mma.sync.aligned.row.col.m8n8k32.s32.s4.s4.s32 {%r158, %r159}, {%r389}, {%r389}, {%r152, %r153};

	// end inline asm
	bar.warp.sync 	-1;
	// begin inline asm
	mma.sync.aligned.row.col.m8n8k32.s32.s4.s4.s32 {%r164, %r165}, {%r389}, {%r389}, {%r158, %r159};

	// end inline asm
	bar.warp.sync 	-1;
	// begin inline asm
	mma.sync.aligned.row.col.m8n8k32.s32.s4.s4.s32 {%r170, %r171}, {%r389}, {%r389}, {%r164, %r165};

	// end inline asm
	bar.warp.sync 	-1;
	// begin inline asm
	mma.sync.aligned.row.col.m8n8k32.s32.s4.s4.s32 {%r176, %r177}, {%r389}, {%r389}, {%r170, %r171};

	// end inline asm
	bar.warp.sync 	-1;
	// begin inline asm
	mma.sync.aligned.row.col.m8n8k32.s32.s4.s4.s32 {%r182, %r183}, {%r389}, {%r389}, {%r176, %r177};

	// end inline asm
	bar.warp.sync 	-1;
	// begin inline asm
	mma.sync.aligned.row.col.m8n8k32.s32.s4.s4.s32 {%r188, %r189}, {%r389}, {%r389}, {%r182, %r183};

	// end inline asm
	bar.warp.sync 	-1;
	// begin inline asm
	mma.sync.aligned.row.col.m8n8k32.s32.s4.s4.s32 {%r194, %r195}, {%r389}, {%r389}, {%r188, %r189};

	// end inline asm
	bar.warp.sync 	-1;
	// begin inline asm
	mma.sync.aligned.row.col.m8n8k32.s32.s4.s4.s32 {%r200, %r201}, {%r389}, {%r389}, {%r194, %r195};

	// end inline asm
	bar.warp.sync 	-1;
	// begin inline asm
	mma.sync.aligned.row.col.m8n8k32.s32.s4.s4.s32 {%r206, %r207}, {%r389}, {%r389}, {%r200, %r201};

	// end inline asm
	bar.warp.sync 	-1;
	// begin inline asm
	mma.sync.aligned.row.col.m8n8k32.s32.s4.s4.s32 {%r212, %r213}, {%r389}, {%r389}, {%r206, %r207};

	// end inline asm
	bar.warp.sync 	-1;
	// begin inline asm
	mma.sync.aligned.row.col.m8n8k32.s32.s4.s4.s32 {%r218, %r219}, {%r389}, {%r389}, {%r212, %r213};

	// end inline asm
	bar.warp.sync 	-1;
	// begin inline asm
	mma.sync.aligned.row.col.m8n8k32.s32.s4.s4.s32 {%r224, %r225}, {%r389}, {%r389}, {%r218, %r219};

	// end inline asm
	bar.warp.sync 	-1;
	// begin inline asm
	mma.sync.aligned.row.col.m8n8k32.s32.s4.s4.s32 {%r230, %r231}, {%r389}, {%r389}, {%r224, %r225};

	// end inline asm
	bar.warp.sync 	-1;
	// begin inline asm
	mma.sync.aligned.row.col.m8n8k32.s32.s4.s4.s32 {%r236, %r237}, {%r389}, {%r389}, {%r230, %r231};

	// end inline asm
	bar.warp.sync 	-1;
	// begin inline asm
	mma.sync.aligned.row.col.m8n8k32.s32.s4.s4.s32 {%r242, %r243}, {%r389}, {%r389}, {%r236, %r237};

	// end inline asm
	bar.warp.sync 	-1;
	// begin inline asm
	mma.sync.aligned.row.col.m8n8k32.s32.s4.s4.s32 {%r248, %r249}, {%r389}, {%r389}, {%r242, %r243};

	// end inline asm
	bar.warp.sync 	-1;
	// begin inline asm
	mma.sync.aligned.row.col.m8n8k32.s32.s4.s4.s32 {%r254, %r255}, {%r389}, {%r389}, {%r248, %r249};

	// end inline asm
	bar.warp.sync 	-1;
	// begin inline asm
	mma.sync.aligned.row.col.m8n8k32.s32.s4.s4.s32 {%r260, %r261}, {%r389}, {%r389}, {%r254, %r255};

	// end inline asm
	bar.warp.sync 	-1;
	// begin inline asm
	mma.sync.aligned.row.col.m8n8k32.s32.s4.s4.s32 {%r266, %r267}, {%r389}, {%r389}, {%r260, %r261};

	// end inline asm
	bar.warp.sync 	-1;
	// begin inline asm
	mma.sync.aligned.row.col.m8n8k32.s32.s4.s4.s32 {%r272, %r273}, {%r389}, {%r389}, {%r266, %r267};

	// end inline asm
	bar.warp.sync 	-1;
	// begin inline asm
	mma.sync.aligned.row.col.m8n8k32.s32.s4.s4.s32 {%r278, %r279}, {%r389}, {%r389}, {%r272, %r273};

	// end inline asm
	bar.warp.sync 	-1;
	// begin inline asm
	mma.sync.aligned.row.col.m8n8k32.s32.s4.s4.s32 {%r284, %r285}, {%r389}, {%r389}, {%r278, %r279};

	// end inline asm
	bar.warp.sync 	-1;
	// begin inline asm
	mma.sync.aligned.row.col.m8n8k32.s32.s4.s4.s32 {%r290, %r291}, {%r389}, {%r389}, {%r284, %r285};

	// end inline asm
	bar.warp.sync 	-1;
	// begin inline asm
	mma.sync.aligned.row.col.m8n8k32.s32.s4.s4.s32 {%r296, %r297}, {%r389}, {%r389}, {%r290, %r291};

	// end inline asm
	bar.warp.sync 	-1;
	// begin inline asm
	mma.sync.aligned.row.col.m8n8k32.s32.s4.s4.s32 {%r302, %r303}, {%r389}, {%r389}, {%r296, %r297};

	// end inline asm
	bar.warp.sync 	-1;
	// begin inline asm
	mma.sync.aligned.row.col.m8n8k32.s32.s4.s4.s32 {%r308, %r309}, {%r389}, {%r389}, {%r302, %r303};

	// end inline asm
	bar.warp.sync 	-1;
	// begin inline asm
	mma.sync.aligned.row.col.m8n8k32.s32.s4.s4.s32 {%r314, %r315}, {%r389}, {%r389}, {%r308, %r309};

	// end inline asm
	bar.warp.sync 	-1;
	// begin inline asm
	mma.sync.aligned.row.col.m8n8k32.s32.s4.s4.s32 {%r320, %r321}, {%r389}, {%r389}, {%r314, %r315};

	// end inline asm
	bar.warp.sync 	-1;
	// begin inline asm
	mma.sync.aligned.row.col.m8n8k32.s32.s4.s4.s32 {%r326, %r327}, {%r389}, {%r389}, {%r320, %r321};

	// end inline asm
	bar.warp.sync 	-1;
	// begin inline asm
	mma.sync.aligned.row.col.m8n8k32.s32.s4.s4.s32 {%r332, %r333}, {%r389}, {%r389}, {%r326, %r327};

	// end inline asm
	bar.warp.sync 	-1;
	// begin inline asm
	mma.sync.aligned.row.col.m8n8k32.s32.s4.s4.s32 {%r338, %r339}, {%r389}, {%r389}, {%r332, %r333};

	// end inline asm
	bar.warp.sync 	-1;
	// begin inline asm
	mma.sync.aligned.row.col.m8n8k32.s32.s4.s4.s32 {%r344, %r345}, {%r389}, {%r389}, {%r338, %r339};

	// end inline asm
	bar.warp.sync 	-1;
	// begin inline asm
	mma.sync.aligned.row.col.m8n8k32.s32.s4.s4.s32 {%r350, %r351}, {%r389}, {%r389}, {%r344, %r345};

	// end inline asm
	bar.warp.sync 	-1;
	// begin inline asm
	mma.sync.aligned.row.col.m8n8k32.s32.s4.s4.s32 {%r356, %r357}, {%r389}, {%r389}, {%r350, %r351};

	// end inline asm
	bar.warp.sync 	-1;
	// begin inline asm
	mma.sync.aligned.row.col.m8n8k32.s32.s4.s4.s32 {%r362, %r363}, {%r389}, {%r389}, {%r356, %r357};

	// end inline asm
	bar.warp.sync 	-1;
	// begin inline asm
	mma.sync.aligned.row.col.m8n8k32.s32.s4.s4.s32 {%r368, %r369}, {%r389}, {%r389}, {%r362, %r363};

	// end inline asm
	bar.warp.sync 	-1;
	// begin inline asm
	mma.sync.aligned.row.col.m8n8k32.s32.s4.s4.s32 {%r374, %r375}, {%r389}, {%r389}, {%r368, %r369};

	// end inline asm
	bar.warp.sync 	-1;
	// begin inline asm
	mma.sync.aligned.row.col.m8n8k32.s32.s4.s4.s32 {%r380, %r381}, {%r389}, {%r389}, {%r374, %r375};

	// end inline asm
	bar.warp.sync 	-1;
	// begin inline asm
	mma.sync.aligned.row.col.m8n8k32.s32.s4.s4.s32 {%r397, %r396}, {%r389}, {%r389}, {%r380, %r381};

	// end inline asm
	bar.warp.sync 	-1;
	add.s32 	%r398, %r398, 64;
	setp.ne.s32 	%p1, %r398, 8192;
	@%p1 bra 	$L__BB0_1;
	cvta.to.global.u64 	%rd3, %rd1;
	cvta.to.global.u64 	%rd4, %rd2;
	mov.u32 	%r392, %tid.y;
	shl.b32 	%r393, %r392, 6;
	mul.wide.u32 	%rd5, %r393, 4;
	add.s64 	%rd6, %rd3, %rd5;
	mov.b32 	%r394, 8;
	wmma.store.d.sync.aligned.row.m8n8k32.global.s32 	[%rd6], {%r397, %r396}, %r394;
	mov.b32 	%r395, 0;
	st.global.u32 	[%rd4], %r395;
	ret;

}
	// .globl	_Z23mma_mxf4mxf4f32_16_8_64PvPi
.visible .entry _Z23mma_mxf4mxf4f32_16_8_64PvPi(
	.param .u64 .ptr .align 1 _Z23mma_mxf4mxf4f32_16_8_64PvPi_param_0,
	.param .u64 .ptr .align 1 _Z23mma_mxf4mxf4f32_16_8_64PvPi_param_1
)
{
	.reg .b32 	%r<2>;
	.reg .b64 	%rd<3>;

	ld.param.u64 	%rd1, [_Z23mma_mxf4mxf4f32_16_8_64PvPi_param_1];
	cvta.to.global.u64 	%rd2, %rd1;
	mov.b32 	%r1, 1;
	st.global.u32 	[%rd2], %r1;
	ret;

}
	// .globl	_Z23mma_nvf4nvf4f32_16_8_64PvPi
.visible .entry _Z23mma_nvf4nvf4f32_16_8_64PvPi(
	.param .u64 .ptr .align 1 _Z23mma_nvf4nvf4f32_16_8_64PvPi_param_0,
	.param .u64 .ptr .align 1 _Z23mma_nvf4nvf4f32_16_8_64PvPi_param_1
)
{
	.reg .b32 	%r<2>;
	.reg .b64 	%rd<3>;

	ld.param.u64 	%rd1, [_Z23mma_nvf4nvf4f32_16_8_64PvPi_param_1];
	cvta.to.global.u64 	%rd2, %rd1;
	mov.b32 	%r1, 1;
	st.global.u32 	[%rd2], %r1;
	ret;

}
	// .globl	_Z19mma_f4f4f16_16_8_32PvPi
.visible .entry _Z19mma_f4f4f16_16_8_32PvPi(
	.param .u64 .ptr .align 1 _Z19mma_f4f4f16_16_8_32PvPi_param_0,
	.param .u64 .ptr .align 1 _Z19mma_f4f4f16_16_8_32PvPi_param_1
)
{
	.reg .b32 	%r<2>;
	.reg .b64 	%rd<3>;

	ld.param.u64 	%rd1, [_Z19mma_f4f4f16_16_8_32PvPi_param_1];
	cvta.to.global.u64 	%rd2, %rd1;
	mov.b32 	%r1, 1;
	st.global.u32 	[%rd2], %r1;
	ret;

}
	// .globl	_Z19mma_f4f4f32_16_8_32PvPi
.visible .entry _Z19mma_f4f4f32_16_8_32PvPi(
	.param .u64 .ptr .align 1 _Z19mma_f4f4f32_16_8_32PvPi_param_0,
	.param .u64 .ptr .align 1 _Z19mma_f4f4f32_16_8_32PvPi_param_1
)
{
	.reg .b32 	%r<2>;
	.reg .b64 	%rd<3>;

	ld.param.u64 	%rd1, [_Z19mma_f4f4f32_16_8_32PvPi_param_1];
	cvta.to.global.u64 	%rd2, %rd1;
	mov.b32 	%r1, 1;
	st.global.u32 	[%rd2], %r1;
	ret;

}
	// .globl	_Z19mma_f6f6f16_16_8_32PvPi
.visible .entry _Z19mma_f6f6f16_16_8_32PvPi(
	.param .u64 .ptr .align 1 _Z19mma_f6f6f16_16_8_32PvPi_param_0,
	.param .u64 .ptr .align 1 _Z19mma_f6f6f16_16_8_32PvPi_param_1
)
{
	.reg .b32 	%r<2>;
	.reg .b64 	%rd<3>;

	ld.param.u64 	%rd1, [_Z19mma_f6f6f16_16_8_32PvPi_param_1];
	cvta.to.global.u64 	%rd2, %rd1;
	mov.b32 	%r1, 1;
	st.global.u32 	[%rd2], %r1;
	ret;

}
	// .globl	_Z19mma_f6f6f32_16_8_32PvPi
.visible .entry _Z19mma_f6f6f32_16_8_32PvPi(
	.param .u64 .ptr .align 1 _Z19mma_f6f6f32_16_8_32PvPi_param_0,
	.param .u64 .ptr .align 1 _Z19mma_f6f6f32_16_8_32PvPi_param_1
)
{
	.reg .b32 	%r<2>;
	.reg .b64 	%rd<3>;

	ld.param.u64 	%rd1, [_Z19mma_f6f6f32_16_8_32PvPi_param_1];
	cvta.to.global.u64 	%rd2, %rd1;
	mov.b32 	%r1, 1;
	st.global.u32 	[%rd2], %r1;
	ret;

}
	// .globl	_Z23mma_mxf6mxf6f32_16_8_32PvPi
.visible .entry _Z23mma_mxf6mxf6f32_16_8_32PvPi(
	.param .u64 .ptr .align 1 _Z23mma_mxf6mxf6f32_16_8_32PvPi_param_0,
	.param .u64 .ptr .align 1 _Z23mma_mxf6mxf6f32_16_8_32PvPi_param_1
)
{
	.reg .b32 	%r<2>;
	.reg .b64 	%rd<3>;

	ld.param.u64 	%rd1, [_Z23mma_mxf6mxf6f32_16_8_32PvPi_param_1];
	cvta.to.global.u64 	%rd2, %rd1;
	mov.b32 	%r1, 1;
	st.global.u32 	[%rd2], %r1;
	ret;

}
	// .globl	_Z23mma_mxf8mxf8f32_16_8_32PvPi
.visible .entry _Z23mma_mxf8mxf8f32_16_8_32PvPi(
	.param .u64 .ptr .align 1 _Z23mma_mxf8mxf8f32_16_8_32PvPi_param_0,
	.param .u64 .ptr .align 1 _Z23mma_mxf8mxf8f32_16_8_32PvPi_param_1
)
{
	.reg .b32 	%r<2>;
	.reg .b64 	%rd<3>;

	ld.param.u64 	%rd1, [_Z23mma_mxf8mxf8f32_16_8_32PvPi_param_1];
	cvta.to.global.u64 	%rd2, %rd1;
	mov.b32 	%r1, 1;
	st.global.u32 	[%rd2], %r1;
	ret;

}
	// .globl	_Z19mma_f8f8f16_16_8_32PvPi
.visible .entry _Z19mma_f8f8f16_16_8_32PvPi(
	.param .u64 .ptr .align 1 _Z19mma_f8f8f16_16_8_32PvPi_param_0,
	.param .u64 .ptr .align 1 _Z19mma_f8f8f16_16_8_32PvPi_param_1
)
{
	.reg .pred 	%p<2>;
	.reg .b32 	%r<654>;
	.reg .b64 	%rd<5>;

	ld.param.u64 	%rd1, [_Z19mma_f8f8f16_16_8_32PvPi_param_0];
	ld.param.u64 	%rd2, [_Z19mma_f8f8f16_16_8_32PvPi_param_1];
	mov.b32 	%r651, 0;
	mov.u32 	%r652, %r651;
	mov.u32 	%r653, %r651;
$L__BB9_1:
	mov.b32 	%r645, 0;
	// begin inline asm
	mma.sync.aligned.m16n8k32.row.col.f16.e4m3.e4m3.f16 {%r8, %r9}, {%r645, %r645, %r645, %r645}, {%r645, %r645}, {%r653, %r652};

	// end inline asm
	bar.warp.sync 	-1;
	// begin inline asm
	mma.sync.aligned.m16n8k32.row.col.f16.e4m3.e4m3.f16 {%r18, %r19}, {%r645, %r645, %r645, %r645}, {%r645, %r645}, {%r8, %r9};

	// end inline asm
	bar.warp.sync 	-1;
	// begin inline asm
	mma.sync.aligned.m16n8k32.row.col.f16.e4m3.e4m3.f16 {%r28, %r29}, {%r645, %r645, %r645, %r645}, {%r645, %r645}, {%r18, %r19};

	// end inline asm
	bar.warp.sync 	-1;
	// begin inline asm
	mma.sync.aligned.m16n8k32.row.col.f16.e4m3.e4m3.f16 {%r38, %r39}, {%r645, %r645, %r645, %r645}, {%r645, %r645}, {%r28, %r29};

	// end inline asm
	bar.warp.sync 	-1;
	// begin inline asm
	mma.sync.aligned.m16n8k32.row.col.f16.e4m3.e4m3.f16 {%r48, %r49}, {%r645, %r645, %r645, %r645}, {%r645, %r645}, {%r38, %r39};

	// end inline asm
	bar.warp.sync 	-1;
	// begin inline asm
	mma.sync.aligned.m16n8k32.row.col.f16.e4m3.e4m3.f16 {%r58, %r59}, {%r645, %r645, %r645, %r645}, {%r645, %r645}, {%r48, %r49};

	// end inline asm
	bar.warp.sync 	-1;
	// begin inline asm
	mma.sync.aligned.m16n8k32.row.col.f16.e4m3.e4m3.f16 {%r68, %r69}, {%r645, %r645, %r645, %r645}, {%r645, %r645}, {%r58, %r59};

	// end inline asm
	bar.warp.sync 	-1;
	// begin inline asm
	mma.sync.aligned.m16n8k32.row.col.f16.e4m3.e4m3.f16 {%r78, %r79}, {%r645, %r645, %r645, %r645}, {%r645, %r645}, {%r68, %r69};

	// end inline asm
	bar.warp.sync 	-1;
	// begin inline asm
	mma.sync.aligned.m16n8k32.row.col.f16.e4m3.e4m3.f16 {%r88, %r89}, {%r645, %r645, %r645, %r645}, {%r645, %r645}, {%r78, %r79};

	// end inline asm
	bar.warp.sync 	-1;
	// begin inline asm
	mma.sync.aligned.m16n8k32.row.col.f16.e4m3.e4m3.f16 {%r98, %r99}, {%r645, %r645, %r645, %r645}, {%r645, %r645}, {%r88, %r89};

	// end inline asm
	bar.warp.sync 	-1;
	// begin inline asm
	mma.sync.aligned.m16n8k32.row.col.f16.e4m3.e4m3.f16 {%r108, %r109}, {%r645, %r645, %r645, %r645}, {%r645, %r645}, {%r98, %r99};

	// end inline asm
	bar.warp.sync 	-1;
	// begin inline asm
	mma.sync.aligned.m16n8k32.row.col.f16.e4m3.e4m3.f16 {%r118, %r119}, {%r645, %r645, %r645, %r645}, {%r645, %r645}, {%r108, %r109};

	// end inline asm
	bar.warp.sync 	-1;
	// begin inline asm
	mma.sync.aligned.m16n8k32.row.col.f16.e4m3.e4m3.f16 {%r128, %r129}, {%r645, %r645, %r645, %r645}, {%r645, %r645}, {%r118, %r119};

	// end inline asm
	bar.warp.sync 	-1;
	// begin inline asm
	mma.sync.aligned.m16n8k32.row.col.f16.e4m3.e4m3.f16 {%r138, %r139}, {%r645, %r645, %r645, %r645}, {%r645, %r645}, {%r128, %r129};

	// end inline asm
	bar.warp.sync 	-1;
	// begin inline asm
	mma.sync.aligned.m16n8k32.row.col.f16.e4m3.e4m3.f16 {%r148, %r149}, {%r645, %r645, %r645, %r645}, {%r645, %r645}, {%r138, %r139};

	// end inline asm
	bar.warp.sync 	-1;
	// begin inline asm
	mma.sync.aligned.m16n8k32.row.col.f16.e4m3.e4m3.f16 {%r158, %r159}, {%r645, %r645, %r645, %r645}, {%r645, %r645}, {%r148, %r149};

	// end inline asm
	bar.warp.sync 	-1;
	// begin inline asm
	mma.sync.aligned.m16n8k32.row.col.f16.e4m3.e4m3.f16 {%r168, %r169}, {%r645, %r645, %r645, %r645}, {%r645, %r645}, {%r158, %r159};

	// end inline asm
	bar.warp.sync 	-1;
	// begin inline asm
	mma.sync.aligned.m16n8k32.row.col.f16.e4m3.e4m3.f16 {%r178, %r179}, {%r645, %r645, %r645, %r645}, {%r645, %r645}, {%r168, %r169};

	// end inline asm
	bar.warp.sync 	-1;
	// begin inline asm
	mma.sync.aligned.m16n8k32.row.col.f16.e4m3.e4m3.f16 {%r188, %r189}, {%r645, %r645, %r645, %r645}, {%r645, %r645}, {%r178, %r179};

	// end inline asm
	bar.warp.sync 	-1;
	// begin inline asm
	mma.sync.aligned.m16n8k32.row.col.f16.e4m3.e4m3.f16 {%r198, %r199}, {%r645, %r645, %r645, %r645}, {%r645, %r645}, {%r188, %r189};

	// end inline asm
	bar.warp.sync 	-1;
	// begin inline asm
	mma.sync.aligned.m16n8k32.row.col.f16.e4m3.e4m3.f16 {%r208, %r209}, {%r645, %r645, %r645, %r645}, {%r645, %r645}, {%r198, %r199};

	// end inline asm
	bar.warp.sync 	-1;
	// begin inline asm
	mma.sync.aligned.m16n8k32.row.col.f16.e4m3.e4m3.f16 {%r218, %r219}, {%r645, %r645, %r645, %r645}, {%r645, %r645}, {%r208, %r209};

	// end inline asm
	bar.warp.sync 	-1;
	// begin inline asm
	mma.sync.aligned.m16n8k32.row.col.f16.e4m3.e4m3.f16 {%r228, %r229}, {%r645, %r645, %r645, %r645}, {%r645, %r645}, {%r218, %r219};

	// end inline asm
	bar.warp.sync 	-1;
	// begin inline asm
	mma.sync.aligned.m16n8k32.row.col.f16.e4m3.e4m3.f16 {%r238, %r239}, {%r645, %r645, %r645, %r645}, {%r645, %r645}, {%r228, %r229};

	// end inline asm
	bar.warp.sync 	-1;
	// begin inline asm
	mma.sync.aligned.m16n8k32.row.col.f16.e4m3.e4m3.f16 {%r248, %r249}, {%r645, %r645, %r645, %r645}, {%r645, %r645}, {%r238, %r239};

	// end inline asm
	bar.warp.sync 	-1;
	// begin inline asm
	mma.sync.aligned.m16n8k32.row.col.f16.e4m3.e4m3.f16 {%r258, %r259}, {%r645, %r645, %r645, %r645}, {%r645, %r645}, {%r248, %r249};

	// end inline asm
	bar.warp.sync 	-1;
	// begin inline asm
	mma.sync.aligned.m16n8k32.row.col.f16.e4m3.e4m3.f16 {%r268, %r269}, {%r645, %r645, %r645, %r645}, {%r645, %r645}, {%r258, %r259};

	// end inline asm
	bar.warp.sync 	-1;
	// begin inline asm
	mma.sync.aligned.m16n8k32.row.col.f16.e4m3.e4m3.f16 {%r278, %r279}, {%r645, %r645, %r645, %r645}, {%r645, %r645}, {%r268, %r269};

	// end inline asm
	bar.warp.sync 	-1;
	// begin inline asm
	mma.sync.aligned.m16n8k32.row.col.f16.e4m3.e4m3.f16 {%r288, %r289}, {%r645, %r645, %r645, %r645}, {%r645, %r645}, {%r278, %r279};

	// end inline asm
	bar.warp.sync 	-1;
	// begin inline asm
	mma.sync.aligned.m16n8k32.row.col.f16.e4m3.e4m3.f16 {%r298, %r299}, {%r645, %r645, %r645, %r645}, {%r645, %r645}, {%r288, %r289};

	// end inline asm
	bar.warp.sync 	-1;
	// begin inline asm
	mma.sync.aligned.m16n8k32.row.col.f16.e4m3.e4m3.f16 {%r308, %r309}, {%r645, %r645, %r645, %r645}, {%r645, %r645}, {%r298, %r299};

	// end inline asm
	bar.warp.sync 	-1;
	// begin inline asm
	mma.sync.aligned.m16n8k32.row.col.f16.e4m3.e4m3.f16 {%r318, %r319}, {%r645, %r645, %r645, %r645}, {%r645, %r645}, {%r308, %r309};

	// end inline asm
	bar.warp.sync 	-1;
	// begin inline asm
	mma.sync.aligned.m16n8k32.row.col.f16.e4m3.e4m3.f16 {%r328, %r329}, {%r645, %r645, %r645, %r645}, {%r645, %r645}, {%r318, %r319};

	// end inline asm
	bar.warp.sync 	-1;
	// begin inline asm
	mma.sync.aligned.m16n8k32.row.col.f16.e4m3.e4m3.f16 {%r338, %r339}, {%r645, %r645, %r645, %r645}, {%r645, %r645}, {%r328, %r329};

	// end inline asm
	bar.warp.sync 	-1;
	// begin inline asm
	mma.sync.aligned.m16n8k32.row.col.f16.e4m3.e4m3.f16 {%r348, %r349}, {%r645, %r645, %r645, %r645}, {%r645, %r645}, {%r338, %r339};

	// end inline asm
	bar.warp.sync 	-1;
	// begin inline asm
	mma.sync.aligned.m16n8k32.row.col.f16.e4m3.e4m3.f16 {%r358, %r359}, {%r645, %r645, %r645, %r645}, {%r645, %r645}, {%r348, %r349};

	// end inline asm
	bar.warp.sync 	-1;
	// begin inline asm
	mma.sync.aligned.m16n8k32.row.col.f16.e4m3.e4m3.f16 {%r368, %r369}, {%r645, %r645, %r645, %r645}, {%r645, %r645}, {%r358, %r359};

	// end inline asm
	bar.warp.sync 	-1;
	// begin inline asm
	mma.sync.aligned.m16n8k32.row.col.f16.e4m3.e4m3.f16 {%r378, %r379}, {%r645, %r645, %r645, %r645}, {%r645, %r645}, {%r368, %r369};

	// end inline asm
	bar.warp.sync 	-1;
	// begin inline asm
	mma.sync.aligned.m16n8k32.row.col.f16.e4m3.e4m3.f16 {%r388, %r389}, {%r645, %r645, %r645, %r645}, {%r645, %r645}, {%r378, %r379};

	// end inline asm
	bar.warp.sync 	-1;
	// begin inline asm
	mma.sync.aligned.m16n8k32.row.col.f16.e4m3.e4m3.f16 {%r398, %r399}, {%r645, %r645, %r645, %r645}, {%r645, %r645}, {%r388, %r389};

	// end inline asm
	bar.warp.sync 	-1;
	// begin inline asm
	mma.sync.aligned.m16n8k32.row.col.f16.e4m3.e4m3.f16 {%r408, %r409}, {%r645, %r645, %r645, %r645}, {%r645, %r645}, {%r398, %r399};

	// end inline asm
	bar.warp.sync 	-1;
	// begin inline asm
	mma.sync.aligned.m16n8k32.row.col.f16.e4m3.e4m3.f16 {%r418, %r419}, {%r645, %r645, %r645, %r645}, {%r645, %r645}, {%r408, %r409};

	// end inline asm
	bar.warp.sync 	-1;
	// begin inline asm
	mma.sync.aligned.m16n8k32.row.col.f16.e4m3.e4m3.f16 {%r428, %r429}, {%r645, %r645, %r645, %r645}, {%r645, %r645}, {%r418, %r419};

	// end inline asm
	bar.warp.sync 	-1;
	// begin inline asm
	mma.sync.aligned.m16n8k32.row.col.f16.e4m3.e4m3.f16 {%r438, %r439}, {%r645, %r645, %r645, %r645}, {%r645, %r645}, {%r428, %r429};

	// end inline asm
	bar.warp.sync 	-1;
	// begin inline asm
	mma.sync.aligned.m16n8k32.row.col.f16.e4m3.e4m3.f16 {%r448, %r449}, {%r645, %r645, %r645, %r645}, {%r645, %r645}, {%r438, %r439};

	// end inline asm
	bar.warp.sync 	-1;
	// begin inline asm
	mma.sync.aligned.m16n8k32.row.col.f16.e4m3.e4m3.f16 {%r458, %r459}, {%r645, %r645, %r645, %r645}, {%r645, %r645}, {%r448, %r449};

	// end inline asm
	bar.warp.sync 	-1;
	// begin inline asm
	mma.sync.aligned.m16n8k32.row.col.f16.e4m3.e4m3.f16 {%r468, %r469}, {%r645, %r645, %r645, %r645}, {%r645, %r645}, {%r458, %r459};

	// end inline asm
	bar.warp.sync 	-1;
	// begin inline asm
	mma.sync.aligned.m16n8k32.row.col.f16.e4m3.e4m3.f16 {%r478, %r479}, {%r645, %r645, %r645, %r645}, {%r645, %r645}, {%r468, %r469};

	// end inline asm
	bar.warp.sync 	-1;
	// begin inline asm
	mma.sync.aligned.m16n8k32.row.col.f16.e4m3.e4m3.f16 {%r488, %r489}, {%r645, %r645, %r645, %r645}, {%r645, %r645}, {%r478, %r479};

	// end inline asm
	bar.warp.sync 	-1;
	// begin inline asm
	mma.sync.aligned.m16n8k32.row.col.f16.e4m3.e4m3.f16 {%r498, %r499}, {%r645, %r645, %r645, %r645}, {%r645, %r645}, {%r488, %r489};

	// end inline asm
	bar.warp.sync 	-1;
	// begin inline asm
	mma.sync.aligned.m16n8k32.row.col.f16.e4m3.e4m3.f16 {%r508, %r509}, {%r645, %r645, %r645, %r645}, {%r645, %r645}, {%r498, %r499};

	// end inline asm
	bar.warp.sync 	-1;
	// begin inline asm
	mma.sync.aligned.m16n8k32.row.col.f16.e4m3.e4m3.f16 {%r518, %r519}, {%r645, %r645, %r645, %r645}, {%r645, %r645}, {%r508, %r509};

	// end inline asm
	bar.warp.sync 	-1;
	// begin inline asm
	mma.sync.aligned.m16n8k32.row.col.f16.e4m3.e4m3.f16 {%r528, %r529}, {%r645, %r645, %r645, %r645}, {%r645, %r645}, {%r518, %r519};

	// end inline asm
	bar.warp.sync 	-1;
	// begin inline asm
	mma.sync.aligned.m16n8k32.row.col.f16.e4m3.e4m3.f16 {%r538, %r539}, {%r645, %r645, %r645, %r645}, {%r645, %r645}, {%r528, %r529};

	// end inline asm
	bar.warp.sync 	-1;
	// begin inline asm
	mma.sync.aligned.m16n8k32.row.col.f16.e4m3.e4m3.f16 {%r548, %r549}, {%r645, %r645, %r645, %r645}, {%r645, %r645}, {%r538, %r539};

	// end inline asm
	bar.warp.sync 	-1;
	// begin inline asm
	mma.sync.aligned.m16n8k32.row.col.f16.e4m3.e4m3.f16 {%r558, %r559}, {%r645, %r645, %r645, %r645}, {%r645, %r645}, {%r548, %r549};

	// end inline asm
	bar.warp.sync 	-1;
	// begin inline asm
	mma.sync.aligned.m16n8k32.row.col.f16.e4m3.e4m3.f16 {%r568, %r569}, {%r645, %r645, %r645, %r645}, {%r645, %r645}, {%r558, %r559};

	// end inline asm
	bar.warp.sync 	-1;
	// begin inline asm
	mma.sync.aligned.m16n8k32.row.col.f16.e4m3.e4m3.f16 {%r578, %r579}, {%r645, %r645, %r645, %r645}, {%r645, %r645}, {%r568, %r569};

	// end inline asm
	bar.warp.sync 	-1;
	// begin inline asm
	mma.sync.aligned.m16n8k32.row.col.f16.e4m3.e4m3.f16 {%r588, %r589}, {%r645, %r645, %r645, %r645}, {%r645, %r645}, {%r578, %r579};

	// end inline asm
	bar.warp.sync 	-1;
	// begin inline asm
	mma.sync.aligned.m16n8k32.row.col.f16.e4m3.e4m3.f16 {%r598, %r599}, {%r645, %r645, %r645, %r645}, {%r645, %r645}, {%r588, %r589};

	// end inline asm
	bar.warp.sync 	-1;
	// begin inline asm
	mma.sync.aligned.m16n8k32.row.col.f16.e4m3.e4m3.f16 {%r608, %r609}, {%r645, %r645, %r645, %r645}, {%r645, %r645}, {%r598, %r599};

	// end inline asm
	bar.warp.sync 	-1;
	// begin inline asm
	mma.sync.aligned.m16n8k32.row.col.f16.e4m3.e4m3.f16 {%r618, %r619}, {%r645, %r645, %r645, %r645}, {%r645, %r645}, {%r608, %r609};

	// end inline asm
	bar.warp.sync 	-1;
	// begin inline asm
	mma.sync.aligned.m16n8k32.row.col.f16.e4m3.e4m3.f16 {%r628, %r629}, {%r645, %r645, %r645, %r645}, {%r645, %r645}, {%r618, %r619};

	// end inline asm
	bar.warp.sync 	-1;
	// begin inline asm
	mma.sync.aligned.m16n8k32.row.col.f16.e4m3.e4m3.f16 {%r653, %r652}, {%r645, %r645, %r645, %r645}, {%r645, %r645}, {%r628, %r629};

	// end inline asm
	bar.warp.sync 	-1;
	add.s32 	%r651, %r651, 64;
	setp.ne.s32 	%p1, %r651, 8192;
	@%p1 bra 	$L__BB9_1;
	cvta.to.global.u64 	%rd4, %rd2;
	// begin inline asm
	wmma.store.d.sync.aligned.row.m8n8k32.global.s32 [%rd1], {%r653, %r652};

	// end inline asm
	mov.b32 	%r650, 0;
	st.global.u32 	[%rd4], %r650;
	ret;

}
	// .globl	_Z19mma_f8f8f32_16_8_32PvPi
.visible .entry _Z19mma_f8f8f32_16_8_32PvPi(
	.param .u64 .ptr .align 1 _Z19mma_f8f8f32_16_8_32PvPi_param_0,
	.param .u64 .ptr .align 1 _Z19mma_f8f8f32_16_8_32PvPi_param_1
)
{
	.reg .pred 	%p<2>;
	.reg .b32 	%r<918>;
	.reg .b64 	%rd<6>;

	ld.param.u64 	%rd1, [_Z19mma_f8f8f32_16_8_32PvPi_param_0];
	ld.param.u64 	%rd2, [_Z19mma_f8f8f32_16_8_32PvPi_param_1];
	mov.b32 	%r913, 0;
	mov.u32 	%r914, %r913;
	mov.u32 	%r915, %r913;
	mov.u32 	%r916, %r913;
	mov.u32 	%r917, %r913;
$L__BB10_1:
	mov.b32 	%r903, 0;
	// begin inline asm
	mma.sync.aligned.m16n8k32.row.col.f32.e4m3.e4m3.f32 {%r12, %r13, %r14, %r15}, {%r903, %r903, %r903, %r903}, {%r903, %r903}, {%r917, %r916, %r915, %r914};

	// end inline asm
	bar.warp.sync 	-1;
	// begin inline asm
	mma.sync.aligned.m16n8k32.row.col.f32.e4m3.e4m3.f32 {%r26, %r27, %r28, %r29}, {%r903, %r903, %r903, %r903}, {%r903, %r903}, {%r12, %r13, %r14, %r15};

	// end inline asm
	bar.warp.sync 	-1;
	// begin inline asm
	mma.sync.aligned.m16n8k32.row.col.f32.e4m3.e4m3.f32 {%r40, %r41, %r42, %r43}, {%r903, %r903, %r903, %r903}, {%r903, %r903}, {%r26, %r27, %r28, %r29};

	// end inline asm
	bar.warp.sync 	-1;
	// begin inline asm
	mma.sync.aligned.m16n8k32.row.col.f32.e4m3.e4m3.f32 {%r54, %r55, %r56, %r57}, {%r903, %r903, %r903, %r903}, {%r903, %r903}, {%r40, %r41, %r42, %r43};

	// end inline asm
	bar.warp.sync 	-1;
	// begin inline asm
	mma.sync.aligned.m16n8k32.row.col.f32.e4m3.e4m3.f32 {%r68, %r69, %r70, %r71}, {%r903, %r903, %r903, %r903}, {%r903, %r903}, {%r54, %r55, %r56, %r57};

	// end inline asm
	bar.warp.sync 	-1;
	// begin inline asm
	mma.sync.aligned.m16n8k32.row.col.f32.e4m3.e4m3.f32 {%r82, %r83, %r84, %r85}, {%r903, %r903, %r903, %r903}, {%r903, %r903}, {%r68, %r69, %r70, %r71};

	// end inline asm
	bar.warp.sync 	-1;
	// begin inline asm
	mma.sync.aligned.m16n8k32.row.col.f32.e4m3.e4m3.f32 {%r96, %r97, %r98, %r99}, {%r903, %r903, %r903, %r903}, {%r903, %r903}, {%r82, %r83, %r84, %r85};

	// end inline asm
	bar.warp.sync 	-1;
	// begin inline asm
	mma.sync.aligned.m16n8k32.row.col.f32.e4m3.e4m3.f32 {%r110, %r111, %r112, %r113}, {%r903, %r903, %r903, %r903}, {%r903, %r903}, {%r96, %r97, %r98, %r99};

	// end inline asm
	bar.warp.sync 	-1;
	// begin inline asm
	mma.sync.aligned.m16n8k32.row.col.f32.e4m3.e4m3.f32 {%r124, %r125, %r126, %r127}, {%r903, %r903, %r903, %r903}, {%r903, %r903}, {%r110, %r111, %r112, %r113};

	// end inline asm
	bar.warp.sync 	-1;
	// begin inline asm
	mma.sync.aligned.m16n8k32.row.col.f32.e4m3.e4m3.f32 {%r138, %r139, %r140, %r141}, {%r903, %r903, %r903, %r903}, {%r903, %r903}, {%r124, %r125, %r126, %r127};

	// end inline asm
	bar.warp.sync 	-1;
	// begin inline asm
	mma.sync.aligned.m16n8k32.row.col.f32.e4m3.e4m3.f32 {%r152, %r153, %r154, %r155}, {%r903, %r903, %r903, %r903}, {%r903, %r903}, {%r138, %r139, %r140, %r141};

	// end inline asm
	bar.warp.sync 	-1;
	// begin inline asm
	mma.sync.aligned.m16n8k32.row.col.f32.e4m3.e4m3.f32 {%r166, %r167, %r168, %r169}, {%r903, %r903, %r903, %r903}, {%r903, %r903}, {%r152, %r153, %r154, %r155};

	// end inline asm
	bar.warp.sync 	-1;
	// begin inline asm
	mma.sync.aligned.m16n8k32.row.col.f32.e4m3.e4m3.f32 {%r180, %r181, %r182, %r183}, {%r903, %r903, %r903, %r903}, {%r903, %r903}, {%r166, %r167, %r168, %r169};

	// end inline asm
	bar.warp.sync 	-1;
	// begin inline asm
	mma.sync.aligned.m16n8k32.row.col.f32.e4m3.e4m3.f32 {%r194, %r195, %r196, %r197}, {%r903, %r903, %r903, %r903}, {%r903, %r903}, {%r180, %r181, %r182, %r183};

	// end inline asm
	bar.warp.sync 	-1;
	// begin inline asm
	mma.sync.aligned.m16n8k32.row.col.f32.e4m3.e4m3.f32 {%r208, %r209, %r210, %r211}, {%r903, %r903, %r903, %r903}, {%r903, %r903}, {%r194, %r195, %r196, %r197};

	// end inline asm
	bar.warp.sync 	-1;
	// begin inline asm
	mma.sync.aligned.m16n8k32.row.col.f32.e4m3.e4m3.f32 {%r222, %r223, %r224, %r225}, {%r903, %r903, %r903, %r903}, {%r903, %r903}, {%r208, %r209, %r210, %r211};

	// end inline asm
	bar.warp.sync 	-1;
	// begin inline asm
	mma.sync.aligned.m16n8k32.row.col.f32.e4m3.e4m3.f32 {%r236, %r237, %r238, %r239}, {%r903, %r903, %r903, %r903}, {%r903, %r903}, {%r222, %r223, %r224, %r225};

	// end inline asm
	bar.warp.sync 	-1;
	// begin inline asm
	mma.sync.aligned.m16n8k32.row.col.f32.e4m3.e4m3.f32 {%r250, %r251, %r252, %r253}, {%r903, %r903, %r903, %r903}, {%r903, %r903}, {%r236, %r237, %r238, %r239};

	// end inline asm
	bar.warp.sync 	-1;
	// begin inline asm
	mma.sync.aligned.m16n8k32.row.col.f32.e4m3.e4m3.f32 {%r264, %r265, %r266, %r267}, {%r903, %r903, %r903, %r903}, {%r903, %r903}, {%r250, %r251, %r252, %r253};

	// end inline asm
	bar.warp.sync 	-1;
	// begin inline asm
	mma.sync.aligned.m16n8k32.row.col.f32.e4m3.e4m3.f32 {%r278, %r279, %r280, %r281}, {%r903, %r903, %r903, %r903}, {%r903, %r903}, {%r264, %r265, %r266, %r267};

	// end inline asm
	bar.warp.sync 	-1;
	// begin inline asm
	mma.sync.aligned.m16n8k32.row.col.f32.e4m3.e4m3.f32 {%r292, %r293, %r294, %r295}, {%r903, %r903, %r903, %r903}, {%r903, %r903}, {%r278, %r279, %r280, %r281};

	// end inline asm
	bar.warp.sync 	-1;
	// begin inline asm
	mma.sync.aligned.m16n8k32.row.col.f32.e4m3.e4m3.f32 {%r306, %r307, %r308, %r309}, {%r903, %r903, %r903, %r903}, {%r903, %r903}, {%r292, %r293, %r294, %r295};

	// end inline asm
	bar.warp.sync 	-1;
	// begin inline asm
	mma.sync.aligned.m16n8k32.row.col.f32.e4m3.e4m3.f32 {%r320, %r321, %r322, %r323}, {%r903, %r903, %r903, %r903}, {%r903, %r903}, {%r306, %r307, %r308, %r309};

	// end inline asm
	bar.warp.sync 	-1;
	// begin inline asm
	mma.sync.aligned.m16n8k32.row.col.f32.e4m3.e4m3.f32 {%r334, %r335, %r336, %r337}, {%r903, %r903, %r903, %r903}, {%r903, %r903}, {%r320, %r321, %r322, %r323};

	// end inline asm
	bar.warp.sync 	-1;
	// begin inline asm
	mma.sync.aligned.m16n8k32.row.col.f32.e4m3.e4m3.f32 {%r348, %r349, %r350, %r351}, {%r903, %r903, %r903, %r903}, {%r903, %r903}, {%r334, %r335, %r336, %r337};

	// end inline asm
	bar.warp.sync 	-1;
	// begin inline asm
	mma.sync.aligned.m16n8k32.row.col.f32.e4m3.e4m3.f32 {%r362, %r363, %r364, %r365}, {%r903, %r903, %r903, %r903}, {%r903, %r903}, {%r348, %r349, %r350, %r351};

	// end inline asm
	bar.warp.sync 	-1;
	// begin inline asm
	mma.sync.aligned.m16n8k32.row.col.f32.e4m3.e4m3.f32 {%r376, %r377, %r378, %r379}, {%r903, %r903, %r903, %r903}, {%r903, %r903}, {%r362, %r363, %r364, %r365};

	// end inline asm
	bar.warp.sync 	-1;
	// begin inline asm
	mma.sync.aligned.m16n8k32.row.col.f32.e4m3.e4m3.f32 {%r390, %r391, %r392, %r393}, {%r903, %r903, %r903, %r903}, {%r903, %r903}, {%r376, %r377, %r378, %r379};

	// end inline asm
	bar.warp.sync 	-1;
	// begin inline asm
	mma.sync.aligned.m16n8k32.row.col.f32.e4m3.e4m3.f32 {%r404, %r405, %r406, %r407}, {%r903, %r903, %r903, %r903}, {%r903, %r903}, {%r390, %r391, %r392, %r393};

	// end inline asm
	bar.warp.sync 	-1;
	// begin inline asm
	mma.sync.aligned.m16n8k32.row.col.f32.e4m3.e4m3.f32 {%r418, %r419, %r420, %r421}, {%r903, %r903, %r903, %r903}, {%r903, %r903}, {%r404, %r405, %r406, %r407};

	// end inline asm
	bar.warp.sync 	-1;
	// begin inline asm
	mma.sync.aligned.m16n8k32.row.col.f32.e4m3.e4m3.f32 {%r432, %r433, %r434, %r435}, {%r903, %r903, %r903, %r903}, {%r903, %r903}, {%r418, %r419, %r420, %r421};

	// end inline asm
	bar.warp.sync 	-1;
	// begin inline asm
	mma.sync.aligned.m16n8k32.row.col.f32.e4m3.e4m3.f32 {%r446, %r447, %r448, %r449}, {%r903, %r903, %r903, %r903}, {%r903, %r903}, {%r432, %r433, %r434, %r435};

	// end inline asm
	bar.warp.sync 	-1;
	// begin inline asm
	mma.sync.aligned.m16n8k32.row.col.f32.e4m3.e4m3.f32 {%r460, %r461, %r462, %r463}, {%r903, %r903, %r903, %r903}, {%r903, %r903}, {%r446, %r447, %r448, %r449};

	// end inline asm
	bar.warp.sync 	-1;
	// begin inline asm
	mma.sync.aligned.m16n8k32.row.col.f32.e4m3.e4m3.f32 {%r474, %r475, %r476, %r477}, {%r903, %r903, %r903, %r903}, {%r903, %r903}, {%r460, %r461, %r462, %r463};

	// end inline asm
	bar.warp.sync 	-1;
	// begin inline asm
	mma.sync.aligned.m16n8k32.row.col.f32.e4m3.e4m3.f32 {%r488, %r489, %r490, %r491}, {%r903, %r903, %r903, %r903}, {%r903, %r903}, {%r474, %r475, %r476, %r477};

	// end inline asm
	bar.warp.sync 	-1;
	// begin inline asm
	mma.sync.aligned.m16n8k32.row.col.f32.e4m3.e4m3.f32 {%r502, %r503, %r504, %r505}, {%r903, %r903, %r903, %r903}, {%r903, %r903}, {%r488, %r489, %r490, %r491};

	// end inline asm
	bar.warp.sync 	-1;
	// begin inline asm
	mma.sync.aligned.m16n8k32.row.col.f32.e4m3.e4m3.f32 {%r516, %r517, %r518, %r519}, {%r903, %r903, %r903, %r903}, {%r903, %r903}, {%r502, %r503, %r504, %r505};

	// end inline asm
	bar.warp.sync 	-1;
	// begin inline asm
	mma.sync.aligned.m16n8k32.row.col.f32.e4m3.e4m3.f32 {%r530, %r531, %r532, %r533}, {%r903, %r903, %r903, %r903}, {%r903, %r903}, {%r516, %r517, %r518, %r519};

	// end inline asm
	bar.warp.sync 	-1;
	// begin inline asm
	mma.sync.aligned.m16n8k32.row.col.f32.e4m3.e4m3.f32 {%r544, %r545, %r546, %r547}, {%r903, %r903, %r903, %r903}, {%r903, %r903}, {%r530, %r531, %r532, %r533};

	// end inline asm
	bar.warp.sync 	-1;
	// begin inline asm
	mma.sync.aligned.m16n8k32.row.col.f32.e4m3.e4m3.f32 {%r558, %r559, %r560, %r561}, {%r903, %r903, %r903, %r903}, {%r903, %r903}, {%r544, %r545, %r546, %r547};

	// end inline asm
	bar.warp.sync 	-1;
	// begin inline asm
	mma.sync.aligned.m16n8k32.row.col.f32.e4m3.e4m3.f32 {%r572, %r573, %r574, %r575}, {%r903, %r903, %r903, %r903}, {%r903, %r903}, {%r558, %r559, %r560, %r561};

	// end inline asm
	bar.warp.sync 	-1;
	// begin inline asm
	mma.sync.aligned.m16n8k32.row.col.f32.e4m3.e4m3.f32 {%r586, %r587, %r588, %r589}, {%r903, %r903, %r903, %r903}, {%r903, %r903}, {%r572, %r573, %r574, %r575};

	// end inline asm
	bar.warp.sync 	-1;
	// begin inline asm
	mma.sync.aligned.m16n8k32.row.col.f32.e4m3.e4m3.f32 {%r600, %r601, %r602, %r603}, {%r903, %r903, %r903, %r903}, {%r903, %r903}, {%r586, %r587, %r588, %r589};

	// end inline asm
	bar.warp.sync 	-1;
	// begin inline asm
	mma.sync.aligned.m16n8k32.row.col.f32.e4m3.e4m3.f32 {%r614, %r615, %r616, %r617}, {%r903, %r903, %r903, %r903}, {%r903, %r903}, {%r600, %r601, %r602, %r603};

	// end inline asm
	bar.warp.sync 	-1;
	// begin inline asm
	mma.sync.aligned.m16n8k32.row.col.f32.e4m3.e4m3.f32 {%r628, %r629, %r630, %r631}, {%r903, %r903, %r903, %r903}, {%r903, %r903}, {%r614, %r615, %r616, %r617};

	// end inline asm
	bar.warp.sync 	-1;
	// begin inline asm
	mma.sync.aligned.m16n8k32.row.col.f32.e4m3.e4m3.f32 {%r642, %r643, %r644, %r645}, {%r903, %r903, %r903, %r903}, {%r903, %r903}, {%r628, %r629, %r630, %r631};

	// end inline asm
	bar.warp.sync 	-1;
	// begin inline asm
	mma.sync.aligned.m16n8k32.row.col.f32.e4m3.e4m3.f32 {%r656, %r657, %r658, %r659}, {%r903, %r903, %r903, %r903}, {%r903, %r903}, {%r642, %r643, %r644, %r645};

	// end inline asm
	bar.warp.sync 	-1;
	// begin inline asm
	mma.sync.aligned.m16n8k32.row.col.f32.e4m3.e4m3.f32 {%r670, %r671, %r672, %r673}, {%r903, %r903, %r903, %r903}, {%r903, %r903}, {%r656, %r657, %r658, %r659};

	// end inline asm
	bar.warp.sync 	-1;
	// begin inline asm
	mma.sync.aligned.m16n8k32.row.col.f32.e4m3.e4m3.f32 {%r684, %r685, %r686, %r687}, {%r903, %r903, %r903, %r903}, {%r903, %r903}, {%r670, %r671, %r672, %r673};

	// end inline asm
	bar.warp.sync 	-1;
	// begin inline asm
	mma.sync.aligned.m16n8k32.row.col.f32.e4m3.e4m3.f32 {%r698, %r699, %r700, %r701}, {%r903, %r903, %r903, %r903}, {%r903, %r903}, {%r684, %r685, %r686, %r687};

	// end inline asm
	bar.warp.sync 	-1;
	// begin inline asm
	mma.sync.aligned.m16n8k32.row.col.f32.e4m3.e4m3.f32 {%r712, %r713, %r714, %r715}, {%r903, %r903, %r903, %r903}, {%r903, %r903}, {%r698, %r699, %r700, %r701};

	// end inline asm
	bar.warp.sync 	-1;
	// begin inline asm
	mma.sync.aligned.m16n8k32.row.col.f32.e4m3.e4m3.f32 {%r726, %r727, %r728, %r729}, {%r903, %r903, %r903, %r903}, {%r903, %r903}, {%r712, %r713, %r714, %r715};

	// end inline asm
	bar.warp.sync 	-1;
	// begin inline asm
	mma.sync.aligned.m16n8k32.row.col.f32.e4m3.e4m3.f32 {%r740, %r741, %r742, %r743}, {%r903, %r903, %r903, %r903}, {%r903, %r903}, {%r726, %r727, %r728, %r729};

	// end inline asm
	bar.warp.sync 	-1;
	// begin inline asm
	mma.sync.aligned.m16n8k32.row.col.f32.e4m3.e4m3.f32 {%r754, %r755, %r756, %r757}, {%r903, %r903, %r903, %r903}, {%r903, %r903}, {%r740, %r741, %r742, %r743};

	// end inline asm
	bar.warp.sync 	-1;
	// begin inline asm
	mma.sync.aligned.m16n8k32.row.col.f32.e4m3.e4m3.f32 {%r768, %r769, %r770, %r771}, {%r903, %r903, %r903, %r903}, {%r903, %r903}, {%r754, %r755, %r756, %r757};

	// end inline asm
	bar.warp.sync 	-1;
	// begin inline asm
	mma.sync.aligned.m16n8k32.row.col.f32.e4m3.e4m3.f32 {%r782, %r783, %r784, %r785}, {%r903, %r903, %r903, %r903}, {%r903, %r903}, {%r768, %r769, %r770, %r771};

	// end inline asm
	bar.warp.sync 	-1;
	// begin inline asm
	mma.sync.aligned.m16n8k32.row.col.f32.e4m3.e4m3.f32 {%r796, %r797, %r798, %r799}, {%r903, %r903, %r903, %r903}, {%r903, %r903}, {%r782, %r783, %r784, %r785};

	// end inline asm
	bar.warp.sync 	-1;
	// begin inline asm
	mma.sync.aligned.m16n8k32.row.col.f32.e4m3.e4m3.f32 {%r810, %r811, %r812, %r813}, {%r903, %r903, %r903, %r903}, {%r903, %r903}, {%r796, %r797, %r798, %r799};

	// end inline asm
	bar.warp.sync 	-1;
	// begin inline asm
	mma.sync.aligned.m16n8k32.row.col.f32.e4m3.e4m3.f32 {%r824, %r825, %r826, %r827}, {%r903, %r903, %r903, %r903}, {%r903, %r903}, {%r810, %r811, %r812, %r813};

	// end inline asm
	bar.warp.sync 	-1;
	// begin inline asm
	mma.sync.aligned.m16n8k32.row.col.f32.e4m3.e4m3.f32 {%r838, %r839, %r840, %r841}, {%r903, %r903, %r903, %r903}, {%r903, %r903}, {%r824, %r825, %r826, %r827};

	// end inline asm
	bar.warp.sync 	-1;
	// begin inline asm
	mma.sync.aligned.m16n8k32.row.col.f32.e4m3.e4m3.f32 {%r852, %r853, %r854, %r855}, {%r903, %r903, %r903, %r903}, {%r903, %r903}, {%r838, %r839, %r840, %r841};

	// end inline asm
	bar.warp.sync 	-1;
	// begin inline asm
	mma.sync.aligned.m16n8k32.row.col.f32.e4m3.e4m3.f32 {%r866, %r867, %r868, %r869}, {%r903, %r903, %r903, %r903}, {%r903, %r903}, {%r852, %r853, %r854, %r855};

	// end inline asm
	bar.warp.sync 	-1;
	// begin inline asm
	mma.sync.aligned.m16n8k32.row.col.f32.e4m3.e4m3.f32 {%r880, %r881, %r882, %r883}, {%r903, %r903, %r903, %r903}, {%r903, %r903}, {%r866, %r867, %r868, %r869};

	// end inline asm
	bar.warp.sync 	-1;
	// begin inline asm
	mma.sync.aligned.m16n8k32.row.col.f32.e4m3.e4m3.f32 {%r917, %r916, %r915, %r914}, {%r903, %r903, %r903, %r903}, {%r903, %r903}, {%r880, %r881, %r882, %r883};

	// end inline asm
	bar.warp.sync 	-1;
	add.s32 	%r913, %r913, 64;
	setp.ne.s32 	%p1, %r913, 8192;
	@%p1 bra 	$L__BB10_1;
	cvta.to.global.u64 	%rd5, %rd2;
	// begin inline asm
	wmma.store.d.sync.aligned.row.m8n8k32.global.s32 [%rd1], {%r917, %r916};

	// end inline asm
	add.s64 	%rd4, %rd1, 256;
	// begin inline asm
	wmma.store.d.sync.aligned.row.m8n8k32.global.s32 [%rd4], {%r915, %r914};

	// end inline asm
	mov.b32 	%r912, 0;
	st.global.u32 	[%rd5], %r912;
	ret;

}
	// .globl	_Z20mma_s8s8s32_16_16_16PvPi
.visible .entry _Z20mma_s8s8s32_16_16_16PvPi(
	.param .u64 .ptr .align 1 _Z20mma_s8s8s32_16_16_16PvPi_param_0,
	.param .u64 .ptr .align 1 _Z20mma_s8s8s32_16_16_16PvPi_param_1
)
{
	.reg .pred 	%p<2>;
	.reg .b32 	%r<538>;
	.reg .b64 	%rd<7>;

	ld.param.u64 	%rd1, [_Z20mma_s8s8s32_16_16_16PvPi_param_0];
	ld.param.u64 	%rd2, [_Z20mma_s8s8s32_16_16_16PvPi_param_1];
	mov.b32 	%r529, 0;
	mov.u32 	%r530, %r529;
	mov.u32 	%r531, %r529;
	mov.u32 	%r532, %r529;
	mov.u32 	%r533, %r529;
	mov.u32 	%r534, %r529;
	mov.u32 	%r535, %r529;
	mov.u32 	%r536, %r529;
	mov.u32 	%r537, %r529;
$L__BB11_1:
	mov.b32 	%r20, 0;
	wmma.mma.sync.aligned.row.col.m16n16k16.s32.s8.s8.s32 {%r21, %r22, %r23, %r24, %r25, %r26, %r27, %r28}, {%r20, %r20}, {%r20, %r20}, {%r536, %r535, %r534, %r533, %r532, %r531, %r530, %r529};
	bar.warp.sync 	-1;
	wmma.mma.sync.aligned.row.col.m16n16k16.s32.s8.s8.s32 {%r29, %r30, %r31, %r32, %r33, %r34, %r35, %r36}, {%r20, %r20}, {%r20, %r20}, {%r21, %r22, %r23, %r24, %r25, %r26, %r27, %r28};
	bar.warp.sync 	-1;
	wmma.mma.sync.aligned.row.col.m16n16k16.s32.s8.s8.s32 {%r37, %r38, %r39, %r40, %r41, %r42, %r43, %r44}, {%r20, %r20}, {%r20, %r20}, {%r29, %r30, %r31, %r32, %r33, %r34, %r35, %r36};
	bar.warp.sync 	-1;
	wmma.mma.sync.aligned.row.col.m16n16k16.s32.s8.s8.s32 {%r45, %r46, %r47, %r48, %r49, %r50, %r51, %r52}, {%r20, %r20}, {%r20, %r20}, {%r37, %r38, %r39, %r40, %r41, %r42, %r43, %r44};
	bar.warp.sync 	-1;
	wmma.mma.sync.aligned.row.col.m16n16k16.s32.s8.s8.s32 {%r53, %r54, %r55, %r56, %r57, %r58, %r59, %r60}, {%r20, %r20}, {%r20, %r20}, {%r45, %r46, %r47, %r48, %r49, %r50, %r51, %r52};
	bar.warp.sync 	-1;
	wmma.mma.sync.aligned.row.col.m16n16k16.s32.s8.s8.s32 {%r61, %r62, %r63, %r64, %r65, %r66, %r67, %r68}, {%r20, %r20}, {%r20, %r20}, {%r53, %r54, %r55, %r56, %r57, %r58, %r59, %r60};
	bar.warp.sync 	-1;
	wmma.mma.sync.aligned.row.col.m16n16k16.s32.s8.s8.s32 {%r69, %r70, %r71, %r72, %r73, %r74, %r75, %r76}, {%r20, %r20}, {%r20, %r20}, {%r61, %r62, %r63, %r64, %r65, %r66, %r67, %r68};
	bar.warp.sync 	-1;
	wmma.mma.sync.aligned.row.col.m16n16k16.s32.s8.s8.s32 {%r77, %r78, %r79, %r80, %r81, %r82, %r83, %r84}, {%r20, %r20}, {%r20, %r20}, {%r69, %r70, %r71, %r72, %r73, %r74, %r75, %r76};
	bar.warp.sync 	-1;
	wmma.mma.sync.aligned.row.col.m16n16k16.s32.s8.s8.s32 {%r85, %r86, %r87, %r88, %r89, %r90, %r91, %r92}, {%r20, %r20}, {%r20, %r20}, {%r77, %r78, %r79, %r80, %r81, %r82, %r83, %r84};
	bar.warp.sync 	-1;
	wmma.mma.sync.aligned.row.col.m16n16k16.s32.s8.s8.s32 {%r93, %r94, %r95, %r96, %r97, %r98, %r99, %r100}, {%r20, %r20}, {%r20, %r20}, {%r85, %r86, %r87, %r88, %r89, %r90, %r91, %r92};
	bar.warp.sync 	-1;
	wmma.mma.sync.aligned.row.col.m16n16k16.s32.s8.s8.s32 {%r101, %r102, %r103, %r104, %r105, %r106, %r107, %r108}, {%r20, %r20}, {%r20, %r20}, {%r93, %r94, %r95, %r96, %r97, %r98, %r99, %r100};
	bar.warp.sync 	-1;
	wmma.mma.sync.aligned.row.col.m16n16k16.s32.s8.s8.s32 {%r109, %r110, %r111, %r112, %r113, %r114, %r115, %r116}, {%r20, %r20}, {%r20, %r20}, {%r101, %r102, %r103, %r104, %r105, %r106, %r107, %r108};
	bar.warp.sync 	-1;
	wmma.mma.sync.aligned.row.col.m16n16k16.s32.s8.s8.s32 {%r117, %r118, %r119, %r120, %r121, %r122, %r123, %r124}, {%r20, %r20}, {%r20, %r20}, {%r109, %r110, %r111, %r112, %r113, %r114, %r115, %r116};
	bar.warp.sync 	-1;
	wmma.mma.sync.aligned.row.col.m16n16k16.s32.s8.s8.s32 {%r125, %r126, %r127, %r128, %r129, %r130, %r131, %r132}, {%r20, %r20}, {%r20, %r20}, {%r117, %r118, %r119, %r120, %r121, %r122, %r123, %r124};
	bar.warp.sync 	-1;
	wmma.mma.sync.aligned.row.col.m16n16k16.s32.s8.s8.s32 {%r133, %r134, %r135, %r136, %r137, %r138, %r139, %r140}, {%r20, %r20}, {%r20, %r20}, {%r125, %r126, %r127, %r128, %r129, %r130, %r131, %r132};
	bar.warp.sync 	-1;
	wmma.mma.sync.aligned.row.col.m16n16k16.s32.s8.s8.s32 {%r141, %r142, %r143, %r144, %r145, %r146, %r147, %r148}, {%r20, %r20}, {%r20, %r20}, {%r133, %r134, %r135, %r136, %r137, %r138, %r139, %r140};
	bar.warp.sync 	-1;
	wmma.mma.sync.aligned.row.col.m16n16k16.s32.s8.s8.s32 {%r149, %r150, %r151, %r152, %r153, %r154, %r155, %r156}, {%r20, %r20}, {%r20, %r20}, {%r141, %r142, %r143, %r144, %r145, %r146, %r147, %r148};
	bar.warp.sync 	-1;
	wmma.mma.sync.aligned.row.col.m16n16k16.s32.s8.s8.s32 {%r157, %r158, %r159, %r160, %r161, %r162, %r163, %r164}, {%r20, %r20}, {%r20, %r20}, {%r149, %r150, %r151, %r152, %r153, %r154, %r155, %r156};
	bar.warp.sync 	-1;
	wmma.mma.sync.aligned.row.col.m16n16k16.s32.s8.s8.s32 {%r165, %r166, %r167, %r168, %r169, %r170, %r171, %r172}, {%r20, %r20}, {%r20, %r20}, {%r157, %r158, %r159, %r160, %r161, %r162, %r163, %r164};
	bar.warp.sync 	-1;
	wmma.mma.sync.aligned.row.col.m16n16k16.s32.s8.s8.s32 {%r173, %r174, %r175, %r176, %r177, %r178, %r179, %r180}, {%r20, %r20}, {%r20, %r20}, {%r165, %r166, %r167, %r168, %r169, %r170, %r171, %r172};
	bar.warp.sync 	-1;
	wmma.mma.sync.aligned.row.col.m16n16k16.s32.s8.s8.s32 {%r181, %r182, %r183, %r184, %r185, %r186, %r187, %r188}, {%r20, %r20}, {%r20, %r20}, {%r173, %r174, %r175, %r176, %r177, %r178, %r179, %r180};
	bar.warp.sync 	-1;
	wmma.mma.sync.aligned.row.col.m16n16k16.s32.s8.s8.s32 {%r189, %r190, %r191, %r192, %r193, %r194, %r195, %r196}, {%r20, %r20}, {%r20, %r20}, {%r181, %r182, %r183, %r184, %r185, %r186, %r187, %r188};
	bar.warp.sync 	-1;
	wmma.mma.sync.aligned.row.col.m16n16k16.s32.s8.s8.s32 {%r197, %r198, %r199, %r200, %r201, %r202, %r203, %r204}, {%r20, %r20}, {%r20, %r20}, {%r189, %r190, %r191, %r192, %r193, %r194, %r195, %r196};
	bar.warp.sync 	-1;
	wmma.mma.sync.aligned.row.col.m16n16k16.s32.s8.s8.s32 {%r205, %r206, %r207, %r208, %r209, %r210, %r211, %r212}, {%r20, %r20}, {%r20, %r20}, {%r197, %r198, %r199, %r200, %r201, %r202, %r203, %r204};
	bar.warp.sync 	-1;
	wmma.mma.sync.aligned.row.col.m16n16k16.s32.s8.s8.s32 {%r213, %r214, %r215, %r216, %r217, %r218, %r219, %r220}, {%r20, %r20}, {%r20, %r20}, {%r205, %r206, %r207, %r208, %r209, %r210, %r211, %r212};
	bar.warp.sync 	-1;
	wmma.mma.sync.aligned.row.col.m16n16k16.s32.s8.s8.s32 {%r221, %r222, %r223, %r224, %r225, %r226, %r227, %r228}, {%r20, %r20}, {%r20, %r20}, {%r213, %r214, %r215, %r216, %r217, %r218, %r219, %r220};
	bar.warp.sync 	-1;
	wmma.mma.sync.aligned.row.col.m16n16k16.s32.s8.s8.s32 {%r229, %r230, %r231, %r232, %r233, %r234, %r235, %r236}, {%r20, %r20}, {%r20, %r20}, {%r221, %r222, %r223, %r224, %r225, %r226, %r227, %r228};
	bar.warp.sync 	-1;
	wmma.mma.sync.aligned.row.col.m16n16k16.s32.s8.s8.s32 {%r237, %r238, %r239, %r240, %r241, %r242, %r243, %r244}, {%r20, %r20}, {%r20, %r20}, {%r229, %r230, %r231, %r232, %r233, %r234, %r235, %r236};
	bar.warp.sync 	-1;
	wmma.mma.sync.aligned.row.col.m16n16k16.s32.s8.s8.s32 {%r245, %r246, %r247, %r248, %r249, %r250, %r251, %r252}, {%r20, %r20}, {%r20, %r20}, {%r237, %r238, %r239, %r240, %r241, %r242, %r243, %r244};
	bar.warp.sync 	-1;
	wmma.mma.sync.aligned.row.col.m16n16k16.s32.s8.s8.s32 {%r253, %r254, %r255, %r256, %r257, %r258, %r259, %r260}, {%r20, %r20}, {%r20, %r20}, {%r245, %r246, %r247, %r248, %r249, %r250, %r251, %r252};
	bar.warp.sync 	-1;
	wmma.mma.sync.aligned.row.col.m16n16k16.s32.s8.s8.s32 {%r261, %r262, %r263, %r264, %r265, %r266, %r267, %r268}, {%r20, %r20}, {%r20, %r20}, {%r253, %r254, %r255, %r256, %r257, %r258, %r259, %r260};
	bar.warp.sync 	-1;
	wmma.mma.sync.aligned.row.col.m16n16k16.s32.s8.s8.s32 {%r269, %r270, %r271, %r272, %r273, %r274, %r275, %r276}, {%r20, %r20}, {%r20, %r20}, {%r261, %r262, %r263, %r264, %r265, %r266, %r267, %r268};
	bar.warp.sync 	-1;
	wmma.mma.sync.aligned.row.col.m16n16k16.s32.s8.s8.s32 {%r277, %r278, %r279, %r280, %r281, %r282, %r283, %r284}, {%r20, %r20}, {%r20, %r20}, {%r269, %r270, %r271, %r272, %r273, %r274, %r275, %r276};
	bar.warp.sync 	-1;
	wmma.mma.sync.aligned.row.col.m16n16k16.s32.s8.s8.s32 {%r285, %r286, %r287, %r288, %r289, %r290, %r291, %r292}, {%r20, %r20}, {%r20, %r20}, {%r277, %r278, %r279, %r280, %r281, %r282, %r283, %r284};
	bar.warp.sync 	-1;
	wmma.mma.sync.aligned.row.col.m16n16k16.s32.s8.s8.s32 {%r293, %r294, %r295, %r296, %r297, %r298, %r299, %r300}, {%r20, %r20}, {%r20, %r20}, {%r285, %r286, %r287, %r288, %r289, %r290, %r291, %r292};
	bar.warp.sync 	-1;
	wmma.mma.sync.aligned.row.col.m16n16k16.s32.s8.s8.s32 {%r301, %r302, %r303, %r304, %r305, %r306, %r307, %r308}, {%r20, %r20}, {%r20, %r20}, {%r293, %r294, %r295, %r296, %r297, %r298, %r299, %r300};
	bar.warp.sync 	-1;
	wmma.mma.sync.aligned.row.col.m16n16k16.s32.s8.s8.s32 {%r309, %r310, %r311, %r312, %r313, %r314, %r315, %r316}, {%r20, %r20}, {%r20, %r20}, {%r301, %r302, %r303, %r304, %r305, %r306, %r307, %r308};
	bar.warp.sync 	-1;
	wmma.mma.sync.aligned.row.col.m16n16k16.s32.s8.s8.s32 {%r317, %r318, %r319, %r320, %r321, %r322, %r323, %r324}, {%r20, %r20}, {%r20, %r20}, {%r309, %r310, %r311, %r312, %r313, %r314, %r315, %r316};
	bar.warp.sync 	-1;
	wmma.mma.sync.aligned.row.col.m16n16k16.s32.s8.s8.s32 {%r325, %r326, %r327, %r328, %r329, %r330, %r331, %r332}, {%r20, %r20}, {%r20, %r20}, {%r317, %r318, %r319, %r320, %r321, %r322, %r323, %r324};
	bar.warp.sync 	-1;
	wmma.mma.sync.aligned.row.col.m16n16k16.s32.s8.s8.s32 {%r333, %r334, %r335, %r336, %r337, %r338, %r339, %r340}, {%r20, %r20}, {%r20, %r20}, {%r325, %r326, %r327, %r328, %r329, %r330, %r331, %r332};
	bar.warp.sync 	-1;
	wmma.mma.sync.aligned.row.col.m16n16k16.s32.s8.s8.s32 {%r341, %r342, %r343, %r344, %r345, %r346, %r347, %r348}, {%r20, %r20}, {%r20, %r20}, {%r333, %r334, %r335, %r336, %r337, %r338, %r339, %r340};
	bar.warp.sync 	-1;
	wmma.mma.sync.aligned.row.col.m16n16k16.s32.s8.s8.s32 {%r349, %r350, %r351, %r352, %r353, %r354, %r355, %r356}, {%r20, %r20}, {%r20, %r20}, {%r341, %r342, %r343, %r344, %r345, %r346, %r347, %r348};
	bar.warp.sync 	-1;
	wmma.mma.sync.aligned.row.col.m16n16k16.s32.s8.s8.s32 {%r357, %r358, %r359, %r360, %r361, %r362, %r363, %r364}, {%r20, %r20}, {%r20, %r20}, {%r349, %r350, %r351, %r352, %r353, %r354, %r355, %r356};
	bar.warp.sync 	-1;
	wmma.mma.sync.aligned.row.col.m16n16k16.s32.s8.s8.s32 {%r365, %r366, %r367, %r368, %r369, %r370, %r371, %r372}, {%r20, %r20}, {%r20, %r20}, {%r357, %r358, %r359, %r360, %r361, %r362, %r363, %r364};
	bar.warp.sync 	-1;
	wmma.mma.sync.aligned.row.col.m16n16k16.s32.s8.s8.s32 {%r373, %r374, %r375, %r376, %r377, %r378, %r379, %r380}, {%r20, %r20}, {%r20, %r20}, {%r365, %r366, %r367, %r368, %r369, %r370, %r371, %r372};
	bar.warp.sync 	-1;
	wmma.mma.sync.aligned.row.col.m16n16k16.s32.s8.s8.s32 {%r381, %r382, %r383, %r384, %r385, %r386, %r387, %r388}, {%r20, %r20}, {%r20, %r20}, {%r373, %r374, %r375, %r376, %r377, %r378, %r379, %r380};
	bar.warp.sync 	-1;
	wmma.mma.sync.aligned.row.col.m16n16k16.s32.s8.s8.s32 {%r389, %r390, %r391, %r392, %r393, %r394, %r395, %r396}, {%r20, %r20}, {%r20, %r20}, {%r381, %r382, %r383, %r384, %r385, %r386, %r387, %r388};
	bar.warp.sync 	-1;
	wmma.mma.sync.aligned.row.col.m16n16k16.s32.s8.s8.s32 {%r397, %r398, %r399, %r400, %r401, %r402, %r403, %r404}, {%r20, %r20}, {%r20, %r20}, {%r389, %r390, %r391, %r392, %r393, %r394, %r395, %r396};
	bar.warp.sync 	-1;
	wmma.mma.sync.aligned.row.col.m16n16k16.s32.s8.s8.s32 {%r405, %r406, %r407, %r408, %r409, %r410, %r411, %r412}, {%r20, %r20}, {%r20, %r20}, {%r397, %r398, %r399, %r400, %r401, %r402, %r403, %r404};
	bar.warp.sync 	-1;
	wmma.mma.sync.aligned.row.col.m16n16k16.s32.s8.s8.s32 {%r413, %r414, %r415, %r416, %r417, %r418, %r419, %r420}, {%r20, %r20}, {%r20, %r20}, {%r405, %r406, %r407, %r408, %r409, %r410, %r411, %r412};
	bar.warp.sync 	-1;
	wmma.mma.sync.aligned.row.col.m16n16k16.s32.s8.s8.s32 {%r421, %r422, %r423, %r424, %r425, %r426, %r427, %r428}, {%r20, %r20}, {%r20, %r20}, {%r413, %r414, %r415, %r416, %r417, %r418, %r419, %r420};
	bar.warp.sync 	-1;
	wmma.mma.sync.aligned.row.col.m16n16k16.s32.s8.s8.s32 {%r429, %r430, %r431, %r432, %r433, %r434, %r435, %r436}, {%r20, %r20}, {%r20, %r20}, {%r421, %r422, %r423, %r424, %r425, %r426, %r427, %r428};
	bar.warp.sync 	-1;
	wmma.mma.sync.aligned.row.col.m16n16k16.s32.s8.s8.s32 {%r437, %r438, %r439, %r440, %r441, %r442, %r443, %r444}, {%r20, %r20}, {%r20, %r20}, {%r429, %r430, %r431, %r432, %r433, %r434, %r435, %r436};
	bar.warp.sync 	-1;
	wmma.mma.sync.aligned.row.col.m16n16k16.s32.s8.s8.s32 {%r445, %r446, %r447, %r448, %r449, %r450, %r451, %r452}, {%r20, %r20}, {%r20, %r20}, {%r437, %r438, %r439, %r440, %r441, %r442, %r443, %r444};
	bar.warp.sync 	-1;
	wmma.mma.sync.aligned.row.col.m16n16k16.s32.s8.s8.s32 {%r453, %r454, %r455, %r456, %r457, %r458, %r459, %r460}, {%r20, %r20}, {%r20, %r20}, {%r445, %r446, %r447, %r448, %r449, %r450, %r451, %r452};
	bar.warp.sync 	-1;
	wmma.mma.sync.aligned.row.col.m16n16k16.s32.s8.s8.s32 {%r461, %r462, %r463, %r464, %r465, %r466, %r467, %r468}, {%r20, %r20}, {%r20, %r20}, {%r453, %r454, %r455, %r456, %r457, %r458, %r459, %r460};
	bar.warp.sync 	-1;
	wmma.mma.sync.aligned.row.col.m16n16k16.s32.s8.s8.s32 {%r469, %r470, %r471, %r472, %r473, %r474, %r475, %r476}, {%r20, %r20}, {%r20, %r20}, {%r461, %r462, %r463, %r464, %r465, %r466, %r467, %r468};
	bar.warp.sync 	-1;
	wmma.mma.sync.aligned.row.col.m16n16k16.s32.s8.s8.s32 {%r477, %r478, %r479, %r480, %r481, %r482, %r483, %r484}, {%r20, %r20}, {%r20, %r20}, {%r469, %r470, %r471, %r472, %r473, %r474, %r475, %r476};
	bar.warp.sync 	-1;
	wmma.mma.sync.aligned.row.col.m16n16k16.s32.s8.s8.s32 {%r485, %r486, %r487, %r488, %r489, %r490, %r491, %r492}, {%r20, %r20}, {%r20, %r20}, {%r477, %r478, %r479, %r480, %r481, %r482, %r483, %r484};
	bar.warp.sync 	-1;
	wmma.mma.sync.aligned.row.col.m16n16k16.s32.s8.s8.s32 {%r493, %r494, %r495, %r496, %r497, %r498, %r499, %r500}, {%r20, %r20}, {%r20, %r20}, {%r485, %r486, %r487, %r488, %r489, %r490, %r491, %r492};
	bar.warp.sync 	-1;
	wmma.mma.sync.aligned.row.col.m16n16k16.s32.s8.s8.s32 {%r501, %r502, %r503, %r504, %r505, %r506, %r507, %r508}, {%r20, %r20}, {%r20, %r20}, {%r493, %r494, %r495, %r496, %r497, %r498, %r499, %r500};
	bar.warp.sync 	-1;
	wmma.mma.sync.aligned.row.col.m16n16k16.s32.s8.s8.s32 {%r509, %r510, %r511, %r512, %r513, %r514, %r515, %r516}, {%r20, %r20}, {%r20, %r20}, {%r501, %r502, %r503, %r504, %r505, %r506, %r507, %r508};
	bar.warp.sync 	-1;
	wmma.mma.sync.aligned.row.col.m16n16k16.s32.s8.s8.s32 {%r517, %r518, %r519, %r520, %r521, %r522, %r523, %r524}, {%r20, %r20}, {%r20, %r20}, {%r509, %r510, %r511, %r512, %r513, %r514, %r515, %r516};
	bar.warp.sync 	-1;
	wmma.mma.sync.aligned.row.col.m16n16k16.s32.s8.s8.s32 {%r536, %r535, %r534, %r533, %r532, %r531, %r530, %r529}, {%r20, %r20}, {%r20, %r20}, {%r517, %r518, %r519, %r520, %r521, %r522, %r523, %r524};
	bar.warp.sync 	-1;
	add.s32 	%r537, %r537, 64;
	setp.ne.s32 	%p1, %r537, 8192;
	@%p1 bra 	$L__BB11_1;
	cvta.to.global.u64 	%rd3, %rd1;
	cvta.to.global.u64 	%rd4, %rd2;
	mov.u32 	%r525, %tid.y;
	shl.b32 	%r526, %r525, 8;
	mul.wide.u32 	%rd5, %r526, 4;
	add.s64 	%rd6, %rd3, %rd5;
	mov.b32 	%r527, 16;
	wmma.store.d.sync.aligned.row.m16n16k16.global.s32 	[%rd6], {%r536, %r535, %r534, %r533, %r532, %r531, %r530, %r529}, %r527;
	mov.b32 	%r528, 0;
	st.global.u32 	[%rd4], %r528;
	ret;

}
	// .globl	_Z19mma_s8s8s32_32_8_16PvPi
.visible .entry _Z19mma_s8s8s32_32_8_16PvPi(
	.param .u64 .ptr .align 1 _Z19mma_s8s8s32_32_8_16PvPi_param_0,
	.param .u64 .ptr .align 1 _Z19mma_s8s8s32_32_8_16PvPi_param_1
)
{
	.reg .pred 	%p<2>;
	.reg .b32 	%r<538>;
	.reg .b64 	%rd<7>;

	ld.param.u64 	%rd1, [_Z19mma_s8s8s32_32_8_16PvPi_param_0];
	ld.param.u64 	%rd2, [_Z19mma_s8s8s32_32_8_16PvPi_param_1];
	mov.b32 	%r529, 0;
	mov.u32 	%r530, %r529;
	mov.u32 	%r531, %r529;
	mov.u32 	%r532, %r529;
	mov.u32 	%r533, %r529;
	mov.u32 	%r534, %r529;
	mov.u32 	%r535, %r529;
	mov.u32 	%r536, %r529;
	mov.u32 	%r537, %r529;
$L__BB12_1:
	mov.b32 	%r20, 0;
	wmma.mma.sync.aligned.row.col.m32n8k16.s32.s8.s8.s32 {%r21, %r22, %r23, %r24, %r25, %r26, %r27, %r28}, {%r20, %r20, %r20, %r20}, {%r20}, {%r536, %r535, %r534, %r533, %r532, %r531, %r530, %r529};
	bar.warp.sync 	-1;
	wmma.mma.sync.aligned.row.col.m32n8k16.s32.s8.s8.s32 {%r29, %r30, %r31, %r32, %r33, %r34, %r35, %r36}, {%r20, %r20, %r20, %r20}, {%r20}, {%r21, %r22, %r23, %r24, %r25, %r26, %r27, %r28};
	bar.warp.sync 	-1;
	wmma.mma.sync.aligned.row.col.m32n8k16.s32.s8.s8.s32 {%r37, %r38, %r39, %r40, %r41, %r42, %r43, %r44}, {%r20, %r20, %r20, %r20}, {%r20}, {%r29, %r30, %r31, %r32, %r33, %r34, %r35, %r36};
	bar.warp.sync 	-1;
	wmma.mma.sync.aligned.row.col.m32n8k16.s32.s8.s8.s32 {%r45, %r46, %r47, %r48, %r49, %r50, %r51, %r52}, {%r20, %r20, %r20, %r20}, {%r20}, {%r37, %r38, %r39, %r40, %r41, %r42, %r43, %r44};
	bar.warp.sync 	-1;
	wmma.mma.sync.aligned.row.col.m32n8k16.s32.s8.s8.s32 {%r53, %r54, %r55, %r56, %r57, %r58, %r59, %r60}, {%r20, %r20, %r20, %r20}, {%r20}, {%r45, %r46, %r47, %r48, %r49, %r50, %r51, %r52};
	bar.warp.sync 	-1;
	wmma.mma.sync.aligned.row.col.m32n8k16.s32.s8.s8.s32 {%r61, %r62, %r63, %r64, %r65, %r66, %r67, %r68}, {%r20, %r20, %r20, %r20}, {%r20}, {%r53, %r54, %r55, %r56, %r57, %r58, %r59, %r60};
	bar.warp.sync 	-1;
	wmma.mma.sync.aligned.row.col.m32n8k16.s32.s8.s8.s32 {%r69, %r70, %r71, %r72, %r73, %r74, %r75, %r76}, {%r20, %r20, %r20, %r20}, {%r20}, {%r61, %r62, %r63, %r64, %r65, %r66, %r67, %r68};
	bar.warp.sync 	-1;
	wmma.mma.sync.aligned.row.col.m32n8k16.s32.s8.s8.s32 {%r77, %r78, %r79, %r80, %r81, %r82, %r83, %r84}, {%r20, %r20, %r20, %r20}, {%r20}, {%r69, %r70, %r71, %r72, %r73, %r74, %r75, %r76};
	bar.warp.sync 	-1;
	wmma.mma.sync.aligned.row.col.m32n8k16.s32.s8.s8.s32 {%r85, %r86, %r87, %r88, %r89, %r90, %r91, %r92}, {%r20, %r20, %r20, %r20}, {%r20}, {%r77, %r78, %r79, %r80, %r81, %r82, %r83, %r84};
	bar.warp.sync 	-1;
	wmma.mma.sync.aligned.row.col.m32n8k16.s32.s8.s8.s32 {%r93, %r94, %r95, %r96, %r97, %r98, %r99, %r100}, {%r20, %r20, %r20, %r20}, {%r20}, {%r85, %r86, %r87, %r88, %r89, %r90, %r91, %r92};
	bar.warp.sync 	-1;
	wmma.mma.sync.aligned.row.col.m32n8k16.s32.s8.s8.s32 {%r101, %r102, %r103, %r104, %r105, %r106, %r107, %r108}, {%r20, %r20, %r20, %r20}, {%r20}, {%r93, %r94, %r95, %r96, %r97, %r98, %r99, %r100};
	bar.warp.sync 	-1;
	wmma.mma.sync.aligned.row.col.m32n8k16.s32.s8.s8.s32 {%r109, %r110, %r111, %r112, %r113, %r114, %r115, %r116}, {%r20, %r20, %r20, %r20}, {%r20}, {%r101, %r102, %r103, %r104, %r105, %r106, %r107, %r108};
	bar.warp.sync 	-1;
	wmma.mma.sync.aligned.row.col.m32n8k16.s32.s8.s8.s32 {%r117, %r118, %r119, %r120, %r121, %r122, %r123, %r124}, {%r20, %r20, %r20, %r20}, {%r20}, {%r109, %r110, %r111, %r112, %r113, %r114, %r115, %r116};
	bar.warp.sync 	-1;
	wmma.mma.sync.aligned.row.col.m32n8k16.s32.s8.s8.s32 {%r125, %r126, %r127, %r128, %r129, %r130, %r131, %r132}, {%r20, %r20, %r20, %r20}, {%r20}, {%r117, %r118, %r119, %r120, %r121, %r122, %r123, %r124};
	bar.warp.sync 	-1;
	wmma.mma.sync.aligned.row.col.m32n8k16.s32.s8.s8.s32 {%r133, %r134, %r135, %r136, %r137, %r138, %r139, %r140}, {%r20, %r20, %r20, %r20}, {%r20}, {%r125, %r126, %r127, %r128, %r129, %r130, %r131, %r132};
	bar.warp.sync 	-1;
	wmma.mma.sync.aligned.row.col.m32n8k16.s32.s8.s8.s32 {%r141, %r142, %r143, %r144, %r145, %r146, %r147, %r148}, {%r20, %r20, %r20, %r20}, {%r20}, {%r133, %r134, %r135, %r136, %r137, %r138, %r139, %r140};
	bar.warp.sync 	-1;
	wmma.mma.sync.aligned.row.col.m32n8k16.s32.s8.s8.s32 {%r149, %r150, %r151, %r152, %r153, %r154, %r155, %r156}, {%r20, %r20, %r20, %r20}, {%r20}, {%r141, %r142, %r143, %r144, %r145, %r146, %r147, %r148};
	bar.warp.sync 	-1;
	wmma.mma.sync.aligned.row.col.m32n8k16.s32.s8.s8.s32 {%r157, %r158, %r159, %r160, %r161, %r162, %r163, %r164}, {%r20, %r20, %r20, %r20}, {%r20}, {%r149, %r150, %r151, %r152, %r153, %r154, %r155, %r156};
	bar.warp.sync 	-1;
	wmma.mma.sync.aligned.row.col.m32n8k16.s32.s8.s8.s32 {%r165, %r166, %r167, %r168, %r169, %r170, %r171, %r172}, {%r20, %r20, %r20, %r20}, {%r20}, {%r157, %r158, %r159, %r160, %r161, %r162, %r163, %r164};
	bar.warp.sync 	-1;
	wmma.mma.sync.aligned.row.col.m32n8k16.s32.s8.s8.s32 {%r173, %r174, %r175, %r176, %r177, %r178, %r179, %r180}, {%r20, %r20, %r20, %r20}, {%r20}, {%r165, %r166, %r167, %r168, %r169, %r170, %r171, %r172};
	bar.warp.sync 	-1;
	wmma.mma.sync.aligned.row.col.m32n8k16.s32.s8.s8.s32 {%r181, %r182, %r183, %r184, %r185, %r186, %r187, %r188}, {%r20, %r20, %r20, %r20}, {%r20}, {%r173, %r174, %r175, %r176, %r177, %r178, %r179, %r180};
	bar.warp.sync 	-1;
	wmma.mma.sync.aligned.row.col.m32n8k16.s32.s8.s8.s32 {%r189, %r190, %r191, %r192, %r193, %r194, %r195, %r196}, {%r20, %r20, %r20, %r20}, {%r20}, {%r181, %r182, %r183, %r184, %r185, %r186, %r187, %r188};
	bar.warp.sync 	-1;
	wmma.mma.sync.aligned.row.col.m32n8k16.s32.s8.s8.s32 {%r197, %r198, %r199, %r200, %r201, %r202, %r203, %r204}, {%r20, %r20, %r20, %r20}, {%r20}, {%r189, %r190, %r191, %r192, %r193, %r194, %r195, %r196};
	bar.warp.sync 	-1;
	wmma.mma.sync.aligned.row.col.m32n8k16.s32.s8.s8.s32 {%r205, %r206, %r207, %r208, %r209, %r210, %r211, %r212}, {%r20, %r20, %r20, %r20}, {%r20}, {%r197, %r198, %r199, %r200, %r201, %r202, %r203, %r204};
	bar.warp.sync 	-1;
	wmma.mma.sync.aligned.row.col.m32n8k16.s32.s8.s8.s32 {%r213, %r214, %r215, %r216, %r217, %r218, %r219, %r220}, {%r20, %r20, %r20, %r20}, {%r20}, {%r205, %r206, %r207, %r208, %r209, %r210, %r211, %r212};
	bar.warp.sync 	-1;
	wmma.mma.sync.aligned.row.col.m32n8k16.s32.s8.s8.s32 {%r221, %r222, %r223, %r224, %r225, %r226, %r227, %r228}, {%r20, %r20, %r20, %r20}, {%r20}, {%r213, %r214, %r215, %r216, %r217, %r218, %r219, %r220};
	bar.warp.sync 	-1;
	wmma.mma.sync.aligned.row.col.m32n8k16.s32.s8.s8.s32 {%r229, %r230, %r231, %r232, %r233, %r234, %r235, %r236}, {%r20, %r20, %r20, %r20}, {%r20}, {%r221, %r222, %r223, %r224, %r225, %r226, %r227, %r228};
	bar.warp.sync 	-1;
	wmma.mma.sync.aligned.row.col.m32n8k16.s32.s8.s8.s32 {%r237, %r238, %r239, %r240, %r241, %r242, %r243, %r244}, {%r20, %r20, %r20, %r20}, {%r20}, {%r229, %r230, %r231, %r232, %r233, %r234, %r235, %r236};
	bar.warp.sync 	-1;
	wmma.mma.sync.aligned.row.col.m32n8k16.s32.s8.s8.s32 {%r245, %r246, %r247, %r248, %r249, %r250, %r251, %r252}, {%r20, %r20, %r20, %r20}, {%r20}, {%r237, %r238, %r239, %r240, %r241, %r242, %r243, %r244};
	bar.warp.sync 	-1;
	wmma.mma.sync.aligned.row.col.m32n8k16.s32.s8.s8.s32 {%r253, %r254, %r255, %r256, %r257, %r258, %r259, %r260}, {%r20, %r20, %r20, %r20}, {%r20}, {%r245, %r246, %r247, %r248, %r249, %r250, %r251, %r252};
	bar.warp.sync 	-1;
	wmma.mma.sync.aligned.row.col.m32n8k16.s32.s8.s8.s32 {%r261, %r262, %r263, %r264, %r265, %r266, %r267, %r268}, {%r20, %r20, %r20, %r20}, {%r20}, {%r253, %r254, %r255, %r256, %r257, %r258, %r259, %r260};
	bar.warp.sync 	-1;
	wmma.mma.sync.aligned.row.col.m32n8k16.s32.s8.s8.s32 {%r269, %r270, %r271, %r272, %r273, %r274, %r275, %r276}, {%r20, %r20, %r20, %r20}, {%r20}, {%r261, %r262, %r263, %r264, %r265, %r266, %r267, %r268};
	bar.warp.sync 	-1;
	wmma.mma.sync.aligned.row.col.m32n8k16.s32.s8.s8.s32 {%r277, %r278, %r279, %r280, %r281, %r282, %r283, %r284}, {%r20, %r20, %r20, %r20}, {%r20}, {%r269, %r270, %r271, %r272, %r273, %r274, %r275, %r276};
	bar.warp.sync 	-1;
	wmma.mma.sync.aligned.row.col.m32n8k16.s32.s8.s8.s32 {%r285, %r286, %r287, %r288, %r289, %r290, %r291, %r292}, {%r20, %r20, %r20, %r20}, {%r20}, {%r277, %r278, %r279, %r280, %r281, %r282, %r283, %r284};
	bar.warp.sync 	-1;
	wmma.mma.sync.aligned.row.col.m32n8k16.s32.s8.s8.s32 {%r293, %r294, %r295, %r296, %r297, %r298, %r299, %r300}, {%r20, %r20, %r20, %r20}, {%r20}, {%r285, %r286, %r287, %r288, %r289, %r290, %r291, %r292};
	bar.warp.sync 	-1;
	wmma.mma.sync.aligned.row.col.m32n8k16.s32.s8.s8.s32 {%r301, %r302, %r303, %r304, %r305, %r306, %r307, %r308}, {%r20, %r20, %r20, %r20}, {%r20}, {%r293, %r294, %r295, %r296, %r297, %r298, %r299, %r300};
	bar.warp.sync 	-1;
	wmma.mma.sync.aligned.row.col.m32n8k16.s32.s8.s8.s32 {%r309, %r310, %r311, %r312, %r313, %r314, %r315, %r316}, {%r20, %r20, %r20, %r20}, {%r20}, {%r301, %r302, %r303, %r304, %r305, %r306, %r307, %r308};
	bar.warp.sync 	-1;
	wmma.mma.sync.aligned.row.col.m32n8k16.s32.s8.s8.s32 {%r317, %r318, %r319, %r320, %r321, %r322, %r323, %r324}, {%r20, %r20, %r20, %r20}, {%r20}, {%r309, %r310, %r311, %r312, %r313, %r314, %r315, %r316};
	bar.warp.sync 	-1;
	wmma.mma.sync.aligned.row.col.m32n8k16.s32.s8.s8.s32 {%r325, %r326, %r327, %r328, %r329, %r330, %r331, %r332}, {%r20, %r20, %r20, %r20}, {%r20}, {%r317, %r318, %r319, %r320, %r321, %r322, %r323, %r324};
	bar.warp.sync 	-1;
	wmma.mma.sync.aligned.row.col.m32n8k16.s32.s8.s8.s32 {%r333, %r334, %r335, %r336, %r337, %r338, %r339, %r340}, {%r20, %r20, %r20, %r20}, {%r20}, {%r325, %r326, %r327, %r328, %r329, %r330, %r331, %r332};
	bar.warp.sync 	-1;
	wmma.mma.sync.aligned.row.col.m32n8k16.s32.s8.s8.s32 {%r341, %r342, %r343, %r344, %r345, %r346, %r347, %r348}, {%r20, %r20, %r20, %r20}, {%r20}, {%r333, %r334, %r335, %r336, %r337, %r338, %r339, %r340};
	bar.warp.sync 	-1;
	wmma.mma.sync.aligned.row.col.m32n8k16.s32.s8.s8.s32 {%r349, %r350, %r351, %r352, %r353, %r354, %r355, %r356}, {%r20, %r20, %r20, %r20}, {%r20}, {%r341, %r342, %r343, %r344, %r345, %r346, %r347, %r348};
	bar.warp.sync 	-1;
	wmma.mma.sync.aligned.row.col.m32n8k16.s32.s8.s8.s32 {%r357, %r358, %r359, %r360, %r361, %r362, %r363, %r364}, {%r20, %r20, %r20, %r20}, {%r20}, {%r349, %r350, %r351, %r352, %r353, %r354, %r355, %r356};
	bar.warp.sync 	-1;
	wmma.mma.sync.aligned.row.col.m32n8k16.s32.s8.s8.s32 {%r365, %r366, %r367, %r368, %r369, %r370, %r371, %r372}, {%r20, %r20, %r20, %r20}, {%r20}, {%r357, %r358, %r359, %r360, %r361, %r362, %r363, %r364};
	bar.warp.sync 	-1;
	wmma.mma.sync.aligned.row.col.m32n8k16.s32.s8.s8.s32 {%r373, %r374, %r375, %r376, %r377, %r378, %r379, %r380}, {%r20, %r20, %r20, %r20}, {%r20}, {%r365, %r366, %r367, %r368, %r369, %r370, %r371, %r372};
	bar.warp.sync 	-1;
	wmma.mma.sync.aligned.row.col.m32n8k16.s32.s8.s8.s32 {%r381, %r382, %r383, %r384, %r385, %r386, %r387, %r388}, {%r20, %r20, %r20, %r20}, {%r20}, {%r373, %r374, %r375, %r376, %r377, %r378, %r379, %r380};
	bar.warp.sync 	-1;
	wmma.mma.sync.aligned.row.col.m32n8k16.s32.s8.s8.s32 {%r389, %r390, %r391, %r392, %r393, %r394, %r395, %r396}, {%r20, %r20, %r20, %r20}, {%r20}, {%r381, %r382, %r383, %r384, %r385, %r386, %r387, %r388};
	bar.warp.sync 	-1;
	wmma.mma.sync.aligned.row.col.m32n8k16.s32.s8.s8.s32 {%r397, %r398, %r399, %r400, %r401, %r402, %r403, %r404}, {%r20, %r20, %r20, %r20}, {%r20}, {%r389, %r390, %r391, %r392, %r393, %r394, %r395, %r396};
	bar.warp.sync 	-1;
	wmma.mma.sync.aligned.row.col.m32n8k16.s32.s8.s8.s32 {%r405, %r406, %r407, %r408, %r409, %r410, %r411, %r412}, {%r20, %r20, %r20, %r20}, {%r20}, {%r397, %r398, %r399, %r400, %r401, %r402, %r403, %r404};
	bar.warp.sync 	-1;
	wmma.mma.sync.aligned.row.col.m32n8k16.s32.s8.s8.s32 {%r413, %r414, %r415, %r416, %r417, %r418, %r419, %r420}, {%r20, %r20, %r20, %r20}, {%r20}, {%r405, %r406, %r407, %r408, %r409, %r410, %r411, %r412};
	bar.warp.sync 	-1;
	wmma.mma.sync.aligned.row.col.m32n8k16.s32.s8.s8.s32 {%r421, %r422, %r423, %r424, %r425, %r426, %r427, %r428}, {%r20, %r20, %r20, %r20}, {%r20}, {%r413, %r414, %r415, %r416, %r417, %r418, %r419, %r420};
	bar.warp.sync 	-1;
	wmma.mma.sync.aligned.row.col.m32n8k16.s32.s8.s8.s32 {%r429, %r430, %r431, %r432, %r433, %r434, %r435, %r436}, {%r20, %r20, %r20, %r20}, {%r20}, {%r421, %r422, %r423, %r424, %r425, %r426, %r427, %r428};
	bar.warp.sync 	-1;
	wmma.mma.sync.aligned.row.col.m32n8k16.s32.s8.s8.s32 {%r437, %r438, %r439, %r440, %r441, %r442, %r443, %r444}, {%r20, %r20, %r20, %r20}, {%r20}, {%r429, %r430, %r431, %r432, %r433, %r434, %r435, %r436};
	bar.warp.sync 	-1;
	wmma.mma.sync.aligned.row.col.m32n8k16.s32.s8.s8.s32 {%r445, %r446, %r447, %r448, %r449, %r450, %r451, %r452}, {%r20, %r20, %r20, %r20}, {%r20}, {%r437, %r438, %r439, %r440, %r441, %r442, %r443, %r444};
	bar.warp.sync 	-1;
	wmma.mma.sync.aligned.row.col.m32n8k16.s32.s8.s8.s32 {%r453, %r454, %r455, %r456, %r457, %r458, %r459, %r460}, {%r20, %r20, %r20, %r20}, {%r20}, {%r445, %r446, %r447, %r448, %r449, %r450, %r451, %r452};
	bar.warp.sync 	-1;
	wmma.mma.sync.aligned.row.col.m32n8k16.s32.s8.s8.s32 {%r461, %r462, %r463, %r464, %r465, %r466, %r467, %r468}, {%r20, %r20, %r20, %r20}, {%r20}, {%r453, %r454, %r455, %r456, %r457, %r458, %r459, %r460};
	bar.warp.sync 	-1;
	wmma.mma.sync.aligned.row.col.m32n8k16.s32.s8.s8.s32 {%r469, %r470, %r471, %r472, %r473, %r474, %r475, %r476}, {%r20, %r20, %r20, %r20}, {%r20}, {%r461, %r462, %r463, %r464, %r465, %r466, %r467, %r468};
	bar.warp.sync 	-1;
	wmma.mma.sync.aligned.row.col.m32n8k16.s32.s8.s8.s32 {%r477, %r478, %r479, %r480, %r481, %r482, %r483, %r484}, {%r20, %r20, %r20, %r20}, {%r20}, {%r469, %r470, %r471, %r472, %r473, %r474, %r475, %r476};
	bar.warp.sync 	-1;
	wmma.mma.sync.aligned.row.col.m32n8k16.s32.s8.s8.s32 {%r485, %r486, %r487, %r488, %r489, %r490, %r491, %r492}, {%r20, %r20, %r20, %r20}, {%r20}, {%r477, %r478, %r479, %r480, %r481, %r482, %r483, %r484};
	bar.warp.sync 	-1;
	wmma.mma.sync.aligned.row.col.m32n8k16.s32.s8.s8.s32 {%r493, %r494, %r495, %r496, %r497, %r498, %r499, %r500}, {%r20, %r20, %r20, %r20}, {%r20}, {%r485, %r486, %r487, %r488, %r489, %r490, %r491, %r492};
	bar.warp.sync 	-1;
	wmma.mma.sync.aligned.row.col.m32n8k16.s32.s8.s8.s32 {%r501, %r502, %r503, %r504, %r505, %r506, %r507, %r508}, {%r20, %r20, %r20, %r20}, {%r20}, {%r493, %r494, %r495, %r496, %r497, %r498, %r499, %r500};
	bar.warp.sync 	-1;
	wmma.mma.sync.aligned.row.col.m32n8k16.s32.s8.s8.s32 {%r509, %r510, %r511, %r512, %r513, %r514, %r515, %r516}, {%r20, %r20, %r20, %r20}, {%r20}, {%r501, %r502, %r503, %r504, %r505, %r506, %r507, %r508};
	bar.warp.sync 	-1;
	wmma.mma.sync.aligned.row.col.m32n8k16.s32.s8.s8.s32 {%r517, %r518, %r519, %r520, %r521, %r522, %r523, %r524}, {%r20, %r20, %r20, %r20}, {%r20}, {%r509, %r510, %r511, %r512, %r513, %r514, %r515, %r516};
	bar.warp.sync 	-1;
	wmma.mma.sync.aligned.row.col.m32n8k16.s32.s8.s8.s32 {%r536, %r535, %r534, %r533, %r532, %r531, %r530, %r529}, {%r20, %r20, %r20, %r20}, {%r20}, {%r517, %r518, %r519, %r520, %r521, %r522, %r523, %r524};
	bar.warp.sync 	-1;
	add.s32 	%r537, %r537, 64;
	setp.ne.s32 	%p1, %r537, 8192;
	@%p1 bra 	$L__BB12_1;
	cvta.to.global.u64 	%rd3, %rd1;
	cvta.to.global.u64 	%rd4, %rd2;
	mov.u32 	%r525, %tid.y;
	shl.b32 	%r526, %r525, 8;
	mul.wide.u32 	%rd5, %r526, 4;
	add.s64 	%rd6, %rd3, %rd5;
	mov.b32 	%r527, 8;
	wmma.store.d.sync.aligned.row.m32n8k16.global.s32 	[%rd6], {%r536, %r535, %r534, %r533, %r532, %r531, %r530, %r529}, %r527;
	mov.b32 	%r528, 0;
	st.global.u32 	[%rd4], %r528;
	ret;

}
	// .globl	_Z22mma_f16f16f16_16_16_16PvPi
.visible .entry _Z22mma_f16f16f16_16_16_16PvPi(
	.param .u64 .ptr .align 1 _Z22mma_f16f16f16_16_16_16PvPi_param_0,
	.param .u64 .ptr .align 1 _Z22mma_f16f16f16_16_16_16PvPi_param_1
)
{
	.reg .pred 	%p<2>;
	.reg .b16 	%rs<2>;
	.reg .b32 	%r<275>;
	.reg .b64 	%rd<7>;

	ld.param.u64 	%rd1, [_Z22mma_f16f16f16_16_16_16PvPi_param_0];
	ld.param.u64 	%rd2, [_Z22mma_f16f16f16_16_16_16PvPi_param_1];
	mov.b32 	%r274, 0;
	// begin inline asm
	cvt.rn.f16.s32 %rs1, %r274;
	// end inline asm
	mov.b32 	%r1, {%rs1, %rs1};
	mov.u32 	%r270, %r1;
	mov.u32 	%r271, %r1;
	mov.u32 	%r272, %r1;
	mov.u32 	%r273, %r1;
$L__BB13_1:
	wmma.mma.sync.aligned.row.col.m16n16k16.f16.f16 {%r14, %r15, %r16, %r17}, {%r1, %r1, %r1, %r1, %r1, %r1, %r1, %r1}, {%r1, %r1, %r1, %r1, %r1, %r1, %r1, %r1}, {%r273, %r272, %r271, %r270};
	bar.warp.sync 	-1;
	wmma.mma.sync.aligned.row.col.m16n16k16.f16.f16 {%r18, %r19, %r20, %r21}, {%r1, %r1, %r1, %r1, %r1, %r1, %r1, %r1}, {%r1, %r1, %r1, %r1, %r1, %r1, %r1, %r1}, {%r14, %r15, %r16, %r17};
	bar.warp.sync 	-1;
	wmma.mma.sync.aligned.row.col.m16n16k16.f16.f16 {%r22, %r23, %r24, %r25}, {%r1, %r1, %r1, %r1, %r1, %r1, %r1, %r1}, {%r1, %r1, %r1, %r1, %r1, %r1, %r1, %r1}, {%r18, %r19, %r20, %r21};
	bar.warp.sync 	-1;
	wmma.mma.sync.aligned.row.col.m16n16k16.f16.f16 {%r26, %r27, %r28, %r29}, {%r1, %r1, %r1, %r1, %r1, %r1, %r1, %r1}, {%r1, %r1, %r1, %r1, %r1, %r1, %r1, %r1}, {%r22, %r23, %r24, %r25};
	bar.warp.sync 	-1;
	wmma.mma.sync.aligned.row.col.m16n16k16.f16.f16 {%r30, %r31, %r32, %r33}, {%r1, %r1, %r1, %r1, %r1, %r1, %r1, %r1}, {%r1, %r1, %r1, %r1, %r1, %r1, %r1, %r1}, {%r26, %r27, %r28, %r29};
	bar.warp.sync 	-1;
	wmma.mma.sync.aligned.row.col.m16n16k16.f16.f16 {%r34, %r35, %r36, %r37}, {%r1, %r1, %r1, %r1, %r1, %r1, %r1, %r1}, {%r1, %r1, %r1, %r1, %r1, %r1, %r1, %r1}, {%r30, %r31, %r32, %r33};
	bar.warp.sync 	-1;
	wmma.mma.sync.aligned.row.col.m16n16k16.f16.f16 {%r38, %r39, %r40, %r41}, {%r1, %r1, %r1, %r1, %r1, %r1, %r1, %r1}, {%r1, %r1, %r1, %r1, %r1, %r1, %r1, %r1}, {%r34, %r35, %r36, %r37};
	bar.warp.sync 	-1;
	wmma.mma.sync.aligned.row.col.m16n16k16.f16.f16 {%r42, %r43, %r44, %r45}, {%r1, %r1, %r1, %r1, %r1, %r1, %r1, %r1}, {%r1, %r1, %r1, %r1, %r1, %r1, %r1, %r1}, {%r38, %r39, %r40, %r41};
	bar.warp.sync 	-1;
	wmma.mma.sync.aligned.row.col.m16n16k16.f16.f16 {%r46, %r47, %r48, %r49}, {%r1, %r1, %r1, %r1, %r1, %r1, %r1, %r1}, {%r1, %r1, %r1, %r1, %r1, %r1, %r1, %r1}, {%r42, %r43, %r44, %r45};
	bar.warp.sync 	-1;
	wmma.mma.sync.aligned.row.col.m16n16k16.f16.f16 {%r50, %r51, %r52, %r53}, {%r1, %r1, %r1, %r1, %r1, %r1, %r1, %r1}, {%r1, %r1, %r1, %r1, %r1, %r1, %r1, %r1}, {%r46, %r47, %r48, %r49};
	bar.warp.sync 	-1;
	wmma.mma.sync.aligned.row.col.m16n16k16.f16.f16 {%r54, %r55, %r56, %r57}, {%r1, %r1, %r1, %r1, %r1, %r1, %r1, %r1}, {%r1, %r1, %r1, %r1, %r1, %r1, %r1, %r1}, {%r50, %r51, %r52, %r53};
	bar.warp.sync 	-1;
	wmma.mma.sync.aligned.row.col.m16n16k16.f16.f16 {%r58, %r59, %r60, %r61}, {%r1, %r1, %r1, %r1, %r1, %r1, %r1, %r1}, {%r1, %r1, %r1, %r1, %r1, %r1, %r1, %r1}, {%r54, %r55, %r56, %r57};
	bar.warp.sync 	-1;
	wmma.mma.sync.aligned.row.col.m16n16k16.f16.f16 {%r62, %r63, %r64, %r65}, {%r1, %r1, %r1, %r1, %r1, %r1, %r1, %r1}, {%r1, %r1, %r1, %r1, %r1, %r1, %r1, %r1}, {%r58, %r59, %r60, %r61};
	bar.warp.sync 	-1;
	wmma.mma.sync.aligned.row.col.m16n16k16.f16.f16 {%r66, %r67, %r68, %r69}, {%r1, %r1, %r1, %r1, %r1, %r1, %r1, %r1}, {%r1, %r1, %r1, %r1, %r1, %r1, %r1, %r1}, {%r62, %r63, %r64, %r65};
	bar.warp.sync 	-1;
	wmma.mma.sync.aligned.row.col.m16n16k16.f16.f16 {%r70, %r71, %r72, %r73}, {%r1, %r1, %r1, %r1, %r1, %r1, %r1, %r1}, {%r1, %r1, %r1, %r1, %r1, %r1, %r1, %r1}, {%r66, %r67, %r68, %r69};
	bar.warp.sync 	-1;
	wmma.mma.sync.aligned.row.col.m16n16k16.f16.f16 {%r74, %r75, %r76, %r77}, {%r1, %r1, %r1, %r1, %r1, %r1, %r1, %r1}, {%r1, %r1, %r1, %r1, %r1, %r1, %r1, %r1}, {%r70, %r71, %r72, %r73};
	bar.warp.sync 	-1;
	wmma.mma.sync.aligned.row.col.m16n16k16.f16.f16 {%r78, %r79, %r80, %r81}, {%r1, %r1, %r1, %r1, %r1, %r1, %r1, %r1}, {%r1, %r1, %r1, %r1, %r1, %r1, %r1, %r1}, {%r74, %r75, %r76, %r77};
	bar.warp.sync 	-1;
	wmma.mma.sync.aligned.row.col.m16n16k16.f16.f16 {%r82, %r83, %r84, %r85}, {%r1, %r1, %r1, %r1, %r1, %r1, %r1, %r1}, {%r1, %r1, %r1, %r1, %r1, %r1, %r1, %r1}, {%r78, %r79, %r80, %r81};
	bar.warp.sync 	-1;
	wmma.mma.sync.aligned.row.col.m16n16k16.f16.f16 {%r86, %r87, %r88, %r89}, {%r1, %r1, %r1, %r1, %r1, %r1, %r1, %r1}, {%r1, %r1, %r1, %r1, %r1, %r1, %r1, %r1}, {%r82, %r83, %r84, %r85};
	bar.warp.sync 	-1;
	wmma.mma.sync.aligned.row.col.m16n16k16.f16.f16 {%r90, %r91, %r92, %r93}, {%r1, %r1, %r1, %r1, %r1, %r1, %r1, %r1}, {%r1, %r1, %r1, %r1, %r1, %r1, %r1, %r1}, {%r86, %r87, %r88, %r89};
	bar.warp.sync 	-1;
	wmma.mma.sync.aligned.row.col.m16n16k16.f16.f16 {%r94, %r95, %r96, %r97}, {%r1, %r1, %r1, %r1, %r1, %r1, %r1, %r1}, {%r1, %r1, %r1, %r1, %r1, %r1, %r1, %r1}, {%r90, %r91, %r92, %r93};
	bar.warp.sync 	-1;
	wmma.mma.sync.aligned.row.col.m16n16k16.f16.f16 {%r98, %r99, %r100, %r101}, {%r1, %r1, %r1, %r1, %r1, %r1, %r1, %r1}, {%r1, %r1, %r1, %r1, %r1, %r1, %r1, %r1}, {%r94, %r95, %r96, %r97};
	bar.warp.sync 	-1;
	wmma.mma.sync.aligned.row.col.m16n16k16.f16.f16 {%r102, %r103, %r104, %r105}, {%r1, %r1, %r1, %r1, %r1, %r1, %r1, %r1}, {%r1, %r1, %r1, %r1, %r1, %r1, %r1, %r1}, {%r98, %r99, %r100, %r101};
	bar.warp.sync 	-1;
	wmma.mma.sync.aligned.row.col.m16n16k16.f16.f16 {%r106, %r107, %r108, %r109}, {%r1, %r1, %r1, %r1, %r1, %r1, %r1, %r1}, {%r1, %r1, %r1, %r1, %r1, %r1, %r1, %r1}, {%r102, %r103, %r104, %r105};
	bar.warp.sync 	-1;
	wmma.mma.sync.aligned.row.col.m16n16k16.f16.f16 {%r110, %r111, %r112, %r113}, {%r1, %r1, %r1, %r1, %r1, %r1, %r1, %r1}, {%r1, %r1, %r1, %r1, %r1, %r1, %r1, %r1}, {%r106, %r107, %r108, %r109};
	bar.warp.sync 	-1;
	wmma.mma.sync.aligned.row.col.m16n16k16.f16.f16 {%r114, %r115, %r116, %r117}, {%r1, %r1, %r1, %r1, %r1, %r1, %r1, %r1}, {%r1, %r1, %r1, %r1, %r1, %r1, %r1, %r1}, {%r110, %r111, %r112, %r113};
	bar.warp.sync 	-1;
	wmma.mma.sync.aligned.row.col.m16n16k16.f16.f16 {%r118, %r119, %r120, %r121}, {%r1, %r1, %r1, %r1, %r1, %r1, %r1, %r1}, {%r1, %r1, %r1, %r1, %r1, %r1, %r1, %r1}, {%r114, %r115, %r116, %r117};
	bar.warp.sync 	-1;
	wmma.mma.sync.aligned.row.col.m16n16k16.f16.f16 {%r122, %r123, %r124, %r125}, {%r1, %r1, %r1, %r1, %r1, %r1, %r1, %r1}, {%r1, %r1, %r1, %r1, %r1, %r1, %r1, %r1}, {%r118, %r119, %r120, %r121};
	bar.warp.sync 	-1;
	wmma.mma.sync.aligned.row.col.m16n16k16.f16.f16 {%r126, %r127, %r128, %r129}, {%r1, %r1, %r1, %r1, %r1, %r1, %r1, %r1}, {%r1, %r1, %r1, %r1, %r1, %r1, %r1, %r1}, {%r122, %r123, %r124, %r125};
	bar.warp.sync 	-1;
	wmma.mma.sync.aligned.row.col.m16n16k16.f16.f16 {%r130, %r131, %r132, %r133}, {%r1, %r1, %r1, %r1, %r1, %r1, %r1, %r1}, {%r1, %r1, %r1, %r1, %r1, %r1, %r1, %r1}, {%r126, %r127, %r128, %r129};
	bar.warp.sync 	-1;
	wmma.mma.sync.aligned.row.col.m16n16k16.f16.f16 {%r134, %r135, %r136, %r137}, {%r1, %r1, %r1, %r1, %r1, %r1, %r1, %r1}, {%r1, %r1, %r1, %r1, %r1, %r1, %r1, %r1}, {%r130, %r131, %r132, %r133};
	bar.warp.sync 	-1;
	wmma.mma.sync.aligned.row.col.m16n16k16.f16.f16 {%r138, %r139, %r140, %r141}, {%r1, %r1, %r1, %r1, %r1, %r1, %r1, %r1}, {%r1, %r1, %r1, %r1, %r1, %r1, %r1, %r1}, {%r134, %r135, %r136, %r137};
	bar.warp.sync 	-1;
	wmma.mma.sync.aligned.row.col.m16n16k16.f16.f16 {%r142, %r143, %r144, %r145}, {%r1, %r1, %r1, %r1, %r1, %r1, %r1, %r1}, {%r1, %r1, %r1, %r1, %r1, %r1, %r1, %r1}, {%r138, %r139, %r140, %r141};
	bar.warp.sync 	-1;
	wmma.mma.sync.aligned.row.col.m16n16k16.f16.f16 {%r146, %r147, %r148, %r149}, {%r1, %r1, %r1, %r1, %r1, %r1, %r1, %r1}, {%r1, %r1, %r1, %r1, %r1, %r1, %r1, %r1}, {%r142, %r143, %r144, %r145};
	bar.warp.sync 	-1;
	wmma.mma.sync.aligned.row.col.m16n16k16.f16.f16 {%r150, %r151, %r152, %r153}, {%r1, %r1, %r1, %r1, %r1, %r1, %r1, %r1}, {%r1, %r1, %r1, %r1, %r1, %r1, %r1, %r1}, {%r146, %r147, %r148, %r149};
	bar.warp.sync 	-1;
	wmma.mma.sync.aligned.row.col.m16n16k16.f16.f16 {%r154, %r155, %r156, %r157}, {%r1, %r1, %r1, %r1, %r1, %r1, %r1, %r1}, {%r1, %r1, %r1, %r1, %r1, %r1, %r1, %r1}, {%r150, %r151, %r152, %r153};
	bar.warp.sync 	-1;
	wmma.mma.sync.aligned.row.col.m16n16k16.f16.f16 {%r158, %r159, %r160, %r161}, {%r1, %r1, %r1, %r1, %r1, %r1, %r1, %r1}, {%r1, %r1, %r1, %r1, %r1, %r1, %r1, %r1}, {%r154, %r155, %r156, %r157};
	bar.warp.sync 	-1;
	wmma.mma.sync.aligned.row.col.m16n16k16.f16.f16 {%r162, %r163, %r164, %r165}, {%r1, %r1, %r1, %r1, %r1, %r1, %r1, %r1}, {%r1, %r1, %r1, %r1, %r1, %r1, %r1, %r1}, {%r158, %r159, %r160, %r161};
	bar.warp.sync 	-1;
	wmma.mma.sync.aligned.row.col.m16n16k16.f16.f16 {%r166, %r167, %r168, %r169}, {%r1, %r1, %r1, %r1, %r1, %r1, %r1, %r1}, {%r1, %r1, %r1, %r1, %r1, %r1, %r1, %r1}, {%r162, %r163, %r164, %r165};
	bar.warp.sync 	-1;
	wmma.mma.sync.aligned.row.col.m16n16k16.f16.f16 {%r170, %r171, %r172, %r173}, {%r1, %r1, %r1, %r1, %r1, %r1, %r1, %r1}, {%r1, %r1, %r1, %r1, %r1, %r1, %r1, %r1}, {%r166, %r167, %r168, %r169};
	bar.warp.sync 	-1;
	wmma.mma.sync.aligned.row.col.m16n16k16.f16.f16 {%r174, %r175, %r176, %r177}, {%r1, %r1, %r1, %r1, %r1, %r1, %r1, %r1}, {%r1, %r1, %r1, %r1, %r1, %r1, %r1, %r1}, {%r170, %r171, %r172, %r173};
	bar.warp.sync 	-1;
	wmma.mma.sync.aligned.row.col.m16n16k16.f16.f16 {%r178, %r179, %r180, %r181}, {%r1, %r1, %r1, %r1, %r1, %r1, %r1, %r1}, {%r1, %r1, %r1, %r1, %r1, %r1, %r1, %r1}, {%r174, %r175, %r176, %r177};
	bar.warp.sync 	-1;
	wmma.mma.sync.aligned.row.col.m16n16k16.f16.f16 {%r182, %r183, %r184, %r185}, {%r1, %r1, %r1, %r1, %r1, %r1, %r1, %r1}, {%r1, %r1, %r1, %r1, %r1, %r1, %r1, %r1}, {%r178, %r179, %r180, %r181};
	bar.warp.sync 	-1;
	wmma.mma.sync.aligned.row.col.m16n16k16.f16.f16 {%r186, %r187, %r188, %r189}, {%r1, %r1, %r1, %r1, %r1, %r1, %r1, %r1}, {%r1, %r1, %r1, %r1, %r1, %r1, %r1, %r1}, {%r182, %r183, %r184, %r185};
	bar.warp.sync 	-1;
	wmma.mma.sync.aligned.row.col.m16n16k16.f16.f16 {%r190, %r191, %r192, %r193}, {%r1, %r1, %r1, %r1, %r1, %r1, %r1, %r1}, {%r1, %r1, %r1, %r1, %r1, %r1, %r1, %r1}, {%r186, %r187, %r188, %r189};
	bar.warp.sync 	-1;
	wmma.mma.sync.aligned.row.col.m16n16k16.f16.f16 {%r194, %r195, %r196, %r197}, {%r1, %r1, %r1, %r1, %r1, %r1, %r1, %r1}, {%r1, %r1, %r1, %r1, %r1, %r1, %r1, %r1}, {%r190, %r191, %r192, %r193};
	bar.warp.sync 	-1;
	wmma.mma.sync.aligned.row.col.m16n16k16.f16.f16 {%r198, %r199, %r200, %r201}, {%r1, %r1, %r1, %r1, %r1, %r1, %r1, %r1}, {%r1, %r1, %r1, %r1, %r1, %r1, %r1, %r1}, {%r194, %r195, %r196, %r197};
	bar.warp.sync 	-1;
	wmma.mma.sync.aligned.row.col.m16n16k16.f16.f16 {%r202, %r203, %r204, %r205}, {%r1, %r1, %r1, %r1, %r1, %r1, %r1, %r1}, {%r1, %r1, %r1, %r1, %r1, %r1, %r1, %r1}, {%r198, %r199, %r200, %r201};
	bar.warp.sync 	-1;
	wmma.mma.sync.aligned.row.col.m16n16k16.f16.f16 {%r206, %r207, %r208, %r209}, {%r1, %r1, %r1, %r1, %r1, %r1, %r1, %r1}, {%r1, %r1, %r1, %r1, %r1, %r1, %r1, %r1}, {%r202, %r203, %r204, %r205};
	bar.warp.sync 	-1;
	wmma.mma.sync.aligned.row.col.m16n16k16.f16.f16 {%r210, %r211, %r212, %r213}, {%r1, %r1, %r1, %r1, %r1, %r1, %r1, %r1}, {%r1, %r1, %r1, %r1, %r1, %r1, %r1, %r1}, {%r206, %r207, %r208, %r209};
	bar.warp.sync 	-1;
	wmma.mma.sync.aligned.row.col.m16n16k16.f16.f16 {%r214, %r215, %r216, %r217}, {%r1, %r1, %r1, %r1, %r1, %r1, %r1, %r1}, {%r1, %r1, %r1, %r1, %r1, %r1, %r1, %r1}, {%r210, %r211, %r212, %r213};
	bar.warp.sync 	-1;
	wmma.mma.sync.aligned.row.col.m16n16k16.f16.f16 {%r218, %r219, %r220, %r221}, {%r1, %r1, %r1, %r1, %r1, %r1, %r1, %r1}, {%r1, %r1, %r1, %r1, %r1, %r1, %r1, %r1}, {%r214, %r215, %r216, %r217};
	bar.warp.sync 	-1;
	wmma.mma.sync.aligned.row.col.m16n16k16.f16.f16 {%r222, %r223, %r224, %r225}, {%r1, %r1, %r1, %r1, %r1, %r1, %r1, %r1}, {%r1, %r1, %r1, %r1, %r1, %r1, %r1, %r1}, {%r218, %r219, %r220, %r221};
	bar.warp.sync 	-1;
	wmma.mma.sync.aligned.row.col.m16n16k16.f16.f16 {%r226, %r227, %r228, %r229}, {%r1, %r1, %r1, %r1, %r1, %r1, %r1, %r1}, {%r1, %r1, %r1, %r1, %r1, %r1, %r1, %r1}, {%r222, %r223, %r224, %r225};
	bar.warp.sync 	-1;
	wmma.mma.sync.aligned.row.col.m16n16k16.f16.f16 {%r230, %r231, %r232, %r233}, {%r1, %r1, %r1, %r1, %r1, %r1, %r1, %r1}, {%r1, %r1, %r1, %r1, %r1, %r1, %r1, %r1}, {%r226, %r227, %r228, %r229};
	bar.warp.sync 	-1;
	wmma.mma.sync.aligned.row.col.m16n16k16.f16.f16 {%r234, %r235, %r236, %r237}, {%r1, %r1, %r1, %r1, %r1, %r1, %r1, %r1}, {%r1, %r1, %r1, %r1, %r1, %r1, %r1, %r1}, {%r230, %r231, %r232, %r233};
	bar.warp.sync 	-1;
	wmma.mma.sync.aligned.row.col.m16n16k16.f16.f16 {%r238, %r239, %r240, %r241}, {%r1, %r1, %r1, %r1, %r1, %r1, %r1, %r1}, {%r1, %r1, %r1, %r1, %r1, %r1, %r1, %r1}, {%r234, %r235, %r236, %r237};
	bar.warp.sync 	-1;
	wmma.mma.sync.aligned.row.col.m16n16k16.f16.f16 {%r242, %r243, %r244, %r245}, {%r1, %r1, %r1, %r1, %r1, %r1, %r1, %r1}, {%r1, %r1, %r1, %r1, %r1, %r1, %r1, %r1}, {%r238, %r239, %r240, %r241};
	bar.warp.sync 	-1;
	wmma.mma.sync.aligned.row.col.m16n16k16.f16.f16 {%r246, %r247, %r248, %r249}, {%r1, %r1, %r1, %r1, %r1, %r1, %r1, %r1}, {%r1, %r1, %r1, %r1, %r1, %r1, %r1, %r1}, {%r242, %r243, %r244, %r245};
	bar.warp.sync 	-1;
	wmma.mma.sync.aligned.row.col.m16n16k16.f16.f16 {%r250, %r251, %r252, %r253}, {%r1, %r1, %r1, %r1, %r1, %r1, %r1, %r1}, {%r1, %r1, %r1, %r1, %r1, %r1, %r1, %r1}, {%r246, %r247, %r248, %r249};
	bar.warp.sync 	-1;
	wmma.mma.sync.aligned.row.col.m16n16k16.f16.f16 {%r254, %r255, %r256, %r257}, {%r1, %r1, %r1, %r1, %r1, %r1, %r1, %r1}, {%r1, %r1, %r1, %r1, %r1, %r1, %r1, %r1}, {%r250, %r251, %r252, %r253};
	bar.warp.sync 	-1;
	wmma.mma.sync.aligned.row.col.m16n16k16.f16.f16 {%r258, %r259, %r260, %r261}, {%r1, %r1, %r1, %r1, %r1, %r1, %r1, %r1}, {%r1, %r1, %r1, %r1, %r1, %r1, %r1, %r1}, {%r254, %r255, %r256, %r257};
	bar.warp.sync 	-1;
	wmma.mma.sync.aligned.row.col.m16n16k16.f16.f16 {%r262, %r263, %r264, %r265}, {%r1, %r1, %r1, %r1, %r1, %r1, %r1, %r1}, {%r1, %r1, %r1, %r1, %r1, %r1, %r1, %r1}, {%r258, %r259, %r260, %r261};
	bar.warp.sync 	-1;
	wmma.mma.sync.aligned.row.col.m16n16k16.f16.f16 {%r273, %r272, %r271, %r270}, {%r1, %r1, %r1, %r1, %r1, %r1, %r1, %r1}, {%r1, %r1, %r1, %r1, %r1, %r1, %r1, %r1}, {%r262, %r263, %r264, %r265};
	bar.warp.sync 	-1;
	add.s32 	%r274, %r274, 64;
	setp.ne.s32 	%p1, %r274, 8192;
	@%p1 bra 	$L__BB13_1;
	cvta.to.global.u64 	%rd3, %rd1;
	cvta.to.global.u64 	%rd4, %rd2;
	mov.u32 	%r266, %tid.y;
	shl.b32 	%r267, %r266, 8;
	mul.wide.u32 	%rd5, %r267, 2;
	add.s64 	%rd6, %rd3, %rd5;
	mov.b32 	%r268, 16;
	wmma.store.d.sync.aligned.row.m16n16k16.global.f16 	[%rd6], {%r273, %r272, %r271, %r270}, %r268;
	mov.b32 	%r269, 0;
	st.global.u32 	[%rd4], %r269;
	ret;

}
	// .globl	_Z21mma_f16f16f16_32_8_16PvPi
.visible .entry _Z21mma_f16f16f16_32_8_16PvPi(
	.param .u64 .ptr .align 1 _Z21mma_f16f16f16_32_8_16PvPi_param_0,
	.param .u64 .ptr .align 1 _Z21mma_f16f16f16_32_8_16PvPi_param_1
)
{
	.reg .pred 	%p<2>;
	.reg .b16 	%rs<2>;
	.reg .b32 	%r<275>;
	.reg .b64 	%rd<7>;

	ld.param.u64 	%rd1, [_Z21mma_f16f16f16_32_8_16PvPi_param_0];
	ld.param.u64 	%rd2, [_Z21mma_f16f16f16_32_8_16PvPi_param_1];
	mov.b32 	%r274, 0;
	// begin inline asm
	cvt.rn.f16.s32 %rs1, %r274;
	// end inline asm
	mov.b32 	%r1, {%rs1, %rs1};
	mov.u32 	%r270, %r1;
	mov.u32 	%r271, %r1;
	mov.u32 	%r272, %r1;
	mov.u32 	%r273, %r1;
$L__BB14_1:
	wmma.mma.sync.aligned.row.col.m32n8k16.f16.f16 {%r14, %r15, %r16, %r17}, {%r1, %r1, %r1, %r1, %r1, %r1, %r1, %r1}, {%r1, %r1, %r1, %r1, %r1, %r1, %r1, %r1}, {%r273, %r272, %r271, %r270};
	bar.warp.sync 	-1;
	wmma.mma.sync.aligned.row.col.m32n8k16.f16.f16 {%r18, %r19, %r20, %r21}, {%r1, %r1, %r1, %r1, %r1, %r1, %r1, %r1}, {%r1, %r1, %r1, %r1, %r1, %r1, %r1, %r1}, {%r14, %r15, %r16, %r17};
	bar.warp.sync 	-1;
	wmma.mma.sync.aligned.row.col.m32n8k16.f16.f16 {%r22, %r23, %r24, %r25}, {%r1, %r1, %r1, %r1, %r1, %r1, %r1, %r1}, {%r1, %r1, %r1, %r1, %r1, %r1, %r1, %r1}, {%r18, %r19, %r20, %r21};
	bar.warp.sync 	-1;
	wmma.mma.sync.aligned.row.col.m32n8k16.f16.f16 {%r26, %r27, %r28, %r29}, {%r1, %r1, %r1, %r1, %r1, %r1, %r1, %r1}, {%r1, %r1, %r1, %r1, %r1, %r1, %r1, %r1}, {%r22, %r23, %r24, %r25};
	bar.warp.sync 	-1;
	wmma.mma.sync.aligned.row.col.m32n8k16.f16.f16 {%r30, %r31, %r32, %r33}, {%r1, %r1, %r1, %r1, %r1, %r1, %r1, %r1}, {%r1, %r1, %r1, %r1, %r1, %r1, %r1, %r1}, {%r26, %r27, %r28, %r29};
	bar.warp.sync 	-1;
	wmma.mma.sync.aligned.row.col.m32n8k16.f16.f16 {%r34, %r35, %r36, %r37}, {%r1, %r1, %r1, %r1, %r1, %r1, %r1, %r1}, {%r1, %r1, %r1, %r1, %r1, %r1, %r1, %r1}, {%r30, %r31, %r32, %r33};
	bar.warp.sync 	-1;
	wmma.mma.sync.aligned.row.col.m32n8k16.f16.f16 {%r38, %r39, %r40, %r41}, {%r1, %r1, %r1, %r1, %r1, %r1, %r1, %r1}, {%r1, %r1, %r1, %r1, %r1, %r1, %r1, %r1}, {%r34, %r35, %r36, %r37};
	bar.warp.sync 	-1;
	wmma.mma.sync.aligned.row.col.m32n8k16.f16.f16 {%r42, %r43, %r44, %r45}, {%r1, %r1, %r1, %r1, %r1, %r1, %r1, %r1}, {%r1, %r1, %r1, %r1, %r1, %r1, %r1, %r1}, {%r38, %r39, %r40, %r41};
	bar.warp.sync 	-1;
	wmma.mma.sync.aligned.row.col.m32n8k16.f16.f16 {%r46, %r47, %r48, %r49}, {%r1, %r1, %r1, %r1, %r1, %r1, %r1, %r1}, {%r1, %r1, %r1, %r1, %r1, %r1, %r1, %r1}, {%r42, %r43, %r44, %r45};
	bar.warp.sync 	-1;
	wmma.mma.sync.aligned.row.col.m32n8k16.f16.f16 {%r50, %r51, %r52, %r53}, {%r1, %r1, %r1, %r1, %r1, %r1, %r1, %r1}, {%r1, %r1, %r1, %r1, %r1, %r1, %r1, %r1}, {%r46, %r47, %r48, %r49};
	bar.warp.sync 	-1;
	wmma.mma.sync.aligned.row.col.m32n8k16.f16.f16 {%r54, %r55, %r56, %r57}, {%r1, %r1, %r1, %r1, %r1, %r1, %r1, %r1}, {%r1, %r1, %r1, %r1, %r1, %r1, %r1, %r1}, {%r50, %r51, %r52, %r53};
	bar.warp.sync 	-1;
	wmma.mma.sync.aligned.row.col.m32n8k16.f16.f16 {%r58, %r59, %r60, %r61}, {%r1, %r1, %r1, %r1, %r1, %r1, %r1, %r1}, {%r1, %r1, %r1, %r1, %r1, %r1, %r1, %r1}, {%r54, %r55, %r56, %r57};
	bar.warp.sync 	-1;
	wmma.mma.sync.aligned.row.col.m32n8k16.f16.f16 {%r62, %r63, %r64, %r65}, {%r1, %r1, %r1, %r1, %r1, %r1, %r1, %r1}, {%r1, %r1, %r1, %r1, %r1, %r1, %r1, %r1}, {%r58, %r59, %r60, %r61};
	bar.warp.sync 	-1;
	wmma.mma.sync.aligned.row.col.m32n8k16.f16.f16 {%r66, %r67, %r68, %r69}, {%r1, %r1, %r1, %r1, %r1, %r1, %r1, %r1}, {%r1, %r1, %r1, %r1, %r1, %r1, %r1, %r1}, {%r62, %r63, %r64, %r65};
	bar.warp.sync 	-1;
	wmma.mma.sync.aligned.row.col.m32n8k16.f16.f16 {%r70, %r71, %r72, %r73}, {%r1, %r1, %r1, %r1, %r1, %r1, %r1, %r1}, {%r1, %r1, %r1, %r1, %r1, %r1, %r1, %r1}, {%r66, %r67, %r68, %r69};
	bar.warp.sync 	-1;
	wmma.mma.sync.aligned.row.col.m32n8k16.f16.f16 {%r74, %r75, %r76, %r77}, {%r1, %r1, %r1, %r1, %r1, %r1, %r1, %r1}, {%r1, %r1, %r1, %r1, %r1, %r1, %r1, %r1}, {%r70, %r71, %r72, %r73};
	bar.warp.sync 	-1;
	wmma.mma.sync.aligned.row.col.m32n8k16.f16.f16 {%r78, %r79, %r80, %r81}, {%r1, %r1, %r1, %r1, %r1, %r1, %r1, %r1}, {%r1, %r1, %r1, %r1, %r1, %r1, %r1, %r1}, {%r74, %r75, %r76, %r77};
	bar.warp.sync 	-1;
	wmma.mma.sync.aligned.row.col.m32n8k16.f16.f16 {%r82, %r83, %r84, %r85}, {%r1, %r1, %r1, %r1, %r1, %r1, %r1, %r1}, {%r1, %r1, %r1, %r1, %r1, %r1, %r1, %r1}, {%r78, %r79, %r80, %r81};
	bar.warp.sync 	-1;
	wmma.mma.sync.aligned.row.col.m32n8k16.f16.f16 {%r86, %r87, %r88, %r89}, {%r1, %r1, %r1, %r1, %r1, %r1, %r1, %r1}, {%r1, %r1, %r1, %r1, %r1, %r1, %r1, %r1}, {%r82, %r83, %r84, %r85};
	bar.warp.sync 	-1;
	wmma.mma.sync.aligned.row.col.m32n8k16.f16.f16 {%r90, %r91, %r92, %r93}, {%r1, %r1, %r1, %r1, %r1, %r1, %r1, %r1}, {%r1, %r1, %r1, %r1, %r1, %r1, %r1, %r1}, {%r86, %r87, %r88, %r89};
	bar.warp.sync 	-1;
	wmma.mma.sync.aligned.row.col.m32n8k16.f16.f16 {%r94, %r95, %r96, %r97}, {%r1, %r1, %r1, %r1, %r1, %r1, %r1, %r1}, {%r1, %r1, %r1, %r1, %r1, %r1, %r1, %r1}, {%r90, %r91, %r92, %r93};
	bar.warp.sync 	-1;
	wmma.mma.sync.aligned.row.col.m32n8k16.f16.f16 {%r98, %r99, %r100, %r101}, {%r1, %r1, %r1, %r1, %r1, %r1, %r1, %r1}, {%r1, %r1, %r1, %r1, %r1, %r1, %r1, %r1}, {%r94, %r95, %r96, %r97};
	bar.warp.sync 	-1;
	wmma.mma.sync.aligned.row.col.m32n8k16.f16.f16 {%r102, %r103, %r104, %r105}, {%r1, %r1, %r1, %r1, %r1, %r1, %r1, %r1}, {%r1, %r1, %r1, %r1, %r1, %r1, %r1, %r1}, {%r98, %r99, %r100, %r101};
	bar.warp.sync 	-1;
	wmma.mma.sync.aligned.row.col.m32n8k16.f16.f16 {%r106, %r107, %r108, %r109}, {%r1, %r1, %r1, %r1, %r1, %r1, %r1, %r1}, {%r1, %r1, %r1, %r1, %r1, %r1, %r1, %r1}, {%r102, %r103, %r104, %r105};
	bar.warp.sync 	-1;
	wmma.mma.sync.aligned.row.col.m32n8k16.f16.f16 {%r110, %r111, %r112, %r113}, {%r1, %r1, %r1, %r1, %r1, %r1, %r1, %r1}, {%r1, %r1, %r1, %r1, %r1, %r1, %r1, %r1}, {%r106, %r107, %r108, %r109};
	bar.warp.sync 	-1;
	wmma.mma.sync.aligned.row.col.m32n8k16.f16.f16 {%r114, %r115, %r116, %r117}, {%r1, %r1, %r1, %r1, %r1, %r1, %r1, %r1}, {%r1, %r1, %r1, %r1, %r1, %r1, %r1, %r1}, {%r110, %r111, %r112, %r113};
	bar.warp.sync 	-1;
	wmma.mma.sync.aligned.row.col.m32n8k16.f16.f16 {%r118, %r119, %r120, %r121}, {%r1, %r1, %r1, %r1, %r1, %r1, %r1, %r1}, {%r1, %r1, %r1, %r1, %r1, %r1, %r1, %r1}, {%r114, %r115, %r116, %r117};
	bar.warp.sync 	-1;
	wmma.mma.sync.aligned.row.col.m32n8k16.f16.f16 {%r122, %r123, %r124, %r125}, {%r1, %r1, %r1, %r1, %r1, %r1, %r1, %r1}, {%r1, %r1, %r1, %r1, %r1, %r1, %r1, %r1}, {%r118, %r119, %r120, %r121};
	bar.warp.sync 	-1;
	wmma.mma.sync.aligned.row.col.m32n8k16.f16.f16 {%r126, %r127, %r128, %r129}, {%r1, %r1, %r1, %r1, %r1, %r1, %r1, %r1}, {%r1, %r1, %r1, %r1, %r1, %r1, %r1, %r1}, {%r122, %r123, %r124, %r125};
	bar.warp.sync 	-1;
	wmma.mma.sync.aligned.row.col.m32n8k16.f16.f16 {%r130, %r131, %r132, %r133}, {%r1, %r1, %r1, %r1, %r1, %r1, %r1, %r1}, {%r1, %r1, %r1, %r1, %r1, %r1, %r1, %r1}, {%r126, %r127, %r128, %r129};
	bar.warp.sync 	-1;
	wmma.mma.sync.aligned.row.col.m32n8k16.f16.f16 {%r134, %r135, %r136, %r137}, {%r1, %r1, %r1, %r1, %r1, %r1, %r1, %r1}, {%r1, %r1, %r1, %r1, %r1, %r1, %r1, %r1}, {%r130, %r131, %r132, %r133};
	bar.warp.sync 	-1;
	wmma.mma.sync.aligned.row.col.m32n8k16.f16.f16 {%r138, %r139, %r140, %r141}, {%r1, %r1, %r1, %r1, %r1, %r1, %r1, %r1}, {%r1, %r1, %r1, %r1, %r1, %r1, %r1, %r1}, {%r134, %r135, %r136, %r137};
	bar.warp.sync 	-1;
	wmma.mma.sync.aligned.row.col.m32n8k16.f16.f16 {%r142, %r143, %r144, %r145}, {%r1, %r1, %r1, %r1, %r1, %r1, %r1, %r1}, {%r1, %r1, %r1, %r1, %r1, %r1, %r1, %r1}, {%r138, %r139, %r140, %r141};
	bar.warp.sync 	-1;
	wmma.mma.sync.aligned.row.col.m32n8k16.f16.f16 {%r146, %r147, %r148, %r149}, {%r1, %r1, %r1, %r1, %r1, %r1, %r1, %r1}, {%r1, %r1, %r1, %r1, %r1, %r1, %r1, %r1}, {%r142, %r143, %r144, %r145};
	bar.warp.sync 	-1;
	wmma.mma.sync.aligned.row.col.m32n8k16.f16.f16 {%r150, %r151, %r152, %r153}, {%r1, %r1, %r1, %r1, %r1, %r1, %r1, %r1}, {%r1, %r1, %r1, %r1, %r1, %r1, %r1, %r1}, {%r146, %r147, %r148, %r149};
	bar.warp.sync 	-1;
	wmma.mma.sync.aligned.row.col.m32n8k16.f16.f16 {%r154, %r155, %r156, %r157}, {%r1, %r1, %r1, %r1, %r1, %r1, %r1, %r1}, {%r1, %r1, %r1, %r1, %r1, %r1, %r1, %r1}, {%r150, %r151, %r152, %r153};
	bar.warp.sync 	-1;
	wmma.mma.sync.aligned.row.col.m32n8k16.f16.f16 {%r158, %r159, %r160, %r161}, {%r1, %r1, %r1, %r1, %r1, %r1, %r1, %r1}, {%r1, %r1, %r1, %r1, %r1, %r1, %r1, %r1}, {%r154, %r155, %r156, %r157};
	bar.warp.sync 	-1;
	wmma.mma.sync.aligned.row.col.m32n8k16.f16.f16 {%r162, %r163, %r164, %r165}, {%r1, %r1, %r1, %r1, %r1, %r1, %r1, %r1}, {%r1, %r1, %r1, %r1, %r1, %r1, %r1, %r1}, {%r158, %r159, %r160, %r161};
	bar.warp.sync 	-1;
	wmma.mma.sync.aligned.row.col.m32n8k16.f16.f16 {%r166, %r167, %r168, %r169}, {%r1, %r1, %r1, %r1, %r1, %r1, %r1, %r1}, {%r1, %r1, %r1, %r1, %r1, %r1, %r1, %r1}, {%r162, %r163, %r164, %r165};
	bar.warp.sync 	-1;
	wmma.mma.sync.aligned.row.col.m32n8k16.f16.f16 {%r170, %r171, %r172, %r173}, {%r1, %r1, %r1, %r1, %r1, %r1, %r1, %r1}, {%r1, %r1, %r1, %r1, %r1, %r1, %r1, %r1}, {%r166, %r167, %r168, %r169};
	bar.warp.sync 	-1;
	wmma.mma.sync.aligned.row.col.m32n8k16.f16.f16 {%r174, %r175, %r176, %r177}, {%r1, %r1, %r1, %r1, %r1, %r1, %r1, %r1}, {%r1, %r1, %r1, %r1, %r1, %r1, %r1, %r1}, {%r170, %r171, %r172, %r173};
	bar.warp.sync 	-1;
	wmma.mma.sync.aligned.row.col.m32n8k16.f16.f16 {%r178, %r179, %r180, %r181}, {%r1, %r1, %r1, %r1, %r1, %r1, %r1, %r1}, {%r1, %r1, %r1, %r1, %r1, %r1, %r1, %r1}, {%r174, %r175, %r176, %r177};
	bar.warp.sync 	-1;
	wmma.mma.sync.aligned.row.col.m32n8k16.f16.f16 {%r182, %r183, %r184, %r185}, {%r1, %r1, %r1, %r1, %r1, %r1, %r1, %r1}, {%r1, %r1, %r1, %r1, %r1, %r1, %r1, %r1}, {%r178, %r179, %r180, %r181};
	bar.warp.sync 	-1;
	wmma.mma.sync.aligned.row.col.m32n8k16.f16.f16 {%r186, %r187, %r188, %r189}, {%r1, %r1, %r1, %r1, %r1, %r1, %r1, %r1}, {%r1, %r1, %r1, %r1, %r1, %r1, %r1, %r1}, {%r182, %r183, %r184, %r185};
	bar.warp.sync 	-1;
	wmma.mma.sync.aligned.row.col.m32n8k16.f16.f16 {%r190, %r191, %r192, %r193}, {%r1, %r1, %r1, %r1, %r1, %r1, %r1, %r1}, {%r1, %r1, %r1, %r1, %r1, %r1, %r1, %r1}, {%r186, %r187, %r188, %r189};
	bar.warp.sync 	-1;
	wmma.mma.sync.aligned.row.col.m32n8k16.f16.f16 {%r194, %r195, %r196, %r197}, {%r1, %r1, %r1, %r1, %r1, %r1, %r1, %r1}, {%r1, %r1, %r1, %r1, %r1, %r1, %r1, %r1}, {%r190, %r191, %r192, %r193};
	bar.warp.sync 	-1;
	wmma.mma.sync.aligned.row.col.m32n8k16.f16.f16 {%r198, %r199, %r200, %r201}, {%r1, %r1, %r1, %r1, %r1, %r1, %r1, %r1}, {%r1, %r1, %r1, %r1, %r1, %r1, %r1, %r1}, {%r194, %r195, %r196, %r197};
	bar.warp.sync 	-1;
	wmma.mma.sync.aligned.row.col.m32n8k16.f16.f16 {%r202, %r203, %r204, %r205}, {%r1, %r1, %r1, %r1, %r1, %r1, %r1, %r1}, {%r1, %r1, %r1, %r1, %r1, %r1, %r1, %r1}, {%r198, %r199, %r200, %r201};
	bar.warp.sync 	-1;
	wmma.mma.sync.aligned.row.col.m32n8k16.f16.f16 {%r206, %r207, %r208, %r209}, {%r1, %r1, %r1, %r1, %r1, %r1, %r1, %r1}, {%r1, %r1, %r1, %r1, %r1, %r1, %r1, %r1}, {%r202, %r203, %r204, %r205};
	bar.warp.sync 	-1;
	wmma.mma.sync.aligned.row.col.m32n8k16.f16.f16 {%r210, %r211, %r212, %r213}, {%r1, %r1, %r1, %r1, %r1, %r1, %r1, %r1}, {%r1, %r1, %r1, %r1, %r1, %r1, %r1, %r1}, {%r206, %r207, %r208, %r209};
	bar.warp.sync 	-1;
	wmma.mma.sync.aligned.row.col.m32n8k16.f16.f16 {%r214, %r215, %r216, %r217}, {%r1, %r1, %r1, %r1, %r1, %r1, %r1, %r1}, {%r1, %r1, %r1, %r1, %r1, %r1, %r1, %r1}, {%r210, %r211, %r212, %r213};
	bar.warp.sync 	-1;
	wmma.mma.sync.aligned.row.col.m32n8k16.f16.f16 {%r218, %r219, %r220, %r221}, {%r1, %r1, %r1, %r1, %r1, %r1, %r1, %r1}, {%r1, %r1, %r1, %r1, %r1, %r1, %r1, %r1}, {%r214, %r215, %r216, %r217};
	bar.warp.sync 	-1;
	wmma.mma.sync.aligned.row.col.m32n8k16.f16.f16 {%r222, %r223, %r224, %r225}, {%r1, %r1, %r1, %r1, %r1, %r1, %r1, %r1}, {%r1, %r1, %r1, %r1, %r1, %r1, %r1, %r1}, {%r218, %r219, %r220, %r221};
	bar.warp.sync 	-1;
	wmma.mma.sync.aligned.row.col.m32n8k16.f16.f16 {%r226, %r227, %r228, %r229}, {%r1, %r1, %r1, %r1, %r1, %r1, %r1, %r1}, {%r1, %r1, %r1, %r1, %r1, %r1, %r1, %r1}, {%r222, %r223, %r224, %r225};
	bar.warp.sync 	-1;
	wmma.mma.sync.aligned.row.col.m32n8k16.f16.f16 {%r230, %r231, %r232, %r233}, {%r1, %r1, %r1, %r1, %r1, %r1, %r1, %r1}, {%r1, %r1, %r1, %r1, %r1, %r1, %r1, %r1}, {%r226, %r227, %r228, %r229};
	bar.warp.sync 	-1;
	wmma.mma.sync.aligned.row.col.m32n8k16.f16.f16 {%r234, %r235, %r236, %r237}, {%r1, %r1, %r1, %r1, %r1, %r1, %r1, %r1}, {%r1, %r1, %r1, %r1, %r1, %r1, %r1, %r1}, {%r230, %r231, %r232, %r233};
	bar.warp.sync 	-1;
	wmma.mma.sync.aligned.row.col.m32n8k16.f16.f16 {%r238, %r239, %r240, %r241}, {%r1, %r1, %r1, %r1, %r1, %r1, %r1, %r1}, {%r1, %r1, %r1, %r1, %r1, %r1, %r1, %r1}, {%r234, %r235, %r236, %r237};
	bar.warp.sync 	-1;
	wmma.mma.sync.aligned.row.col.m32n8k16.f16.f16 {%r242, %r243, %r244, %r245}, {%r1, %r1, %r1, %r1, %r1, %r1, %r1, %r1}, {%r1, %r1, %r1, %r1, %r1, %r1, %r1, %r1}, {%r238, %r239, %r240, %r241};
	bar.warp.sync 	-1;
	wmma.mma.sync.aligned.row.col.m32n8k16.f16.f16 {%r246, %r247, %r248, %r249}, {%r1, %r1, %r1, %r1, %r1, %r1, %r1, %r1}, {%r1, %r1, %r1, %r1, %r1, %r1, %r1, %r1}, {%r242, %r243, %r244, %r245};
	bar.warp.sync 	-1;
	wmma.mma.sync.aligned.row.col.m32n8k16.f16.f16 {%r250, %r251, %r252, %r253}, {%r1, %r1, %r1, %r1, %r1, %r1, %r1, %r1}, {%r1, %r1, %r1, %r1, %r1, %r1, %r1, %r1}, {%r246, %r247, %r248, %r249};
	bar.warp.sync 	-1;
	wmma.mma.sync.aligned.row.col.m32n8k16.f16.f16 {%r254, %r255, %r256, %r257}, {%r1, %r1, %r1, %r1, %r1, %r1, %r1, %r1}, {%r1, %r1, %r1, %r1, %r1, %r1, %r1, %r1}, {%r250, %r251, %r252, %r253};
	bar.warp.sync 	-1;
	wmma.mma.sync.aligned.row.col.m32n8k16.f16.f16 {%r258, %r259, %r260, %r261}, {%r1, %r1, %r1, %r1, %r1, %r1, %r1, %r1}, {%r1, %r1, %r1, %r1, %r1, %r1, %r1, %r1}, {%r254, %r255, %r256, %r257};
	bar.warp.sync 	-1;
	wmma.mma.sync.aligned.row.col.m32n8k16.f16.f16 {%r262, %r263, %r264, %r265}, {%r1, %r1, %r1, %r1, %r1, %r1, %r1, %r1}, {%r1, %r1, %r1, %r1, %r1, %r1, %r1, %r1}, {%r258, %r259, %r260, %r261};
	bar.warp.sync 	-1;
	wmma.mma.sync.aligned.row.col.m32n8k16.f16.f16 {%r273, %r272, %r271, %r270}, {%r1, %r1, %r1, %r1, %r1, %r1, %r1, %r1}, {%r1, %r1, %r1, %r1, %r1, %r1, %r1, %r1}, {%r262, %r263, %r264, %r265};
	bar.warp.sync 	-1;
	add.s32 	%r274, %r274, 64;
	setp.ne.s32 	%p1, %r274, 8192;
	@%p1 bra 	$L__BB14_1;
	cvta.to.global.u64 	%rd3, %rd1;
	cvta.to.global.u64 	%rd4, %rd2;
	mov.u32 	%r266, %tid.y;
	shl.b32 	%r267, %r266, 8;
	mul.wide.u32 	%rd5, %r267, 2;
	add.s64 	%rd6, %rd3, %rd5;
	mov.b32 	%r268, 8;
	wmma.store.d.sync.aligned.row.m32n8k16.global.f16 	[%rd6], {%r273, %r272, %r271, %r270}, %r268;
	mov.b32 	%r269, 0;
	st.global.u32 	[%rd4], %r269;
	ret;

}
	// .globl	_Z22mma_f16f16f32_16_16_16PvPi
.visible .entry _Z22mma_f16f16f32_16_16_16PvPi(
	.param .u64 .ptr .align 1 _Z22mma_f16f16f32_16_16_16PvPi_param_0,
	.param .u64 .ptr .align 1 _Z22mma_f16f16f32_16_16_16PvPi_param_1
)
{
	.reg .pred 	%p<2>;
	.reg .b16 	%rs<2>;
	.reg .b32 	%r<11>;
	.reg .b32 	%f<530>;
	.reg .b64 	%rd<7>;

	ld.param.u64 	%rd1, [_Z22mma_f16f16f32_16_16_16PvPi_param_0];
	ld.param.u64 	%rd2, [_Z22mma_f16f16f32_16_16_16PvPi_param_1];
	mov.b32 	%r10, 0;
	// begin inline asm
	cvt.rn.f16.s32 %rs1, %r10;
	// end inline asm
	mov.b32 	%r1, {%rs1, %rs1};
	mov.f32 	%f522, 0f00000000;
	mov.f32 	%f523, %f522;
	mov.f32 	%f524, %f522;
	mov.f32 	%f525, %f522;
	mov.f32 	%f526, %f522;
	mov.f32 	%f527, %f522;
	mov.f32 	%f528, %f522;
	mov.f32 	%f529, %f522;
$L__BB15_1:
	wmma.mma.sync.aligned.row.col.m16n16k16.f32.f32 {%f18, %f19, %f20, %f21, %f22, %f23, %f24, %f25}, {%r1, %r1, %r1, %r1, %r1, %r1, %r1, %r1}, {%r1, %r1, %r1, %r1, %r1, %r1, %r1, %r1}, {%f529, %f528, %f527, %f526, %f525, %f524, %f523, %f522};
	bar.warp.sync 	-1;
	wmma.mma.sync.aligned.row.col.m16n16k16.f32.f32 {%f26, %f27, %f28, %f29, %f30, %f31, %f32, %f33}, {%r1, %r1, %r1, %r1, %r1, %r1, %r1, %r1}, {%r1, %r1, %r1, %r1, %r1, %r1, %r1, %r1}, {%f18, %f19, %f20, %f21, %f22, %f23, %f24, %f25};
	bar.warp.sync 	-1;
	wmma.mma.sync.aligned.row.col.m16n16k16.f32.f32 {%f34, %f35, %f36, %f37, %f38, %f39, %f40, %f41}, {%r1, %r1, %r1, %r1, %r1, %r1, %r1, %r1}, {%r1, %r1, %r1, %r1, %r1, %r1, %r1, %r1}, {%f26, %f27, %f28, %f29, %f30, %f31, %f32, %f33};
	bar.warp.sync 	-1;
	wmma.mma.sync.aligned.row.col.m16n16k16.f32.f32 {%f42, %f43, %f44, %f45, %f46, %f47, %f48, %f49}, {%r1, %r1, %r1, %r1, %r1, %r1, %r1, %r1}, {%r1, %r1, %r1, %r1, %r1, %r1, %r1, %r1}, {%f34, %f35, %f36, %f37, %f38, %f39, %f40, %f41};
	bar.warp.sync 	-1;
	wmma.mma.sync.aligned.row.col.m16n16k16.f32.f32 {%f50, %f51, %f52, %f53, %f54, %f55, %f56, %f57}, {%r1, %r1, %r1, %r1, %r1, %r1, %r1, %r1}, {%r1, %r1, %r1, %r1, %r1, %r1, %r1, %r1}, {%f42, %f43, %f44, %f45, %f46, %f47, %f48, %f49};
	bar.warp.sync 	-1;
	wmma.mma.sync.aligned.row.col.m16n16k16.f32.f32 {%f58, %f59, %f60, %f61, %f62, %f63, %f64, %f65}, {%r1, %r1, %r1, %r1, %r1, %r1, %r1, %r1}, {%r1, %r1, %r1, %r1, %r1, %r1, %r1, %r1}, {%f50, %f51, %f52, %f53, %f54, %f55, %f56, %f57};
	bar.warp.sync 	-1;
	wmma.mma.sync.aligned.row.col.m16n16k16.f32.f32 {%f66, %f67, %f68, %f69, %f70, %f71, %f72, %f73}, {%r1, %r1, %r1, %r1, %r1, %r1, %r1, %r1}, {%r1, %r1, %r1, %r1, %r1, %r1, %r1, %r1}, {%f58, %f59, %f60, %f61, %f62, %f63, %f64, %f65};
	bar.warp.sync 	-1;
	wmma.mma.sync.aligned.row.col.m16n16k16.f32.f32 {%f74, %f75, %f76, %f77, %f78, %f79, %f80, %f81}, {%r1, %r1, %r1, %r1, %r1, %r1, %r1, %r1}, {%r1, %r1, %r1, %r1, %r1, %r1, %r1, %r1}, {%f66, %f67, %f68, %f69, %f70, %f71, %f72, %f73};
	bar.warp.sync 	-1;
	wmma.mma.sync.aligned.row.col.m16n16k16.f32.f32 {%f82, %f83, %f84, %f85, %f86, %f87, %f88, %f89}, {%r1, %r1, %r1, %r1, %r1, %r1, %r1, %r1}, {%r1, %r1, %r1, %r1, %r1, %r1, %r1, %r1}, {%f74, %f75, %f76, %f77, %f78, %f79, %f80, %f81};
	bar.warp.sync 	-1;
	wmma.mma.sync.aligned.row.col.m16n16k16.f32.f32 {%f90, %f91, %f92, %f93, %f94, %f95, %f96, %f97}, {%r1, %r1, %r1, %r1, %r1, %r1, %r1, %r1}, {%r1, %r1, %r1, %r1, %r1, %r1, %r1, %r1}, {%f82, %f83, %f84, %f85, %f86, %f87, %f88, %f89};
	bar.warp.sync 	-1;
	wmma.mma.sync.aligned.row.col.m16n16k16.f32.f32 {%f98, %f99, %f100, %f101, %f102, %f103, %f104, %f105}, {%r1, %r1, %r1, %r1, %r1, %r1, %r1, %r1}, {%r1, %r1, %r1, %r1, %r1, %r1, %r1, %r1}, {%f90, %f91, %f92, %f93, %f94, %f95, %f96, %f97};
	bar.warp.sync 	-1;
	wmma.mma.sync.aligned.row.col.m16n16k16.f32.f32 {%f106, %f107, %f108, %f109, %f110, %f111, %f112, %f113}, {%r1, %r1, %r1, %r1, %r1, %r1, %r1, %r1}, {%r1, %r1, %r1, %r1, %r1, %r1, %r1, %r1}, {%f98, %f99, %f100, %f101, %f102, %f103, %f104, %f105};
	bar.warp.sync 	-1;
	wmma.mma.sync.aligned.row.col.m16n16k16.f32.f32 {%f114, %f115, %f116, %f117, %f118, %f119, %f120, %f121}, {%r1, %r1, %r1, %r1, %r1, %r1, %r1, %r1}, {%r1, %r1, %r1, %r1, %r1, %r1, %r1, %r1}, {%f106, %f107, %f108, %f109, %f110, %f111, %f112, %f113};
	bar.warp.sync 	-1;
	wmma.mma.sync.aligned.row.col.m16n16k16.f32.f32 {%f122, %f123, %f124, %f125, %f126, %f127, %f128, %f129}, {%r1, %r1, %r1, %r1, %r1, %r1, %r1, %r1}, {%r1, %r1, %r1, %r1, %r1, %r1, %r1, %r1}, {%f114, %f115, %f116, %f117, %f118, %f119, %f120, %f121};
	bar.warp.sync 	-1;
	wmma.mma.sync.aligned.row.col.m16n16k16.f32.f32 {%f130, %f131, %f132, %f133, %f134, %f135, %f136, %f137}, {%r1, %r1, %r1, %r1, %r1, %r1, %r1, %r1}, {%r1, %r1, %r1, %r1, %r1, %r1, %r1, %r1}, {%f122, %f123, %f124, %f125, %f126, %f127, %f128, %f129};
	bar.warp.sync 	-1;
	wmma.mma.sync.aligned.row.col.m16n16k16.f32.f32 {%f138, %f139, %f140, %f141, %f142, %f143, %f144, %f145}, {%r1, %r1, %r1, %r1, %r1, %r1, %r1, %r1}, {%r1, %r1, %r1, %r1, %r1, %r1, %r1, %r1}, {%f130, %f131, %f132, %f133, %f134, %f135, %f136, %f137};
	bar.warp.sync 	-1;
	wmma.mma.sync.aligned.row.col.m16n16k16.f32.f32 {%f146, %f147, %f148, %f149, %f150, %f151, %f152, %f153}, {%r1, %r1, %r1, %r1, %r1, %r1, %r1, %r1}, {%r1, %r1, %r1, %r1, %r1, %r1, %r1, %r1}, {%f138, %f139, %f140, %f141, %f142, %f143, %f144, %f145};
	bar.warp.sync 	-1;
	wmma.mma.sync.aligned.row.col.m16n16k16.f32.f32 {%f154, %f155, %f156, %f157, %f158, %f159, %f160, %f161}, {%r1, %r1, %r1, %r1, %r1, %r1, %r1, %r1}, {%r1, %r1, %r1, %r1, %r1, %r1, %r1, %r1}, {%f146, %f147, %f148, %f149, %f150, %f151, %f152, %f153};
	bar.warp.sync 	-1;
	wmma.mma.sync.aligned.row.col.m16n16k16.f32.f32 {%f162, %f163, %f164, %f165, %f166, %f167, %f168, %f169}, {%r1, %r1, %r1, %r1, %r1, %r1, %r1, %r1}, {%r1, %r1, %r1, %r1, %r1, %r1, %r1, %r1}, {%f154, %f155, %f156, %f157, %f158, %f159, %f160, %f161};
	bar.warp.sync 	-1;
	wmma.mma.sync.aligned.row.col.m16n16k16.f32.f32 {%f170, %f171, %f172, %f173, %f174, %f175, %f176, %f177}, {%r1, %r1, %r1, %r1, %r1, %r1, %r1, %r1}, {%r1, %r1, %r1, %r1, %r1, %r1, %r1, %r1}, {%f162, %f163, %f164, %f165, %f166, %f167, %f168, %f169};
	bar.warp.sync 	-1;
	wmma.mma.sync.aligned.row.col.m16n16k16.f32.f32 {%f178, %f179, %f180, %f181, %f182, %f183, %f184, %f185}, {%r1, %r1, %r1, %r1, %r1, %r1, %r1, %r1}, {%r1, %r1, %r1, %r1, %r1, %r1, %r1, %r1}, {%f170, %f171, %f172, %f173, %f174, %f175, %f176, %f177};
	bar.warp.sync 	-1;
	wmma.mma.sync.aligned.row.col.m16n16k16.f32.f32 {%f186, %f187, %f188, %f189, %f190, %f191, %f192, %f193}, {%r1, %r1, %r1, %r1, %r1, %r1, %r1, %r1}, {%r1, %r1, %r1, %r1, %r1, %r1, %r1, %r1}, {%f178, %f179, %f180, %f181, %f182, %f183, %f184, %f185};
	bar.warp.sync 	-1;
	wmma.mma.sync.aligned.row.col.m16n16k16.f32.f32 {%f194, %f195, %f196, %f197, %f198, %f199, %f200, %f201}, {%r1, %r1, %r1, %r1, %r1, %r1, %r1, %r1}, {%r1, %r1, %r1, %r1, %r1, %r1, %r1, %r1}, {%f186, %f187, %f188, %f189, %f190, %f191, %f192, %f193};
	bar.warp.sync 	-1;
	wmma.mma.sync.aligned.row.col.m16n16k16.f32.f32 {%f202, %f203, %f204, %f205, %f206, %f207, %f208, %f209}, {%r1, %r1, %r1, %r1, %r1, %r1, %r1, %r1}, {%r1, %r1, %r1, %r1, %r1, %r1, %r1, %r1}, {%f194, %f195, %f196, %f197, %f198, %f199, %f200, %f201};
	bar.warp.sync 	-1;
	wmma.mma.sync.aligned.row.col.m16n16k16.f32.f32 {%f210, %f211, %f212, %f213, %f214, %f215, %f216, %f217}, {%r1, %r1, %r1, %r1, %r1, %r1, %r1, %r1}, {%r1, %r1, %r1, %r1, %r1, %r1, %r1, %r1}, {%f202, %f203, %f204, %f205, %f206, %f207, %f208, %f209};
	bar.warp.sync 	-1;
	wmma.mma.sync.aligned.row.col.m16n16k16.f32.f32 {%f218, %f219, %f220, %f221, %f222, %f223, %f224, %f225}, {%r1, %r1, %r1, %r1, %r1, %r1, %r1, %r1}, {%r1, %r1, %r1, %r1, %r1, %r1, %r1, %r1}, {%f210, %f211, %f212, %f213, %f214, %f215, %f216, %f217};
	bar.warp.sync 	-1;
	wmma.mma.sync.aligned.row.col.m16n16k16.f32.f32 {%f226, %f227, %f228, %f229, %f230, %f231, %f232, %f233}, {%r1, %r1, %r1, %r1, %r1, %r1, %r1, %r1}, {%r1, %r1, %r1, %r1, %r1, %r1, %r1, %r1}, {%f218, %f219, %f220, %f221, %f222, %f223, %f224, %f225};
	bar.warp.sync 	-1;
	wmma.mma.sync.aligned.row.col.m16n16k16.f32.f32 {%f234, %f235, %f236, %f237, %f238, %f239, %f240, %f241}, {%r1, %r1, %r1, %r1, %r1, %r1, %r1, %r1}, {%r1, %r1, %r1, %r1, %r1, %r1, %r1, %r1}, {%f226, %f227, %f228, %f229, %f230, %f231, %f232, %f233};
	bar.warp.sync 	-1;
	wmma.mma.sync.aligned.row.col.m16n16k16.f32.f32 {%f242, %f243, %f244, %f245, %f246, %f247, %f248, %f249}, {%r1, %r1, %r1, %r1, %r1, %r1, %r1, %r1}, {%r1, %r1, %r1, %r1, %r1, %r1, %r1, %r1}, {%f234, %f235, %f236, %f237, %f238, %f239, %f240, %f241};
	bar.warp.sync 	-1;
	wmma.mma.sync.aligned.row.col.m16n16k16.f32.f32 {%f250, %f251, %f252, %f253, %f254, %f255, %f256, %f257}, {%r1, %r1, %r1, %r1, %r1, %r1, %r1, %r1}, {%r1, %r1, %r1, %r1, %r1, %r1, %r1, %r1}, {%f242, %f243, %f244, %f245, %f246, %f247, %f248, %f249};
	bar.warp.sync 	-1;
	wmma.mma.sync.aligned.row.col.m16n16k16.f32.f32 {%f258, %f259, %f260, %f261, %f262, %f263, %f264, %f265}, {%r1, %r1, %r1, %r1, %r1, %r1, %r1, %r1}, {%r1, %r1, %r1, %r1, %r1, %r1, %r1, %r1}, {%f250, %f251, %f252, %f253, %f254, %f255, %f256, %f257};
	bar.warp.sync 	-1;
	wmma.mma.sync.aligned.row.col.m16n16k16.f32.f32 {%f266, %f267, %f268, %f269, %f270, %f271, %f272, %f273}, {%r1, %r1, %r1, %r1, %r1, %r1, %r1, %r1}, {%r1, %r1, %r1, %r1, %r1, %r1, %r1, %r1}, {%f258, %f259, %f260, %f261, %f262, %f263, %f264, %f265};
	bar.warp.sync 	-1;
	wmma.mma.sync.aligned.row.col.m16n16k16.f32.f32 {%f274, %f275, %f276, %f277, %f278, %f279, %f280, %f281}, {%r1, %r1, %r1, %r1, %r1, %r1, %r1, %r1}, {%r1, %r1, %r1, %r1, %r1, %r1, %r1, %r1}, {%f266, %f267, %f268, %f269, %f270, %f271, %f272, %f273};
	bar.warp.sync 	-1;
	wmma.mma.sync.aligned.row.col.m16n16k16.f32.f32 {%f282, %f283, %f284, %f285, %f286, %f287, %f288, %f289}, {%r1, %r1, %r1, %r1, %r1, %r1, %r1, %r1}, {%r1, %r1, %r1, %r1, %r1, %r1, %r1, %r1}, {%f274, %f275, %f276, %f277, %f278, %f279, %f280, %f281};
	bar.warp.sync 	-1;
	wmma.mma.sync.aligned.row.col.m16n16k16.f32.f32 {%f290, %f291, %f292, %f293, %f294, %f295, %f296, %f297}, {%r1, %r1, %r1, %r1, %r1, %r1, %r1, %r1}, {%r1, %r1, %r1, %r1, %r1, %r1, %r1, %r1}, {%f282, %f283, %f284, %f285, %f286, %f287, %f288, %f289};
	bar.warp.sync 	-1;
	wmma.mma.sync.aligned.row.col.m16n16k16.f32.f32 {%f298, %f299, %f300, %f301, %f302, %f303, %f304, %f305}, {%r1, %r1, %r1, %r1, %r1, %r1, %r1, %r1}, {%r1, %r1, %r1, %r1, %r1, %r1, %r1, %r1}, {%f290, %f291, %f292, %f293, %f294, %f295, %f296, %f297};
	bar.warp.sync 	-1;
	wmma.mma.sync.aligned.row.col.m16n16k16.f32.f32 {%f306, %f307, %f308, %f309, %f310, %f311, %f312, %f313}, {%r1, %r1, %r1, %r1, %r1, %r1, %r1, %r1}, {%r1, %r1, %r1, %r1, %r1, %r1, %r1, %r1}, {%f298, %f299, %f300, %f301, %f302, %f303, %f304, %f305};
	bar.warp.sync 	-1;
	wmma.mma.sync.aligned.row.col.m16n16k16.f32.f32 {%f314, %f315, %f316, %f317, %f318, %f319, %f320, %f321}, {%r1, %r1, %r1, %r1, %r1, %r1, %r1, %r1}, {%r1, %r1, %r1, %r1, %r1, %r1, %r1, %r1}, {%f306, %f307, %f308, %f309, %f310, %f311, %f312, %f313};
	bar.warp.sync 	-1;
	wmma.mma.sync.aligned.row.col.m16n16k16.f32.f32 {%f322, %f323, %f324, %f325, %f326, %f327, %f328, %f329}, {%r1, %r1, %r1, %r1, %r1, %r1, %r1, %r1}, {%r1, %r1, %r1, %r1, %r1, %r1, %r1, %r1}, {%f314, %f315, %f316, %f317, %f318, %f319, %f320, %f321};
	bar.warp.sync 	-1;
	wmma.mma.sync.aligned.row.col.m16n16k16.f32.f32 {%f330, %f331, %f332, %f333, %f334, %f335, %f336, %f337}, {%r1, %r1, %r1, %r1, %r1, %r1, %r1, %r1}, {%r1, %r1, %r1, %r1, %r1, %r1, %r1, %r1}, {%f322, %f323, %f324, %f325, %f326, %f327, %f328, %f329};
	bar.warp.sync 	-1;
	wmma.mma.sync.aligned.row.col.m16n16k16.f32.f32 {%f338, %f339, %f340, %f341, %f342, %f343, %f344, %f345}, {%r1, %r1, %r1, %r1, %r1, %r1, %r1, %r1}, {%r1, %r1, %r1, %r1, %r1, %r1, %r1, %r1}, {%f330, %f331, %f332, %f333, %f334, %f335, %f336, %f337};
	bar.warp.sync 	-1;
	wmma.mma.sync.aligned.row.col.m16n16k16.f32.f32 {%f346, %f347, %f348, %f349, %f350, %f351, %f352, %f353}, {%r1, %r1, %r1, %r1, %r1, %r1, %r1, %r1}, {%r1, %r1, %r1, %r1, %r1, %r1, %r1, %r1}, {%f338, %f339, %f340, %f341, %f342, %f343, %f344, %f345};
	bar.warp.sync 	-1;
	wmma.mma.sync.aligned.row.col.m16n16k16.f32.f32 {%f354, %f355, %f356, %f357, %f358, %f359, %f360, %f361}, {%r1, %r1, %r1, %r1, %r1, %r1, %r1, %r1}, {%r1, %r1, %r1, %r1, %r1, %r1, %r1, %r1}, {%f346, %f347, %f348, %f349, %f350, %f351, %f352, %f353};
	bar.warp.sync 	-1;
	wmma.mma.sync.aligned.row.col.m16n16k16.f32.f32 {%f362, %f363, %f364, %f365, %f366, %f367, %f368, %f369}, {%r1, %r1, %r1, %r1, %r1, %r1, %r1, %r1}, {%r1, %r1, %r1, %r1, %r1, %r1, %r1, %r1}, {%f354, %f355, %f356, %f357, %f358, %f359, %f360, %f361};
	bar.warp.sync 	-1;
	wmma.mma.sync.aligned.row.col.m16n16k16.f32.f32 {%f370, %f371, %f372, %f373, %f374, %f375, %f376, %f377}, {%r1, %r1, %r1, %r1, %r1, %r1, %r1, %r1}, {%r1, %r1, %r1, %r1, %r1, %r1, %r1, %r1}, {%f362, %f363, %f364, %f365, %f366, %f367, %f368, %f369};
	bar.warp.sync 	-1;
	wmma.mma.sync.aligned.row.col.m16n16k16.f32.f32 {%f378, %f379, %f380, %f381, %f382, %f383, %f384, %f385}, {%r1, %r1, %r1, %r1, %r1, %r1, %r1, %r1}, {%r1, %r1, %r1, %r1, %r1, %r1, %r1, %r1}, {%f370, %f371, %f372, %f373, %f374, %f375, %f376, %f377};
	bar.warp.sync 	-1;
	wmma.mma.sync.aligned.row.col.m16n16k16.f32.f32 {%f386, %f387, %f388, %f389, %f390, %f391, %f392, %f393}, {%r1, %r1, %r1, %r1, %r1, %r1, %r1, %r1}, {%r1, %r1, %r1, %r1, %r1, %r1, %r1, %r1}, {%f378, %f379, %f380, %f381, %f382, %f383, %f384, %f385};
	bar.warp.sync 	-1;
	wmma.mma.sync.aligned.row.col.m16n16k16.f32.f32 {%f394, %f395, %f396, %f397, %f398, %f399, %f400, %f401}, {%r1, %r1, %r1, %r1, %r1, %r1, %r1, %r1}, {%r1, %r1, %r1, %r1, %r1, %r1, %r1, %r1}, {%f386, %f387, %f388, %f389, %f390, %f391, %f392, %f393};
	bar.warp.sync 	-1;
	wmma.mma.sync.aligned.row.col.m16n16k16.f32.f32 {%f402, %f403, %f404, %f405, %f406, %f407, %f408, %f409}, {%r1, %r1, %r1, %r1, %r1, %r1, %r1, %r1}, {%r1, %r1, %r1, %r1, %r1, %r1, %r1, %r1}, {%f394, %f395, %f396, %f397, %f398, %f399, %f400, %f401};
	bar.warp.sync 	-1;
	wmma.mma.sync.aligned.row.col.m16n16k16.f32.f32 {%f410, %f411, %f412, %f413, %f414, %f415, %f416, %f417}, {%r1, %r1, %r1, %r1, %r1, %r1, %r1, %r1}, {%r1, %r1, %r1, %r1, %r1, %r1, %r1, %r1}, {%f402, %f403, %f404, %f405, %f406, %f407, %f408, %f409};
	bar.warp.sync 	-1;
	wmma.mma.sync.aligned.row.col.m16n16k16.f32.f32 {%f418, %f419, %f420, %f421, %f422, %f423, %f424, %f425}, {%r1, %r1, %r1, %r1, %r1, %r1, %r1, %r1}, {%r1, %r1, %r1, %r1, %r1, %r1, %r1, %r1}, {%f410, %f411, %f412, %f413, %f414, %f415, %f416, %f417};
	bar.warp.sync 	-1;
	wmma.mma.sync.aligned.row.col.m16n16k16.f32.f32 {%f426, %f427, %f428, %f429, %f430, %f431, %f432, %f433}, {%r1, %r1, %r1, %r1, %r1, %r1, %r1, %r1}, {%r1, %r1, %r1, %r1, %r1, %r1, %r1, %r1}, {%f418, %f419, %f420, %f421, %f422, %f423, %f424, %f425};
	bar.warp.sync 	-1;
	wmma.mma.sync.aligned.row.col.m16n16k16.f32.f32 {%f434, %f435, %f436, %f437, %f438, %f439, %f440, %f441}, {%r1, %r1, %r1, %r1, %r1, %r1, %r1, %r1}, {%r1, %r1, %r1, %r1, %r1, %r1, %r1, %r1}, {%f426, %f427, %f428, %f429, %f430, %f431, %f432, %f433};
	bar.warp.sync 	-1;
	wmma.mma.sync.aligned.row.col.m16n16k16.f32.f32 {%f442, %f443, %f444, %f445, %f446, %f447, %f448, %f449}, {%r1, %r1, %r1, %r1, %r1, %r1, %r1, %r1}, {%r1, %r1, %r1, %r1, %r1, %r1, %r1, %r1}, {%f434, %f435, %f436, %f437, %f438, %f439, %f440, %f441};
	bar.warp.sync 	-1;
	wmma.mma.sync.aligned.row.col.m16n16k16.f32.f32 {%f450, %f451, %f452, %f453, %f454, %f455, %f456, %f457}, {%r1, %r1, %r1, %r1, %r1, %r1, %r1, %r1}, {%r1, %r1, %r1, %r1, %r1, %r1, %r1, %r1}, {%f442, %f443, %f444, %f445, %f446, %f447, %f448, %f449};
	bar.warp.sync 	-1;
	wmma.mma.sync.aligned.row.col.m16n16k16.f32.f32 {%f458, %f459, %f460, %f461, %f462, %f463, %f464, %f465}, {%r1, %r1, %r1, %r1, %r1, %r1, %r1, %r1}, {%r1, %r1, %r1, %r1, %r1, %r1, %r1, %r1}, {%f450, %f451, %f452, %f453, %f454, %f455, %f456, %f457};
	bar.warp.sync 	-1;
	wmma.mma.sync.aligned.row.col.m16n16k16.f32.f32 {%f466, %f467, %f468, %f469, %f470, %f471, %f472, %f473}, {%r1, %r1, %r1, %r1, %r1, %r1, %r1, %r1}, {%r1, %r1, %r1, %r1, %r1, %r1, %r1, %r1}, {%f458, %f459, %f460, %f461, %f462, %f463, %f464, %f465};
	bar.warp.sync 	-1;
	wmma.mma.sync.aligned.row.col.m16n16k16.f32.f32 {%f474, %f475, %f476, %f477, %f478, %f479, %f480, %f481}, {%r1, %r1, %r1, %r1, %r1, %r1, %r1, %r1}, {%r1, %r1, %r1, %r1, %r1, %r1, %r1, %r1}, {%f466, %f467, %f468, %f469, %f470, %f471, %f472, %f473};
	bar.warp.sync 	-1;
	wmma.mma.sync.aligned.row.col.m16n16k16.f32.f32 {%f482, %f483, %f484, %f485, %f486, %f487, %f488, %f489}, {%r1, %r1, %r1, %r1, %r1, %r1, %r1, %r1}, {%r1, %r1, %r1, %r1, %r1, %r1, %r1, %r1}, {%f474, %f475, %f476, %f477, %f478, %f479, %f480, %f481};
	bar.warp.sync 	-1;
	wmma.mma.sync.aligned.row.col.m16n16k16.f32.f32 {%f490, %f491, %f492, %f493, %f494, %f495, %f496, %f497}, {%r1, %r1, %r1, %r1, %r1, %r1, %r1, %r1}, {%r1, %r1, %r1, %r1, %r1, %r1, %r1, %r1}, {%f482, %f483, %f484, %f485, %f486, %f487, %f488, %f489};
	bar.warp.sync 	-1;
	wmma.mma.sync.aligned.row.col.m16n16k16.f32.f32 {%f498, %f499, %f500, %f501, %f502, %f503, %f504, %f505}, {%r1, %r1, %r1, %r1, %r1, %r1, %r1, %r1}, {%r1, %r1, %r1, %r1, %r1, %r1, %r1, %r1}, {%f490, %f491, %f492, %f493, %f494, %f495, %f496, %f497};
	bar.warp.sync 	-1;
	wmma.mma.sync.aligned.row.col.m16n16k16.f32.f32 {%f506, %f507, %f508, %f509, %f510, %f511, %f512, %f513}, {%r1, %r1, %r1, %r1, %r1, %r1, %r1, %r1}, {%r1, %r1, %r1, %r1, %r1, %r1, %r1, %r1}, {%f498, %f499, %f500, %f501, %f502, %f503, %f504, %f505};
	bar.warp.sync 	-1;
	wmma.mma.sync.aligned.row.col.m16n16k16.f32.f32 {%f514, %f515, %f516, %f517, %f518, %f519, %f520, %f521}, {%r1, %r1, %r1, %r1, %r1, %r1, %r1, %r1}, {%r1, %r1, %r1, %r1, %r1, %r1, %r1, %r1}, {%f506, %f507, %f508, %f509, %f510, %f511, %f512, %f513};
	bar.warp.sync 	-1;
	wmma.mma.sync.aligned.row.col.m16n16k16.f32.f32 {%f529, %f528, %f527, %f526, %f525, %f524, %f523, %f522}, {%r1, %r1, %r1, %r1, %r1, %r1, %r1, %r1}, {%r1, %r1, %r1, %r1, %r1, %r1, %r1, %r1}, {%f514, %f515, %f516, %f517, %f518, %f519, %f520, %f521};
	bar.warp.sync 	-1;
	add.s32 	%r10, %r10, 64;
	setp.ne.s32 	%p1, %r10, 8192;
	@%p1 bra 	$L__BB15_1;
	cvta.to.global.u64 	%rd3, %rd1;
	cvta.to.global.u64 	%rd4, %rd2;
	mov.u32 	%r6, %tid.y;
	shl.b32 	%r7, %r6, 8;
	mul.wide.u32 	%rd5, %r7, 4;
	add.s64 	%rd6, %rd3, %rd5;
	mov.b32 	%r8, 16;
	wmma.store.d.sync.aligned.row.m16n16k16.global.f32 	[%rd6], {%f529, %f528, %f527, %f526, %f525, %f524, %f523, %f522}, %r8;
	mov.b32 	%r9, 0;
	st.global.u32 	[%rd4], %r9;
	ret;

}
	// .globl	_Z21mma_f16f16f32_32_8_16PvPi
.visible .entry _Z21mma_f16f16f32_32_8_16PvPi(
	.param .u64 .ptr .align 1 _Z21mma_f16f16f32_32_8_16PvPi_param_0,
	.param .u64 .ptr .align 1 _Z21mma_f16f16f32_32_8_16PvPi_param_1
)
{
	.reg .pred 	%p<2>;
	.reg .b16 	%rs<2>;
	.reg .b32 	%r<11>;
	.reg .b32 	%f<530>;
	.reg .b64 	%rd<7>;

	ld.param.u64 	%rd1, [_Z21mma_f16f16f32_32_8_16PvPi_param_0];
	ld.param.u64 	%rd2, [_Z21mma_f16f16f32_32_8_16PvPi_param_1];
	mov.b32 	%r10, 0;
	// begin inline asm
	cvt.rn.f16.s32 %rs1, %r10;
	// end inline asm
	mov.b32 	%r1, {%rs1, %rs1};
	mov.f32 	%f522, 0f00000000;
	mov.f32 	%f523, %f522;
	mov.f32 	%f524, %f522;
	mov.f32 	%f525, %f522;
	mov.f32 	%f526, %f522;
	mov.f32 	%f527, %f522;
	mov.f32 	%f528, %f522;
	mov.f32 	%f529, %f522;
$L__BB16_1:
	wmma.mma.sync.aligned.row.col.m32n8k16.f32.f32 {%f18, %f19, %f20, %f21, %f22, %f23, %f24, %f25}, {%r1, %r1, %r1, %r1, %r1, %r1, %r1, %r1}, {%r1, %r1, %r1, %r1, %r1, %r1, %r1, %r1}, {%f529, %f528, %f527, %f526, %f525, %f524, %f523, %f522};
	bar.warp.sync 	-1;
	wmma.mma.sync.aligned.row.col.m32n8k16.f32.f32 {%f26, %f27, %f28, %f29, %f30, %f31, %f32, %f33}, {%r1, %r1, %r1, %r1, %r1, %r1, %r1, %r1}, {%r1, %r1, %r1, %r1, %r1, %r1, %r1, %r1}, {%f18, %f19, %f20, %f21, %f22, %f23, %f24, %f25};
	bar.warp.sync 	-1;
	wmma.mma.sync.aligned.row.col.m32n8k16.f32.f32 {%f34, %f35, %f36, %f37, %f38, %f39, %f40, %f41}, {%r1, %r1, %r1, %r1, %r1, %r1, %r1, %r1}, {%r1, %r1, %r1, %r1, %r1, %r1, %r1, %r1}, {%f26, %f27, %f28, %f29, %f30, %f31, %f32, %f33};
	bar.warp.sync 	-1;
	wmma.mma.sync.aligned.row.col.m32n8k16.f32.f32 {%f42, %f43, %f44, %f45, %f46, %f47, %f48, %f49}, {%r1, %r1, %r1, %r1, %r1, %r1, %r1, %r1}, {%r1, %r1, %r1, %r1, %r1, %r1, %r1, %r1}, {%f34, %f35, %f36, %f37, %f38, %f39, %f40, %f41};
	bar.warp.sync 	-1;
	wmma.mma.sync.aligned.row.col.m32n8k16.f32.f32 {%f50, %f51, %f52, %f53, %f54, %f55, %f56, %f57}, {%r1, %r1, %r1, %r1, %r1, %r1, %r1, %r1}, {%r1, %r1, %r1, %r1, %r1, %r1, %r1, %r1}, {%f42, %f43, %f44, %f45, %f46, %f47, %f48, %f49};
	bar.warp.sync 	-1;
	wmma.mma.sync.aligned.row.col.m32n8k16.f32.f32 {%f58, %f59, %f60, %f61, %f62, %f63, %f64, %f65}, {%r1, %r1, %r1, %r1, %r1, %r1, %r1, %r1}, {%r1, %r1, %r1, %r1, %r1, %r1, %r1, %r1}, {%f50, %f51, %f52, %f53, %f54, %f55, %f56, %f57};
	bar.warp.sync 	-1;
	wmma.mma.sync.aligned.row.col.m32n8k16.f32.f32 {%f66, %f67, %f68, %f69, %f70, %f71, %f72, %f73}, {%r1, %r1, %r1, %r1, %r1, %r1, %r1, %r1}, {%r1, %r1, %r1, %r1, %r1, %r1, %r1, %r1}, {%f58, %f59, %f60, %f61, %f62, %f63, %f64, %f65};
	bar.warp.sync 	-1;
	wmma.mma.sync.aligned.row.col.m32n8k16.f32.f32 {%f74, %f75, %f76, %f77, %f78, %f79, %f80, %f81}, {%r1, %r1, %r1, %r1, %r1, %r1, %r1, %r1}, {%r1, %r1, %r1, %r1, %r1, %r1, %r1, %r1}, {%f66, %f67, %f68, %f69, %f70, %f71, %f72, %f73};
	bar.warp.sync 	-1;
	wmma.mma.sync.aligned.row.col.m32n8k16.f32.f32 {%f82, %f83, %f84, %f85, %f86, %f87, %f88, %f89}, {%r1, %r1, %r1, %r1, %r1, %r1, %r1, %r1}, {%r1, %r1, %r1, %r1, %r1, %r1, %r1, %r1}, {%f74, %f75, %f76, %f77, %f78, %f79, %f80, %f81};
	bar.warp.sync 	-1;
	wmma.mma.sync.aligned.row.col.m32n8k16.f32.f32 {%f90, %f91, %f92, %f93, %f94, %f95, %f96, %f97}, {%r1, %r1, %r1, %r1, %r1, %r1, %r1, %r1}, {%r1, %r1, %r1, %r1, %r1, %r1, %r1, %r1}, {%f82, %f83, %f84, %f85, %f86, %f87, %f88, %f89};
	bar.warp.sync 	-1;
	wmma.mma.sync.aligned.row.col.m32n8k16.f32.f32 {%f98, %f99, %f100, %f101, %f102, %f103, %f104, %f105}, {%r1, %r1, %r1, %r1, %r1, %r1, %r1, %r1}, {%r1, %r1, %r1, %r1, %r1, %r1, %r1, %r1}, {%f90, %f91, %f92, %f93, %f94, %f95, %f96, %f97};
	bar.warp.sync 	-1;
	wmma.mma.sync.aligned.row.col.m32n8k16.f32.f32 {%f106, %f107, %f108, %f109, %f110, %f111, %f112, %f113}, {%r1, %r1, %r1, %r1, %r1, %r1, %r1, %r1}, {%r1, %r1, %r1, %r1, %r1, %r1, %r1, %r1}, {%f98, %f99, %f100, %f101, %f102, %f103, %f104, %f105};
	bar.warp.sync 	-1;
	wmma.mma.sync.aligned.row.col.m32n8k16.f32.f32 {%f114, %f115, %f116, %f117, %f118, %f119, %f120, %f121}, {%r1, %r1, %r1, %r1, %r1, %r1, %r1, %r1}, {%r1, %r1, %r1, %r1, %r1, %r1, %r1, %r1}, {%f106, %f107, %f108, %f109, %f110, %f111, %f112, %f113};
	bar.warp.sync 	-1;
	wmma.mma.sync.aligned.row.col.m32n8k16.f32.f32 {%f122, %f123, %f124, %f125, %f126, %f127, %f128, %f129}, {%r1, %r1, %r1, %r1, %r1, %r1, %r1, %r1}, {%r1, %r1, %r1, %r1, %r1, %r1, %r1, %r1}, {%f114, %f115, %f116, %f117, %f118, %f119, %f120, %f121};
	bar.warp.sync 	-1;
	wmma.mma.sync.aligned.row.col.m32n8k16.f32.f32 {%f130, %f131, %f132, %f133, %f134, %f135, %f136, %f137}, {%r1, %r1, %r1, %r1, %r1, %r1, %r1, %r1}, {%r1, %r1, %r1, %r1, %r1, %r1, %r1, %r1}, {%f122, %f123, %f124, %f125, %f126, %f127, %f128, %f129};
	bar.warp.sync 	-1;
	wmma.mma.sync.aligned.row.col.m32n8k16.f32.f32 {%f138, %f139, %f140, %f141, %f142, %f143, %f144, %f145}, {%r1, %r1, %r1, %r1, %r1, %r1, %r1, %r1}, {%r1, %r1, %r1, %r1, %r1, %r1, %r1, %r1}, {%f130, %f131, %f132, %f133, %f134, %f135, %f136, %f137};
	bar.warp.sync 	-1;
	wmma.mma.sync.aligned.row.col.m32n8k16.f32.f32 {%f146, %f147, %f148, %f149, %f150, %f151, %f152, %f153}, {%r1, %r1, %r1, %r1, %r1, %r1, %r1, %r1}, {%r1, %r1, %r1, %r1, %r1, %r1, %r1, %r1}, {%f138, %f139, %f140, %f141, %f142, %f143, %f144, %f145};
	bar.warp.sync 	-1;
	wmma.mma.sync.aligned.row.col.m32n8k16.f32.f32 {%f154, %f155, %f156, %f157, %f158, %f159, %f160, %f161}, {%r1, %r1, %r1, %r1, %r1, %r1, %r1, %r1}, {%r1, %r1, %r1, %r1, %r1, %r1, %r1, %r1}, {%f146, %f147, %f148, %f149, %f150, %f151, %f152, %f153};
	bar.warp.sync 	-1;
	wmma.mma.sync.aligned.row.col.m32n8k16.f32.f32 {%f162, %f163, %f164, %f165, %f166, %f167, %f168, %f169}, {%r1, %r1, %r1, %r1, %r1, %r1, %r1, %r1}, {%r1, %r1, %r1, %r1, %r1, %r1, %r1, %r1}, {%f154, %f155, %f156, %f157, %f158, %f159, %f160, %f161};
	bar.warp.sync 	-1;
	wmma.mma.sync.aligned.row.col.m32n8k16.f32.f32 {%f170, %f171, %f172, %f173, %f174, %f175, %f176, %f177}, {%r1, %r1, %r1, %r1, %r1, %r1, %r1, %r1}, {%r1, %r1, %r1, %r1, %r1, %r1, %r1, %r1}, {%f162, %f163, %f164, %f165, %f166, %f167, %f168, %f169};
	bar.warp.sync 	-1;
	wmma.mma.sync.aligned.row.col.m32n8k16.f32.f32 {%f178, %f179, %f180, %f181, %f182, %f183, %f184, %f185}, {%r1, %r1, %r1, %r1, %r1, %r1, %r1, %r1}, {%r1, %r1, %r1, %r1, %r1, %r1, %r1, %r1}, {%f170, %f171, %f172, %f173, %f174, %f175, %f176, %f177};
	bar.warp.sync 	-1;
	wmma.mma.sync.aligned.row.col.m32n8k16.f32.f32 {%f186, %f187, %f188, %f189, %f190, %f191, %f192, %f193}, {%r1, %r1, %r1, %r1, %r1, %r1, %r1, %r1}, {%r1, %r1, %r1, %r1, %r1, %r1, %r1, %r1}, {%f178, %f179, %f180, %f181, %f182, %f183, %f184, %f185};
	bar.warp.sync 	-1;
	wmma.mma.sync.aligned.row.col.m32n8k16.f32.f32 {%f194, %f195, %f196, %f197, %f198, %f199, %f200, %f201}, {%r1, %r1, %r1, %r1, %r1, %r1, %r1, %r1}, {%r1, %r1, %r1, %r1, %r1, %r1, %r1, %r1}, {%f186, %f187, %f188, %f189, %f190, %f191, %f192, %f193};
	bar.warp.sync 	-1;
	wmma.mma.sync.aligned.row.col.m32n8k16.f32.f32 {%f202, %f203, %f204, %f205, %f206, %f207, %f208, %f209}, {%r1, %r1, %r1, %r1, %r1, %r1, %r1, %r1}, {%r1, %r1, %r1, %r1, %r1, %r1, %r1, %r1}, {%f194, %f195, %f196, %f197, %f198, %f199, %f200, %f201};
	bar.warp.sync 	-1;
	wmma.mma.sync.aligned.row.col.m32n8k16.f32.f32 {%f210, %f211, %f212, %f213, %f214, %f215, %f216, %f217}, {%r1, %r1, %r1, %r1, %r1, %r1, %r1, %r1}, {%r1, %r1, %r1, %r1, %r1, %r1, %r1, %r1}, {%f202, %f203, %f204, %f205, %f206, %f207, %f208, %f209};
	bar.warp.sync 	-1;
	wmma.mma.sync.aligned.row.col.m32n8k16.f32.f32 {%f218, %f219, %f220, %f221, %f222, %f223, %f224, %f225}, {%r1, %r1, %r1, %r1, %r1, %r1, %r1, %r1}, {%r1, %r1, %r1, %r1, %r1, %r1, %r1, %r1}, {%f210, %f211, %f212, %f213, %f214, %f215, %f216, %f217};
	bar.warp.sync 	-1;
	wmma.mma.sync.aligned.row.col.m32n8k16.f32.f32 {%f226, %f227, %f228, %f229, %f230, %f231, %f232, %f233}, {%r1, %r1, %r1, %r1, %r1, %r1, %r1, %r1}, {%r1, %r1, %r1, %r1, %r1, %r1, %r1, %r1}, {%f218, %f219, %f220, %f221, %f222, %f223, %f224, %f225};
	bar.warp.sync 	-1;
	wmma.mma.sync.aligned.row.col.m32n8k16.f32.f32 {%f234, %f235, %f236, %f237, %f238, %f239, %f240, %f241}, {%r1, %r1, %r1, %r1, %r1, %r1, %r1, %r1}, {%r1, %r1, %r1, %r1, %r1, %r1, %r1, %r1}, {%f226, %f227, %f228, %f229, %f230, %f231, %f232, %f233};
	bar.warp.sync 	-1;
	wmma.mma.sync.aligned.row.col.m32n8k16.f32.f32 {%f242, %f243, %f244, %f245, %f246, %f247, %f248, %f249}, {%r1, %r1, %r1, %r1, %r1, %r1, %r1, %r1}, {%r1, %r1, %r1, %r1, %r1, %r1, %r1, %r1}, {%f234, %f235, %f236, %f237, %f238, %f239, %f240, %f241};
	bar.warp.sync 	-1;
	wmma.mma.sync.aligned.row.col.m32n8k16.f32.f32 {%f250, %f251, %f252, %f253, %f254, %f255, %f256, %f257}, {%r1, %r1, %r1, %r1, %r1, %r1, %r1, %r1}, {%r1, %r1, %r1, %r1, %r1, %r1, %r1, %r1}, {%f242, %f243, %f244, %f245, %f246, %f247, %f248, %f249};
	bar.warp.sync 	-1;
	wmma.mma.sync.aligned.row.col.m32n8k16.f32.f32 {%f258, %f259, %f260, %f261, %f262, %f263, %f264, %f265}, {%r1, %r1, %r1, %r1, %r1, %r1, %r1, %r1}, {%r1, %r1, %r1, %r1, %r1, %r1, %r1, %r1}, {%f250, %f251, %f252, %f253, %f254, %f255, %f256, %f257};
	bar.warp.sync 	-1;
	wmma.mma.sync.aligned.row.col.m32n8k16.f32.f32 {%f266, %f267, %f268, %f269, %f270, %f271, %f272, %f273}, {%r1, %r1, %r1, %r1, %r1, %r1, %r1, %r1}, {%r1, %r1, %r1, %r1, %r1, %r1, %r1, %r1}, {%f258, %f259, %f260, %f261, %f262, %f263, %f264, %f265};
	bar.warp.sync 	-1;
	wmma.mma.sync.aligned.row.col.m32n8k16.f32.f32 {%f274, %f275, %f276, %f277, %f278, %f279, %f280, %f281}, {%r1, %r1, %r1, %r1, %r1, %r1, %r1, %r1}, {%r1, %r1, %r1, %r1, %r1, %r1, %r1, %r1}, {%f266, %f267, %f268, %f269, %f270, %f271, %f272, %f273};
	bar.warp.sync 	-1;
	wmma.mma.sync.aligned.row.col.m32n8k16.f32.f32 {%f282, %f283, %f284, %f285, %f286, %f287, %f288, %f289}, {%r1, %r1, %r1, %r1, %r1, %r1, %r1, %r1}, {%r1, %r1, %r1, %r1, %r1, %r1, %r1, %r1}, {%f274, %f275, %f276, %f277, %f278, %f279, %f280, %f281};
	bar.warp.sync 	-1;
	wmma.mma.sync.aligned.row.col.m32n8k16.f32.f32 {%f290, %f291, %f292, %f293, %f294, %f295, %f296, %f297}, {%r1, %r1, %r1, %r1, %r1, %r1, %r1, %r1}, {%r1, %r1, %r1, %r1, %r1, %r1, %r1, %r1}, {%f282, %f283, %f284, %f285, %f286, %f287, %f288, %f289};
	bar.warp.sync 	-1;
	wmma.mma.sync.aligned.row.col.m32n8k16.f32.f32 {%f298, %f299, %f300, %f301, %f302, %f303, %f304, %f305}, {%r1, %r1, %r1, %r1, %r1, %r1, %r1, %r1}, {%r1, %r1, %r1, %r1, %r1, %r1, %r1, %r1}, {%f290, %f291, %f292, %f293, %f294, %f295, %f296, %f297};
	bar.warp.sync 	-1;
	wmma.mma.sync.aligned.row.col.m32n8k16.f32.f32 {%f306, %f307, %f308, %f309, %f310, %f311, %f312, %f313}, {%r1, %r1, %r1, %r1, %r1, %r1, %r1, %r1}, {%r1, %r1, %r1, %r1, %r1, %r1, %r1, %r1}, {%f298, %f299, %f300, %f301, %f302, %f303, %f304, %f305};
	bar.warp.sync 	-1;
	wmma.mma.sync.aligned.row.col.m32n8k16.f32.f32 {%f314, %f315, %f316, %f317, %f318, %f319, %f320, %f321}, {%r1, %r1, %r1, %r1, %r1, %r1, %r1, %r1}, {%r1, %r1, %r1, %r1, %r1, %r1, %r1, %r1}, {%f306, %f307, %f308, %f309, %f310, %f311, %f312, %f313};
	bar.warp.sync 	-1;
	wmma.mma.sync.aligned.row.col.m32n8k16.f32.f32 {%f322, %f323, %f324, %f325, %f326, %f327, %f328, %f329}, {%r1, %r1, %r1, %r1, %r1, %r1, %r1, %r1}, {%r1, %r1, %r1, %r1, %r1, %r1, %r1, %r1}, {%f314, %f315, %f316, %f317, %f318, %f319, %f320, %f321};
	bar.warp.sync 	-1;
	wmma.mma.sync.aligned.row.col.m32n8k16.f32.f32 {%f330, %f331, %f332, %f333, %f334, %f335, %f336, %f337}, {%r1, %r1, %r1, %r1, %r1, %r1, %r1, %r1}, {%r1, %r1, %r1, %r1, %r1, %r1, %r1, %r1}, {%f322, %f323, %f324, %f325, %f326, %f327, %f328, %f329};
	bar.warp.sync 	-1;
	wmma.mma.sync.aligned.row.col.m32n8k16.f32.f32 {%f338, %f339, %f340, %f341, %f342, %f343, %f344, %f345}, {%r1, %r1, %r1, %r1, %r1, %r1, %r1, %r1}, {%r1, %r1, %r1, %r1, %r1, %r1, %r1, %r1}, {%f330, %f331, %f332, %f333, %f334, %f335, %f336, %f337};
	bar.warp.sync 	-1;
	wmma.mma.sync.aligned.row.col.m32n8k16.f32.f32 {%f346, %f347, %f348, %f349, %f350, %f351, %f352, %f353}, {%r1, %r1, %r1, %r1, %r1, %r1, %r1, %r1}, {%r1, %r1, %r1, %r1, %r1, %r1, %r1, %r1}, {%f338, %f339, %f340, %f341, %f342, %f343, %f344, %f345};
	bar.warp.sync 	-1;
	wmma.mma.sync.aligned.row.col.m32n8k16.f32.f32 {%f354, %f355, %f356, %f357, %f358, %f359, %f360, %f361}, {%r1, %r1, %r1, %r1, %r1, %r1, %r1, %r1}, {%r1, %r1, %r1, %r1, %r1, %r1, %r1, %r1}, {%f346, %f347, %f348, %f349, %f350, %f351, %f352, %f353};
	bar.warp.sync 	-1;
	wmma.mma.sync.aligned.row.col.m32n8k16.f32.f32 {%f362, %f363, %f364, %f365, %f366, %f367, %f368, %f369}, {%r1, %r1, %r1, %r1, %r1, %r1, %r1, %r1}, {%r1, %r1, %r1, %r1, %r1, %r1, %r1, %r1}, {%f354, %f355, %f356, %f357, %f358, %f359, %f360, %f361};
	bar.warp.sync 	-1;
	wmma.mma.sync.aligned.row.col.m32n8k16.f32.f32 {%f370, %f371, %f372, %f373, %f374, %f375, %f376, %f377}, {%r1, %r1, %r1, %r1, %r1, %r1, %r1, %r1}, {%r1, %r1, %r1, %r1, %r1, %r1, %r1, %r1}, {%f362, %f363, %f364, %f365, %f366, %f367, %f368, %f369};
	bar.warp.sync 	-1;
	wmma.mma.sync.aligned.row.col.m32n8k16.f32.f32 {%f378, %f379, %f380, %f381, %f382, %f383, %f384, %f385}, {%r1, %r1, %r1, %r1, %r1, %r1, %r1, %r1}, {%r1, %r1, %r1, %r1, %r1, %r1, %r1, %r1}, {%f370, %f371, %f372, %f373, %f374, %f375, %f376, %f377};
	bar.warp.sync 	-1;
	wmma.mma.sync.aligned.row.col.m32n8k16.f32.f32 {%f386, %f387, %f388, %f389, %f390, %f391, %f392, %f393}, {%r1, %r1, %r1, %r1, %r1, %r1, %r1, %r1}, {%r1, %r1, %r1, %r1, %r1, %r1, %r1, %r1}, {%f378, %f379, %f380, %f381, %f382, %f383, %f384, %f385};
	bar.warp.sync 	-1;
	wmma.mma.sync.aligned.row.col.m32n8k16.f32.f32 {%f394, %f395, %f396, %f397, %f398, %f399, %f400, %f401}, {%r1, %r1, %r1, %r1, %r1, %r1, %r1, %r1}, {%r1, %r1, %r1, %r1, %r1, %r1, %r1, %r1}, {%f386, %f387, %f388, %f389, %f390, %f391, %f392, %f393};
	bar.warp.sync 	-1;
	wmma.mma.sync.aligned.row.col.m32n8k16.f32.f32 {%f402, %f403, %f404, %f405, %f406, %f407, %f408, %f409}, {%r1, %r1, %r1, %r1, %r1, %r1, %r1, %r1}, {%r1, %r1, %r1, %r1, %r1, %r1, %r1, %r1}, {%f394, %f395, %f396, %f397, %f398, %f399, %f400, %f401};
	bar.warp.sync 	-1;
	wmma.mma.sync.aligned.row.col.m32n8k16.f32.f32 {%f410, %f411, %f412, %f413, %f414, %f415, %f416, %f417}, {%r1, %r1, %r1, %r1, %r1, %r1, %r1, %r1}, {%r1, %r1, %r1, %r1, %r1, %r1, %r1, %r1}, {%f402, %f403, %f404, %f405, %f406, %f407, %f408, %f409};
	bar.warp.sync 	-1;
	wmma.mma.sync.aligned.row.col.m32n8k16.f32.f32 {%f418, %f419, %f420, %f421, %f422, %f423, %f424, %f425}, {%r1, %r1, %r1, %r1, %r1, %r1, %r1, %r1}, {%r1, %r1, %r1, %r1, %r1, %r1, %r1, %r1}, {%f410, %f411, %f412, %f413, %f414, %f415, %f416, %f417};
	bar.warp.sync 	-1;
	wmma.mma.sync.aligned.row.col.m32n8k16.f32.f32 {%f426, %f427, %f428, %f429, %f430, %f431, %f432, %f433}, {%r1, %r1, %r1, %r1, %r1, %r1, %r1, %r1}, {%r1, %r1, %r1, %r1, %r1, %r1, %r1, %r1}, {%f418, %f419, %f420, %f421, %f422, %f423, %f424, %f425};
	bar.warp.sync 	-1;
	wmma.mma.sync.aligned.row.col.m32n8k16.f32.f32 {%f434, %f435, %f436, %f437, %f438, %f439, %f440, %f441}, {%r1, %r1, %r1, %r1, %r1, %r1, %r1, %r1}, {%r1, %r1, %r1, %r1, %r1, %r1, %r1, %r1}, {%f426, %f427, %f428, %f429, %f430, %f431, %f432, %f433};
	bar.warp.sync 	-1;
	wmma.mma.sync.aligned.row.col.m32n8k16.f32.f32 {%f442, %f443, %f444, %f445, %f446, %f447, %f448, %f449}, {%r1, %r1, %r1, %r1, %r1, %r1, %r1, %r1}, {%r1, %r1, %r1, %r1, %r1, %r1, %r1, %r1}, {%f434, %f435, %f436, %f437, %f438, %f439, %f440, %f441};
	bar.warp.sync 	-1;
	wmma.mma.sync.aligned.row.col.m32n8k16.f32.f32 {%f450, %f451, %f452, %f453, %f454, %f455, %f456, %f457}, {%r1, %r1, %r1, %r1, %r1, %r1, %r1, %r1}, {%r1, %r1, %r1, %r1, %r1, %r1, %r1, %r1}, {%f442, %f443, %f444, %f445, %f446, %f447, %f448, %f449};
	bar.warp.sync 	-1;
	wmma.mma.sync.aligned.row.col.m32n8k16.f32.f32 {%f458, %f459, %f460, %f461, %f462, %f463, %f464, %f465}, {%r1, %r1, %r1, %r1, %r1, %r1, %r1, %r1}, {%r1, %r1, %r1, %r1, %r1, %r1, %r1, %r1}, {%f450, %f451, %f452, %f453, %f454, %f455, %f456, %f457};
	bar.warp.sync 	-1;
	wmma.mma.sync.aligned.row.col.m32n8k16.f32.f32 {%f466, %f467, %f468, %f469, %f470, %f471, %f472, %f473}, {%r1, %r1, %r1, %r1, %r1, %r1, %r1, %r1}, {%r1, %r1, %r1, %r1, %r1, %r1, %r1, %r1}, {%f458, %f459, %f460, %f461, %f462, %f463, %f464, %f465};
	bar.warp.sync 	-1;
	wmma.mma.sync.aligned.row.col.m32n8k16.f32.f32 {%f474, %f475, %f476, %f477, %f478, %f479, %f480, %f481}, {%r1, %r1, %r1, %r1, %r1, %r1, %r1, %r1}, {%r1, %r1, %r1, %r1, %r1, %r1, %r1, %r1}, {%f466, %f467, %f468, %f469, %f470, %f471, %f472, %f473};
	bar.warp.sync 	-1;
	wmma.mma.sync.aligned.row.col.m32n8k16.f32.f32 {%f482, %f483, %f484, %f485, %f486, %f487, %f488, %f489}, {%r1, %r1, %r1, %r1, %r1, %r1, %r1, %r1}, {%r1, %r1, %r1, %r1, %r1, %r1, %r1, %r1}, {%f474, %f475, %f476, %f477, %f478, %f479, %f480, %f481};
	bar.warp.sync 	-1;
	wmma.mma.sync.aligned.row.col.m32n8k16.f32.f32 {%f490, %f491, %f492, %f493, %f494, %f495, %f496, %f497}, {%r1, %r1, %r1, %r1, %r1, %r1, %r1, %r1}, {%r1, %r1, %r1, %r1, %r1, %r1, %r1, %r1}, {%f482, %f483, %f484, %f485, %f486, %f487, %f488, %f489};
	bar.warp.sync 	-1;
	wmma.mma.sync.aligned.row.col.m32n8k16.f32.f32 {%f498, %f499, %f500, %f501, %f502, %f503, %f504, %f505}, {%r1, %r1, %r1, %r1, %r1, %r1, %r1, %r1}, {%r1, %r1, %r1, %r1, %r1, %r1, %r1, %r1}, {%f490, %f491, %f492, %f493, %f494, %f495, %f496, %f497};
	bar.warp.sync 	-1;
	wmma.mma.sync.aligned.row.col.m32n8k16.f32.f32 {%f506, %f507, %f508, %f509, %f510, %f511, %f512, %f513}, {%r1, %r1, %r1, %r1, %r1, %r1, %r1, %r1}, {%r1, %r1, %r1, %r1, %r1, %r1, %r1, %r1}, {%f498, %f499, %f500, %f501, %f502, %f503, %f504, %f505};
	bar.warp.sync 	-1;
	wmma.mma.sync.aligned.row.col.m32n8k16.f32.f32 {%f514, %f515, %f516, %f517, %f518, %f519, %f520, %f521}, {%r1, %r1, %r1, %r1, %r1, %r1, %r1, %r1}, {%r1, %r1, %r1, %r1, %r1, %r1, %r1, %r1}, {%f506, %f507, %f508, %f509, %f510, %f511, %f512, %f513};
	bar.warp.sync 	-1;
	wmma.mma.sync.aligned.row.col.m32n8k16.f32.f32 {%f529, %f528, %f527, %f526, %f525, %f524, %f523, %f522}, {%r1, %r1, %r1, %r1, %r1, %r1, %r1, %r1}, {%r1, %r1, %r1, %r1, %r1, %r1, %r1, %r1}, {%f514, %f515, %f516, %f517, %f518, %f519, %f520, %f521};
	bar.warp.sync 	-1;
	add.s32 	%r10, %r10, 64;
	setp.ne.s32 	%p1, %r10, 8192;
	@%p1 bra 	$L__BB16_1;
	cvta.to.global.u64 	%rd3, %rd1;
	cvta.to.global.u64 	%rd4, %rd2;
	mov.u32 	%r6, %tid.y;
	shl.b32 	%r7, %r6, 8;
	mul.wide.u32 	%rd5, %r7, 4;
	add.s64 	%rd6, %rd3, %rd5;
	mov.b32 	%r8, 8;
	wmma.store.d.sync.aligned.row.m32n8k16.global.f32 	[%rd6], {%f529, %f528, %f527, %f526, %f525, %f524, %f523, %f522}, %r8;
	mov.b32 	%r9, 0;
	st.global.u32 	[%rd4], %r9;
	ret;

}
	// .globl	_Z24mma_bf16bf16f32_16_16_16PvPi
.visible .entry _Z24mma_bf16bf16f32_16_16_16PvPi(
	.param .u64 .ptr .align 1 _Z24mma_bf16bf16f32_16_16_16PvPi_param_0,
	.param .u64 .ptr .align 1 _Z24mma_bf16bf16f32_16_16_16PvPi_param_1
)
{
	.reg .pred 	%p<2>;
	.reg .b16 	%rs<2>;
	.reg .b32 	%r<14>;
	.reg .b32 	%f<82>;
	.reg .b64 	%rd<7>;

	ld.param.u64 	%rd1, [_Z24mma_bf16bf16f32_16_16_16PvPi_param_0];
	ld.param.u64 	%rd2, [_Z24mma_bf16bf16f32_16_16_16PvPi_param_1];
	mov.b32 	%r13, 0;
	// begin inline asm
	cvt.rn.bf16.s32 %rs1, %r13;
	// end inline asm
	mov.b32 	%r4, {%rs1, %rs1};
	mov.f32 	%f74, 0f00000000;
	mov.f32 	%f75, %f74;
	mov.f32 	%f76, %f74;
	mov.f32 	%f77, %f74;
	mov.f32 	%f78, %f74;
	mov.f32 	%f79, %f74;
	mov.f32 	%f80, %f74;
	mov.f32 	%f81, %f74;
$L__BB17_1:
	wmma.mma.sync.aligned.row.col.m16n16k16.f32.bf16.bf16.f32 {%f18, %f19, %f20, %f21, %f22, %f23, %f24, %f25}, {%r4, %r4, %r4, %r4}, {%r4, %r4, %r4, %r4}, {%f81, %f80, %f79, %f78, %f77, %f76, %f75, %f74};
	bar.warp.sync 	-1;
	wmma.mma.sync.aligned.row.col.m16n16k16.f32.bf16.bf16.f32 {%f26, %f27, %f28, %f29, %f30, %f31, %f32, %f33}, {%r4, %r4, %r4, %r4}, {%r4, %r4, %r4, %r4}, {%f18, %f19, %f20, %f21, %f22, %f23, %f24, %f25};
	bar.warp.sync 	-1;
	wmma.mma.sync.aligned.row.col.m16n16k16.f32.bf16.bf16.f32 {%f34, %f35, %f36, %f37, %f38, %f39, %f40, %f41}, {%r4, %r4, %r4, %r4}, {%r4, %r4, %r4, %r4}, {%f26, %f27, %f28, %f29, %f30, %f31, %f32, %f33};
	bar.warp.sync 	-1;
	wmma.mma.sync.aligned.row.col.m16n16k16.f32.bf16.bf16.f32 {%f42, %f43, %f44, %f45, %f46, %f47, %f48, %f49}, {%r4, %r4, %r4, %r4}, {%r4, %r4, %r4, %r4}, {%f34, %f35, %f36, %f37, %f38, %f39, %f40, %f41};
	bar.warp.sync 	-1;
	wmma.mma.sync.aligned.row.col.m16n16k16.f32.bf16.bf16.f32 {%f50, %f51, %f52, %f53, %f54, %f55, %f56, %f57}, {%r4, %r4, %r4, %r4}, {%r4, %r4, %r4, %r4}, {%f42, %f43, %f44, %f45, %f46, %f47, %f48, %f49};
	bar.warp.sync 	-1;
	wmma.mma.sync.aligned.row.col.m16n16k16.f32.bf16.bf16.f32 {%f58, %f59, %f60, %f61, %f62, %f63, %f64, %f65}, {%r4, %r4, %r4, %r4}, {%r4, %r4, %r4, %r4}, {%f50, %f51, %f52, %f53, %f54, %f55, %f56, %f57};
	bar.warp.sync 	-1;
	wmma.mma.sync.aligned.row.col.m16n16k16.f32.bf16.bf16.f32 {%f66, %f67, %f68, %f69, %f70, %f71, %f72, %f73}, {%r4, %r4, %r4, %r4}, {%r4, %r4, %r4, %r4}, {%f58, %f59, %f60, %f61, %f62, %f63, %f64, %f65};
	bar.warp.sync 	-1;
	wmma.mma.sync.aligned.row.col.m16n16k16.f32.bf16.bf16.f32 {%f81, %f80, %f79, %f78, %f77, %f76, %f75, %f74}, {%r4, %r4, %r4, %r4}, {%r4, %r4, %r4, %r4}, {%f66, %f67, %f68, %f69, %f70, %f71, %f72, %f73};
	bar.warp.sync 	-1;
	add.s32 	%r13, %r13, 8;
	setp.ne.s32 	%p1, %r13, 8192;
	@%p1 bra 	$L__BB17_1;
	cvta.to.global.u64 	%rd3, %rd1;
	cvta.to.global.u64 	%rd4, %rd2;
	mov.u32 	%r9, %tid.y;
	shl.b32 	%r10, %r9, 8;
	mul.wide.u32 	%rd5, %r10, 4;
	add.s64 	%rd6, %rd3, %rd5;
	mov.b32 	%r11, 16;
	wmma.store.d.sync.aligned.row.m16n16k16.global.f32 	[%rd6], {%f81, %f80, %f79, %f78, %f77, %f76, %f75, %f74}, %r11;
	mov.b32 	%r12, 0;
	st.global.u32 	[%rd4], %r12;
	ret;

}
	// .globl	_Z23mma_bf16bf16f32_32_8_16PvPi
.visible .entry _Z23mma_bf16bf16f32_32_8_16PvPi(
	.param .u64 .ptr .align 1 _Z23mma_bf16bf16f32_32_8_16PvPi_param_0,
	.param .u64 .ptr .align 1 _Z23mma_bf16bf16f32_32_8_16PvPi_param_1
)
{
	.reg .pred 	%p<2>;
	.reg .b16 	%rs<2>;
	.reg .b32 	%r<20>;
	.reg .b32 	%f<82>;
	.reg .b64 	%rd<7>;

	ld.param.u64 	%rd1, [_Z23mma_bf16bf16f32_32_8_16PvPi_param_0];
	ld.param.u64 	%rd2, [_Z23mma_bf16bf16f32_32_8_16PvPi_param_1];
	mov.b32 	%r19, 0;
	// begin inline asm
	cvt.rn.bf16.s32 %rs1, %r19;
	// end inline asm
	mov.b32 	%r10, {%rs1, %rs1};
	mov.f32 	%f74, 0f00000000;
	mov.f32 	%f75, %f74;
	mov.f32 	%f76, %f74;
	mov.f32 	%f77, %f74;
	mov.f32 	%f78, %f74;
	mov.f32 	%f79, %f74;
	mov.f32 	%f80, %f74;
	mov.f32 	%f81, %f74;
$L__BB18_1:
	wmma.mma.sync.aligned.row.col.m32n8k16.f32.bf16.bf16.f32 {%f18, %f19, %f20, %f21, %f22, %f23, %f24, %f25}, {%r10, %r10, %r10, %r10, %r10, %r10, %r10, %r10}, {%r10, %r10}, {%f81, %f80, %f79, %f78, %f77, %f76, %f75, %f74};
	bar.warp.sync 	-1;
	wmma.mma.sync.aligned.row.col.m32n8k16.f32.bf16.bf16.f32 {%f26, %f27, %f28, %f29, %f30, %f31, %f32, %f33}, {%r10, %r10, %r10, %r10, %r10, %r10, %r10, %r10}, {%r10, %r10}, {%f18, %f19, %f20, %f21, %f22, %f23, %f24, %f25};
	bar.warp.sync 	-1;
	wmma.mma.sync.aligned.row.col.m32n8k16.f32.bf16.bf16.f32 {%f34, %f35, %f36, %f37, %f38, %f39, %f40, %f41}, {%r10, %r10, %r10, %r10, %r10, %r10, %r10, %r10}, {%r10, %r10}, {%f26, %f27, %f28, %f29, %f30, %f31, %f32, %f33};
	bar.warp.sync 	-1;
	wmma.mma.sync.aligned.row.col.m32n8k16.f32.bf16.bf16.f32 {%f42, %f43, %f44, %f45, %f46, %f47, %f48, %f49}, {%r10, %r10, %r10, %r10, %r10, %r10, %r10, %r10}, {%r10, %r10}, {%f34, %f35, %f36, %f37, %f38, %f39, %f40, %f41};
	bar.warp.sync 	-1;
	wmma.mma.sync.aligned.row.col.m32n8k16.f32.bf16.bf16.f32 {%f50, %f51, %f52, %f53, %f54, %f55, %f56, %f57}, {%r10, %r10, %r10, %r10, %r10, %r10, %r10, %r10}, {%r10, %r10}, {%f42, %f43, %f44, %f45, %f46, %f47, %f48, %f49};
	bar.warp.sync 	-1;
	wmma.mma.sync.aligned.row.col.m32n8k16.f32.bf16.bf16.f32 {%f58, %f59, %f60, %f61, %f62, %f63, %f64, %f65}, {%r10, %r10, %r10, %r10, %r10, %r10, %r10, %r10}, {%r10, %r10}, {%f50, %f51, %f52, %f53, %f54, %f55, %f56, %f57};
	bar.warp.sync 	-1;
	wmma.mma.sync.aligned.row.col.m32n8k16.f32.bf16.bf16.f32 {%f66, %f67, %f68, %f69, %f70, %f71, %f72, %f73}, {%r10, %r10, %r10, %r10, %r10, %r10, %r10, %r10}, {%r10, %r10}, {%f58, %f59, %f60, %f61, %f62, %f63, %f64, %f65};
	bar.warp.sync 	-1;
	wmma.mma.sync.aligned.row.col.m32n8k16.f32.bf16.bf16.f32 {%f81, %f80, %f79, %f78, %f77, %f76, %f75, %f74}, {%r10, %r10, %r10, %r10, %r10, %r10, %r10, %r10}, {%r10, %r10}, {%f66, %f67, %f68, %f69, %f70, %f71, %f72, %f73};
	bar.warp.sync 	-1;
	add.s32 	%r19, %r19, 8;
	setp.ne.s32 	%p1, %r19, 8192;
	@%p1 bra 	$L__BB18_1;
	cvta.to.global.u64 	%rd3, %rd1;
	cvta.to.global.u64 	%rd4, %rd2;
	mov.u32 	%r15, %tid.y;
	shl.b32 	%r16, %r15, 8;
	mul.wide.u32 	%rd5, %r16, 4;
	add.s64 	%rd6, %rd3, %rd5;
	mov.b32 	%r17, 8;
	wmma.store.d.sync.aligned.row.m32n8k16.global.f32 	[%rd6], {%f81, %f80, %f79, %f78, %f77, %f76, %f75, %f74}, %r17;
	mov.b32 	%r18, 0;
	st.global.u32 	[%rd4], %r18;
	ret;

}
	// .globl	_Z23mma_tf32tf32f32_16_16_8PvPi
.visible .entry _Z23mma_tf32tf32f32_16_16_8PvPi(
	.param .u64 .ptr .align 1 _Z23mma_tf32tf32f32_16_16_8PvPi_param_0,
	.param .u64 .ptr .align 1 _Z23mma_tf32tf32f32_16_16_8PvPi_param_1
)
{
	.reg .pred 	%p<2>;
	.reg .b32 	%r<10>;
	.reg .b32 	%f<90>;
	.reg .b64 	%rd<6>;

	ld.param.u64 	%rd1, [_Z23mma_tf32tf32f32_16_16_8PvPi_param_0];
	ld.param.u64 	%rd2, [_Z23mma_tf32tf32f32_16_16_8PvPi_param_1];
	mov.b32 	%r9, 0;
	mov.f32 	%f82, 0f00000000;
	mov.f32 	%f83, %f82;
	mov.f32 	%f84, %f82;
	mov.f32 	%f85, %f82;
	mov.f32 	%f86, %f82;
	mov.f32 	%f87, %f82;
	mov.f32 	%f88, %f82;
	mov.f32 	%f89, %f82;
$L__BB19_1:
	mov.b32 	%r4, 0;
	wmma.mma.sync.aligned.row.col.m16n16k8.f32.tf32.tf32.f32 {%f26, %f27, %f28, %f29, %f30, %f31, %f32, %f33}, {%r4, %r4, %r4, %r4}, {%r4, %r4, %r4, %r4}, {%f89, %f88, %f87, %f86, %f85, %f84, %f83, %f82};
	bar.warp.sync 	-1;
	wmma.mma.sync.aligned.row.col.m16n16k8.f32.tf32.tf32.f32 {%f34, %f35, %f36, %f37, %f38, %f39, %f40, %f41}, {%r4, %r4, %r4, %r4}, {%r4, %r4, %r4, %r4}, {%f26, %f27, %f28, %f29, %f30, %f31, %f32, %f33};
	bar.warp.sync 	-1;
	wmma.mma.sync.aligned.row.col.m16n16k8.f32.tf32.tf32.f32 {%f42, %f43, %f44, %f45, %f46, %f47, %f48, %f49}, {%r4, %r4, %r4, %r4}, {%r4, %r4, %r4, %r4}, {%f34, %f35, %f36, %f37, %f38, %f39, %f40, %f41};
	bar.warp.sync 	-1;
	wmma.mma.sync.aligned.row.col.m16n16k8.f32.tf32.tf32.f32 {%f50, %f51, %f52, %f53, %f54, %f55, %f56, %f57}, {%r4, %r4, %r4, %r4}, {%r4, %r4, %r4, %r4}, {%f42, %f43, %f44, %f45, %f46, %f47, %f48, %f49};
	bar.warp.sync 	-1;
	wmma.mma.sync.aligned.row.col.m16n16k8.f32.tf32.tf32.f32 {%f58, %f59, %f60, %f61, %f62, %f63, %f64, %f65}, {%r4, %r4, %r4, %r4}, {%r4, %r4, %r4, %r4}, {%f50, %f51, %f52, %f53, %f54, %f55, %f56, %f57};
	bar.warp.sync 	-1;
	wmma.mma.sync.aligned.row.col.m16n16k8.f32.tf32.tf32.f32 {%f66, %f67, %f68, %f69, %f70, %f71, %f72, %f73}, {%r4, %r4, %r4, %r4}, {%r4, %r4, %r4, %r4}, {%f58, %f59, %f60, %f61, %f62, %f63, %f64, %f65};
	bar.warp.sync 	-1;
	wmma.mma.sync.aligned.row.col.m16n16k8.f32.tf32.tf32.f32 {%f74, %f75, %f76, %f77, %f78, %f79, %f80, %f81}, {%r4, %r4, %r4, %r4}, {%r4, %r4, %r4, %r4}, {%f66, %f67, %f68, %f69, %f70, %f71, %f72, %f73};
	bar.warp.sync 	-1;
	wmma.mma.sync.aligned.row.col.m16n16k8.f32.tf32.tf32.f32 {%f89, %f88, %f87, %f86, %f85, %f84, %f83, %f82}, {%r4, %r4, %r4, %r4}, {%r4, %r4, %r4, %r4}, {%f74, %f75, %f76, %f77, %f78, %f79, %f80, %f81};
	bar.warp.sync 	-1;
	add.s32 	%r9, %r9, 8;
	setp.ne.s32 	%p1, %r9, 8192;
	@%p1 bra 	$L__BB19_1;
	cvta.to.global.u64 	%rd3, %rd2;
	mov.u32 	%r5, %tid.y;
	shl.b32 	%r6, %r5, 8;
	mul.wide.u32 	%rd4, %r6, 4;
	add.s64 	%rd5, %rd1, %rd4;
	mov.b32 	%r7, 16;
	wmma.store.d.sync.aligned.row.m16n16k8.f32 	[%rd5], {%f89, %f88, %f87, %f86, %f85, %f84, %f83, %f82}, %r7;
	mov.b32 	%r8, 0;
	st.global.u32 	[%rd3], %r8;
	ret;

}


// ===== COMPILED SASS (sm_100) =====

	.target	sm_100

	.elftype	@"ET_EXEC"


//--------------------- .note.nv.tkinfo           --------------------------
	.section	.note.nv.tkinfo,"",@"SHT_NOTE"
	.sectionflags	@"SHF_NOTE_NV_TKINFO"
	.tkinfo
        /*0018*/ 	.word	0x00000002
        /*0030*/ 	.string	""
        /*0030*/ 	.string	"ptxas"
        /*0030*/ 	.string	"Cuda compilation tools, release 13.0, V13.0.88"
        /*0030*/ 	.string	"Build cuda_13.0.r13.0/compiler.36424714_0"
        /*0030*/ 	.string	"-arch sm_100 -m 64 "



//--------------------- .note.nv.cuinfo           --------------------------
	.section	.note.nv.cuinfo,"",@"SHT_NOTE"
	.sectionflags	@"SHF_NOTE_NV_CUINFO"
        /*0018*/ 	.short	0x0002
        /*001a*/ 	.short	0x0064
        /*001c*/ 	.short	0x0082
	.zero		2


//--------------------- .nv.info                  --------------------------
	.section	.nv.info,"",@"SHT_CUDA_INFO"
	.align	4


	//----- nvinfo : EIATTR_REGCOUNT
	.align		4
        /*0000*/ 	.byte	0x04, 0x2f
        /*0002*/ 	.short	(.L_1 - .L_0)
	.align		4
.L_0:
        /*0004*/ 	.word	index@(_Z18mma_s4s4s32_8_8_32PvPi)
        /*0008*/ 	.word	0x0000000f


	//----- nvinfo : EIATTR_FRAME_SIZE
	.align		4
.L_1:
        /*000c*/ 	.byte	0x04, 0x11
        /*000e*/ 	.short	(.L_3 - .L_2)
	.align		4
.L_2:
        /*0010*/ 	.word	index@($__internal_0_$__cuda_sm_9x_mma_sub_byte_internal_m8n8k32_s4_s4)
        /*0014*/ 	.word	0x00000000


	//----- nvinfo : EIATTR_FRAME_SIZE
	.align		4
.L_3:
        /*0018*/ 	.byte	0x04, 0x11
        /*001a*/ 	.short	(.L_5 - .L_4)
	.align		4
.L_4:
        /*001c*/ 	.word	index@(_Z18mma_s4s4s32_8_8_32PvPi)
        /*0020*/ 	.word	0x00000000


	//----- nvinfo : EIATTR_REGCOUNT
	.align		4
.L_5:
        /*0024*/ 	.byte	0x04, 0x2f
        /*0026*/ 	.short	(.L_7 - .L_6)
	.align		4
.L_6:
        /*0028*/ 	.word	index@(_Z23mma_mxf4mxf4f32_16_8_64PvPi)
        /*002c*/ 	.word	0x00000008


	//----- nvinfo : EIATTR_FRAME_SIZE
	.align		4
.L_7:
        /*0030*/ 	.byte	0x04, 0x11
        /*0032*/ 	.short	(.L_9 - .L_8)
	.align		4
.L_8:
        /*0034*/ 	.word	index@(_Z23mma_mxf4mxf4f32_16_8_64PvPi)
        /*0038*/ 	.word	0x00000000


	//----- nvinfo : EIATTR_REGCOUNT
	.align		4
.L_9:
        /*003c*/ 	.byte	0x04, 0x2f
        /*003e*/ 	.short	(.L_11 - .L_10)
	.align		4
.L_10:
        /*0040*/ 	.word	index@(_Z23mma_nvf4nvf4f32_16_8_64PvPi)
        /*0044*/ 	.word	0x00000008


	//----- nvinfo : EIATTR_FRAME_SIZE
	.align		4
.L_11:
        /*0048*/ 	.byte	0x04, 0x11
        /*004a*/ 	.short	(.L_13 - .L_12)
	.align		4
.L_12:
        /*004c*/ 	.word	index@(_Z23mma_nvf4nvf4f32_16_8_64PvPi)
        /*0050*/ 	.word	0x00000000


	//----- nvinfo : EIATTR_REGCOUNT
	.align		4
.L_13:
        /*0054*/ 	.byte	0x04, 0x2f
        /*0056*/ 	.short	(.L_15 - .L_14)
	.align		4
.L_14:
        /*0058*/ 	.word	index@(_Z19mma_f4f4f16_16_8_32PvPi)
        /*005c*/ 	.word	0x00000008


	//----- nvinfo : EIATTR_FRAME_SIZE
	.align		4
.L_15:
        /*0060*/ 	.byte	0x04, 0x11
        /*0062*/ 	.short	(.L_17 - .L_16)
	.align		4
.L_16:
        /*0064*/ 	.word	index@(_Z19mma_f4f4f16_16_8_32PvPi)
        /*0068*/ 	.word	0x00000000


	//----- nvinfo : EIATTR_REGCOUNT
	.align		4
.L_17:
        /*006c*/ 	.byte	0x04, 0x2f
        /*006e*/ 	.short	(.L_19 - .L_18)
	.align		4
.L_18:
        /*0070*/ 	.word	index@(_Z19mma_f4f4f32_16_8_32PvPi)
        /*0074*/ 	.word	0x00000008


	//----- nvinfo : EIATTR_FRAME_SIZE
	.align		4
.L_19:
        /*0078*/ 	.byte	0x04, 0x11
        /*007a*/ 	.short	(.L_21 - .L_20)
	.align		4
.L_20:
        /*007c*/ 	.word	index@(_Z19mma_f4f4f32_16_8_32PvPi)
        /*0080*/ 	.word	0x00000000


	//----- nvinfo : EIATTR_REGCOUNT
	.align		4
.L_21:
        /*0084*/ 	.byte	0x04, 0x2f
        /*0086*/ 	.short	(.L_23 - .L_22)
	.align		4
.L_22:
        /*0088*/ 	.word	index@(_Z19mma_f6f6f16_16_8_32PvPi)
        /*008c*/ 	.word	0x00000008


	//----- nvinfo : EIATTR_FRAME_SIZE
	.align		4
.L_23:
        /*0090*/ 	.byte	0x04, 0x11
        /*0092*/ 	.short	(.L_25 - .L_24)
	.align		4
.L_24:
        /*0094*/ 	.word	index@(_Z19mma_f6f6f16_16_8_32PvPi)
        /*0098*/ 	.word	0x00000000


	//----- nvinfo : EIATTR_REGCOUNT
	.align		4
.L_25:
        /*009c*/ 	.byte	0x04, 0x2f
        /*009e*/ 	.short	(.L_27 - .L_26)
	.align		4
.L_26:
        /*00a0*/ 	.word	index@(_Z19mma_f6f6f32_16_8_32PvPi)
        /*00a4*/ 	.word	0x00000008


	//----- nvinfo : EIATTR_FRAME_SIZE
	.align		4
.L_27:
        /*00a8*/ 	.byte	0x04, 0x11
        /*00aa*/ 	.short	(.L_29 - .L_28)
	.align		4
.L_28:
        /*00ac*/ 	.word	index@(_Z19mma_f6f6f32_16_8_32PvPi)
        /*00b0*/ 	.word	0x00000000


	//----- nvinfo : EIATTR_REGCOUNT
	.align		4
.L_29:
        /*00b4*/ 	.byte	0x04, 0x2f
        /*00b6*/ 	.short	(.L_31 - .L_30)
	.align		4
.L_30:
        /*00b8*/ 	.word	index@(_Z23mma_mxf6mxf6f32_16_8_32PvPi)
        /*00bc*/ 	.word	0x00000008


	//----- nvinfo : EIATTR_FRAME_SIZE
	.align		4
.L_31:
        /*00c0*/ 	.byte	0x04, 0x11
        /*00c2*/ 	.short	(.L_33 - .L_32)
	.align		4
.L_32:
        /*00c4*/ 	.word	index@(_Z23mma_mxf6mxf6f32_16_8_32PvPi)
        /*00c8*/ 	.word	0x00000000


	//----- nvinfo : EIATTR_REGCOUNT
	.align		4
.L_33:
        /*00cc*/ 	.byte	0x04, 0x2f
        /*00ce*/ 	.short	(.L_35 - .L_34)
	.align		4
.L_34:
        /*00d0*/ 	.word	index@(_Z23mma_mxf8mxf8f32_16_8_32PvPi)
        /*00d4*/ 	.word	0x00000008


	//----- nvinfo : EIATTR_FRAME_SIZE
	.align		4
.L_35:
        /*00d8*/ 	.byte	0x04, 0x11
        /*00da*/ 	.short	(.L_37 - .L_36)
	.align		4
.L_36:
        /*00dc*/ 	.word	index@(_Z23mma_mxf8mxf8f32_16_8_32PvPi)
        /*00e0*/ 	.word	0x00000000


	//----- nvinfo : EIATTR_REGCOUNT
	.align		4
.L_37:
        /*00e4*/ 	.byte	0x04, 0x2f
        /*00e6*/ 	.short	(.L_39 - .L_38)
	.align		4
.L_38:
        /*00e8*/ 	.word	index@(_Z19mma_f8f8f16_16_8_32PvPi)
        /*00ec*/ 	.word	0x0000000e


	//----- nvinfo : EIATTR_FRAME_SIZE
	.align		4
.L_39:
        /*00f0*/ 	.byte	0x04, 0x11
        /*00f2*/ 	.short	(.L_41 - .L_40)
	.align		4
.L_40:
        /*00f4*/ 	.word	index@(_Z19mma_f8f8f16_16_8_32PvPi)
        /*00f8*/ 	.word	0x00000000


	//----- nvinfo : EIATTR_REGCOUNT
	.align		4
.L_41:
        /*00fc*/ 	.byte	0x04, 0x2f
        /*00fe*/ 	.short	(.L_43 - .L_42)
	.align		4
.L_42:
        /*0100*/ 	.word	index@(_Z19mma_f8f8f32_16_8_32PvPi)
        /*0104*/ 	.word	0x00000012


	//----- nvinfo : EIATTR_FRAME_SIZE
	.align		4
.L_43:
        /*0108*/ 	.byte	0x04, 0x11
        /*010a*/ 	.short	(.L_45 - .L_44)
	.align		4
.L_44:
        /*010c*/ 	.word	index@(_Z19mma_f8f8f32_16_8_32PvPi)
        /*0110*/ 	.word	0x00000000


	//----- nvinfo : EIATTR_REGCOUNT
	.align		4
.L_45:
        /*0114*/ 	.byte	0x04, 0x2f
        /*0116*/ 	.short	(.L_47 - .L_46)
	.align		4
.L_46:
        /*0118*/ 	.word	index@(_Z20mma_s8s8s32_16_16_16PvPi)
        /*011c*/ 	.word	0x00000010


	//----- nvinfo : EIATTR_FRAME_SIZE
	.align		4
.L_47:
        /*0120*/ 	.byte	0x04, 0x11
        /*0122*/ 	.short	(.L_49 - .L_48)
	.align		4
.L_48:
        /*0124*/ 	.word	index@(_Z20mma_s8s8s32_16_16_16PvPi)
        /*0128*/ 	.word	0x00000000


	//----- nvinfo : EIATTR_REGCOUNT
	.align		4
.L_49:
        /*012c*/ 	.byte	0x04, 0x2f
        /*012e*/ 	.short	(.L_51 - .L_50)
	.align		4
.L_50:
        /*0130*/ 	.word	index@(_Z19mma_s8s8s32_32_8_16PvPi)
        /*0134*/ 	.word	0x00000010


	//----- nvinfo : EIATTR_FRAME_SIZE
	.align		4
.L_51:
        /*0138*/ 	.byte	0x04, 0x11
        /*013a*/ 	.short	(.L_53 - .L_52)
	.align		4
.L_52:
        /*013c*/ 	.word	index@(_Z19mma_s8s8s32_32_8_16PvPi)
        /*0140*/ 	.word	0x00000000


	//----- nvinfo : EIATTR_REGCOUNT
	.align		4
.L_53:
        /*0144*/ 	.byte	0x04, 0x2f
        /*0146*/ 	.short	(.L_55 - .L_54)
	.align		4
.L_54:
        /*0148*/ 	.word	index@(_Z22mma_f16f16f16_16_16_16PvPi)
        /*014c*/ 	.word	0x00000012


	//----- nvinfo : EIATTR_FRAME_SIZE
	.align		4
.L_55:
        /*0150*/ 	.byte	0x04, 0x11
        /*0152*/ 	.short	(.L_57 - .L_56)
	.align		4
.L_56:
        /*0154*/ 	.word	index@(_Z22mma_f16f16f16_16_16_16PvPi)
        /*0158*/ 	.word	0x00000000


	//----- nvinfo : EIATTR_REGCOUNT
	.align		4
.L_57:
        /*015c*/ 	.byte	0x04, 0x2f
        /*015e*/ 	.short	(.L_59 - .L_58)
	.align		4
.L_58:
        /*0160*/ 	.word	index@(_Z21mma_f16f16f16_32_8_16PvPi)
        /*0164*/ 	.word	0x00000012


	//----- nvinfo : EIATTR_FRAME_SIZE
	.align		4
.L_59:
        /*0168*/ 	.byte	0x04, 0x11
        /*016a*/ 	.short	(.L_61 - .L_60)
	.align		4
.L_60:
        /*016c*/ 	.word	index@(_Z21mma_f16f16f16_32_8_16PvPi)
        /*0170*/ 	.word	0x00000000


	//----- nvinfo : EIATTR_REGCOUNT
	.align		4
.L_61:
        /*0174*/ 	.byte	0x04, 0x2f
        /*0176*/ 	.short	(.L_63 - .L_62)
	.align		4
.L_62:
        /*0178*/ 	.word	index@(_Z22mma_f16f16f32_16_16_16PvPi)
        /*017c*/ 	.word	0x00000012


	//----- nvinfo : EIATTR_FRAME_SIZE
	.align		4
.L_63:
        /*0180*/ 	.byte	0x04, 0x11
        /*0182*/ 	.short	(.L_65 - .L_64)
	.align		4
.L_64:
        /*0184*/ 	.word	index@(_Z22mma_f16f16f32_16_16_16PvPi)
        /*0188*/ 	.word	0x00000000


	//----- nvinfo : EIATTR_REGCOUNT
	.align		4
.L_65:
        /*018c*/ 	.byte	0x04, 0x2f
        /*018e*/ 	.short	(.L_67 - .L_66)
	.align		4
.L_66:
        /*0190*/ 	.word	index@(_Z21mma_f16f16f32_32_8_16PvPi)
        /*0194*/ 	.word	0x00000012


	//----- nvinfo : EIATTR_FRAME_SIZE
	.align		4
.L_67:
        /*0198*/ 	.byte	0x04, 0x11
        /*019a*/ 	.short	(.L_69 - .L_68)
	.align		4
.L_68:
        /*019c*/ 	.word	index@(_Z21mma_f16f16f32_32_8_16PvPi)
        /*01a0*/ 	.word	0x00000000


	//----- nvinfo : EIATTR_REGCOUNT
	.align		4
.L_69:
        /*01a4*/ 	.byte	0x04, 0x2f
        /*01a6*/ 	.short	(.L_71 - .L_70)
	.align		4
.L_70:
        /*01a8*/ 	.word	index@(_Z24mma_bf16bf16f32_16_16_16PvPi)
        /*01ac*/ 	.word	0x00000012


	//----- nvinfo : EIATTR_FRAME_SIZE
	.align		4
.L_71:
        /*01b0*/ 	.byte	0x04, 0x11
        /*01b2*/ 	.short	(.L_73 - .L_72)
	.align		4
.L_72:
        /*01b4*/ 	.word	index@(_Z24mma_bf16bf16f32_16_16_16PvPi)
        /*01b8*/ 	.word	0x00000000


	//----- nvinfo : EIATTR_REGCOUNT
	.align		4
.L_73:
        /*01bc*/ 	.byte	0x04, 0x2f
        /*01be*/ 	.short	(.L_75 - .L_74)
	.align		4
.L_74:
        /*01c0*/ 	.word	index@(_Z23mma_bf16bf16f32_32_8_16PvPi)
        /*01c4*/ 	.word	0x00000012


	//----- nvinfo : EIATTR_FRAME_SIZE
	.align		4
.L_75:
        /*01c8*/ 	.byte	0x04, 0x11
        /*01ca*/ 	.short	(.L_77 - .L_76)
	.align		4
.L_76:
        /*01cc*/ 	.word	index@(_Z23mma_bf16bf16f32_32_8_16PvPi)
        /*01d0*/ 	.word	0x00000000


	//----- nvinfo : EIATTR_REGCOUNT
	.align		4
.L_77:
        /*01d4*/ 	.byte	0x04, 0x2f
        /*01d6*/ 	.short	(.L_79 - .L_78)
	.align		4
.L_78:
        /*01d8*/ 	.word	index@(_Z23mma_tf32tf32f32_16_16_8PvPi)
        /*01dc*/ 	.word	0x00000010


	//----- nvinfo : EIATTR_FRAME_SIZE
	.align		4
.L_79:
        /*01e0*/ 	.byte	0x04, 0x11
        /*01e2*/ 	.short	(.L_81 - .L_80)
	.align		4
.L_80:
        /*01e4*/ 	.word	index@(_Z23mma_tf32tf32f32_16_16_8PvPi)
        /*01e8*/ 	.word	0x00000000


	//----- nvinfo : EIATTR_MIN_STACK_SIZE
	.align		4
.L_81:
        /*01ec*/ 	.byte	0x04, 0x12
        /*01ee*/ 	.short	(.L_83 - .L_82)
	.align		4
.L_82:
        /*01f0*/ 	.word	index@(_Z23mma_tf32tf32f32_16_16_8PvPi)
        /*01f4*/ 	.word	0x00000000


	//----- nvinfo : EIATTR_MIN_STACK_SIZE
	.align		4
.L_83:
        /*01f8*/ 	.byte	0x04, 0x12
        /*01fa*/ 	.short	(.L_85 - .L_84)
	.align		4
.L_84:
        /*01fc*/ 	.word	index@(_Z23mma_bf16bf16f32_32_8_16PvPi)
        /*0200*/ 	.word	0x00000000


	//----- nvinfo : EIATTR_MIN_STACK_SIZE
	.align		4
.L_85:
        /*0204*/ 	.byte	0x04, 0x12
        /*0206*/ 	.short	(.L_87 - .L_86)
	.align		4
.L_86:
        /*0208*/ 	.word	index@(_Z24mma_bf16bf16f32_16_16_16PvPi)
        /*020c*/ 	.word	0x00000000


	//----- nvinfo : EIATTR_MIN_STACK_SIZE
	.align		4
.L_87:
        /*0210*/ 	.byte	0x04, 0x12
        /*0212*/ 	.short	(.L_89 - .L_88)
	.align		4
.L_88:
        /*0214*/ 	.word	index@(_Z21mma_f16f16f32_32_8_16PvPi)
        /*0218*/ 	.word	0x00000000


	//----- nvinfo : EIATTR_MIN_STACK_SIZE
	.align		4
.L_89:
        /*021c*/ 	.byte	0x04, 0x12
        /*021e*/ 	.short	(.L_91 - .L_90)
	.align		4
.L_90:
        /*0220*/ 	.word	index@(_Z22mma_f16f16f32_16_16_16PvPi)
        /*0224*/ 	.word	0x00000000


	//----- nvinfo : EIATTR_MIN_STACK_SIZE
	.align		4
.L_91:
        /*0228*/ 	.byte	0x04, 0x12
        /*022a*/ 	.short	(.L_93 - .L_92)
	.align		4
.L_92:
        /*022c*/ 	.word	index@(_Z21mma_f16f16f16_32_8_16PvPi)
        /*0230*/ 	.word	0x00000000


	//----- nvinfo : EIATTR_MIN_STACK_SIZE
	.align		4
.L_93:
        /*0234*/ 	.byte	0x04, 0x12
        /*0236*/ 	.short	(.L_95 - .L_94)
	.align		4
.L_94:
        /*0238*/ 	.word	index@(_Z22mma_f16f16f16_16_16_16PvPi)
        /*023c*/ 	.word	0x00000000


	//----- nvinfo : EIATTR_MIN_STACK_SIZE
	.align		4
.L_95:
        /*0240*/ 	.byte	0x04, 0x12
        /*0242*/ 	.short	(.L_97 - .L_96)
	.align		4
.L_96:
        /*0244*/ 	.word	index@(_Z19mma_s8s8s32_32_8_16PvPi)
        /*0248*/ 	.word	0x00000000


	//----- nvinfo : EIATTR_MIN_STACK_SIZE
	.align		4
.L_97:
        /*024c*/ 	.byte	0x04, 0x12
        /*024e*/ 	.short	(.L_99 - .L_98)
	.align		4
.L_98:
        /*0250*/ 	.word	index@(_Z20mma_s8s8s32_16_16_16PvPi)
        /*0254*/ 	.word	0x00000000


	//----- nvinfo : EIATTR_MIN_STACK_SIZE
	.align		4
.L_99:
        /*0258*/ 	.byte	0x04, 0x12
        /*025a*/ 	.short	(.L_101 - .L_100)
	.align		4
.L_100:
        /*025c*/ 	.word	index@(_Z19mma_f8f8f32_16_8_32PvPi)
        /*0260*/ 	.word	0x00000000


	//----- nvinfo : EIATTR_MIN_STACK_SIZE
	.align		4
.L_101:
        /*0264*/ 	.byte	0x04, 0x12
        /*0266*/ 	.short	(.L_103 - .L_102)
	.align		4
.L_102:
        /*0268*/ 	.word	index@(_Z19mma_f8f8f16_16_8_32PvPi)
        /*026c*/ 	.word	0x00000000


	//----- nvinfo : EIATTR_MIN_STACK_SIZE
	.align		4
.L_103:
        /*0270*/ 	.byte	0x04, 0x12
        /*0272*/ 	.short	(.L_105 - .L_104)
	.align		4
.L_104:
        /*0274*/ 	.word	index@(_Z23mma_mxf8mxf8f32_16_8_32PvPi)
        /*0278*/ 	.word	0x00000000


	//----- nvinfo : EIATTR_MIN_STACK_SIZE
	.align		4
.L_105:
        /*027c*/ 	.byte	0x04, 0x12
        /*027e*/ 	.short	(.L_107 - .L_106)
	.align		4
.L_106:
        /*0280*/ 	.word	index@(_Z23mma_mxf6mxf6f32_16_8_32PvPi)
        /*0284*/ 	.word	0x00000000


	//----- nvinfo : EIATTR_MIN_STACK_SIZE
	.align		4
.L_107:
        /*0288*/ 	.byte	0x04, 0x12
        /*028a*/ 	.short	(.L_109 - .L_108)
	.align		4
.L_108:
        /*028c*/ 	.word	index@(_Z19mma_f6f6f32_16_8_32PvPi)
        /*0290*/ 	.word	0x00000000


	//----- nvinfo : EIATTR_MIN_STACK_SIZE
	.align		4
.L_109:
        /*0294*/ 	.byte	0x04, 0x12
        /*0296*/ 	.short	(.L_111 - .L_110)
	.align		4
.L_110:
        /*0298*/ 	.word	index@(_Z19mma_f6f6f16_16_8_32PvPi)
        /*029c*/ 	.word	0x00000000


	//----- nvinfo : EIATTR_MIN_STACK_SIZE
	.align		4
.L_111:
        /*02a0*/ 	.byte	0x04, 0x12
        /*02a2*/ 	.short	(.L_113 - .L_112)
	.align		4
.L_112:
        /*02a4*/ 	.word	index@(_Z19mma_f4f4f32_16_8_32PvPi)
        /*02a8*/ 	.word	0x00000000


	//----- nvinfo : EIATTR_MIN_STACK_SIZE
	.align		4
.L_113:
        /*02ac*/ 	.byte	0x04, 0x12
        /*02ae*/ 	.short	(.L_115 - .L_114)
	.align		4
.L_114:
        /*02b0*/ 	.word	index@(_Z19mma_f4f4f16_16_8_32PvPi)
        /*02b4*/ 	.word	0x00000000


	//----- nvinfo : EIATTR_MIN_STACK_SIZE
	.align		4
.L_115:
        /*02b8*/ 	.byte	0x04, 0x12
        /*02ba*/ 	.short	(.L_117 - .L_116)
	.align		4
.L_116:
        /*02bc*/ 	.word	index@(_Z23mma_nvf4nvf4f32_16_8_64PvPi)
        /*02c0*/ 	.word	0x00000000


	//----- nvinfo : EIATTR_MIN_STACK_SIZE
	.align		4
.L_117:
        /*02c4*/ 	.byte	0x04, 0x12
        /*02c6*/ 	.short	(.L_119 - .L_118)
	.align		4
.L_118:
        /*02c8*/ 	.word	index@(_Z23mma_mxf4mxf4f32_16_8_64PvPi)
        /*02cc*/ 	.word	0x00000000


	//----- nvinfo : EIATTR_MIN_STACK_SIZE
	.align		4
.L_119:
        /*02d0*/ 	.byte	0x04, 0x12
        /*02d2*/ 	.short	(.L_121 - .L_120)
	.align		4
.L_120:
        /*02d4*/ 	.word	index@(_Z18mma_s4s4s32_8_8_32PvPi)
        /*02d8*/ 	.word	0x00000000
.L_121:


//--------------------- .nv.compat                --------------------------
	.section	.nv.compat,"",@"SHT_CUDA_COMPAT_INFO"
	.align	4
        /*0000*/ 	.byte	0x02, 0x09, 0x00, 0x00, 0x02, 0x02, 0x02, 0x00, 0x02, 0x05, 0x05, 0x00, 0x03, 0x07, 0x01, 0x01
        /*0010*/ 	.byte	0x02, 0x03, 0x00, 0x00, 0x02, 0x06, 0x01, 0x00, 0x04, 0x0b, 0x08, 0x00, 0x01, 0x00, 0x00, 0x00
        /*0020*/ 	.byte	0x00, 0x00, 0x00, 0x00


//--------------------- .nv.info._Z23mma_tf32tf32f32_16_16_8PvPi --------------------------
	.section	.nv.info._Z23mma_tf32tf32f32_16_16_8PvPi,"",@"SHT_CUDA_INFO"
	.sectionflags	@""
	.align	4


	//----- nvinfo : EIATTR_CUDA_API_VERSION
	.align		4
        /*0000*/ 	.byte	0x04, 0x37
        /*0002*/ 	.short	(.L_123 - .L_122)
.L_122:
        /*0004*/ 	.word	0x00000082


	//----- nvinfo : EIATTR_KPARAM_INFO
	.align		4
.L_123:
        /*0008*/ 	.byte	0x04, 0x17
        /*000a*/ 	.short	(.L_125 - .L_124)
.L_124:
        /*000c*/ 	.word	0x00000000
        /*0010*/ 	.short	0x0001
        /*0012*/ 	.short	0x0008
        /*0014*/ 	.byte	0x00, 0xf5, 0x21, 0x00


	//----- nvinfo : EIATTR_KPARAM_INFO
	.align		4
.L_125:
        /*0018*/ 	.byte	0x04, 0x17
        /*001a*/ 	.short	(.L_127 - .L_126)
.L_126:
        /*001c*/ 	.word	0x00000000
        /*0020*/ 	.short	0x0000
        /*0022*/ 	.short	0x0000
        /*0024*/ 	.byte	0x00, 0xf5, 0x21, 0x00


	//----- nvinfo : EIATTR_SPARSE_MMA_MASK
	.align		4
.L_127:
        /*0028*/ 	.byte	0x03, 0x50
        /*002a*/ 	.short	0x0000


	//----- nvinfo : EIATTR_WMMA_USED
	.align		4
        /*002c*/ 	.byte	0x01, 0x2b
	.zero		2


	//----- nvinfo : EIATTR_MAXREG_COUNT
	.align		4
        /*0030*/ 	.byte	0x03, 0x1b
        /*0032*/ 	.short	0x00ff


	//----- nvinfo : EIATTR_MERCURY_ISA_VERSION
	.align		4
        /*0034*/ 	.byte	0x03, 0x5f
        /*0036*/ 	.short	0x0101


	//----- nvinfo : EIATTR_COOP_GROUP_MASK_REGIDS
	.align		4
        /*0038*/ 	.byte	0x04, 0x29
        /*003a*/ 	.short	(.L_129 - .L_128)


	//   ....[0]....
.L_128:
        /*003c*/ 	.word	0xffffffff


	//   ....[1]....
        /*0040*/ 	.word	0xffffffff


	//   ....[2]....
        /*0044*/ 	.word	0xffffffff


	//   ....[3]....
        /*0048*/ 	.word	0xffffffff


	//   ....[4]....
        /*004c*/ 	.word	0xffffffff


	//   ....[5]....
        /*0050*/ 	.word	0xffffffff


	//   ....[6]....
        /*0054*/ 	.word	0xffffffff


	//   ....[7]....
        /*0058*/ 	.word	0xffffffff


	//   ....[8]....
        /*005c*/ 	.word	0xffffffff


	//   ....[9]....
        /*0060*/ 	.word	0xffffffff


	//   ....[10]....
        /*0064*/ 	.word	0xffffffff


	//   ....[11]....
        /*0068*/ 	.word	0xffffffff


	//   ....[12]....
        /*006c*/ 	.word	0xffffffff


	//   ....[13]....
        /*0070*/ 	.word	0xffffffff


	//   ....[14]....
        /*0074*/ 	.word	0xffffffff


	//   ....[15]....
        /*0078*/ 	.word	0xffffffff


	//   ....[16]....
        /*007c*/ 	.word	0xffffffff


	//   ....[17]....
        /*0080*/ 	.word	0xffffffff


	//   ....[18]....
        /*0084*/ 	.word	0xffffffff


	//   ....[19]....
        /*0088*/ 	.word	0xffffffff


	//   ....[20]....
        /*008c*/ 	.word	0xffffffff


	//   ....[21]....
        /*0090*/ 	.word	0xffffffff


	//   ....[22]....
        /*0094*/ 	.word	0xffffffff


	//   ....[23]....
        /*0098*/ 	.word	0xffffffff


	//   ....[24]....
        /*009c*/ 	.word	0xffffffff


	//   ....[25]....
        /*00a0*/ 	.word	0xffffffff


	//   ....[26]....
        /*00a4*/ 	.word	0xffffffff


	//   ....[27]....
        /*00a8*/ 	.word	0xffffffff


	//   ....[28]....
        /*00ac*/ 	.word	0xffffffff


	//   ....[29]....
        /*00b0*/ 	.word	0xffffffff


	//   ....[30]....
        /*00b4*/ 	.word	0xffffffff


	//   ....[31]....
        /*00b8*/ 	.word	0xffffffff


	//   ....[32]....
        /*00bc*/ 	.word	0xffffffff


	//   ....[33]....
        /*00c0*/ 	.word	0xffffffff


	//   ....[34]....
        /*00c4*/ 	.word	0xffffffff


	//   ....[35]....
        /*00c8*/ 	.word	0xffffffff


	//   ....[36]....
        /*00cc*/ 	.word	0xffffffff


	//   ....[37]....
        /*00d0*/ 	.word	0xffffffff


	//   ....[38]....
        /*00d4*/ 	.word	0xffffffff


	//   ....[39]....
        /*00d8*/ 	.word	0xffffffff


	//   ....[40]....
        /*00dc*/ 	.word	0xffffffff


	//   ....[41]....
        /*00e0*/ 	.word	0xffffffff


	//   ....[42]....
        /*00e4*/ 	.word	0xffffffff


	//   ....[43]....
        /*00e8*/ 	.word	0xffffffff


	//   ....[44]....
        /*00ec*/ 	.word	0xffffffff


	//   ....[45]....
        /*00f0*/ 	.word	0xffffffff


	//   ....[46]....
        /*00f4*/ 	.word	0xffffffff


	//   ....[47]....
        /*00f8*/ 	.word	0xffffffff


	//   ....[48]....
        /*00fc*/ 	.word	0xffffffff


	//   ....[49]....
        /*0100*/ 	.word	0xffffffff


	//   ....[50]....
        /*0104*/ 	.word	0xffffffff


	//   ....[51]....
        /*0108*/ 	.word	0xffffffff


	//   ....[52]....
        /*010c*/ 	.word	0xffffffff


	//   ....[53]....
        /*0110*/ 	.word	0xffffffff


	//   ....[54]....
        /*0114*/ 	.word	0xffffffff


	//   ....[55]....
        /*0118*/ 	.word	0xffffffff


	//   ....[56]....
        /*011c*/ 	.word	0xffffffff


	//   ....[57]....
        /*0120*/ 	.word	0xffffffff


	//   ....[58]....
        /*0124*/ 	.word	0xffffffff


	//   ....[59]....
        /*0128*/ 	.word	0xffffffff


	//   ....[60]....
        /*012c*/ 	.word	0xffffffff


	//   ....[61]....
        /*0130*/ 	.word	0xffffffff


	//   ....[62]....
        /*0134*/ 	.word	0xffffffff


	//   ....[63]....
        /*0138*/ 	.word	0xffffffff


	//   ....[64]....
        /*013c*/ 	.word	0xffffffff


	//   ....[65]....
        /*0140*/ 	.word	0xffffffff


	//   ....[66]....
        /*0144*/ 	.word	0xffffffff


	//   ....[67]....
        /*0148*/ 	.word	0xffffffff


	//   ....[68]....
        /*014c*/ 	.word	0xffffffff


	//   ....[69]....
        /*0150*/ 	.word	0xffffffff


	//   ....[70]....
        /*0154*/ 	.word	0xffffffff


	//   ....[71]....
        /*0158*/ 	.word	0xffffffff


	//   ....[72]....
        /*015c*/ 	.word	0xffffffff


	//   ....[73]....
        /*0160*/ 	.word	0xffffffff


	//   ....[74]....
        /*0164*/ 	.word	0xffffffff


	//   ....[75]....
        /*0168*/ 	.word	0xffffffff


	//   ....[76]....
        /*016c*/ 	.word	0xffffffff


	//   ....[77]....
        /*0170*/ 	.word	0xffffffff


	//   ....[78]....
        /*0174*/ 	.word	0xffffffff


	//   ....[79]....
        /*0178*/ 	.word	0xffffffff


	//   ....[80]....
        /*017c*/ 	.word	0xffffffff


	//   ....[81]....
        /*0180*/ 	.word	0xffffffff


	//   ....[82]....
        /*0184*/ 	.word	0xffffffff


	//   ....[83]....
        /*0188*/ 	.word	0xffffffff


	//   ....[84]....
        /*018c*/ 	.word	0xffffffff


	//   ....[85]....
        /*0190*/ 	.word	0xffffffff


	//   ....[86]....
        /*0194*/ 	.word	0xffffffff


	//   ....[87]....
        /*0198*/ 	.word	0xffffffff


	//   ....[88]....
        /*019c*/ 	.word	0xffffffff


	//   ....[89]....
        /*01a0*/ 	.word	0xffffffff


	//   ....[90]....
        /*01a4*/ 	.word	0xffffffff


	//   ....[91]....
        /*01a8*/ 	.word	0xffffffff


	//   ....[92]....
        /*01ac*/ 	.word	0xffffffff


	//   ....[93]....
        /*01b0*/ 	.word	0xffffffff


	//   ....[94]....
        /*01b4*/ 	.word	0xffffffff


	//   ....[95]....
        /*01b8*/ 	.word	0xffffffff


	//   ....[96]....
        /*01bc*/ 	.word	0xffffffff


	//   ....[97]....
        /*01c0*/ 	.word	0xffffffff


	//   ....[98]....
        /*01c4*/ 	.word	0xffffffff


	//   ....[99]....
        /*01c8*/ 	.word	0xffffffff


	//   ....[100]....
        /*01cc*/ 	.word	0xffffffff


	//   ....[101]....
        /*01d0*/ 	.word	0xffffffff


	//   ....[102]....
        /*01d4*/ 	.word	0xffffffff


	//   ....[103]....
        /*01d8*/ 	.word	0xffffffff


	//   ....[104]....
        /*01dc*/ 	.word	0xffffffff


	//   ....[105]....
        /*01e0*/ 	.word	0xffffffff


	//   ....[106]....
        /*01e4*/ 	.word	0xffffffff


	//   ....[107]....
        /*01e8*/ 	.word	0xffffffff


	//   ....[108]....
        /*01ec*/ 	.word	0xffffffff


	//   ....[109]....
        /*01f0*/ 	.word	0xffffffff


	//   ....[110]....
        /*01f4*/ 	.word	0xffffffff


	//   ....[111]....
        /*01f8*/ 	.word	0xffffffff


	//   ....[112]....
        /*01fc*/ 	.word	0xffffffff


	//   ....[113]....
        /*0200*/ 	.word	0xffffffff


	//   ....[114]....
        /*0204*/ 	.word	0xffffffff


	//   ....[115]....
        /*0208*/ 	.word	0xffffffff


	//   ....[116]....
        /*020c*/ 	.word	0xffffffff


	//   ....[117]....
        /*0210*/ 	.word	0xffffffff


	//   ....[118]....
        /*0214*/ 	.word	0xffffffff


	//   ....[119]....
        /*0218*/ 	.word	0xffffffff


	//   ....[120]....
        /*021c*/ 	.word	0xffffffff


	//   ....[121]....
        /*0220*/ 	.word	0xffffffff


	//   ....[122]....
        /*0224*/ 	.word	0xffffffff


	//   ....[123]....
        /*0228*/ 	.word	0xffffffff


	//   ....[124]....
        /*022c*/ 	.word	0xffffffff


	//   ....[125]....
        /*0230*/ 	.word	0xffffffff


	//   ....[126]....
        /*0234*/ 	.word	0xffffffff


	//   ....[127]....
        /*0238*/ 	.word	0xffffffff


	//   ....[128]....
        /*023c*/ 	.word	0xffffffff


	//   ....[129]....
        /*0240*/ 	.word	0xffffffff


	//   ....[130]....
        /*0244*/ 	.word	0xffffffff


	//   ....[131]....
        /*0248*/ 	.word	0xffffffff


	//   ....[132]....
        /*024c*/ 	.word	0xffffffff


	//   ....[133]....
        /*0250*/ 	.word	0xffffffff


	//   ....[134]....
        /*0254*/ 	.word	0xffffffff


	//   ....[135]....
        /*0258*/ 	.word	0xffffffff


	//   ....[136]....
        /*025c*/ 	.word	0xffffffff


	//   ....[137]....
        /*0260*/ 	.word	0xffffffff


	//   ....[138]....
        /*0264*/ 	.word	0xffffffff


	//   ....[139]....
        /*0268*/ 	.word	0xffffffff


	//   ....[140]....
        /*026c*/ 	.word	0xffffffff


	//   ....[141]....
        /*0270*/ 	.word	0xffffffff


	//   ....[142]....
        /*0274*/ 	.word	0xffffffff


	//   ....[143]....
        /*0278*/ 	.word	0xffffffff


	//   ....[144]....
        /*027c*/ 	.word	0xffffffff


	//   ....[145]....
        /*0280*/ 	.word	0xffffffff


	//   ....[146]....
        /*0284*/ 	.word	0xffffffff


	//   ....[147]....
        /*0288*/ 	.word	0xffffffff


	//   ....[148]....
        /*028c*/ 	.word	0xffffffff


	//   ....[149]....
        /*0290*/ 	.word	0xffffffff


	//   ....[150]....
        /*0294*/ 	.word	0xffffffff


	//   ....[151]....
        /*0298*/ 	.word	0xffffffff


	//   ....[152]....
        /*029c*/ 	.word	0xffffffff


	//   ....[153]....
        /*02a0*/ 	.word	0xffffffff


	//   ....[154]....
        /*02a4*/ 	.word	0xffffffff


	//   ....[155]....
        /*02a8*/ 	.word	0xffffffff


	//   ....[156]....
        /*02ac*/ 	.word	0xffffffff


	//   ....[157]....
        /*02b0*/ 	.word	0xffffffff


	//   ....[158]....
        /*02b4*/ 	.word	0xffffffff


	//   ....[159]....
        /*02b8*/ 	.word	0xffffffff


	//   ....[160]....
        /*02bc*/ 	.word	0xffffffff


	//   ....[161]....
        /*02c0*/ 	.word	0xffffffff


	//   ....[162]....
        /*02c4*/ 	.word	0xffffffff


	//   ....[163]....
        /*02c8*/ 	.word	0xffffffff


	//   ....[164]....
        /*02cc*/ 	.word	0xffffffff


	//   ....[165]....
        /*02d0*/ 	.word	0xffffffff


	//   ....[166]....
        /*02d4*/ 	.word	0xffffffff


	//   ....[167]....
        /*02d8*/ 	.word	0xffffffff


	//   ....[168]....
        /*02dc*/ 	.word	0xffffffff


	//   ....[169]....
        /*02e0*/ 	.word	0xffffffff


	//   ....[170]....
        /*02e4*/ 	.word	0xffffffff


	//   ....[171]....
        /*02e8*/ 	.word	0xffffffff


	//   ....[172]....
        /*02ec*/ 	.word	0xffffffff


	//   ....[173]....
        /*02f0*/ 	.word	0xffffffff


	//   ....[174]....
        /*02f4*/ 	.word	0xffffffff


	//   ....[175]....
        /*02f8*/ 	.word	0xffffffff


	//   ....[176]....
        /*02fc*/ 	.word	0xffffffff


	//   ....[177]....
        /*0300*/ 	.word	0xffffffff


	//   ....[178]....
        /*0304*/ 	.word	0xffffffff


	//   ....[179]....
        /*0308*/ 	.word	0xffffffff


	//   ....[180]....
        /*030c*/ 	.word	0xffffffff


	//   ....[181]....
        /*0310*/ 	.word	0xffffffff


	//   ....[182]....
        /*0314*/ 	.word	0xffffffff


	//   ....[183]....
        /*0318*/ 	.word	0xffffffff


	//   ....[184]....
        /*031c*/ 	.word	0xffffffff


	//   ....[185]....
        /*0320*/ 	.word	0xffffffff


	//   ....[186]....
        /*0324*/ 	.word	0xffffffff


	//   ....[187]....
        /*0328*/ 	.word	0xffffffff


	//   ....[188]....
        /*032c*/ 	.word	0xffffffff


	//   ....[189]....
        /*0330*/ 	.word	0xffffffff


	//   ....[190]....
        /*0334*/ 	.word	0xffffffff


	//   ....[191]....
        /*0338*/ 	.word	0xffffffff


	//   ....[192]....
        /*033c*/ 	.word	0xffffffff


	//   ....[193]....
        /*0340*/ 	.word	0xffffffff


	//   ....[194]....
        /*0344*/ 	.word	0xffffffff


	//   ....[195]....
        /*0348*/ 	.word	0xffffffff


	//   ....[196]....
        /*034c*/ 	.word	0xffffffff


	//   ....[197]....
        /*0350*/ 	.word	0xffffffff


	//   ....[198]....
        /*0354*/ 	.word	0xffffffff


	//   ....[199]....
        /*0358*/ 	.word	0xffffffff


	//   ....[200]....
        /*035c*/ 	.word	0xffffffff


	//   ....[201]....
        /*0360*/ 	.word	0xffffffff


	//   ....[202]....
        /*0364*/ 	.word	0xffffffff


	//   ....[203]....
        /*0368*/ 	.word	0xffffffff


	//   ....[204]....
        /*036c*/ 	.word	0xffffffff


	//   ....[205]....
        /*0370*/ 	.word	0xffffffff


	//   ....[206]....
        /*0374*/ 	.word	0xffffffff


	//   ....[207]....
        /*0378*/ 	.word	0xffffffff


	//   ....[208]....
        /*037c*/ 	.word	0xffffffff


	//   ....[209]....
        /*0380*/ 	.word	0xffffffff


	//   ....[210]....
        /*0384*/ 	.word	0xffffffff


	//   ....[211]....
        /*0388*/ 	.word	0xffffffff


	//   ....[212]....
        /*038c*/ 	.word	0xffffffff


	//   ....[213]....
        /*0390*/ 	.word	0xffffffff


	//   ....[214]....
        /*0394*/ 	.word	0xffffffff


	//   ....[215]....
        /*0398*/ 	.word	0xffffffff


	//   ....[216]....
        /*039c*/ 	.word	0xffffffff


	//   ....[217]....
        /*03a0*/ 	.word	0xffffffff


	//   ....[218]....
        /*03a4*/ 	.word	0xffffffff


	//   ....[219]....
        /*03a8*/ 	.word	0xffffffff


	//   ....[220]....
        /*03ac*/ 	.word	0xffffffff


	//   ....[221]....
        /*03b0*/ 	.word	0xffffffff


	//   ....[222]....
        /*03b4*/ 	.word	0xffffffff


	//   ....[223]....
        /*03b8*/ 	.word	0xffffffff


	//   ....[224]....
        /*03bc*/ 	.word	0xffffffff


	//   ....[225]....
        /*03c0*/ 	.word	0xffffffff


	//   ....[226]....
        /*03c4*/ 	.word	0xffffffff


	//   ....[227]....
        /*03c8*/ 	.word	0xffffffff


	//   ....[228]....
        /*03cc*/ 	.word	0xffffffff


	//   ....[229]....
        /*03d0*/ 	.word	0xffffffff


	//   ....[230]....
        /*03d4*/ 	.word	0xffffffff


	//   ....[231]....
        /*03d8*/ 	.word	0xffffffff


	//   ....[232]....
        /*03dc*/ 	.word	0xffffffff


	//   ....[233]....
        /*03e0*/ 	.word	0xffffffff


	//   ....[234]....
        /*03e4*/ 	.word	0xffffffff


	//   ....[235]....
        /*03e8*/ 	.word	0xffffffff


	//   ....[236]....
        /*03ec*/ 	.word	0xffffffff


	//   ....[237]....
        /*03f0*/ 	.word	0xffffffff


	//   ....[238]....
        /*03f4*/ 	.word	0xffffffff


	//   ....[239]....
        /*03f8*/ 	.word	0xffffffff


	//   ....[240]....
        /*03fc*/ 	.word	0xffffffff


	//   ....[241]....
        /*0400*/ 	.word	0xffffffff


	//   ....[242]....
        /*0404*/ 	.word	0xffffffff


	//   ....[243]....
        /*0408*/ 	.word	0xffffffff


	//   ....[244]....
        /*040c*/ 	.word	0xffffffff


	//   ....[245]....
        /*0410*/ 	.word	0xffffffff


	//   ....[246]....
        /*0414*/ 	.word	0xffffffff


	//   ....[247]....
        /*0418*/ 	.word	0xffffffff


	//   ....[248]....
        /*041c*/ 	.word	0xffffffff


	//   ....[249]....
        /*0420*/ 	.word	0xffffffff


	//   ....[250]....
        /*0424*/ 	.word	0xffffffff


	//   ....[251]....
        /*0428*/ 	.word	0xffffffff


	//   ....[252]....
        /*042c*/ 	.word	0xffffffff


	//   ....[253]....
        /*0430*/ 	.word	0xffffffff


	//   ....[254]....
        /*0434*/ 	.word	0xffffffff


	//   ....[255]....
        /*0438*/ 	.word	0xffffffff


	//   ....[0]....
        /*043c*/ 	.word	0xffffffff


	//   ....[1]....
        /*0440*/ 	.word	0xffffffff


	//   ....[2]....
        /*0444*/ 	.word	0xffffffff


	//   ....[3]....
        /*0448*/ 	.word	0xffffffff


	//   ....[4]....
        /*044c*/ 	.word	0xffffffff


	//   ....[5]....
        /*0450*/ 	.word	0xffffffff


	//   ....[6]....
        /*0454*/ 	.word	0xffffffff


	//   ....[7]....
        /*0458*/ 	.word	0xffffffff


	//   ....[8]....
        /*045c*/ 	.word	0xffffffff


	//   ....[9]....
        /*0460*/ 	.word	0xffffffff


	//   ....[10]....
        /*0464*/ 	.word	0xffffffff


	//   ....[11]....
        /*0468*/ 	.word	0xffffffff


	//   ....[12]....
        /*046c*/ 	.word	0xffffffff


	//   ....[13]....
        /*0470*/ 	.word	0xffffffff


	//   ....[14]....
        /*0474*/ 	.word	0xffffffff


	//   ....[15]....
        /*0478*/ 	.word	0xffffffff


	//   ....[16]....
        /*047c*/ 	.word	0xffffffff


	//   ....[17]....
        /*0480*/ 	.word	0xffffffff


	//   ....[18]....
        /*0484*/ 	.word	0xffffffff


	//   ....[19]....
        /*0488*/ 	.word	0xffffffff


	//   ....[20]....
        /*048c*/ 	.word	0xffffffff


	//   ....[21]....
        /*0490*/ 	.word	0xffffffff


	//   ....[22]....
        /*0494*/ 	.word	0xffffffff


	//   ....[23]....
        /*0498*/ 	.word	0xffffffff


	//   ....[24]....
        /*049c*/ 	.word	0xffffffff


	//   ....[25]....
        /*04a0*/ 	.word	0xffffffff


	//   ....[26]....
        /*04a4*/ 	.word	0xffffffff


	//   ....[27]....
        /*04a8*/ 	.word	0xffffffff


	//   ....[28]....
        /*04ac*/ 	.word	0xffffffff


	//   ....[29]....
        /*04b0*/ 	.word	0xffffffff


	//   ....[30]....
        /*04b4*/ 	.word	0xffffffff


	//   ....[31]....
        /*04b8*/ 	.word	0xffffffff


	//   ....[32]....
        /*04bc*/ 	.word	0xffffffff


	//   ....[33]....
        /*04c0*/ 	.word	0xffffffff


	//   ....[34]....
        /*04c4*/ 	.word	0xffffffff


	//   ....[35]....
        /*04c8*/ 	.word	0xffffffff


	//   ....[36]....
        /*04cc*/ 	.word	0xffffffff


	//   ....[37]....
        /*04d0*/ 	.word	0xffffffff


	//   ....[38]....
        /*04d4*/ 	.word	0xffffffff


	//   ....[39]....
        /*04d8*/ 	.word	0xffffffff


	//   ....[40]....
        /*04dc*/ 	.word	0xffffffff


	//   ....[41]....
        /*04e0*/ 	.word	0xffffffff


	//   ....[42]....
        /*04e4*/ 	.word	0xffffffff


	//   ....[43]....
        /*04e8*/ 	.word	0xffffffff


	//   ....[44]....
        /*04ec*/ 	.word	0xffffffff


	//   ....[45]....
        /*04f0*/ 	.word	0xffffffff


	//   ....[46]....
        /*04f4*/ 	.word	0xffffffff


	//   ....[47]....
        /*04f8*/ 	.word	0xffffffff


	//   ....[48]....
        /*04fc*/ 	.word	0xffffffff


	//   ....[49]....
        /*0500*/ 	.word	0xffffffff


	//   ....[50]....
        /*0504*/ 	.word	0xffffffff


	//   ....[51]....
        /*0508*/ 	.word	0xffffffff


	//   ....[52]....
        /*050c*/ 	.word	0xffffffff


	//   ....[53]....
        /*0510*/ 	.word	0xffffffff


	//   ....[54]....
        /*0514*/ 	.word	0xffffffff


	//   ....[55]....
        /*0518*/ 	.word	0xffffffff


	//   ....[56]....
        /*051c*/ 	.word	0xffffffff


	//   ....[57]....
        /*0520*/ 	.word	0xffffffff


	//   ....[58]....
        /*0524*/ 	.word	0xffffffff


	//   ....[59]....
        /*0528*/ 	.word	0xffffffff


	//   ....[60]....
        /*052c*/ 	.word	0xffffffff


	//   ....[61]....
        /*0530*/ 	.word	0xffffffff


	//   ....[62]....
        /*0534*/ 	.word	0xffffffff


	//   ....[63]....
        /*0538*/ 	.word	0xffffffff


	//   ....[64]....
        /*053c*/ 	.word	0xffffffff


	//   ....[65]....
        /*0540*/ 	.word	0xffffffff


	//   ....[66]....
        /*0544*/ 	.word	0xffffffff


	//   ....[67]....
        /*0548*/ 	.word	0xffffffff


	//   ....[68]....
        /*054c*/ 	.word	0xffffffff


	//   ....[69]....
        /*0550*/ 	.word	0xffffffff


	//   ....[70]....
        /*0554*/ 	.word	0xffffffff


	//   ....[71]....
        /*0558*/ 	.word	0xffffffff


	//   ....[72]....
        /*055c*/ 	.word	0xffffffff


	//   ....[73]....
        /*0560*/ 	.word	0xffffffff


	//   ....[74]....
        /*0564*/ 	.word	0xffffffff


	//   ....[75]....
        /*0568*/ 	.word	0xffffffff


	//   ....[76]....
        /*056c*/ 	.word	0xffffffff


	//   ....[77]....
        /*0570*/ 	.word	0xffffffff


	//   ....[78]....
        /*0574*/ 	.word	0xffffffff


	//   ....[79]....
        /*0578*/ 	.word	0xffffffff


	//   ....[80]....
        /*057c*/ 	.word	0xffffffff


	//   ....[81]....
        /*0580*/ 	.word	0xffffffff


	//   ....[82]....
        /*0584*/ 	.word	0xffffffff


	//   ....[83]....
        /*0588*/ 	.word	0xffffffff


	//   ....[84]....
        /*058c*/ 	.word	0xffffffff


	//   ....[85]....
        /*0590*/ 	.word	0xffffffff


	//   ....[86]....
        /*0594*/ 	.word	0xffffffff


	//   ....[87]....
        /*0598*/ 	.word	0xffffffff


	//   ....[88]....
        /*059c*/ 	.word	0xffffffff


	//   ....[89]....
        /*05a0*/ 	.word	0xffffffff


	//   ....[90]....
        /*05a4*/ 	.word	0xffffffff


	//   ....[91]....
        /*05a8*/ 	.word	0xffffffff


	//   ....[92]....
        /*05ac*/ 	.word	0xffffffff


	//   ....[93]....
        /*05b0*/ 	.word	0xffffffff


	//   ....[94]....
        /*05b4*/ 	.word	0xffffffff


	//   ....[95]....
        /*05b8*/ 	.word	0xffffffff


	//   ....[96]....
        /*05bc*/ 	.word	0xffffffff


	//   ....[97]....
        /*05c0*/ 	.word	0xffffffff


	//   ....[98]....
        /*05c4*/ 	.word	0xffffffff


	//   ....[99]....
        /*05c8*/ 	.word	0xffffffff


	//   ....[100]....
        /*05cc*/ 	.word	0xffffffff


	//   ....[101]....
        /*05d0*/ 	.word	0xffffffff


	//   ....[102]....
        /*05d4*/ 	.word	0xffffffff


	//   ....[103]....
        /*05d8*/ 	.word	0xffffffff


	//   ....[104]....
        /*05dc*/ 	.word	0xffffffff


	//   ....[105]....
        /*05e0*/ 	.word	0xffffffff


	//   ....[106]....
        /*05e4*/ 	.word	0xffffffff


	//   ....[107]....
        /*05e8*/ 	.word	0xffffffff


	//   ....[108]....
        /*05ec*/ 	.word	0xffffffff


	//   ....[109]....
        /*05f0*/ 	.word	0xffffffff


	//   ....[110]....
        /*05f4*/ 	.word	0xffffffff


	//   ....[111]....
        /*05f8*/ 	.word	0xffffffff


	//   ....[112]....
        /*05fc*/ 	.word	0xffffffff


	//   ....[113]....
        /*0600*/ 	.word	0xffffffff


	//   ....[114]....
        /*0604*/ 	.word	0xffffffff


	//   ....[115]....
        /*0608*/ 	.word	0xffffffff


	//   ....[116]....
        /*060c*/ 	.word	0xffffffff


	//   ....[117]....
        /*0610*/ 	.word	0xffffffff


	//   ....[118]....
        /*0614*/ 	.word	0xffffffff


	//   ....[119]....
        /*0618*/ 	.word	0xffffffff


	//   ....[120]....
        /*061c*/ 	.word	0xffffffff


	//   ....[121]....
        /*0620*/ 	.word	0xffffffff


	//   ....[122]....
        /*0624*/ 	.word	0xffffffff


	//   ....[123]....
        /*0628*/ 	.word	0xffffffff


	//   ....[124]....
        /*062c*/ 	.word	0xffffffff


	//   ....[125]....
        /*0630*/ 	.word	0xffffffff


	//   ....[126]....
        /*0634*/ 	.word	0xffffffff


	//   ....[127]....
        /*0638*/ 	.word	0xffffffff


	//   ....[128]....
        /*063c*/ 	.word	0xffffffff


	//   ....[129]....
        /*0640*/ 	.word	0xffffffff


	//   ....[130]....
        /*0644*/ 	.word	0xffffffff


	//   ....[131]....
        /*0648*/ 	.word	0xffffffff


	//   ....[132]....
        /*064c*/ 	.word	0xffffffff


	//   ....[133]....
        /*0650*/ 	.word	0xffffffff


	//   ....[134]....
        /*0654*/ 	.word	0xffffffff


	//   ....[135]....
        /*0658*/ 	.word	0xffffffff


	//   ....[136]....
        /*065c*/ 	.word	0xffffffff


	//   ....[137]....
        /*0660*/ 	.word	0xffffffff


	//   ....[138]....
        /*0664*/ 	.word	0xffffffff


	//   ....[139]....
        /*0668*/ 	.word	0xffffffff


	//   ....[140]....
        /*066c*/ 	.word	0xffffffff


	//   ....[141]....
        /*0670*/ 	.word	0xffffffff


	//   ....[142]....
        /*0674*/ 	.word	0xffffffff


	//   ....[143]....
        /*0678*/ 	.word	0xffffffff


	//   ....[144]....
        /*067c*/ 	.word	0xffffffff


	//   ....[145]....
        /*0680*/ 	.word	0xffffffff


	//   ....[146]....
        /*0684*/ 	.word	0xffffffff


	//   ....[147]....
        /*0688*/ 	.word	0xffffffff


	//   ....[148]....
        /*068c*/ 	.word	0xffffffff


	//   ....[149]....
        /*0690*/ 	.word	0xffffffff


	//   ....[150]....
        /*0694*/ 	.word	0xffffffff


	//   ....[151]....
        /*0698*/ 	.word	0xffffffff


	//   ....[152]....
        /*069c*/ 	.word	0xffffffff


	//   ....[153]....
        /*06a0*/ 	.word	0xffffffff


	//   ....[154]....
        /*06a4*/ 	.word	0xffffffff


	//   ....[155]....
        /*06a8*/ 	.word	0xffffffff


	//   ....[156]....
        /*06ac*/ 	.word	0xffffffff


	//   ....[157]....
        /*06b0*/ 	.word	0xffffffff


	//   ....[158]....
        /*06b4*/ 	.word	0xffffffff


	//   ....[159]....
        /*06b8*/ 	.word	0xffffffff


	//   ....[160]....
        /*06bc*/ 	.word	0xffffffff


	//   ....[161]....
        /*06c0*/ 	.word	0xffffffff


	//   ....[162]....
        /*06c4*/ 	.word	0xffffffff


	//   ....[163]....
        /*06c8*/ 	.word	0xffffffff


	//   ....[164]....
        /*06cc*/ 	.word	0xffffffff


	//   ....[165]....
        /*06d0*/ 	.word	0xffffffff


	//   ....[166]....
        /*06d4*/ 	.word	0xffffffff


	//   ....[167]....
        /*06d8*/ 	.word	0xffffffff


	//   ....[168]....
        /*06dc*/ 	.word	0xffffffff


	//   ....[169]....
        /*06e0*/ 	.word	0xffffffff


	//   ....[170]....
        /*06e4*/ 	.word	0xffffffff


	//   ....[171]....
        /*06e8*/ 	.word	0xffffffff


	//   ....[172]....
        /*06ec*/ 	.word	0xffffffff


	//   ....[173]....
        /*06f0*/ 	.word	0xffffffff


	//   ....[174]....
        /*06f4*/ 	.word	0xffffffff


	//   ....[175]....
        /*06f8*/ 	.word	0xffffffff


	//   ....[176]....
        /*06fc*/ 	.word	0xffffffff


	//   ....[177]....
        /*0700*/ 	.word	0xffffffff


	//   ....[178]....
        /*0704*/ 	.word	0xffffffff


	//   ....[179]....
        /*0708*/ 	.word	0xffffffff


	//   ....[180]....
        /*070c*/ 	.word	0xffffffff


	//   ....[181]....
        /*0710*/ 	.word	0xffffffff


	//   ....[182]....
        /*0714*/ 	.word	0xffffffff


	//   ....[183]....
        /*0718*/ 	.word	0xffffffff


	//   ....[184]....
        /*071c*/ 	.word	0xffffffff


	//   ....[185]....
        /*0720*/ 	.word	0xffffffff


	//   ....[186]....
        /*0724*/ 	.word	0xffffffff


	//   ....[187]....
        /*0728*/ 	.word	0xffffffff


	//   ....[188]....
        /*072c*/ 	.word	0xffffffff


	//   ....[189]....
        /*0730*/ 	.word	0xffffffff


	//   ....[190]....
        /*0734*/ 	.word	0xffffffff


	//   ....[191]....
        /*0738*/ 	.word	0xffffffff


	//   ....[192]....
        /*073c*/ 	.word	0xffffffff


	//   ....[193]....
        /*0740*/ 	.word	0xffffffff


	//   ....[194]....
        /*0744*/ 	.word	0xffffffff


	//   ....[195]....
        /*0748*/ 	.word	0xffffffff


	//   ....[196]....
        /*074c*/ 	.word	0xffffffff


	//   ....[197]....
        /*0750*/ 	.word	0xffffffff


	//   ....[198]....
        /*0754*/ 	.word	0xffffffff


	//   ....[199]....
        /*0758*/ 	.word	0xffffffff


	//   ....[200]....
        /*075c*/ 	.word	0xffffffff


	//   ....[201]....
        /*0760*/ 	.word	0xffffffff


	//   ....[202]....
        /*0764*/ 	.word	0xffffffff


	//   ....[203]....
        /*0768*/ 	.word	0xffffffff


	//   ....[204]....
        /*076c*/ 	.word	0xffffffff


	//   ....[205]....
        /*0770*/ 	.word	0xffffffff


	//   ....[206]....
        /*0774*/ 	.word	0xffffffff


	//   ....[207]....
        /*0778*/ 	.word	0xffffffff


	//   ....[208]....
        /*077c*/ 	.word	0xffffffff


	//   ....[209]....
        /*0780*/ 	.word	0xffffffff


	//   ....[210]....
        /*0784*/ 	.word	0xffffffff


	//   ....[211]....
        /*0788*/ 	.word	0xffffffff


	//   ....[212]....
        /*078c*/ 	.word	0xffffffff


	//   ....[213]....
        /*0790*/ 	.word	0xffffffff


	//   ....[214]....
        /*0794*/ 	.word	0xffffffff


	//   ....[215]....
        /*0798*/ 	.word	0xffffffff


	//   ....[216]....
        /*079c*/ 	.word	0xffffffff


	//   ....[217]....
        /*07a0*/ 	.word	0xffffffff


	//   ....[218]....
        /*07a4*/ 	.word	0xffffffff


	//   ....[219]....
        /*07a8*/ 	.word	0xffffffff


	//   ....[220]....
        /*07ac*/ 	.word	0xffffffff


	//   ....[221]....
        /*07b0*/ 	.word	0xffffffff


	//   ....[222]....
        /*07b4*/ 	.word	0xffffffff


	//   ....[223]....
        /*07b8*/ 	.word	0xffffffff


	//   ....[224]....
        /*07bc*/ 	.word	0xffffffff


	//   ....[225]....
        /*07c0*/ 	.word	0xffffffff


	//   ....[226]....
        /*07c4*/ 	.word	0xffffffff


	//   ....[227]....
        /*07c8*/ 	.word	0xffffffff


	//   ....[228]....
        /*07cc*/ 	.word	0xffffffff


	//   ....[229]....
        /*07d0*/ 	.word	0xffffffff


	//   ....[230]....
        /*07d4*/ 	.word	0xffffffff


	//   ....[231]....
        /*07d8*/ 	.word	0xffffffff


	//   ....[232]....
        /*07dc*/ 	.word	0xffffffff


	//   ....[233]....
        /*07e0*/ 	.word	0xffffffff


	//   ....[234]....
        /*07e4*/ 	.word	0xffffffff


	//   ....[235]....
        /*07e8*/ 	.word	0xffffffff


	//   ....[236]....
        /*07ec*/ 	.word	0xffffffff


	//   ....[237]....
        /*07f0*/ 	.word	0xffffffff


	//   ....[238]....
        /*07f4*/ 	.word	0xffffffff


	//   ....[239]....
        /*07f8*/ 	.word	0xffffffff


	//   ....[240]....
        /*07fc*/ 	.word	0xffffffff


	//   ....[241]....
        /*0800*/ 	.word	0xffffffff


	//   ....[242]....
        /*0804*/ 	.word	0xffffffff


	//   ....[243]....
        /*0808*/ 	.word	0xffffffff


	//   ....[244]....
        /*080c*/ 	.word	0xffffffff


	//   ....[245]....
        /*0810*/ 	.word	0xffffffff


	//   ....[246]....
        /*0814*/ 	.word	0xffffffff


	//   ....[247]....
        /*0818*/ 	.word	0xffffffff


	//   ....[248]....
        /*081c*/ 	.word	0xffffffff


	//   ....[249]....
        /*0820*/ 	.word	0xffffffff


	//   ....[250]....
        /*0824*/ 	.word	0xffffffff


	//   ....[251]....
        /*0828*/ 	.word	0xffffffff


	//   ....[252]....
        /*082c*/ 	.word	0xffffffff


	//   ....[253]....
        /*0830*/ 	.word	0xffffffff


	//   ....[254]....
        /*0834*/ 	.word	0xffffffff


	//   ....[255]....
        /*0838*/ 	.word	0xffffffff


	//   ....[0]....
        /*083c*/ 	.word	0xffffffff


	//   ....[1]....
        /*0840*/ 	.word	0xffffffff


	//   ....[2]....
        /*0844*/ 	.word	0xffffffff


	//   ....[3]....
        /*0848*/ 	.word	0xffffffff


	//   ....[4]....
        /*084c*/ 	.word	0xffffffff


	//   ....[5]....
        /*0850*/ 	.word	0xffffffff


	//   ....[6]....
        /*0854*/ 	.word	0xffffffff


	//   ....[7]....
        /*0858*/ 	.word	0xffffffff


	//   ....[8]....
        /*085c*/ 	.word	0xffffffff


	//   ....[9]....
        /*0860*/ 	.word	0xffffffff


	//   ....[10]....
        /*0864*/ 	.word	0xffffffff


	//   ....[11]....
        /*0868*/ 	.word	0xffffffff


	//   ....[12]....
        /*086c*/ 	.word	0xffffffff


	//   ....[13]....
        /*0870*/ 	.word	0xffffffff


	//   ....[14]....
        /*0874*/ 	.word	0xffffffff


	//   ....[15]....
        /*0878*/ 	.word	0xffffffff


	//   ....[16]....
        /*087c*/ 	.word	0xffffffff


	//   ....[17]....
        /*0880*/ 	.word	0xffffffff


	//   ....[18]....
        /*0884*/ 	.word	0xffffffff


	//   ....[19]....
        /*0888*/ 	.word	0xffffffff


	//   ....[20]....
        /*088c*/ 	.word	0xffffffff


	//   ....[21]....
        /*0890*/ 	.word	0xffffffff


	//   ....[22]....
        /*0894*/ 	.word	0xffffffff


	//   ....[23]....
        /*0898*/ 	.word	0xffffffff


	//   ....[24]....
        /*089c*/ 	.word	0xffffffff


	//   ....[25]....
        /*08a0*/ 	.word	0xffffffff


	//   ....[26]....
        /*08a4*/ 	.word	0xffffffff


	//   ....[27]....
        /*08a8*/ 	.word	0xffffffff


	//   ....[28]....
        /*08ac*/ 	.word	0xffffffff


	//   ....[29]....
        /*08b0*/ 	.word	0xffffffff


	//   ....[30]....
        /*08b4*/ 	.word	0xffffffff


	//   ....[31]....
        /*08b8*/ 	.word	0xffffffff


	//   ....[32]....
        /*08bc*/ 	.word	0xffffffff


	//   ....[33]....
        /*08c0*/ 	.word	0xffffffff


	//   ....[34]....
        /*08c4*/ 	.word	0xffffffff


	//   ....[35]....
        /*08c8*/ 	.word	0xffffffff


	//   ....[36]....
        /*08cc*/ 	.word	0xffffffff


	//   ....[37]....
        /*08d0*/ 	.word	0xffffffff


	//   ....[38]....
        /*08d4*/ 	.word	0xffffffff


	//   ....[39]....
        /*08d8*/ 	.word	0xffffffff


	//   ....[40]....
        /*08dc*/ 	.word	0xffffffff


	//   ....[41]....
        /*08e0*/ 	.word	0xffffffff


	//   ....[42]....
        /*08e4*/ 	.word	0xffffffff


	//   ....[43]....
        /*08e8*/ 	.word	0xffffffff


	//   ....[44]....
        /*08ec*/ 	.word	0xffffffff


	//   ....[45]....
        /*08f0*/ 	.word	0xffffffff


	//   ....[46]....
        /*08f4*/ 	.word	0xffffffff


	//   ....[47]....
        /*08f8*/ 	.word	0xffffffff


	//   ....[48]....
        /*08fc*/ 	.word	0xffffffff


	//   ....[49]....
        /*0900*/ 	.word	0xffffffff


	//   ....[50]....
        /*0904*/ 	.word	0xffffffff


	//   ....[51]....
        /*0908*/ 	.word	0xffffffff


	//   ....[52]....
        /*090c*/ 	.word	0xffffffff


	//   ....[53]....
        /*0910*/ 	.word	0xffffffff


	//   ....[54]....
        /*0914*/ 	.word	0xffffffff


	//   ....[55]....
        /*0918*/ 	.word	0xffffffff


	//   ....[56]....
        /*091c*/ 	.word	0xffffffff


	//   ....[57]....
        /*0920*/ 	.word	0xffffffff


	//   ....[58]....
        /*0924*/ 	.word	0xffffffff


	//   ....[59]....
        /*0928*/ 	.word	0xffffffff


	//   ....[60]....
        /*092c*/ 	.word	0xffffffff


	//   ....[61]....
        /*0930*/ 	.word	0xffffffff


	//   ....[62]....
        /*0934*/ 	.word	0xffffffff


	//   ....[63]....
        /*0938*/ 	.word	0xffffffff


	//   ....[64]....
        /*093c*/ 	.word	0xffffffff


	//   ....[65]....
        /*0940*/ 	.word	0xffffffff


	//   ....[66]....
        /*0944*/ 	.word	0xffffffff


	//   ....[67]....
        /*0948*/ 	.word	0xffffffff


	//   ....[68]....
        /*094c*/ 	.word	0xffffffff


	//   ....[69]....
        /*0950*/ 	.word	0xffffffff


	//   ....[70]....
        /*0954*/ 	.word	0xffffffff


	//   ....[71]....
        /*0958*/ 	.word	0xffffffff


	//   ....[72]....
        /*095c*/ 	.word	0xffffffff


	//   ....[73]....
        /*0960*/ 	.word	0xffffffff


	//   ....[74]....
        /*0964*/ 	.word	0xffffffff


	//   ....[75]....
        /*0968*/ 	.word	0xffffffff


	//   ....[76]....
        /*096c*/ 	.word	0xffffffff


	//   ....[77]....
        /*0970*/ 	.word	0xffffffff


	//   ....[78]....
        /*0974*/ 	.word	0xffffffff


	//   ....[79]....
        /*0978*/ 	.word	0xffffffff


	//   ....[80]....
        /*097c*/ 	.word	0xffffffff


	//   ....[81]....
        /*0980*/ 	.word	0xffffffff


	//   ....[82]....
        /*0984*/ 	.word	0xffffffff


	//   ....[83]....
        /*0988*/ 	.word	0xffffffff


	//   ....[84]....
        /*098c*/ 	.word	0xffffffff


	//   ....[85]....
        /*0990*/ 	.word	0xffffffff


	//   ....[86]....
        /*0994*/ 	.word	0xffffffff


	//   ....[87]....
        /*0998*/ 	.word	0xffffffff


	//   ....[88]....
        /*099c*/ 	.word	0xffffffff


	//   ....[89]....
        /*09a0*/ 	.word	0xffffffff


	//   ....[90]....
        /*09a4*/ 	.word	0xffffffff


	//   ....[91]....
        /*09a8*/ 	.word	0xffffffff


	//   ....[92]....
        /*09ac*/ 	.word	0xffffffff


	//   ....[93]....
        /*09b0*/ 	.word	0xffffffff


	//   ....[94]....
        /*09b4*/ 	.word	0xffffffff


	//   ....[95]....
        /*09b8*/ 	.word	0xffffffff


	//   ....[96]....
        /*09bc*/ 	.word	0xffffffff


	//   ....[97]....
        /*09c0*/ 	.word	0xffffffff


	//   ....[98]....
        /*09c4*/ 	.word	0xffffffff


	//   ....[99]....
        /*09c8*/ 	.word	0xffffffff


	//   ....[100]....
        /*09cc*/ 	.word	0xffffffff


	//   ....[101]....
        /*09d0*/ 	.word	0xffffffff


	//   ....[102]....
        /*09d4*/ 	.word	0xffffffff


	//   ....[103]....
        /*09d8*/ 	.word	0xffffffff


	//   ....[104]....
        /*09dc*/ 	.word	0xffffffff


	//   ....[105]....
        /*09e0*/ 	.word	0xffffffff


	//   ....[106]....
        /*09e4*/ 	.word	0xffffffff


	//   ....[107]....
        /*09e8*/ 	.word	0xffffffff


	//   ....[108]....
        /*09ec*/ 	.word	0xffffffff


	//   ....[109]....
        /*09f0*/ 	.word	0xffffffff


	//   ....[110]....
        /*09f4*/ 	.word	0xffffffff


	//   ....[111]....
        /*09f8*/ 	.word	0xffffffff


	//   ....[112]....
        /*09fc*/ 	.word	0xffffffff


	//   ....[113]....
        /*0a00*/ 	.word	0xffffffff


	//   ....[114]....
        /*0a04*/ 	.word	0xffffffff


	//   ....[115]....
        /*0a08*/ 	.word	0xffffffff


	//   ....[116]....
        /*0a0c*/ 	.word	0xffffffff


	//   ....[117]....
        /*0a10*/ 	.word	0xffffffff


	//   ....[118]....
        /*0a14*/ 	.word	0xffffffff


	//   ....[119]....
        /*0a18*/ 	.word	0xffffffff


	//   ....[120]....
        /*0a1c*/ 	.word	0xffffffff


	//   ....[121]....
        /*0a20*/ 	.word	0xffffffff


	//   ....[122]....
        /*0a24*/ 	.word	0xffffffff


	//   ....[123]....
        /*0a28*/ 	.word	0xffffffff


	//   ....[124]....
        /*0a2c*/ 	.word	0xffffffff


	//   ....[125]....
        /*0a30*/ 	.word	0xffffffff


	//   ....[126]....
        /*0a34*/ 	.word	0xffffffff


	//   ....[127]....
        /*0a38*/ 	.word	0xffffffff


	//   ....[128]....
        /*0a3c*/ 	.word	0xffffffff


	//   ....[129]....
        /*0a40*/ 	.word	0xffffffff


	//   ....[130]....
        /*0a44*/ 	.word	0xffffffff


	//   ....[131]....
        /*0a48*/ 	.word	0xffffffff


	//   ....[132]....
        /*0a4c*/ 	.word	0xffffffff


	//   ....[133]....
        /*0a50*/ 	.word	0xffffffff


	//   ....[134]....
        /*0a54*/ 	.word	0xffffffff


	//   ....[135]....
        /*0a58*/ 	.word	0xffffffff


	//   ....[136]....
        /*0a5c*/ 	.word	0xffffffff


	//   ....[137]....
        /*0a60*/ 	.word	0xffffffff


	//   ....[138]....
        /*0a64*/ 	.word	0xffffffff


	//   ....[139]....
        /*0a68*/ 	.word	0xffffffff


	//   ....[140]....
        /*0a6c*/ 	.word	0xffffffff


	//   ....[141]....
        /*0a70*/ 	.word	0xffffffff


	//   ....[142]....
        /*0a74*/ 	.word	0xffffffff


	//   ....[143]....
        /*0a78*/ 	.word	0xffffffff


	//   ....[144]....
        /*0a7c*/ 	.word	0xffffffff


	//   ....[145]....
        /*0a80*/ 	.word	0xffffffff


	//   ....[146]....
        /*0a84*/ 	.word	0xffffffff


	//   ....[147]....
        /*0a88*/ 	.word	0xffffffff


	//   ....[148]....
        /*0a8c*/ 	.word	0xffffffff


	//   ....[149]....
        /*0a90*/ 	.word	0xffffffff


	//   ....[150]....
        /*0a94*/ 	.word	0xffffffff


	//   ....[151]....
        /*0a98*/ 	.word	0xffffffff


	//   ....[152]....
        /*0a9c*/ 	.word	0xffffffff


	//   ....[153]....
        /*0aa0*/ 	.word	0xffffffff


	//   ....[154]....
        /*0aa4*/ 	.word	0xffffffff


	//   ....[155]....
        /*0aa8*/ 	.word	0xffffffff


	//   ....[156]....
        /*0aac*/ 	.word	0xffffffff


	//   ....[157]....
        /*0ab0*/ 	.word	0xffffffff


	//   ....[158]....
        /*0ab4*/ 	.word	0xffffffff


	//   ....[159]....
        /*0ab8*/ 	.word	0xffffffff


	//   ....[160]....
        /*0abc*/ 	.word	0xffffffff


	//   ....[161]....
        /*0ac0*/ 	.word	0xffffffff


	//   ....[162]....
        /*0ac4*/ 	.word	0xffffffff


	//   ....[163]....
        /*0ac8*/ 	.word	0xffffffff


	//   ....[164]....
        /*0acc*/ 	.word	0xffffffff


	//   ....[165]....
        /*0ad0*/ 	.word	0xffffffff


	//   ....[166]....
        /*0ad4*/ 	.word	0xffffffff


	//   ....[167]....
        /*0ad8*/ 	.word	0xffffffff


	//   ....[168]....
        /*0adc*/ 	.word	0xffffffff


	//   ....[169]....
        /*0ae0*/ 	.word	0xffffffff


	//   ....[170]....
        /*0ae4*/ 	.word	0xffffffff


	//   ....[171]....
        /*0ae8*/ 	.word	0xffffffff


	//   ....[172]....
        /*0aec*/ 	.word	0xffffffff


	//   ....[173]....
        /*0af0*/ 	.word	0xffffffff


	//   ....[174]....
        /*0af4*/ 	.word	0xffffffff


	//   ....[175]....
        /*0af8*/ 	.word	0xffffffff


	//   ....[176]....
        /*0afc*/ 	.word	0xffffffff


	//   ....[177]....
        /*0b00*/ 	.word	0xffffffff


	//   ....[178]....
        /*0b04*/ 	.word	0xffffffff


	//   ....[179]....
        /*0b08*/ 	.word	0xffffffff


	//   ....[180]....
        /*0b0c*/ 	.word	0xffffffff


	//   ....[181]....
        /*0b10*/ 	.word	0xffffffff


	//   ....[182]....
        /*0b14*/ 	.word	0xffffffff


	//   ....[183]....
        /*0b18*/ 	.word	0xffffffff


	//   ....[184]....
        /*0b1c*/ 	.word	0xffffffff


	//   ....[185]....
        /*0b20*/ 	.word	0xffffffff


	//   ....[186]....
        /*0b24*/ 	.word	0xffffffff


	//   ....[187]....
        /*0b28*/ 	.word	0xffffffff


	//   ....[188]....
        /*0b2c*/ 	.word	0xffffffff


	//   ....[189]....
        /*0b30*/ 	.word	0xffffffff


	//   ....[190]....
        /*0b34*/ 	.word	0xffffffff


	//   ....[191]....
        /*0b38*/ 	.word	0xffffffff


	//   ....[192]....
        /*0b3c*/ 	.word	0xffffffff


	//   ....[193]....
        /*0b40*/ 	.word	0xffffffff


	//   ....[194]....
        /*0b44*/ 	.word	0xffffffff


	//   ....[195]....
        /*0b48*/ 	.word	0xffffffff


	//   ....[196]....
        /*0b4c*/ 	.word	0xffffffff


	//   ....[197]....
        /*0b50*/ 	.word	0xffffffff


	//   ....[198]....
        /*0b54*/ 	.word	0xffffffff


	//   ....[199]....
        /*0b58*/ 	.word	0xffffffff


	//   ....[200]....
        /*0b5c*/ 	.word	0xffffffff


	//   ....[201]....
        /*0b60*/ 	.word	0xffffffff


	//   ....[202]....
        /*0b64*/ 	.word	0xffffffff


	//   ....[203]....
        /*0b68*/ 	.word	0xffffffff


	//   ....[204]....
        /*0b6c*/ 	.word	0xffffffff


	//   ....[205]....
        /*0b70*/ 	.word	0xffffffff


	//   ....[206]....
        /*0b74*/ 	.word	0xffffffff


	//   ....[207]....
        /*0b78*/ 	.word	0xffffffff


	//   ....[208]....
        /*0b7c*/ 	.word	0xffffffff


	//   ....[209]....
        /*0b80*/ 	.word	0xffffffff


	//   ....[210]....
        /*0b84*/ 	.word	0xffffffff


	//   ....[211]....
        /*0b88*/ 	.word	0xffffffff


	//   ....[212]....
        /*0b8c*/ 	.word	0xffffffff


	//   ....[213]....
        /*0b90*/ 	.word	0xffffffff


	//   ....[214]....
        /*0b94*/ 	.word	0xffffffff


	//   ....[215]....
        /*0b98*/ 	.word	0xffffffff


	//   ....[216]....
        /*0b9c*/ 	.word	0xffffffff


	//   ....[217]....
        /*0ba0*/ 	.word	0xffffffff


	//   ....[218]....
        /*0ba4*/ 	.word	0xffffffff


	//   ....[219]....
        /*0ba8*/ 	.word	0xffffffff


	//   ....[220]....
        /*0bac*/ 	.word	0xffffffff


	//   ....[221]....
        /*0bb0*/ 	.word	0xffffffff


	//   ....[222]....
        /*0bb4*/ 	.word	0xffffffff


	//   ....[223]....
        /*0bb8*/ 	.word	0xffffffff


	//   ....[224]....
        /*0bbc*/ 	.word	0xffffffff


	//   ....[225]....
        /*0bc0*/ 	.word	0xffffffff


	//   ....[226]....
        /*0bc4*/ 	.word	0xffffffff


	//   ....[227]....
        /*0bc8*/ 	.word	0xffffffff


	//   ....[228]....
        /*0bcc*/ 	.word	0xffffffff


	//   ....[229]....
        /*0bd0*/ 	.word	0xffffffff


	//   ....[230]....
        /*0bd4*/ 	.word	0xffffffff


	//   ....[231]....
        /*0bd8*/ 	.word	0xffffffff


	//   ....[232]....
        /*0bdc*/ 	.word	0xffffffff


	//   ....[233]....
        /*0be0*/ 	.word	0xffffffff


	//   ....[234]....
        /*0be4*/ 	.word	0xffffffff


	//   ....[235]....
        /*0be8*/ 	.word	0xffffffff


	//   ....[236]....
        /*0bec*/ 	.word	0xffffffff


	//   ....[237]....
        /*0bf0*/ 	.word	0xffffffff


	//   ....[238]....
        /*0bf4*/ 	.word	0xffffffff


	//   ....[239]....
        /*0bf8*/ 	.word	0xffffffff


	//   ....[240]....
        /*0bfc*/ 	.word	0xffffffff


	//   ....[241]....
        /*0c00*/ 	.word	0xffffffff


	//   ....[242]....
        /*0c04*/ 	.word	0xffffffff


	//   ....[243]....
        /*0c08*/ 	.word	0xffffffff


	//   ....[244]....
        /*0c0c*/ 	.word	0xffffffff


	//   ....[245]....
        /*0c10*/ 	.word	0xffffffff


	//   ....[246]....
        /*0c14*/ 	.word	0xffffffff


	//   ....[247]....
        /*0c18*/ 	.word	0xffffffff


	//   ....[248]....
        /*0c1c*/ 	.word	0xffffffff


	//   ....[249]....
        /*0c20*/ 	.word	0xffffffff


	//   ....[250]....
        /*0c24*/ 	.word	0xffffffff


	//   ....[251]....
        /*0c28*/ 	.word	0xffffffff


	//   ....[252]....
        /*0c2c*/ 	.word	0xffffffff


	//   ....[253]....
        /*0c30*/ 	.word	0xffffffff


	//   ....[254]....
        /*0c34*/ 	.word	0xffffffff


	//   ....[255]....
        /*0c38*/ 	.word	0xffffffff


	//   ....[0]....
        /*0c3c*/ 	.word	0xffffffff


	//   ....[1]....
        /*0c40*/ 	.word	0xffffffff


	//   ....[2]....
        /*0c44*/ 	.word	0xffffffff


	//   ....[3]....
        /*0c48*/ 	.word	0xffffffff


	//   ....[4]....
        /*0c4c*/ 	.word	0xffffffff


	//   ....[5]....
        /*0c50*/ 	.word	0xffffffff


	//   ....[6]....
        /*0c54*/ 	.word	0xffffffff


	//   ....[7]....
        /*0c58*/ 	.word	0xffffffff


	//   ....[8]....
        /*0c5c*/ 	.word	0xffffffff


	//   ....[9]....
        /*0c60*/ 	.word	0xffffffff


	//   ....[10]....
        /*0c64*/ 	.word	0xffffffff


	//   ....[11]....
        /*0c68*/ 	.word	0xffffffff


	//   ....[12]....
        /*0c6c*/ 	.word	0xffffffff


	//   ....[13]....
        /*0c70*/ 	.word	0xffffffff


	//   ....[14]....
        /*0c74*/ 	.word	0xffffffff


	//   ....[15]....
        /*0c78*/ 	.word	0xffffffff


	//   ....[16]....
        /*0c7c*/ 	.word	0xffffffff


	//   ....[17]....
        /*0c80*/ 	.word	0xffffffff


	//   ....[18]....
        /*0c84*/ 	.word	0xffffffff


	//   ....[19]....
        /*0c88*/ 	.word	0xffffffff


	//   ....[20]....
        /*0c8c*/ 	.word	0xffffffff


	//   ....[21]....
        /*0c90*/ 	.word	0xffffffff


	//   ....[22]....
        /*0c94*/ 	.word	0xffffffff


	//   ....[23]....
        /*0c98*/ 	.word	0xffffffff


	//   ....[24]....
        /*0c9c*/ 	.word	0xffffffff


	//   ....[25]....
        /*0ca0*/ 	.word	0xffffffff


	//   ....[26]....
        /*0ca4*/ 	.word	0xffffffff


	//   ....[27]....
        /*0ca8*/ 	.word	0xffffffff


	//   ....[28]....
        /*0cac*/ 	.word	0xffffffff


	//   ....[29]....
        /*0cb0*/ 	.word	0xffffffff


	//   ....[30]....
        /*0cb4*/ 	.word	0xffffffff


	//   ....[31]....
        /*0cb8*/ 	.word	0xffffffff


	//   ....[32]....
        /*0cbc*/ 	.word	0xffffffff


	//   ....[33]....
        /*0cc0*/ 	.word	0xffffffff


	//   ....[34]....
        /*0cc4*/ 	.word	0xffffffff


	//   ....[35]....
        /*0cc8*/ 	.word	0xffffffff


	//   ....[36]....
        /*0ccc*/ 	.word	0xffffffff


	//   ....[37]....
        /*0cd0*/ 	.word	0xffffffff


	//   ....[38]....
        /*0cd4*/ 	.word	0xffffffff


	//   ....[39]....
        /*0cd8*/ 	.word	0xffffffff


	//   ....[40]....
        /*0cdc*/ 	.word	0xffffffff


	//   ....[41]....
        /*0ce0*/ 	.word	0xffffffff


	//   ....[42]....
        /*0ce4*/ 	.word	0xffffffff


	//   ....[43]....
        /*0ce8*/ 	.word	0xffffffff


	//   ....[44]....
        /*0cec*/ 	.word	0xffffffff


	//   ....[45]....
        /*0cf0*/ 	.word	0xffffffff


	//   ....[46]....
        /*0cf4*/ 	.word	0xffffffff


	//   ....[47]....
        /*0cf8*/ 	.word	0xffffffff


	//   ....[48]....
        /*0cfc*/ 	.word	0xffffffff


	//   ....[49]....
        /*0d00*/ 	.word	0xffffffff


	//   ....[50]....
        /*0d04*/ 	.word	0xffffffff


	//   ....[51]....
        /*0d08*/ 	.word	0xffffffff


	//   ....[52]....
        /*0d0c*/ 	.word	0xffffffff


	//   ....[53]....
        /*0d10*/ 	.word	0xffffffff


	//   ....[54]....
        /*0d14*/ 	.word	0xffffffff


	//   ....[55]....
        /*0d18*/ 	.word	0xffffffff


	//   ....[56]....
        /*0d1c*/ 	.word	0xffffffff


	//   ....[57]....
        /*0d20*/ 	.word	0xffffffff


	//   ....[58]....
        /*0d24*/ 	.word	0xffffffff


	//   ....[59]....
        /*0d28*/ 	.word	0xffffffff


	//   ....[60]....
        /*0d2c*/ 	.word	0xffffffff


	//   ....[61]....
        /*0d30*/ 	.word	0xffffffff


	//   ....[62]....
        /*0d34*/ 	.word	0xffffffff


	//   ....[63]....
        /*0d38*/ 	.word	0xffffffff


	//   ....[64]....
        /*0d3c*/ 	.word	0xffffffff


	//   ....[65]....
        /*0d40*/ 	.word	0xffffffff


	//   ....[66]....
        /*0d44*/ 	.word	0xffffffff


	//   ....[67]....
        /*0d48*/ 	.word	0xffffffff


	//   ....[68]....
        /*0d4c*/ 	.word	0xffffffff


	//   ....[69]....
        /*0d50*/ 	.word	0xffffffff


	//   ....[70]....
        /*0d54*/ 	.word	0xffffffff


	//   ....[71]....
        /*0d58*/ 	.word	0xffffffff


	//   ....[72]....
        /*0d5c*/ 	.word	0xffffffff


	//   ....[73]....
        /*0d60*/ 	.word	0xffffffff


	//   ....[74]....
        /*0d64*/ 	.word	0xffffffff


	//   ....[75]....
        /*0d68*/ 	.word	0xffffffff


	//   ....[76]....
        /*0d6c*/ 	.word	0xffffffff


	//   ....[77]....
        /*0d70*/ 	.word	0xffffffff


	//   ....[78]....
        /*0d74*/ 	.word	0xffffffff


	//   ....[79]....
        /*0d78*/ 	.word	0xffffffff


	//   ....[80]....
        /*0d7c*/ 	.word	0xffffffff


	//   ....[81]....
        /*0d80*/ 	.word	0xffffffff


	//   ....[82]....
        /*0d84*/ 	.word	0xffffffff


	//   ....[83]....
        /*0d88*/ 	.word	0xffffffff


	//   ....[84]....
        /*0d8c*/ 	.word	0xffffffff


	//   ....[85]....
        /*0d90*/ 	.word	0xffffffff


	//   ....[86]....
        /*0d94*/ 	.word	0xffffffff


	//   ....[87]....
        /*0d98*/ 	.word	0xffffffff


	//   ....[88]....
        /*0d9c*/ 	.word	0xffffffff


	//   ....[89]....
        /*0da0*/ 	.word	0xffffffff


	//   ....[90]....
        /*0da4*/ 	.word	0xffffffff


	//   ....[91]....
        /*0da8*/ 	.word	0xffffffff


	//   ....[92]....
        /*0dac*/ 	.word	0xffffffff


	//   ....[93]....
        /*0db0*/ 	.word	0xffffffff


	//   ....[94]....
        /*0db4*/ 	.word	0xffffffff


	//   ....[95]....
        /*0db8*/ 	.word	0xffffffff


	//   ....[96]....
        /*0dbc*/ 	.word	0xffffffff


	//   ....[97]....
        /*0dc0*/ 	.word	0xffffffff


	//   ....[98]....
        /*0dc4*/ 	.word	0xffffffff


	//   ....[99]....
        /*0dc8*/ 	.word	0xffffffff


	//   ....[100]....
        /*0dcc*/ 	.word	0xffffffff


	//   ....[101]....
        /*0dd0*/ 	.word	0xffffffff


	//   ....[102]....
        /*0dd4*/ 	.word	0xffffffff


	//   ....[103]....
        /*0dd8*/ 	.word	0xffffffff


	//   ....[104]....
        /*0ddc*/ 	.word	0xffffffff


	//   ....[105]....
        /*0de0*/ 	.word	0xffffffff


	//   ....[106]....
        /*0de4*/ 	.word	0xffffffff


	//   ....[107]....
        /*0de8*/ 	.word	0xffffffff


	//   ....[108]....
        /*0dec*/ 	.word	0xffffffff


	//   ....[109]....
        /*0df0*/ 	.word	0xffffffff


	//   ....[110]....
        /*0df4*/ 	.word	0xffffffff


	//   ....[111]....
        /*0df8*/ 	.word	0xffffffff


	//   ....[112]....
        /*0dfc*/ 	.word	0xffffffff


	//   ....[113]....
        /*0e00*/ 	.word	0xffffffff


	//   ....[114]....
        /*0e04*/ 	.word	0xffffffff


	//   ....[115]....
        /*0e08*/ 	.word	0xffffffff


	//   ....[116]....
        /*0e0c*/ 	.word	0xffffffff


	//   ....[117]....
        /*0e10*/ 	.word	0xffffffff


	//   ....[118]....
        /*0e14*/ 	.word	0xffffffff


	//   ....[119]....
        /*0e18*/ 	.word	0xffffffff


	//   ....[120]....
        /*0e1c*/ 	.word	0xffffffff


	//   ....[121]....
        /*0e20*/ 	.word	0xffffffff


	//   ....[122]....
        /*0e24*/ 	.word	0xffffffff


	//   ....[123]....
        /*0e28*/ 	.word	0xffffffff


	//   ....[124]....
        /*0e2c*/ 	.word	0xffffffff


	//   ....[125]....
        /*0e30*/ 	.word	0xffffffff


	//   ....[126]....
        /*0e34*/ 	.word	0xffffffff


	//   ....[127]....
        /*0e38*/ 	.word	0xffffffff


	//   ....[128]....
        /*0e3c*/ 	.word	0xffffffff


	//   ....[129]....
        /*0e40*/ 	.word	0xffffffff


	//   ....[130]....
        /*0e44*/ 	.word	0xffffffff


	//   ....[131]....
        /*0e48*/ 	.word	0xffffffff


	//   ....[132]....
        /*0e4c*/ 	.word	0xffffffff


	//   ....[133]....
        /*0e50*/ 	.word	0xffffffff


	//   ....[134]....
        /*0e54*/ 	.word	0xffffffff


	//   ....[135]....
        /*0e58*/ 	.word	0xffffffff


	//   ....[136]....
        /*0e5c*/ 	.word	0xffffffff


	//   ....[137]....
        /*0e60*/ 	.word	0xffffffff


	//   ....[138]....
        /*0e64*/ 	.word	0xffffffff


	//   ....[139]....
        /*0e68*/ 	.word	0xffffffff


	//   ....[140]....
        /*0e6c*/ 	.word	0xffffffff


	//   ....[141]....
        /*0e70*/ 	.word	0xffffffff


	//   ....[142]....
        /*0e74*/ 	.word	0xffffffff


	//   ....[143]....
        /*0e78*/ 	.word	0xffffffff


	//   ....[144]....
        /*0e7c*/ 	.word	0xffffffff


	//   ....[145]....
        /*0e80*/ 	.word	0xffffffff


	//   ....[146]....
        /*0e84*/ 	.word	0xffffffff


	//   ....[147]....
        /*0e88*/ 	.word	0xffffffff


	//   ....[148]....
        /*0e8c*/ 	.word	0xffffffff


	//   ....[149]....
        /*0e90*/ 	.word	0xffffffff


	//   ....[150]....
        /*0e94*/ 	.word	0xffffffff


	//   ....[151]....
        /*0e98*/ 	.word	0xffffffff


	//   ....[152]....
        /*0e9c*/ 	.word	0xffffffff


	//   ....[153]....
        /*0ea0*/ 	.word	0xffffffff


	//   ....[154]....
        /*0ea4*/ 	.word	0xffffffff


	//   ....[155]....
        /*0ea8*/ 	.word	0xffffffff


	//   ....[156]....
        /*0eac*/ 	.word	0xffffffff


	//   ....[157]....
        /*0eb0*/ 	.word	0xffffffff


	//   ....[158]....
        /*0eb4*/ 	.word	0xffffffff


	//   ....[159]....
        /*0eb8*/ 	.word	0xffffffff


	//   ....[160]....
        /*0ebc*/ 	.word	0xffffffff


	//   ....[161]....
        /*0ec0*/ 	.word	0xffffffff


	//   ....[162]....
        /*0ec4*/ 	.word	0xffffffff


	//   ....[163]....
        /*0ec8*/ 	.word	0xffffffff


	//   ....[164]....
        /*0ecc*/ 	.word	0xffffffff


	//   ....[165]....
        /*0ed0*/ 	.word	0xffffffff


	//   ....[166]....
        /*0ed4*/ 	.word	0xffffffff


	//   ....[167]....
        /*0ed8*/ 	.word	0xffffffff


	//   ....[168]....
        /*0edc*/ 	.word	0xffffffff


	//   ....[169]....
        /*0ee0*/ 	.word	0xffffffff


	//   ....[170]....
        /*0ee4*/ 	.word	0xffffffff


	//   ....[171]....
        /*0ee8*/ 	.word	0xffffffff


	//   ....[172]....
        /*0eec*/ 	.word	0xffffffff


	//   ....[173]....
        /*0ef0*/ 	.word	0xffffffff


	//   ....[174]....
        /*0ef4*/ 	.word	0xffffffff


	//   ....[175]....
        /*0ef8*/ 	.word	0xffffffff


	//   ....[176]....
        /*0efc*/ 	.word	0xffffffff


	//   ....[177]....
        /*0f00*/ 	.word	0xffffffff


	//   ....[178]....
        /*0f04*/ 	.word	0xffffffff


	//   ....[179]....
        /*0f08*/ 	.word	0xffffffff


	//   ....[180]....
        /*0f0c*/ 	.word	0xffffffff


	//   ....[181]....
        /*0f10*/ 	.word	0xffffffff


	//   ....[182]....
        /*0f14*/ 	.word	0xffffffff


	//   ....[183]....
        /*0f18*/ 	.word	0xffffffff


	//   ....[184]....
        /*0f1c*/ 	.word	0xffffffff


	//   ....[185]....
        /*0f20*/ 	.word	0xffffffff


	//   ....[186]....
        /*0f24*/ 	.word	0xffffffff


	//   ....[187]....
        /*0f28*/ 	.word	0xffffffff


	//   ....[188]....
        /*0f2c*/ 	.word	0xffffffff


	//   ....[189]....
        /*0f30*/ 	.word	0xffffffff


	//   ....[190]....
        /*0f34*/ 	.word	0xffffffff


	//   ....[191]....
        /*0f38*/ 	.word	0xffffffff


	//   ....[192]....
        /*0f3c*/ 	.word	0xffffffff


	//   ....[193]....
        /*0f40*/ 	.word	0xffffffff


	//   ....[194]....
        /*0f44*/ 	.word	0xffffffff


	//   ....[195]....
        /*0f48*/ 	.word	0xffffffff


	//   ....[196]....
        /*0f4c*/ 	.word	0xffffffff


	//   ....[197]....
        /*0f50*/ 	.word	0xffffffff


	//   ....[198]....
        /*0f54*/ 	.word	0xffffffff


	//   ....[199]....
        /*0f58*/ 	.word	0xffffffff


	//   ....[200]....
        /*0f5c*/ 	.word	0xffffffff


	//   ....[201]....
        /*0f60*/ 	.word	0xffffffff


	//   ....[202]....
        /*0f64*/ 	.word	0xffffffff


	//   ....[203]....
        /*0f68*/ 	.word	0xffffffff


	//   ....[204]....
        /*0f6c*/ 	.word	0xffffffff


	//   ....[205]....
        /*0f70*/ 	.word	0xffffffff


	//   ....[206]....
        /*0f74*/ 	.word	0xffffffff


	//   ....[207]....
        /*0f78*/ 	.word	0xffffffff


	//   ....[208]....
        /*0f7c*/ 	.word	0xffffffff


	//   ....[209]....
        /*0f80*/ 	.word	0xffffffff


	//   ....[210]....
        /*0f84*/ 	.word	0xffffffff


	//   ....[211]....
        /*0f88*/ 	.word	0xffffffff


	//   ....[212]....
        /*0f8c*/ 	.word	0xffffffff


	//   ....[213]....
        /*0f90*/ 	.word	0xffffffff


	//   ....[214]....
        /*0f94*/ 	.word	0xffffffff


	//   ....[215]....
        /*0f98*/ 	.word	0xffffffff


	//   ....[216]....
        /*0f9c*/ 	.word	0xffffffff


	//   ....[217]....
        /*0fa0*/ 	.word	0xffffffff


	//   ....[218]....
        /*0fa4*/ 	.word	0xffffffff


	//   ....[219]....
        /*0fa8*/ 	.word	0xffffffff


	//   ....[220]....
        /*0fac*/ 	.word	0xffffffff


	//   ....[221]....
        /*0fb0*/ 	.word	0xffffffff


	//   ....[222]....
        /*0fb4*/ 	.word	0xffffffff


	//   ....[223]....
        /*0fb8*/ 	.word	0xffffffff


	//   ....[224]....
        /*0fbc*/ 	.word	0xffffffff


	//   ....[225]....
        /*0fc0*/ 	.word	0xffffffff


	//   ....[226]....
        /*0fc4*/ 	.word	0xffffffff


	//   ....[227]....
        /*0fc8*/ 	.word	0xffffffff


	//   ....[228]....
        /*0fcc*/ 	.word	0xffffffff


	//   ....[229]....
        /*0fd0*/ 	.word	0xffffffff


	//   ....[230]....
        /*0fd4*/ 	.word	0xffffffff


	//   ....[231]....
        /*0fd8*/ 	.word	0xffffffff


	//   ....[232]....
        /*0fdc*/ 	.word	0xffffffff


	//   ....[233]....
        /*0fe0*/ 	.word	0xffffffff


	//   ....[234]....
        /*0fe4*/ 	.word	0xffffffff


	//   ....[235]....
        /*0fe8*/ 	.word	0xffffffff


	//   ....[236]....
        /*0fec*/ 	.word	0xffffffff


	//   ....[237]....
        /*0ff0*/ 	.word	0xffffffff


	//   ....[238]....
        /*0ff4*/ 	.word	0xffffffff


	//   ....[239]....
        /*0ff8*/ 	.word	0xffffffff


	//   ....[240]....
        /*0ffc*/ 	.word	0xffffffff


	//   ....[241]....
        /*1000*/ 	.word	0xffffffff


	//   ....[242]....
        /*1004*/ 	.word	0xffffffff


	//   ....[243]....
        /*1008*/ 	.word	0xffffffff


	//   ....[244]....
        /*100c*/ 	.word	0xffffffff


	//   ....[245]....
        /*1010*/ 	.word	0xffffffff


	//   ....[246]....
        /*1014*/ 	.word	0xffffffff


	//   ....[247]....
        /*1018*/ 	.word	0xffffffff


	//   ....[248]....
        /*101c*/ 	.word	0xffffffff


	//   ....[249]....
        /*1020*/ 	.word	0xffffffff


	//   ....[250]....
        /*1024*/ 	.word	0xffffffff


	//   ....[251]....
        /*1028*/ 	.word	0xffffffff


	//   ....[252]....
        /*102c*/ 	.word	0xffffffff


	//   ....[253]....
        /*1030*/ 	.word	0xffffffff


	//   ....[254]....
        /*1034*/ 	.word	0xffffffff


	//   ....[255]....
        /*1038*/ 	.word	0xffffffff


	//   ....[0]....
        /*103c*/ 	.word	0xffffffff


	//   ....[1]....
        /*1040*/ 	.word	0xffffffff


	//   ....[2]....
        /*1044*/ 	.word	0xffffffff


	//   ....[3]....
        /*1048*/ 	.word	0xffffffff


	//   ....[4]....
        /*104c*/ 	.word	0xffffffff


	//   ....[5]....
        /*1050*/ 	.word	0xffffffff


	//   ....[6]....
        /*1054*/ 	.word	0xffffffff


	//   ....[7]....
        /*1058*/ 	.word	0xffffffff


	//   ....[8]....
        /*105c*/ 	.word	0xffffffff


	//   ....[9]....
        /*1060*/ 	.word	0xffffffff


	//   ....[10]....
        /*1064*/ 	.word	0xffffffff


	//   ....[11]....
        /*1068*/ 	.word	0xffffffff


	//   ....[12]....
        /*106c*/ 	.word	0xffffffff


	//   ....[13]....
        /*1070*/ 	.word	0xffffffff


	//   ....[14]....
        /*1074*/ 	.word	0xffffffff


	//   ....[15]....
        /*1078*/ 	.word	0xffffffff


	//   ....[16]....
        /*107c*/ 	.word	0xffffffff


	//   ....[17]....
        /*1080*/ 	.word	0xffffffff


	//   ....[18]....
        /*1084*/ 	.word	0xffffffff


	//   ....[19]....
        /*1088*/ 	.word	0xffffffff


	//   ....[20]....
        /*108c*/ 	.word	0xffffffff


	//   ....[21]....
        /*1090*/ 	.word	0xffffffff


	//   ....[22]....
        /*1094*/ 	.word	0xffffffff


	//   ....[23]....
        /*1098*/ 	.word	0xffffffff


	//   ....[24]....
        /*109c*/ 	.word	0xffffffff


	//   ....[25]....
        /*10a0*/ 	.word	0xffffffff


	//   ....[26]....
        /*10a4*/ 	.word	0xffffffff


	//   ....[27]....
        /*10a8*/ 	.word	0xffffffff


	//   ....[28]....
        /*10ac*/ 	.word	0xffffffff


	//   ....[29]....
        /*10b0*/ 	.word	0xffffffff


	//   ....[30]....
        /*10b4*/ 	.word	0xffffffff


	//   ....[31]....
        /*10b8*/ 	.word	0xffffffff


	//   ....[32]....
        /*10bc*/ 	.word	0xffffffff


	//   ....[33]....
        /*10c0*/ 	.word	0xffffffff


	//   ....[34]....
        /*10c4*/ 	.word	0xffffffff


	//   ....[35]....
        /*10c8*/ 	.word	0xffffffff


	//   ....[36]....
        /*10cc*/ 	.word	0xffffffff


	//   ....[37]....
        /*10d0*/ 	.word	0xffffffff


	//   ....[38]....
        /*10d4*/ 	.word	0xffffffff


	//   ....[39]....
        /*10d8*/ 	.word	0xffffffff


	//   ....[40]....
        /*10dc*/ 	.word	0xffffffff


	//   ....[41]....
        /*10e0*/ 	.word	0xffffffff


	//   ....[42]....
        /*10e4*/ 	.word	0xffffffff


	//   ....[43]....
        /*10e8*/ 	.word	0xffffffff


	//   ....[44]....
        /*10ec*/ 	.word	0xffffffff


	//   ....[45]....
        /*10f0*/ 	.word	0xffffffff


	//   ....[46]....
        /*10f4*/ 	.word	0xffffffff


	//   ....[47]....
        /*10f8*/ 	.word	0xffffffff


	//   ....[48]....
        /*10fc*/ 	.word	0xffffffff


	//   ....[49]....
        /*1100*/ 	.word	0xffffffff


	//   ....[50]....
        /*1104*/ 	.word	0xffffffff


	//   ....[51]....
        /*1108*/ 	.word	0xffffffff


	//   ....[52]....
        /*110c*/ 	.word	0xffffffff


	//   ....[53]....
        /*1110*/ 	.word	0xffffffff


	//   ....[54]....
        /*1114*/ 	.word	0xffffffff


	//   ....[55]....
        /*1118*/ 	.word	0xffffffff


	//   ....[56]....
        /*111c*/ 	.word	0xffffffff


	//   ....[57]....
        /*1120*/ 	.word	0xffffffff


	//   ....[58]....
        /*1124*/ 	.word	0xffffffff


	//   ....[59]....
        /*1128*/ 	.word	0xffffffff


	//   ....[60]....
        /*112c*/ 	.word	0xffffffff


	//   ....[61]....
        /*1130*/ 	.word	0xffffffff


	//   ....[62]....
        /*1134*/ 	.word	0xffffffff


	//   ....[63]....
        /*1138*/ 	.word	0xffffffff


	//   ....[64]....
        /*113c*/ 	.word	0xffffffff


	//   ....[65]....
        /*1140*/ 	.word	0xffffffff


	//   ....[66]....
        /*1144*/ 	.word	0xffffffff


	//   ....[67]....
        /*1148*/ 	.word	0xffffffff


	//   ....[68]....
        /*114c*/ 	.word	0xffffffff


	//   ....[69]....
        /*1150*/ 	.word	0xffffffff


	//   ....[70]....
        /*1154*/ 	.word	0xffffffff


	//   ....[71]....
        /*1158*/ 	.word	0xffffffff


	//   ....[72]....
        /*115c*/ 	.word	0xffffffff


	//   ....[73]....
        /*1160*/ 	.word	0xffffffff


	//   ....[74]....
        /*1164*/ 	.word	0xffffffff


	//   ....[75]....
        /*1168*/ 	.word	0xffffffff


	//   ....[76]....
        /*116c*/ 	.word	0xffffffff


	//   ....[77]....
        /*1170*/ 	.word	0xffffffff


	//   ....[78]....
        /*1174*/ 	.word	0xffffffff


	//   ....[79]....
        /*1178*/ 	.word	0xffffffff


	//   ....[80]....
        /*117c*/ 	.word	0xffffffff


	//   ....[81]....
        /*1180*/ 	.word	0xffffffff


	//   ....[82]....
        /*1184*/ 	.word	0xffffffff


	//   ....[83]....
        /*1188*/ 	.word	0xffffffff


	//   ....[84]....
        /*118c*/ 	.word	0xffffffff


	//   ....[85]....
        /*1190*/ 	.word	0xffffffff


	//   ....[86]....
        /*1194*/ 	.word	0xffffffff


	//   ....[87]....
        /*1198*/ 	.word	0xffffffff


	//   ....[88]....
        /*119c*/ 	.word	0xffffffff


	//   ....[89]....
        /*11a0*/ 	.word	0xffffffff


	//   ....[90]....
        /*11a4*/ 	.word	0xffffffff


	//   ....[91]....
        /*11a8*/ 	.word	0xffffffff


	//   ....[92]....
        /*11ac*/ 	.word	0xffffffff


	//   ....[93]....
        /*11b0*/ 	.word	0xffffffff


	//   ....[94]....
        /*11b4*/ 	.word	0xffffffff


	//   ....[95]....
        /*11b8*/ 	.word	0xffffffff


	//   ....[96]....
        /*11bc*/ 	.word	0xffffffff


	//   ....[97]....
        /*11c0*/ 	.word	0xffffffff


	//   ....[98]....
        /*11c4*/ 	.word	0xffffffff


	//   ....[99]....
        /*11c8*/ 	.word	0xffffffff


	//   ....[100]....
        /*11cc*/ 	.word	0xffffffff


	//   ....[101]....
        /*11d0*/ 	.word	0xffffffff


	//   ....[102]....
        /*11d4*/ 	.word	0xffffffff


	//   ....[103]....
        /*11d8*/ 	.word	0xffffffff


	//   ....[104]....
        /*11dc*/ 	.word	0xffffffff


	//   ....[105]....
        /*11e0*/ 	.word	0xffffffff


	//   ....[106]....
        /*11e4*/ 	.word	0xffffffff


	//   ....[107]....
        /*11e8*/ 	.word	0xffffffff


	//   ....[108]....
        /*11ec*/ 	.word	0xffffffff


	//   ....[109]....
        /*11f0*/ 	.word	0xffffffff


	//   ....[110]....
        /*11f4*/ 	.word	0xffffffff


	//   ....[111]....
        /*11f8*/ 	.word	0xffffffff


	//   ....[112]....
        /*11fc*/ 	.word	0xffffffff


	//   ....[113]....
        /*1200*/ 	.word	0xffffffff


	//   ....[114]....
        /*1204*/ 	.word	0xffffffff


	//   ....[115]....
        /*1208*/ 	.word	0xffffffff


	//   ....[116]....
        /*120c*/ 	.word	0xffffffff


	//   ....[117]....
        /*1210*/ 	.word	0xffffffff


	//   ....[118]....
        /*1214*/ 	.word	0xffffffff


	//   ....[119]....
        /*1218*/ 	.word	0xffffffff


	//   ....[120]....
        /*121c*/ 	.word	0xffffffff


	//   ....[121]....
        /*1220*/ 	.word	0xffffffff


	//   ....[122]....
        /*1224*/ 	.word	0xffffffff


	//   ....[123]....
        /*1228*/ 	.word	0xffffffff


	//   ....[124]....
        /*122c*/ 	.word	0xffffffff


	//   ....[125]....
        /*1230*/ 	.word	0xffffffff


	//   ....[126]....
        /*1234*/ 	.word	0xffffffff


	//   ....[127]....
        /*1238*/ 	.word	0xffffffff


	//   ....[128]....
        /*123c*/ 	.word	0xffffffff


	//   ....[129]....
        /*1240*/ 	.word	0xffffffff


	//   ....[130]....
        /*1244*/ 	.word	0xffffffff


	//   ....[131]....
        /*1248*/ 	.word	0xffffffff


	//   ....[132]....
        /*124c*/ 	.word	0xffffffff


	//   ....[133]....
        /*1250*/ 	.word	0xffffffff


	//   ....[134]....
        /*1254*/ 	.word	0xffffffff


	//   ....[135]....
        /*1258*/ 	.word	0xffffffff


	//   ....[136]....
        /*125c*/ 	.word	0xffffffff


	//   ....[137]....
        /*1260*/ 	.word	0xffffffff


	//   ....[138]....
        /*1264*/ 	.word	0xffffffff


	//   ....[139]....
        /*1268*/ 	.word	0xffffffff


	//   ....[140]....
        /*126c*/ 	.word	0xffffffff


	//   ....[141]....
        /*1270*/ 	.word	0xffffffff


	//   ....[142]....
        /*1274*/ 	.word	0xffffffff


	//   ....[143]....
        /*1278*/ 	.word	0xffffffff


	//   ....[144]....
        /*127c*/ 	.word	0xffffffff


	//   ....[145]....
        /*1280*/ 	.word	0xffffffff


	//   ....[146]....
        /*1284*/ 	.word	0xffffffff


	//   ....[147]....
        /*1288*/ 	.word	0xffffffff


	//   ....[148]....
        /*128c*/ 	.word	0xffffffff


	//   ....[149]....
        /*1290*/ 	.word	0xffffffff


	//   ....[150]....
        /*1294*/ 	.word	0xffffffff


	//   ....[151]....
        /*1298*/ 	.word	0xffffffff


	//   ....[152]....
        /*129c*/ 	.word	0xffffffff


	//   ....[153]....
        /*12a0*/ 	.word	0xffffffff


	//   ....[154]....
        /*12a4*/ 	.word	0xffffffff


	//   ....[155]....
        /*12a8*/ 	.word	0xffffffff


	//   ....[156]....
        /*12ac*/ 	.word	0xffffffff


	//   ....[157]....
        /*12b0*/ 	.word	0xffffffff


	//   ....[158]....
        /*12b4*/ 	.word	0xffffffff


	//   ....[159]....
        /*12b8*/ 	.word	0xffffffff


	//   ....[160]....
        /*12bc*/ 	.word	0xffffffff


	//   ....[161]....
        /*12c0*/ 	.word	0xffffffff


	//   ....[162]....
        /*12c4*/ 	.word	0xffffffff


	//   ....[163]....
        /*12c8*/ 	.word	0xffffffff


	//   ....[164]....
        /*12cc*/ 	.word	0xffffffff


	//   ....[165]....
        /*12d0*/ 	.word	0xffffffff


	//   ....[166]....
        /*12d4*/ 	.word	0xffffffff


	//   ....[167]....
        /*12d8*/ 	.word	0xffffffff


	//   ....[168]....
        /*12dc*/ 	.word	0xffffffff


	//   ....[169]....
        /*12e0*/ 	.word	0xffffffff


	//   ....[170]....
        /*12e4*/ 	.word	0xffffffff


	//   ....[171]....
        /*12e8*/ 	.word	0xffffffff


	//   ....[172]....
        /*12ec*/ 	.word	0xffffffff


	//   ....[173]....
        /*12f0*/ 	.word	0xffffffff


	//   ....[174]....
        /*12f4*/ 	.word	0xffffffff


	//   ....[175]....
        /*12f8*/ 	.word	0xffffffff


	//   ....[176]....
        /*12fc*/ 	.word	0xffffffff


	//   ....[177]....
        /*1300*/ 	.word	0xffffffff


	//   ....[178]....
        /*1304*/ 	.word	0xffffffff


	//   ....[179]....
        /*1308*/ 	.word	0xffffffff


	//   ....[180]....
        /*130c*/ 	.word	0xffffffff


	//   ....[181]....
        /*1310*/ 	.word	0xffffffff


	//   ....[182]....
        /*1314*/ 	.word	0xffffffff


	//   ....[183]....
        /*1318*/ 	.word	0xffffffff


	//   ....[184]....
        /*131c*/ 	.word	0xffffffff


	//   ....[185]....
        /*1320*/ 	.word	0xffffffff


	//   ....[186]....
        /*1324*/ 	.word	0xffffffff


	//   ....[187]....
        /*1328*/ 	.word	0xffffffff


	//   ....[188]....
        /*132c*/ 	.word	0xffffffff


	//   ....[189]....
        /*1330*/ 	.word	0xffffffff


	//   ....[190]....
        /*1334*/ 	.word	0xffffffff


	//   ....[191]....
        /*1338*/ 	.word	0xffffffff


	//   ....[192]....
        /*133c*/ 	.word	0xffffffff


	//   ....[193]....
        /*1340*/ 	.word	0xffffffff


	//   ....[194]....
        /*1344*/ 	.word	0xffffffff


	//   ....[195]....
        /*1348*/ 	.word	0xffffffff


	//   ....[196]....
        /*134c*/ 	.word	0xffffffff


	//   ....[197]....
        /*1350*/ 	.word	0xffffffff


	//   ....[198]....
        /*1354*/ 	.word	0xffffffff


	//   ....[199]....
        /*1358*/ 	.word	0xffffffff


	//   ....[200]....
        /*135c*/ 	.word	0xffffffff


	//   ....[201]....
        /*1360*/ 	.word	0xffffffff


	//   ....[202]....
        /*1364*/ 	.word	0xffffffff


	//   ....[203]....
        /*1368*/ 	.word	0xffffffff


	//   ....[204]....
        /*136c*/ 	.word	0xffffffff


	//   ....[205]....
        /*1370*/ 	.word	0xffffffff


	//   ....[206]....
        /*1374*/ 	.word	0xffffffff


	//   ....[207]....
        /*1378*/ 	.word	0xffffffff


	//   ....[208]....
        /*137c*/ 	.word	0xffffffff


	//   ....[209]....
        /*1380*/ 	.word	0xffffffff


	//   ....[210]....
        /*1384*/ 	.word	0xffffffff


	//   ....[211]....
        /*1388*/ 	.word	0xffffffff


	//   ....[212]....
        /*138c*/ 	.word	0xffffffff


	//   ....[213]....
        /*1390*/ 	.word	0xffffffff


	//   ....[214]....
        /*1394*/ 	.word	0xffffffff


	//   ....[215]....
        /*1398*/ 	.word	0xffffffff


	//   ....[216]....
        /*139c*/ 	.word	0xffffffff


	//   ....[217]....
        /*13a0*/ 	.word	0xffffffff


	//   ....[218]....
        /*13a4*/ 	.word	0xffffffff


	//   ....[219]....
        /*13a8*/ 	.word	0xffffffff


	//   ....[220]....
        /*13ac*/ 	.word	0xffffffff


	//   ....[221]....
        /*13b0*/ 	.word	0xffffffff


	//   ....[222]....
        /*13b4*/ 	.word	0xffffffff


	//   ....[223]....
        /*13b8*/ 	.word	0xffffffff


	//   ....[224]....
        /*13bc*/ 	.word	0xffffffff


	//   ....[225]....
        /*13c0*/ 	.word	0xffffffff


	//   ....[226]....
        /*13c4*/ 	.word	0xffffffff


	//   ....[227]....
        /*13c8*/ 	.word	0xffffffff


	//   ....[228]....
        /*13cc*/ 	.word	0xffffffff


	//   ....[229]....
        /*13d0*/ 	.word	0xffffffff


	//   ....[230]....
        /*13d4*/ 	.word	0xffffffff


	//   ....[231]....
        /*13d8*/ 	.word	0xffffffff


	//   ....[232]....
        /*13dc*/ 	.word	0xffffffff


	//   ....[233]....
        /*13e0*/ 	.word	0xffffffff


	//   ....[234]....
        /*13e4*/ 	.word	0xffffffff


	//   ....[235]....
        /*13e8*/ 	.word	0xffffffff


	//   ....[236]....
        /*13ec*/ 	.word	0xffffffff


	//   ....[237]....
        /*13f0*/ 	.word	0xffffffff


	//   ....[238]....
        /*13f4*/ 	.word	0xffffffff


	//   ....[239]....
        /*13f8*/ 	.word	0xffffffff


	//   ....[240]....
        /*13fc*/ 	.word	0xffffffff


	//   ....[241]....
        /*1400*/ 	.word	0xffffffff


	//   ....[242]....
        /*1404*/ 	.word	0xffffffff


	//   ....[243]....
        /*1408*/ 	.word	0xffffffff


	//   ....[244]....
        /*140c*/ 	.word	0xffffffff


	//   ....[245]....
        /*1410*/ 	.word	0xffffffff


	//   ....[246]....
        /*1414*/ 	.word	0xffffffff


	//   ....[247]....
        /*1418*/ 	.word	0xffffffff


	//   ....[248]....
        /*141c*/ 	.word	0xffffffff


	//   ....[249]....
        /*1420*/ 	.word	0xffffffff


	//   ....[250]....
        /*1424*/ 	.word	0xffffffff


	//   ....[251]....
        /*1428*/ 	.word	0xffffffff


	//   ....[252]....
        /*142c*/ 	.word	0xffffffff


	//   ....[253]....
        /*1430*/ 	.word	0xffffffff


	//   ....[254]....
        /*1434*/ 	.word	0xffffffff


	//   ....[255]....
        /*1438*/ 	.word	0xffffffff


	//   ....[0]....
        /*143c*/ 	.word	0xffffffff


	//   ....[1]....
        /*1440*/ 	.word	0xffffffff


	//   ....[2]....
        /*1444*/ 	.word	0xffffffff


	//   ....[3]....
        /*1448*/ 	.word	0xffffffff


	//   ....[4]....
        /*144c*/ 	.word	0xffffffff


	//   ....[5]....
        /*1450*/ 	.word	0xffffffff


	//   ....[6]....
        /*1454*/ 	.word	0xffffffff


	//   ....[7]....
        /*1458*/ 	.word	0xffffffff


	//   ....[8]....
        /*145c*/ 	.word	0xffffffff


	//   ....[9]....
        /*1460*/ 	.word	0xffffffff


	//   ....[10]....
        /*1464*/ 	.word	0xffffffff


	//   ....[11]....
        /*1468*/ 	.word	0xffffffff


	//   ....[12]....
        /*146c*/ 	.word	0xffffffff


	//   ....[13]....
        /*1470*/ 	.word	0xffffffff


	//   ....[14]....
        /*1474*/ 	.word	0xffffffff


	//   ....[15]....
        /*1478*/ 	.word	0xffffffff


	//   ....[16]....
        /*147c*/ 	.word	0xffffffff


	//   ....[17]....
        /*1480*/ 	.word	0xffffffff


	//   ....[18]....
        /*1484*/ 	.word	0xffffffff


	//   ....[19]....
        /*1488*/ 	.word	0xffffffff


	//   ....[20]....
        /*148c*/ 	.word	0xffffffff


	//   ....[21]....
        /*1490*/ 	.word	0xffffffff


	//   ....[22]....
        /*1494*/ 	.word	0xffffffff


	//   ....[23]....
        /*1498*/ 	.word	0xffffffff


	//   ....[24]....
        /*149c*/ 	.word	0xffffffff


	//   ....[25]....
        /*14a0*/ 	.word	0xffffffff


	//   ....[26]....
        /*14a4*/ 	.word	0xffffffff


	//   ....[27]....
        /*14a8*/ 	.word	0xffffffff


	//   ....[28]....
        /*14ac*/ 	.word	0xffffffff


	//   ....[29]....
        /*14b0*/ 	.word	0xffffffff


	//   ....[30]....
        /*14b4*/ 	.word	0xffffffff


	//   ....[31]....
        /*14b8*/ 	.word	0xffffffff


	//   ....[32]....
        /*14bc*/ 	.word	0xffffffff


	//   ....[33]....
        /*14c0*/ 	.word	0xffffffff


	//   ....[34]....
        /*14c4*/ 	.word	0xffffffff


	//   ....[35]....
        /*14c8*/ 	.word	0xffffffff


	//   ....[36]....
        /*14cc*/ 	.word	0xffffffff


	//   ....[37]....
        /*14d0*/ 	.word	0xffffffff


	//   ....[38]....
        /*14d4*/ 	.word	0xffffffff


	//   ....[39]....
        /*14d8*/ 	.word	0xffffffff


	//   ....[40]....
        /*14dc*/ 	.word	0xffffffff


	//   ....[41]....
        /*14e0*/ 	.word	0xffffffff


	//   ....[42]....
        /*14e4*/ 	.word	0xffffffff


	//   ....[43]....
        /*14e8*/ 	.word	0xffffffff


	//   ....[44]....
        /*14ec*/ 	.word	0xffffffff


	//   ....[45]....
        /*14f0*/ 	.word	0xffffffff


	//   ....[46]....
        /*14f4*/ 	.word	0xffffffff


	//   ....[47]....
        /*14f8*/ 	.word	0xffffffff


	//   ....[48]....
        /*14fc*/ 	.word	0xffffffff


	//   ....[49]....
        /*1500*/ 	.word	0xffffffff


	//   ....[50]....
        /*1504*/ 	.word	0xffffffff


	//   ....[51]....
        /*1508*/ 	.word	0xffffffff


	//   ....[52]....
        /*150c*/ 	.word	0xffffffff


	//   ....[53]....
        /*1510*/ 	.word	0xffffffff


	//   ....[54]....
        /*1514*/ 	.word	0xffffffff


	//   ....[55]....
        /*1518*/ 	.word	0xffffffff


	//   ....[56]....
        /*151c*/ 	.word	0xffffffff


	//   ....[57]....
        /*1520*/ 	.word	0xffffffff


	//   ....[58]....
        /*1524*/ 	.word	0xffffffff


	//   ....[59]....
        /*1528*/ 	.word	0xffffffff


	//   ....[60]....
        /*152c*/ 	.word	0xffffffff


	//   ....[61]....
        /*1530*/ 	.word	0xffffffff


	//   ....[62]....
        /*1534*/ 	.word	0xffffffff


	//   ....[63]....
        /*1538*/ 	.word	0xffffffff


	//   ....[64]....
        /*153c*/ 	.word	0xffffffff


	//   ....[65]....
        /*1540*/ 	.word	0xffffffff


	//   ....[66]....
        /*1544*/ 	.word	0xffffffff


	//   ....[67]....
        /*1548*/ 	.word	0xffffffff


	//   ....[68]....
        /*154c*/ 	.word	0xffffffff


	//   ....[69]....
        /*1550*/ 	.word	0xffffffff


	//   ....[70]....
        /*1554*/ 	.word	0xffffffff


	//   ....[71]....
        /*1558*/ 	.word	0xffffffff


	//   ....[72]....
        /*155c*/ 	.word	0xffffffff


	//   ....[73]....
        /*1560*/ 	.word	0xffffffff


	//   ....[74]....
        /*1564*/ 	.word	0xffffffff


	//   ....[75]....
        /*1568*/ 	.word	0xffffffff


	//   ....[76]....
        /*156c*/ 	.word	0xffffffff


	//   ....[77]....
        /*1570*/ 	.word	0xffffffff


	//   ....[78]....
        /*1574*/ 	.word	0xffffffff


	//   ....[79]....
        /*1578*/ 	.word	0xffffffff


	//   ....[80]....
        /*157c*/ 	.word	0xffffffff


	//   ....[81]....
        /*1580*/ 	.word	0xffffffff


	//   ....[82]....
        /*1584*/ 	.word	0xffffffff


	//   ....[83]....
        /*1588*/ 	.word	0xffffffff


	//   ....[84]....
        /*158c*/ 	.word	0xffffffff


	//   ....[85]....
        /*1590*/ 	.word	0xffffffff


	//   ....[86]....
        /*1594*/ 	.word	0xffffffff


	//   ....[87]....
        /*1598*/ 	.word	0xffffffff


	//   ....[88]....
        /*159c*/ 	.word	0xffffffff


	//   ....[89]....
        /*15a0*/ 	.word	0xffffffff


	//   ....[90]....
        /*15a4*/ 	.word	0xffffffff


	//   ....[91]....
        /*15a8*/ 	.word	0xffffffff


	//   ....[92]....
        /*15ac*/ 	.word	0xffffffff


	//   ....[93]....
        /*15b0*/ 	.word	0xffffffff


	//   ....[94]....
        /*15b4*/ 	.word	0xffffffff


	//   ....[95]....
        /*15b8*/ 	.word	0xffffffff


	//   ....[96]....
        /*15bc*/ 	.word	0xffffffff


	//   ....[97]....
        /*15c0*/ 	.word	0xffffffff


	//   ....[98]....
        /*15c4*/ 	.word	0xffffffff


	//   ....[99]....
        /*15c8*/ 	.word	0xffffffff


	//   ....[100]....
        /*15cc*/ 	.word	0xffffffff


	//   ....[101]....
        /*15d0*/ 	.word	0xffffffff


	//   ....[102]....
        /*15d4*/ 	.word	0xffffffff


	//   ....[103]....
        /*15d8*/ 	.word	0xffffffff


	//   ....[104]....
        /*15dc*/ 	.word	0xffffffff


	//   ....[105]....
        /*15e0*/ 	.word	0xffffffff


	//   ....[106]....
        /*15e4*/ 	.word	0xffffffff


	//   ....[107]....
        /*15e8*/ 	.word	0xffffffff


	//   ....[108]....
        /*15ec*/ 	.word	0xffffffff


	//   ....[109]....
        /*15f0*/ 	.word	0xffffffff


	//   ....[110]....
        /*15f4*/ 	.word	0xffffffff


	//   ....[111]....
        /*15f8*/ 	.word	0xffffffff


	//   ....[112]....
        /*15fc*/ 	.word	0xffffffff


	//   ....[113]....
        /*1600*/ 	.word	0xffffffff


	//   ....[114]....
        /*1604*/ 	.word	0xffffffff


	//   ....[115]....
        /*1608*/ 	.word	0xffffffff


	//   ....[116]....
        /*160c*/ 	.word	0xffffffff


	//   ....[117]....
        /*1610*/ 	.word	0xffffffff


	//   ....[118]....
        /*1614*/ 	.word	0xffffffff


	//   ....[119]....
        /*1618*/ 	.word	0xffffffff


	//   ....[120]....
        /*161c*/ 	.word	0xffffffff


	//   ....[121]....
        /*1620*/ 	.word	0xffffffff


	//   ....[122]....
        /*1624*/ 	.word	0xffffffff


	//   ....[123]....
        /*1628*/ 	.word	0xffffffff


	//   ....[124]....
        /*162c*/ 	.word	0xffffffff


	//   ....[125]....
        /*1630*/ 	.word	0xffffffff


	//   ....[126]....
        /*1634*/ 	.word	0xffffffff


	//   ....[127]....
        /*1638*/ 	.word	0xffffffff


	//   ....[128]....
        /*163c*/ 	.word	0xffffffff


	//   ....[129]....
        /*1640*/ 	.word	0xffffffff


	//   ....[130]....
        /*1644*/ 	.word	0xffffffff


	//   ....[131]....
        /*1648*/ 	.word	0xffffffff


	//   ....[132]....
        /*164c*/ 	.word	0xffffffff


	//   ....[133]....
        /*1650*/ 	.word	0xffffffff


	//   ....[134]....
        /*1654*/ 	.word	0xffffffff


	//   ....[135]....
        /*1658*/ 	.word	0xffffffff


	//   ....[136]....
        /*165c*/ 	.word	0xffffffff


	//   ....[137]....
        /*1660*/ 	.word	0xffffffff


	//   ....[138]....
        /*1664*/ 	.word	0xffffffff


	//   ....[139]....
        /*1668*/ 	.word	0xffffffff


	//   ....[140]....
        /*166c*/ 	.word	0xffffffff


	//   ....[141]....
        /*1670*/ 	.word	0xffffffff


	//   ....[142]....
        /*1674*/ 	.word	0xffffffff


	//   ....[143]....
        /*1678*/ 	.word	0xffffffff


	//   ....[144]....
        /*167c*/ 	.word	0xffffffff


	//   ....[145]....
        /*1680*/ 	.word	0xffffffff


	//   ....[146]....
        /*1684*/ 	.word	0xffffffff


	//   ....[147]....
        /*1688*/ 	.word	0xffffffff


	//   ....[148]....
        /*168c*/ 	.word	0xffffffff


	//   ....[149]....
        /*1690*/ 	.word	0xffffffff


	//   ....[150]....
        /*1694*/ 	.word	0xffffffff


	//   ....[151]....
        /*1698*/ 	.word	0xffffffff


	//   ....[152]....
        /*169c*/ 	.word	0xffffffff


	//   ....[153]....
        /*16a0*/ 	.word	0xffffffff


	//   ....[154]....
        /*16a4*/ 	.word	0xffffffff


	//   ....[155]....
        /*16a8*/ 	.word	0xffffffff


	//   ....[156]....
        /*16ac*/ 	.word	0xffffffff


	//   ....[157]....
        /*16b0*/ 	.word	0xffffffff


	//   ....[158]....
        /*16b4*/ 	.word	0xffffffff


	//   ....[159]....
        /*16b8*/ 	.word	0xffffffff


	//   ....[160]....
        /*16bc*/ 	.word	0xffffffff


	//   ....[161]....
        /*16c0*/ 	.word	0xffffffff


	//   ....[162]....
        /*16c4*/ 	.word	0xffffffff


	//   ....[163]....
        /*16c8*/ 	.word	0xffffffff


	//   ....[164]....
        /*16cc*/ 	.word	0xffffffff


	//   ....[165]....
        /*16d0*/ 	.word	0xffffffff


	//   ....[166]....
        /*16d4*/ 	.word	0xffffffff


	//   ....[167]....
        /*16d8*/ 	.word	0xffffffff


	//   ....[168]....
        /*16dc*/ 	.word	0xffffffff


	//   ....[169]....
        /*16e0*/ 	.word	0xffffffff


	//   ....[170]....
        /*16e4*/ 	.word	0xffffffff


	//   ....[171]....
        /*16e8*/ 	.word	0xffffffff


	//   ....[172]....
        /*16ec*/ 	.word	0xffffffff


	//   ....[173]....
        /*16f0*/ 	.word	0xffffffff


	//   ....[174]....
        /*16f4*/ 	.word	0xffffffff


	//   ....[175]....
        /*16f8*/ 	.word	0xffffffff


	//   ....[176]....
        /*16fc*/ 	.word	0xffffffff


	//   ....[177]....
        /*1700*/ 	.word	0xffffffff


	//   ....[178]....
        /*1704*/ 	.word	0xffffffff


	//   ....[179]....
        /*1708*/ 	.word	0xffffffff


	//   ....[180]....
        /*170c*/ 	.word	0xffffffff


	//   ....[181]....
        /*1710*/ 	.word	0xffffffff


	//   ....[182]....
        /*1714*/ 	.word	0xffffffff


	//   ....[183]....
        /*1718*/ 	.word	0xffffffff


	//   ....[184]....
        /*171c*/ 	.word	0xffffffff


	//   ....[185]....
        /*1720*/ 	.word	0xffffffff


	//   ....[186]....
        /*1724*/ 	.word	0xffffffff


	//   ....[187]....
        /*1728*/ 	.word	0xffffffff


	//   ....[188]....
        /*172c*/ 	.word	0xffffffff


	//   ....[189]....
        /*1730*/ 	.word	0xffffffff


	//   ....[190]....
        /*1734*/ 	.word	0xffffffff


	//   ....[191]....
        /*1738*/ 	.word	0xffffffff


	//   ....[192]....
        /*173c*/ 	.word	0xffffffff


	//   ....[193]....
        /*1740*/ 	.word	0xffffffff


	//   ....[194]....
        /*1744*/ 	.word	0xffffffff


	//   ....[195]....
        /*1748*/ 	.word	0xffffffff


	//   ....[196]....
        /*174c*/ 	.word	0xffffffff


	//   ....[197]....
        /*1750*/ 	.word	0xffffffff


	//   ....[198]....
        /*1754*/ 	.word	0xffffffff


	//   ....[199]....
        /*1758*/ 	.word	0xffffffff


	//   ....[200]....
        /*175c*/ 	.word	0xffffffff


	//   ....[201]....
        /*1760*/ 	.word	0xffffffff


	//   ....[202]....
        /*1764*/ 	.word	0xffffffff


	//   ....[203]....
        /*1768*/ 	.word	0xffffffff


	//   ....[204]....
        /*176c*/ 	.word	0xffffffff


	//   ....[205]....
        /*1770*/ 	.word	0xffffffff


	//   ....[206]....
        /*1774*/ 	.word	0xffffffff


	//   ....[207]....
        /*1778*/ 	.word	0xffffffff


	//   ....[208]....
        /*177c*/ 	.word	0xffffffff


	//   ....[209]....
        /*1780*/ 	.word	0xffffffff


	//   ....[210]....
        /*1784*/ 	.word	0xffffffff


	//   ....[211]....
        /*1788*/ 	.word	0xffffffff


	//   ....[212]....
        /*178c*/ 	.word	0xffffffff


	//   ....[213]....
        /*1790*/ 	.word	0xffffffff


	//   ....[214]....
        /*1794*/ 	.word	0xffffffff


	//   ....[215]....
        /*1798*/ 	.word	0xffffffff


	//   ....[216]....
        /*179c*/ 	.word	0xffffffff


	//   ....[217]....
        /*17a0*/ 	.word	0xffffffff


	//   ....[218]....
        /*17a4*/ 	.word	0xffffffff


	//   ....[219]....
        /*17a8*/ 	.word	0xffffffff


	//   ....[220]....
        /*17ac*/ 	.word	0xffffffff


	//   ....[221]....
        /*17b0*/ 	.word	0xffffffff


	//   ....[222]....
        /*17b4*/ 	.word	0xffffffff


	//   ....[223]....
        /*17b8*/ 	.word	0xffffffff


	//   ....[224]....
        /*17bc*/ 	.word	0xffffffff


	//   ....[225]....
        /*17c0*/ 	.word	0xffffffff


	//   ....[226]....
        /*17c4*/ 	.word	0xffffffff


	//   ....[227]....
        /*17c8*/ 	.word	0xffffffff


	//   ....[228]....
        /*17cc*/ 	.word	0xffffffff


	//   ....[229]....
        /*17d0*/ 	.word	0xffffffff


	//   ....[230]....
        /*17d4*/ 	.word	0xffffffff


	//   ....[231]....
        /*17d8*/ 	.word	0xffffffff


	//   ....[232]....
        /*17dc*/ 	.word	0xffffffff


	//   ....[233]....
        /*17e0*/ 	.word	0xffffffff


	//   ....[234]....
        /*17e4*/ 	.word	0xffffffff


	//   ....[235]....
        /*17e8*/ 	.word	0xffffffff


	//   ....[236]....
        /*17ec*/ 	.word	0xffffffff


	//   ....[237]....
        /*17f0*/ 	.word	0xffffffff


	//   ....[238]....
        /*17f4*/ 	.word	0xffffffff


	//   ....[239]....
        /*17f8*/ 	.word	0xffffffff


	//   ....[240]....
        /*17fc*/ 	.word	0xffffffff


	//   ....[241]....
        /*1800*/ 	.word	0xffffffff


	//   ....[242]....
        /*1804*/ 	.word	0xffffffff


	//   ....[243]....
        /*1808*/ 	.word	0xffffffff


	//   ....[244]....
        /*180c*/ 	.word	0xffffffff


	//   ....[245]....
        /*1810*/ 	.word	0xffffffff


	//   ....[246]....
        /*1814*/ 	.word	0xffffffff


	//   ....[247]....
        /*1818*/ 	.word	0xffffffff


	//   ....[248]....
        /*181c*/ 	.word	0xffffffff


	//   ....[249]....
        /*1820*/ 	.word	0xffffffff


	//   ....[250]....
        /*1824*/ 	.word	0xffffffff


	//   ....[251]....
        /*1828*/ 	.word	0xffffffff


	//   ....[252]....
        /*182c*/ 	.word	0xffffffff


	//   ....[253]....
        /*1830*/ 	.word	0xffffffff


	//   ....[254]....
        /*1834*/ 	.word	0xffffffff


	//   ....[255]....
        /*1838*/ 	.word	0xffffffff


	//   ....[0]....
        /*183c*/ 	.word	0xffffffff


	//   ....[1]....
        /*1840*/ 	.word	0xffffffff


	//   ....[2]....
        /*1844*/ 	.word	0xffffffff


	//   ....[3]....
        /*1848*/ 	.word	0xffffffff


	//   ....[4]....
        /*184c*/ 	.word	0xffffffff


	//   ....[5]....
        /*1850*/ 	.word	0xffffffff


	//   ....[6]....
        /*1854*/ 	.word	0xffffffff


	//   ....[7]....
        /*1858*/ 	.word	0xffffffff


	//   ....[8]....
        /*185c*/ 	.word	0xffffffff


	//   ....[9]....
        /*1860*/ 	.word	0xffffffff


	//   ....[10]....
        /*1864*/ 	.word	0xffffffff


	//   ....[11]....
        /*1868*/ 	.word	0xffffffff


	//   ....[12]....
        /*186c*/ 	.word	0xffffffff


	//   ....[13]....
        /*1870*/ 	.word	0xffffffff


	//   ....[14]....
        /*1874*/ 	.word	0xffffffff


	//   ....[15]....
        /*1878*/ 	.word	0xffffffff


	//   ....[16]....
        /*187c*/ 	.word	0xffffffff


	//   ....[17]....
        /*1880*/ 	.word	0xffffffff


	//   ....[18]....
        /*1884*/ 	.word	0xffffffff


	//   ....[19]....
        /*1888*/ 	.word	0xffffffff


	//   ....[20]....
        /*188c*/ 	.word	0xffffffff


	//   ....[21]....
        /*1890*/ 	.word	0xffffffff


	//   ....[22]....
        /*1894*/ 	.word	0xffffffff


	//   ....[23]....
        /*1898*/ 	.word	0xffffffff


	//   ....[24]....
        /*189c*/ 	.word	0xffffffff


	//   ....[25]....
        /*18a0*/ 	.word	0xffffffff


	//   ....[26]....
        /*18a4*/ 	.word	0xffffffff


	//   ....[27]....
        /*18a8*/ 	.word	0xffffffff


	//   ....[28]....
        /*18ac*/ 	.word	0xffffffff


	//   ....[29]....
        /*18b0*/ 	.word	0xffffffff


	//   ....[30]....
        /*18b4*/ 	.word	0xffffffff


	//   ....[31]....
        /*18b8*/ 	.word	0xffffffff


	//   ....[32]....
        /*18bc*/ 	.word	0xffffffff


	//   ....[33]....
        /*18c0*/ 	.word	0xffffffff


	//   ....[34]....
        /*18c4*/ 	.word	0xffffffff


	//   ....[35]....
        /*18c8*/ 	.word	0xffffffff


	//   ....[36]....
        /*18cc*/ 	.word	0xffffffff


	//   ....[37]....
        /*18d0*/ 	.word	0xffffffff


	//   ....[38]....
        /*18d4*/ 	.word	0xffffffff


	//   ....[39]....
        /*18d8*/ 	.word	0xffffffff


	//   ....[40]....
        /*18dc*/ 	.word	0xffffffff


	//   ....[41]....
        /*18e0*/ 	.word	0xffffffff


	//   ....[42]....
        /*18e4*/ 	.word	0xffffffff


	//   ....[43]....
        /*18e8*/ 	.word	0xffffffff


	//   ....[44]....
        /*18ec*/ 	.word	0xffffffff


	//   ....[45]....
        /*18f0*/ 	.word	0xffffffff


	//   ....[46]....
        /*18f4*/ 	.word	0xffffffff


	//   ....[47]....
        /*18f8*/ 	.word	0xffffffff


	//   ....[48]....
        /*18fc*/ 	.word	0xffffffff


	//   ....[49]....
        /*1900*/ 	.word	0xffffffff


	//   ....[50]....
        /*1904*/ 	.word	0xffffffff


	//   ....[51]....
        /*1908*/ 	.word	0xffffffff


	//   ....[52]....
        /*190c*/ 	.word	0xffffffff


	//   ....[53]....
        /*1910*/ 	.word	0xffffffff


	//   ....[54]....
        /*1914*/ 	.word	0xffffffff


	//   ....[55]....
        /*1918*/ 	.word	0xffffffff


	//   ....[56]....
        /*191c*/ 	.word	0xffffffff


	//   ....[57]....
        /*1920*/ 	.word	0xffffffff


	//   ....[58]....
        /*1924*/ 	.word	0xffffffff


	//   ....[59]....
        /*1928*/ 	.word	0xffffffff


	//   ....[60]....
        /*192c*/ 	.word	0xffffffff


	//   ....[61]....
        /*1930*/ 	.word	0xffffffff


	//   ....[62]....
        /*1934*/ 	.word	0xffffffff


	//   ....[63]....
        /*1938*/ 	.word	0xffffffff


	//   ....[64]....
        /*193c*/ 	.word	0xffffffff


	//   ....[65]....
        /*1940*/ 	.word	0xffffffff


	//   ....[66]....
        /*1944*/ 	.word	0xffffffff


	//   ....[67]....
        /*1948*/ 	.word	0xffffffff


	//   ....[68]....
        /*194c*/ 	.word	0xffffffff


	//   ....[69]....
        /*1950*/ 	.word	0xffffffff


	//   ....[70]....
        /*1954*/ 	.word	0xffffffff


	//   ....[71]....
        /*1958*/ 	.word	0xffffffff


	//   ....[72]....
        /*195c*/ 	.word	0xffffffff


	//   ....[73]....
        /*1960*/ 	.word	0xffffffff


	//   ....[74]....
        /*1964*/ 	.word	0xffffffff


	//   ....[75]....
        /*1968*/ 	.word	0xffffffff


	//   ....[76]....
        /*196c*/ 	.word	0xffffffff


	//   ....[77]....
        /*1970*/ 	.word	0xffffffff


	//   ....[78]....
        /*1974*/ 	.word	0xffffffff


	//   ....[79]....
        /*1978*/ 	.word	0xffffffff


	//   ....[80]....
        /*197c*/ 	.word	0xffffffff


	//   ....[81]....
        /*1980*/ 	.word	0xffffffff


	//   ....[82]....
        /*1984*/ 	.word	0xffffffff


	//   ....[83]....
        /*1988*/ 	.word	0xffffffff


	//   ....[84]....
        /*198c*/ 	.word	0xffffffff


	//   ....[85]....
        /*1990*/ 	.word	0xffffffff


	//   ....[86]....
        /*1994*/ 	.word	0xffffffff


	//   ....[87]....
        /*1998*/ 	.word	0xffffffff


	//   ....[88]....
        /*199c*/ 	.word	0xffffffff


	//   ....[89]....
        /*19a0*/ 	.word	0xffffffff


	//   ....[90]....
        /*19a4*/ 	.word	0xffffffff


	//   ....[91]....
        /*19a8*/ 	.word	0xffffffff


	//   ....[92]....
        /*19ac*/ 	.word	0xffffffff


	//   ....[93]....
        /*19b0*/ 	.word	0xffffffff


	//   ....[94]....
        /*19b4*/ 	.word	0xffffffff


	//   ....[95]....
        /*19b8*/ 	.word	0xffffffff


	//   ....[96]....
        /*19bc*/ 	.word	0xffffffff


	//   ....[97]....
        /*19c0*/ 	.word	0xffffffff


	//   ....[98]....
        /*19c4*/ 	.word	0xffffffff


	//   ....[99]....
        /*19c8*/ 	.word	0xffffffff


	//   ....[100]....
        /*19cc*/ 	.word	0xffffffff


	//   ....[101]....
        /*19d0*/ 	.word	0xffffffff


	//   ....[102]....
        /*19d4*/ 	.word	0xffffffff


	//   ....[103]....
        /*19d8*/ 	.word	0xffffffff


	//   ....[104]....
        /*19dc*/ 	.word	0xffffffff


	//   ....[105]....
        /*19e0*/ 	.word	0xffffffff


	//   ....[106]....
        /*19e4*/ 	.word	0xffffffff


	//   ....[107]....
        /*19e8*/ 	.word	0xffffffff


	//   ....[108]....
        /*19ec*/ 	.word	0xffffffff


	//   ....[109]....
        /*19f0*/ 	.word	0xffffffff


	//   ....[110]....
        /*19f4*/ 	.word	0xffffffff


	//   ....[111]....
        /*19f8*/ 	.word	0xffffffff


	//   ....[112]....
        /*19fc*/ 	.word	0xffffffff


	//   ....[113]....
        /*1a00*/ 	.word	0xffffffff


	//   ....[114]....
        /*1a04*/ 	.word	0xffffffff


	//   ....[115]....
        /*1a08*/ 	.word	0xffffffff


	//   ....[116]....
        /*1a0c*/ 	.word	0xffffffff


	//   ....[117]....
        /*1a10*/ 	.word	0xffffffff


	//   ....[118]....
        /*1a14*/ 	.word	0xffffffff


	//   ....[119]....
        /*1a18*/ 	.word	0xffffffff


	//   ....[120]....
        /*1a1c*/ 	.word	0xffffffff


	//   ....[121]....
        /*1a20*/ 	.word	0xffffffff


	//   ....[122]....
        /*1a24*/ 	.word	0xffffffff


	//   ....[123]....
        /*1a28*/ 	.word	0xffffffff


	//   ....[124]....
        /*1a2c*/ 	.word	0xffffffff


	//   ....[125]....
        /*1a30*/ 	.word	0xffffffff


	//   ....[126]....
        /*1a34*/ 	.word	0xffffffff


	//   ....[127]....
        /*1a38*/ 	.word	0xffffffff


	//   ....[128]....
        /*1a3c*/ 	.word	0xffffffff


	//   ....[129]....
        /*1a40*/ 	.word	0xffffffff


	//   ....[130]....
        /*1a44*/ 	.word	0xffffffff


	//   ....[131]....
        /*1a48*/ 	.word	0xffffffff


	//   ....[132]....
        /*1a4c*/ 	.word	0xffffffff


	//   ....[133]....
        /*1a50*/ 	.word	0xffffffff


	//   ....[134]....
        /*1a54*/ 	.word	0xffffffff


	//   ....[135]....
        /*1a58*/ 	.word	0xffffffff


	//   ....[136]....
        /*1a5c*/ 	.word	0xffffffff


	//   ....[137]....
        /*1a60*/ 	.word	0xffffffff


	//   ....[138]....
        /*1a64*/ 	.word	0xffffffff


	//   ....[139]....
        /*1a68*/ 	.word	0xffffffff


	//   ....[140]....
        /*1a6c*/ 	.word	0xffffffff


	//   ....[141]....
        /*1a70*/ 	.word	0xffffffff


	//   ....[142]....
        /*1a74*/ 	.word	0xffffffff


	//   ....[143]....
        /*1a78*/ 	.word	0xffffffff


	//   ....[144]....
        /*1a7c*/ 	.word	0xffffffff


	//   ....[145]....
        /*1a80*/ 	.word	0xffffffff


	//   ....[146]....
        /*1a84*/ 	.word	0xffffffff


	//   ....[147]....
        /*1a88*/ 	.word	0xffffffff


	//   ....[148]....
        /*1a8c*/ 	.word	0xffffffff


	//   ....[149]....
        /*1a90*/ 	.word	0xffffffff


	//   ....[150]....
        /*1a94*/ 	.word	0xffffffff


	//   ....[151]....
        /*1a98*/ 	.word	0xffffffff


	//   ....[152]....
        /*1a9c*/ 	.word	0xffffffff


	//   ....[153]....
        /*1aa0*/ 	.word	0xffffffff


	//   ....[154]....
        /*1aa4*/ 	.word	0xffffffff


	//   ....[155]....
        /*1aa8*/ 	.word	0xffffffff


	//   ....[156]....
        /*1aac*/ 	.word	0xffffffff


	//   ....[157]....
        /*1ab0*/ 	.word	0xffffffff


	//   ....[158]....
        /*1ab4*/ 	.word	0xffffffff


	//   ....[159]....
        /*1ab8*/ 	.word	0xffffffff


	//   ....[160]....
        /*1abc*/ 	.word	0xffffffff


	//   ....[161]....
        /*1ac0*/ 	.word	0xffffffff


	//   ....[162]....
        /*1ac4*/ 	.word	0xffffffff


	//   ....[163]....
        /*1ac8*/ 	.word	0xffffffff


	//   ....[164]....
        /*1acc*/ 	.word	0xffffffff


	//   ....[165]....
        /*1ad0*/ 	.word	0xffffffff


	//   ....[166]....
        /*1ad4*/ 	.word	0xffffffff


	//   ....[167]....
        /*1ad8*/ 	.word	0xffffffff


	//   ....[168]....
        /*1adc*/ 	.word	0xffffffff


	//   ....[169]....
        /*1ae0*/ 	.word	0xffffffff


	//   ....[170]....
        /*1ae4*/ 	.word	0xffffffff


	//   ....[171]....
        /*1ae8*/ 	.word	0xffffffff


	//   ....[172]....
        /*1aec*/ 	.word	0xffffffff


	//   ....[173]....
        /*1af0*/ 	.word	0xffffffff


	//   ....[174]....
        /*1af4*/ 	.word	0xffffffff


	//   ....[175]....
        /*1af8*/ 	.word	0xffffffff


	//   ....[176]....
        /*1afc*/ 	.word	0xffffffff


	//   ....[177]....
        /*1b00*/ 	.word	0xffffffff


	//   ....[178]....
        /*1b04*/ 	.word	0xffffffff


	//   ....[179]....
        /*1b08*/ 	.word	0xffffffff


	//   ....[180]....
        /*1b0c*/ 	.word	0xffffffff


	//   ....[181]....
        /*1b10*/ 	.word	0xffffffff


	//   ....[182]....
        /*1b14*/ 	.word	0xffffffff


	//   ....[183]....
        /*1b18*/ 	.word	0xffffffff


	//   ....[184]....
        /*1b1c*/ 	.word	0xffffffff


	//   ....[185]....
        /*1b20*/ 	.word	0xffffffff


	//   ....[186]....
        /*1b24*/ 	.word	0xffffffff


	//   ....[187]....
        /*1b28*/ 	.word	0xffffffff


	//   ....[188]....
        /*1b2c*/ 	.word	0xffffffff


	//   ....[189]....
        /*1b30*/ 	.word	0xffffffff


	//   ....[190]....
        /*1b34*/ 	.word	0xffffffff


	//   ....[191]....
        /*1b38*/ 	.word	0xffffffff


	//   ....[192]....
        /*1b3c*/ 	.word	0xffffffff


	//   ....[193]....
        /*1b40*/ 	.word	0xffffffff


	//   ....[194]....
        /*1b44*/ 	.word	0xffffffff


	//   ....[195]....
        /*1b48*/ 	.word	0xffffffff


	//   ....[196]....
        /*1b4c*/ 	.word	0xffffffff


	//   ....[197]....
        /*1b50*/ 	.word	0xffffffff


	//   ....[198]....
        /*1b54*/ 	.word	0xffffffff


	//   ....[199]....
        /*1b58*/ 	.word	0xffffffff


	//   ....[200]....
        /*1b5c*/ 	.word	0xffffffff


	//   ....[201]....
        /*1b60*/ 	.word	0xffffffff


	//   ....[202]....
        /*1b64*/ 	.word	0xffffffff


	//   ....[203]....
        /*1b68*/ 	.word	0xffffffff


	//   ....[204]....
        /*1b6c*/ 	.word	0xffffffff


	//   ....[205]....
        /*1b70*/ 	.word	0xffffffff


	//   ....[206]....
        /*1b74*/ 	.word	0xffffffff


	//   ....[207]....
        /*1b78*/ 	.word	0xffffffff


	//   ....[208]....
        /*1b7c*/ 	.word	0xffffffff


	//   ....[209]....
        /*1b80*/ 	.word	0xffffffff


	//   ....[210]....
        /*1b84*/ 	.word	0xffffffff


	//   ....[211]....
        /*1b88*/ 	.word	0xffffffff


	//   ....[212]....
        /*1b8c*/ 	.word	0xffffffff


	//   ....[213]....
        /*1b90*/ 	.word	0xffffffff


	//   ....[214]....
        /*1b94*/ 	.word	0xffffffff


	//   ....[215]....
        /*1b98*/ 	.word	0xffffffff


	//   ....[216]....
        /*1b9c*/ 	.word	0xffffffff


	//   ....[217]....
        /*1ba0*/ 	.word	0xffffffff


	//   ....[218]....
        /*1ba4*/ 	.word	0xffffffff


	//   ....[219]....
        /*1ba8*/ 	.word	0xffffffff


	//   ....[220]....
        /*1bac*/ 	.word	0xffffffff


	//   ....[221]....
        /*1bb0*/ 	.word	0xffffffff


	//   ....[222]....
        /*1bb4*/ 	.word	0xffffffff


	//   ....[223]....
        /*1bb8*/ 	.word	0xffffffff


	//   ....[224]....
        /*1bbc*/ 	.word	0xffffffff


	//   ....[225]....
        /*1bc0*/ 	.word	0xffffffff


	//   ....[226]....
        /*1bc4*/ 	.word	0xffffffff


	//   ....[227]....
        /*1bc8*/ 	.word	0xffffffff


	//   ....[228]....
        /*1bcc*/ 	.word	0xffffffff


	//   ....[229]....
        /*1bd0*/ 	.word	0xffffffff


	//   ....[230]....
        /*1bd4*/ 	.word	0xffffffff


	//   ....[231]....
        /*1bd8*/ 	.word	0xffffffff


	//   ....[232]....
        /*1bdc*/ 	.word	0xffffffff


	//   ....[233]....
        /*1be0*/ 	.word	0xffffffff


	//   ....[234]....
        /*1be4*/ 	.word	0xffffffff


	//   ....[235]....
        /*1be8*/ 	.word	0xffffffff


	//   ....[236]....
        /*1bec*/ 	.word	0xffffffff


	//   ....[237]....
        /*1bf0*/ 	.word	0xffffffff


	//   ....[238]....
        /*1bf4*/ 	.word	0xffffffff


	//   ....[239]....
        /*1bf8*/ 	.word	0xffffffff


	//   ....[240]....
        /*1bfc*/ 	.word	0xffffffff


	//   ....[241]....
        /*1c00*/ 	.word	0xffffffff


	//   ....[242]....
        /*1c04*/ 	.word	0xffffffff


	//   ....[243]....
        /*1c08*/ 	.word	0xffffffff


	//   ....[244]....
        /*1c0c*/ 	.word	0xffffffff


	//   ....[245]....
        /*1c10*/ 	.word	0xffffffff


	//   ....[246]....
        /*1c14*/ 	.word	0xffffffff


	//   ....[247]....
        /*1c18*/ 	.word	0xffffffff


	//   ....[248]....
        /*1c1c*/ 	.word	0xffffffff


	//   ....[249]....
        /*1c20*/ 	.word	0xffffffff


	//   ....[250]....
        /*1c24*/ 	.word	0xffffffff


	//   ....[251]....
        /*1c28*/ 	.word	0xffffffff


	//   ....[252]....
        /*1c2c*/ 	.word	0xffffffff


	//   ....[253]....
        /*1c30*/ 	.word	0xffffffff


	//   ....[254]....
        /*1c34*/ 	.word	0xffffffff


	//   ....[255]....
        /*1c38*/ 	.word	0xffffffff


	//   ....[0]....
        /*1c3c*/ 	.word	0xffffffff


	//   ....[1]....
        /*1c40*/ 	.word	0xffffffff


	//   ....[2]....
        /*1c44*/ 	.word	0xffffffff


	//   ....[3]....
        /*1c48*/ 	.word	0xffffffff


	//   ....[4]....
        /*1c4c*/ 	.word	0xffffffff


	//   ....[5]....
        /*1c50*/ 	.word	0xffffffff


	//   ....[6]....
        /*1c54*/ 	.word	0xffffffff


	//   ....[7]....
        /*1c58*/ 	.word	0xffffffff


	//   ....[8]....
        /*1c5c*/ 	.word	0xffffffff


	//   ....[9]....
        /*1c60*/ 	.word	0xffffffff


	//   ....[10]....
        /*1c64*/ 	.word	0xffffffff


	//   ....[11]....
        /*1c68*/ 	.word	0xffffffff


	//   ....[12]....
        /*1c6c*/ 	.word	0xffffffff


	//   ....[13]....
        /*1c70*/ 	.word	0xffffffff


	//   ....[14]....
        /*1c74*/ 	.word	0xffffffff


	//   ....[15]....
        /*1c78*/ 	.word	0xffffffff


	//   ....[16]....
        /*1c7c*/ 	.word	0xffffffff


	//   ....[17]....
        /*1c80*/ 	.word	0xffffffff


	//   ....[18]....
        /*1c84*/ 	.word	0xffffffff


	//   ....[19]....
        /*1c88*/ 	.word	0xffffffff


	//   ....[20]....
        /*1c8c*/ 	.word	0xffffffff


	//   ....[21]....
        /*1c90*/ 	.word	0xffffffff


	//   ....[22]....
        /*1c94*/ 	.word	0xffffffff


	//   ....[23]....
        /*1c98*/ 	.word	0xffffffff


	//   ....[24]....
        /*1c9c*/ 	.word	0xffffffff


	//   ....[25]....
        /*1ca0*/ 	.word	0xffffffff


	//   ....[26]....
        /*1ca4*/ 	.word	0xffffffff


	//   ....[27]....
        /*1ca8*/ 	.word	0xffffffff


	//   ....[28]....
        /*1cac*/ 	.word	0xffffffff


	//   ....[29]....
        /*1cb0*/ 	.word	0xffffffff


	//   ....[30]....
        /*1cb4*/ 	.word	0xffffffff


	//   ....[31]....
        /*1cb8*/ 	.word	0xffffffff


	//   ....[32]....
        /*1cbc*/ 	.word	0xffffffff


	//   ....[33]....
        /*1cc0*/ 	.word	0xffffffff


	//   ....[34]....
        /*1cc4*/ 	.word	0xffffffff


	//   ....[35]....
        /*1cc8*/ 	.word	0xffffffff


	//   ....[36]....
        /*1ccc*/ 	.word	0xffffffff


	//   ....[37]....
        /*1cd0*/ 	.word	0xffffffff


	//   ....[38]....
        /*1cd4*/ 	.word	0xffffffff


	//   ....[39]....
        /*1cd8*/ 	.word	0xffffffff


	//   ....[40]....
        /*1cdc*/ 	.word	0xffffffff


	//   ....[41]....
        /*1ce0*/ 	.word	0xffffffff


	//   ....[42]....
        /*1ce4*/ 	.word	0xffffffff


	//   ....[43]....
        /*1ce8*/ 	.word	0xffffffff


	//   ....[44]....
        /*1cec*/ 	.word	0xffffffff


	//   ....[45]....
        /*1cf0*/ 	.word	0xffffffff


	//   ....[46]....
        /*1cf4*/ 	.word	0xffffffff


	//   ....[47]....
        /*1cf8*/ 	.word	0xffffffff


	//   ....[48]....
        /*1cfc*/ 	.word	0xffffffff


	//   ....[49]....
        /*1d00*/ 	.word	0xffffffff


	//   ....[50]....
        /*1d04*/ 	.word	0xffffffff


	//   ....[51]....
        /*1d08*/ 	.word	0xffffffff


	//   ....[52]....
        /*1d0c*/ 	.word	0xffffffff


	//   ....[53]....
        /*1d10*/ 	.word	0xffffffff


	//   ....[54]....
        /*1d14*/ 	.word	0xffffffff


	//   ....[55]....
        /*1d18*/ 	.word	0xffffffff


	//   ....[56]....
        /*1d1c*/ 	.word	0xffffffff


	//   ....[57]....
        /*1d20*/ 	.word	0xffffffff


	//   ....[58]....
        /*1d24*/ 	.word	0xffffffff


	//   ....[59]....
        /*1d28*/ 	.word	0xffffffff


	//   ....[60]....
        /*1d2c*/ 	.word	0xffffffff


	//   ....[61]....
        /*1d30*/ 	.word	0xffffffff


	//   ....[62]....
        /*1d34*/ 	.word	0xffffffff


	//   ....[63]....
        /*1d38*/ 	.word	0xffffffff


	//   ....[64]....
        /*1d3c*/ 	.word	0xffffffff


	//   ....[65]....
        /*1d40*/ 	.word	0xffffffff


	//   ....[66]....
        /*1d44*/ 	.word	0xffffffff


	//   ....[67]....
        /*1d48*/ 	.word	0xffffffff


	//   ....[68]....
        /*1d4c*/ 	.word	0xffffffff


	//   ....[69]....
        /*1d50*/ 	.word	0xffffffff


	//   ....[70]....
        /*1d54*/ 	.word	0xffffffff


	//   ....[71]....
        /*1d58*/ 	.word	0xffffffff


	//   ....[72]....
        /*1d5c*/ 	.word	0xffffffff


	//   ....[73]....
        /*1d60*/ 	.word	0xffffffff


	//   ....[74]....
        /*1d64*/ 	.word	0xffffffff


	//   ....[75]....
        /*1d68*/ 	.word	0xffffffff


	//   ....[76]....
        /*1d6c*/ 	.word	0xffffffff


	//   ....[77]....
        /*1d70*/ 	.word	0xffffffff


	//   ....[78]....
        /*1d74*/ 	.word	0xffffffff


	//   ....[79]....
        /*1d78*/ 	.word	0xffffffff


	//   ....[80]....
        /*1d7c*/ 	.word	0xffffffff


	//   ....[81]....
        /*1d80*/ 	.word	0xffffffff


	//   ....[82]....
        /*1d84*/ 	.word	0xffffffff


	//   ....[83]....
        /*1d88*/ 	.word	0xffffffff


	//   ....[84]....
        /*1d8c*/ 	.word	0xffffffff


	//   ....[85]....
        /*1d90*/ 	.word	0xffffffff


	//   ....[86]....
        /*1d94*/ 	.word	0xffffffff


	//   ....[87]....
        /*1d98*/ 	.word	0xffffffff


	//   ....[88]....
        /*1d9c*/ 	.word	0xffffffff


	//   ....[89]....
        /*1da0*/ 	.word	0xffffffff


	//   ....[90]....
        /*1da4*/ 	.word	0xffffffff


	//   ....[91]....
        /*1da8*/ 	.word	0xffffffff


	//   ....[92]....
        /*1dac*/ 	.word	0xffffffff


	//   ....[93]....
        /*1db0*/ 	.word	0xffffffff


	//   ....[94]....
        /*1db4*/ 	.word	0xffffffff


	//   ....[95]....
        /*1db8*/ 	.word	0xffffffff


	//   ....[96]....
        /*1dbc*/ 	.word	0xffffffff


	//   ....[97]....
        /*1dc0*/ 	.word	0xffffffff


	//   ....[98]....
        /*1dc4*/ 	.word	0xffffffff


	//   ....[99]....
        /*1dc8*/ 	.word	0xffffffff


	//   ....[100]....
        /*1dcc*/ 	.word	0xffffffff


	//   ....[101]....
        /*1dd0*/ 	.word	0xffffffff


	//   ....[102]....
        /*1dd4*/ 	.word	0xffffffff


	//   ....[103]....
        /*1dd8*/ 	.word	0xffffffff


	//   ....[104]....
        /*1ddc*/ 	.word	0xffffffff


	//   ....[105]....
        /*1de0*/ 	.word	0xffffffff


	//   ....[106]....
        /*1de4*/ 	.word	0xffffffff


	//   ....[107]....
        /*1de8*/ 	.word	0xffffffff


	//   ....[108]....
        /*1dec*/ 	.word	0xffffffff


	//   ....[109]....
        /*1df0*/ 	.word	0xffffffff


	//   ....[110]....
        /*1df4*/ 	.word	0xffffffff


	//   ....[111]....
        /*1df8*/ 	.word	0xffffffff


	//   ....[112]....
        /*1dfc*/ 	.word	0xffffffff


	//   ....[113]....
        /*1e00*/ 	.word	0xffffffff


	//   ....[114]....
        /*1e04*/ 	.word	0xffffffff


	//   ....[115]....
        /*1e08*/ 	.word	0xffffffff


	//   ....[116]....
        /*1e0c*/ 	.word	0xffffffff


	//   ....[117]....
        /*1e10*/ 	.word	0xffffffff


	//   ....[118]....
        /*1e14*/ 	.word	0xffffffff


	//   ....[119]....
        /*1e18*/ 	.word	0xffffffff


	//   ....[120]....
        /*1e1c*/ 	.word	0xffffffff


	//   ....[121]....
        /*1e20*/ 	.word	0xffffffff


	//   ....[122]....
        /*1e24*/ 	.word	0xffffffff


	//   ....[123]....
        /*1e28*/ 	.word	0xffffffff


	//   ....[124]....
        /*1e2c*/ 	.word	0xffffffff


	//   ....[125]....
        /*1e30*/ 	.word	0xffffffff


	//   ....[126]....
        /*1e34*/ 	.word	0xffffffff


	//   ....[127]....
        /*1e38*/ 	.word	0xffffffff


	//   ....[128]....
        /*1e3c*/ 	.word	0xffffffff


	//   ....[129]....
        /*1e40*/ 	.word	0xffffffff


	//   ....[130]....
        /*1e44*/ 	.word	0xffffffff


	//   ....[131]....
        /*1e48*/ 	.word	0xffffffff


	//   ....[132]....
        /*1e4c*/ 	.word	0xffffffff


	//   ....[133]....
        /*1e50*/ 	.word	0xffffffff


	//   ....[134]....
        /*1e54*/ 	.word	0xffffffff


	//   ....[135]....
        /*1e58*/ 	.word	0xffffffff


	//   ....[136]....
        /*1e5c*/ 	.word	0xffffffff


	//   ....[137]....
        /*1e60*/ 	.word	0xffffffff


	//   ....[138]....
        /*1e64*/ 	.word	0xffffffff


	//   ....[139]....
        /*1e68*/ 	.word	0xffffffff


	//   ....[140]....
        /*1e6c*/ 	.word	0xffffffff


	//   ....[141]....
        /*1e70*/ 	.word	0xffffffff


	//   ....[142]....
        /*1e74*/ 	.word	0xffffffff


	//   ....[143]....
        /*1e78*/ 	.word	0xffffffff


	//   ....[144]....
        /*1e7c*/ 	.word	0xffffffff


	//   ....[145]....
        /*1e80*/ 	.word	0xffffffff


	//   ....[146]....
        /*1e84*/ 	.word	0xffffffff


	//   ....[147]....
        /*1e88*/ 	.word	0xffffffff


	//   ....[148]....
        /*1e8c*/ 	.word	0xffffffff


	//   ....[149]....
        /*1e90*/ 	.word	0xffffffff


	//   ....[150]....
        /*1e94*/ 	.word	0xffffffff


	//   ....[151]....
        /*1e98*/ 	.word	0xffffffff


	//   ....[152]....
        /*1e9c*/ 	.word	0xffffffff


	//   ....[153]....
        /*1ea0*/ 	.word	0xffffffff


	//   ....[154]....
        /*1ea4*/ 	.word	0xffffffff


	//   ....[155]....
        /*1ea8*/ 	.word	0xffffffff


	//   ....[156]....
        /*1eac*/ 	.word	0xffffffff


	//   ....[157]....
        /*1eb0*/ 	.word	0xffffffff


	//   ....[158]....
        /*1eb4*/ 	.word	0xffffffff


	//   ....[159]....
        /*1eb8*/ 	.word	0xffffffff


	//   ....[160]....
        /*1ebc*/ 	.word	0xffffffff


	//   ....[161]....
        /*1ec0*/ 	.word	0xffffffff


	//   ....[162]....
        /*1ec4*/ 	.word	0xffffffff


	//   ....[163]....
        /*1ec8*/ 	.word	0xffffffff


	//   ....[164]....
        /*1ecc*/ 	.word	0xffffffff


	//   ....[165]....
        /*1ed0*/ 	.word	0xffffffff


	//   ....[166]....
        /*1ed4*/ 	.word	0xffffffff


	//   ....[167]....
        /*1ed8*/ 	.word	0xffffffff


	//   ....[168]....
        /*1edc*/ 	.word	0xffffffff


	//   ....[169]....
        /*1ee0*/ 	.word	0xffffffff


	//   ....[170]....
        /*1ee4*/ 	.word	0xffffffff


	//   ....[171]....
        /*1ee8*/ 	.word	0xffffffff


	//   ....[172]....
        /*1eec*/ 	.word	0xffffffff


	//   ....[173]....
        /*1ef0*/ 	.word	0xffffffff


	//   ....[174]....
        /*1ef4*/ 	.word	0xffffffff


	//   ....[175]....
        /*1ef8*/ 	.word	0xffffffff


	//   ....[176]....
        /*1efc*/ 	.word	0xffffffff


	//   ....[177]....
        /*1f00*/ 	.word	0xffffffff


	//   ....[178]....
        /*1f04*/ 	.word	0xffffffff


	//   ....[179]....
        /*1f08*/ 	.word	0xffffffff


	//   ....[180]....
        /*1f0c*/ 	.word	0xffffffff


	//   ....[181]....
        /*1f10*/ 	.word	0xffffffff


	//   ....[182]....
        /*1f14*/ 	.word	0xffffffff


	//   ....[183]....
        /*1f18*/ 	.word	0xffffffff


	//   ....[184]....
        /*1f1c*/ 	.word	0xffffffff


	//   ....[185]....
        /*1f20*/ 	.word	0xffffffff


	//   ....[186]....
        /*1f24*/ 	.word	0xffffffff


	//   ....[187]....
        /*1f28*/ 	.word	0xffffffff


	//   ....[188]....
        /*1f2c*/ 	.word	0xffffffff


	//   ....[189]....
        /*1f30*/ 	.word	0xffffffff


	//   ....[190]....
        /*1f34*/ 	.word	0xffffffff


	//   ....[191]....
        /*1f38*/ 	.word	0xffffffff


	//   ....[192]....
        /*1f3c*/ 	.word	0xffffffff


	//   ....[193]....
        /*1f40*/ 	.word	0xffffffff


	//   ....[194]....
        /*1f44*/ 	.word	0xffffffff


	//   ....[195]....
        /*1f48*/ 	.word	0xffffffff


	//   ....[196]....
        /*1f4c*/ 	.word	0xffffffff


	//   ....[197]....
        /*1f50*/ 	.word	0xffffffff


	//   ....[198]....
        /*1f54*/ 	.word	0xffffffff


	//   ....[199]....
        /*1f58*/ 	.word	0xffffffff


	//   ....[200]....
        /*1f5c*/ 	.word	0xffffffff


	//   ....[201]....
        /*1f60*/ 	.word	0xffffffff


	//   ....[202]....
        /*1f64*/ 	.word	0xffffffff


	//   ....[203]....
        /*1f68*/ 	.word	0xffffffff


	//   ....[204]....
        /*1f6c*/ 	.word	0xffffffff


	//   ....[205]....
        /*1f70*/ 	.word	0xffffffff


	//   ....[206]....
        /*1f74*/ 	.word	0xffffffff


	//   ....[207]....
        /*1f78*/ 	.word	0xffffffff


	//   ....[208]....
        /*1f7c*/ 	.word	0xffffffff


	//   ....[209]....
        /*1f80*/ 	.word	0xffffffff


	//   ....[210]....
        /*1f84*/ 	.word	0xffffffff


	//   ....[211]....
        /*1f88*/ 	.word	0xffffffff


	//   ....[212]....
        /*1f8c*/ 	.word	0xffffffff


	//   ....[213]....
        /*1f90*/ 	.word	0xffffffff


	//   ....[214]....
        /*1f94*/ 	.word	0xffffffff


	//   ....[215]....
        /*1f98*/ 	.word	0xffffffff


	//   ....[216]....
        /*1f9c*/ 	.word	0xffffffff


	//   ....[217]....
        /*1fa0*/ 	.word	0xffffffff


	//   ....[218]....
        /*1fa4*/ 	.word	0xffffffff


	//   ....[219]....
        /*1fa8*/ 	.word	0xffffffff


	//   ....[220]....
        /*1fac*/ 	.word	0xffffffff


	//   ....[221]....
        /*1fb0*/ 	.word	0xffffffff


	//   ....[222]....
        /*1fb4*/ 	.word	0xffffffff


	//   ....[223]....
        /*1fb8*/ 	.word	0xffffffff


	//   ....[224]....
        /*1fbc*/ 	.word	0xffffffff


	//   ....[225]....
        /*1fc0*/ 	.word	0xffffffff


	//   ....[226]....
        /*1fc4*/ 	.word	0xffffffff


	//   ....[227]....
        /*1fc8*/ 	.word	0xffffffff


	//   ....[228]....
        /*1fcc*/ 	.word	0xffffffff


	//   ....[229]....
        /*1fd0*/ 	.word	0xffffffff


	//   ....[230]....
        /*1fd4*/ 	.word	0xffffffff


	//   ....[231]....
        /*1fd8*/ 	.word	0xffffffff


	//   ....[232]....
        /*1fdc*/ 	.word	0xffffffff


	//   ....[233]....
        /*1fe0*/ 	.word	0xffffffff


	//   ....[234]....
        /*1fe4*/ 	.word	0xffffffff


	//   ....[235]....
        /*1fe8*/ 	.word	0xffffffff


	//   ....[236]....
        /*1fec*/ 	.word	0xffffffff


	//   ....[237]....
        /*1ff0*/ 	.word	0xffffffff


	//   ....[238]....
        /*1ff4*/ 	.word	0xffffffff


	//   ....[239]....
        /*1ff8*/ 	.word	0xffffffff


	//   ....[240]....
        /*1ffc*/ 	.word	0xffffffff


	//   ....[241]....
        /*2000*/ 	.word	0xffffffff


	//   ....[242]....
        /*2004*/ 	.word	0xffffffff


	//   ....[243]....
        /*2008*/ 	.word	0xffffffff


	//   ....[244]....
        /*200c*/ 	.word	0xffffffff


	//   ....[245]....
        /*2010*/ 	.word	0xffffffff


	//   ....[246]....
        /*2014*/ 	.word	0xffffffff


	//   ....[247]....
        /*2018*/ 	.word	0xffffffff


	//   ....[248]....
        /*201c*/ 	.word	0xffffffff


	//   ....[249]....
        /*2020*/ 	.word	0xffffffff


	//   ....[250]....
        /*2024*/ 	.word	0xffffffff


	//   ....[251]....
        /*2028*/ 	.word	0xffffffff


	//   ....[252]....
        /*202c*/ 	.word	0xffffffff


	//   ....[253]....
        /*2030*/ 	.word	0xffffffff


	//   ....[254]....
        /*2034*/ 	.word	0xffffffff


	//   ....[255]....
        /*2038*/ 	.word	0xffffffff


	//   ....[0]....
        /*203c*/ 	.word	0xffffffff


	//   ....[1]....
        /*2040*/ 	.word	0xffffffff


	//   ....[2]....
        /*2044*/ 	.word	0xffffffff


	//   ....[3]....
        /*2048*/ 	.word	0xffffffff


	//   ....[4]....
        /*204c*/ 	.word	0xffffffff


	//   ....[5]....
        /*2050*/ 	.word	0xffffffff


	//   ....[6]....
        /*2054*/ 	.word	0xffffffff


	//   ....[7]....
        /*2058*/ 	.word	0xffffffff


	//   ....[8]....
        /*205c*/ 	.word	0xffffffff


	//   ....[9]....
        /*2060*/ 	.word	0xffffffff


	//   ....[10]....
        /*2064*/ 	.word	0xffffffff


	//   ....[11]....
        /*2068*/ 	.word	0xffffffff


	//   ....[12]....
        /*206c*/ 	.word	0xffffffff


	//   ....[13]....
        /*2070*/ 	.word	0xffffffff


	//   ....[14]....
        /*2074*/ 	.word	0xffffffff


	//   ....[15]....
        /*2078*/ 	.word	0xffffffff


	//   ....[16]....
        /*207c*/ 	.word	0xffffffff


	//   ....[17]....
        /*2080*/ 	.word	0xffffffff


	//   ....[18]....
        /*2084*/ 	.word	0xffffffff


	//   ....[19]....
        /*2088*/ 	.word	0xffffffff


	//   ....[20]....
        /*208c*/ 	.word	0xffffffff


	//   ....[21]....
        /*2090*/ 	.word	0xffffffff


	//   ....[22]....
        /*2094*/ 	.word	0xffffffff


	//   ....[23]....
        /*2098*/ 	.word	0xffffffff


	//   ....[24]....
        /*209c*/ 	.word	0xffffffff


	//   ....[25]....
        /*20a0*/ 	.word	0xffffffff


	//   ....[26]....
        /*20a4*/ 	.word	0xffffffff


	//   ....[27]....
        /*20a8*/ 	.word	0xffffffff


	//   ....[28]....
        /*20ac*/ 	.word	0xffffffff


	//   ....[29]....
        /*20b0*/ 	.word	0xffffffff


	//   ....[30]....
        /*20b4*/ 	.word	0xffffffff


	//   ....[31]....
        /*20b8*/ 	.word	0xffffffff


	//   ....[32]....
        /*20bc*/ 	.word	0xffffffff


	//   ....[33]....
        /*20c0*/ 	.word	0xffffffff


	//   ....[34]....
        /*20c4*/ 	.word	0xffffffff


	//   ....[35]....
        /*20c8*/ 	.word	0xffffffff


	//   ....[36]....
        /*20cc*/ 	.word	0xffffffff


	//   ....[37]....
        /*20d0*/ 	.word	0xffffffff


	//   ....[38]....
        /*20d4*/ 	.word	0xffffffff


	//   ....[39]....
        /*20d8*/ 	.word	0xffffffff


	//   ....[40]....
        /*20dc*/ 	.word	0xffffffff


	//   ....[41]....
        /*20e0*/ 	.word	0xffffffff


	//   ....[42]....
        /*20e4*/ 	.word	0xffffffff


	//   ....[43]....
        /*20e8*/ 	.word	0xffffffff


	//   ....[44]....
        /*20ec*/ 	.word	0xffffffff


	//   ....[45]....
        /*20f0*/ 	.word	0xffffffff


	//   ....[46]....
        /*20f4*/ 	.word	0xffffffff


	//   ....[47]....
        /*20f8*/ 	.word	0xffffffff


	//   ....[48]....
        /*20fc*/ 	.word	0xffffffff


	//   ....[49]....
        /*2100*/ 	.word	0xffffffff


	//   ....[50]....
        /*2104*/ 	.word	0xffffffff


	//   ....[51]....
        /*2108*/ 	.word	0xffffffff


	//   ....[52]....
        /*210c*/ 	.word	0xffffffff


	//   ....[53]....
        /*2110*/ 	.word	0xffffffff


	//   ....[54]....
        /*2114*/ 	.word	0xffffffff


	//   ....[55]....
        /*2118*/ 	.word	0xffffffff


	//   ....[56]....
        /*211c*/ 	.word	0xffffffff


	//   ....[57]....
        /*2120*/ 	.word	0xffffffff


	//   ....[58]....
        /*2124*/ 	.word	0xffffffff


	//   ....[59]....
        /*2128*/ 	.word	0xffffffff


	//   ....[60]....
        /*212c*/ 	.word	0xffffffff


	//   ....[61]....
        /*2130*/ 	.word	0xffffffff


	//   ....[62]....
        /*2134*/ 	.word	0xffffffff


	//   ....[63]....
        /*2138*/ 	.word	0xffffffff


	//   ....[64]....
        /*213c*/ 	.word	0xffffffff


	//   ....[65]....
        /*2140*/ 	.word	0xffffffff


	//   ....[66]....
        /*2144*/ 	.word	0xffffffff


	//   ....[67]....
        /*2148*/ 	.word	0xffffffff


	//   ....[68]....
        /*214c*/ 	.word	0xffffffff


	//   ....[69]....
        /*2150*/ 	.word	0xffffffff


	//   ....[70]....
        /*2154*/ 	.word	0xffffffff


	//   ....[71]....
        /*2158*/ 	.word	0xffffffff


	//   ....[72]....
        /*215c*/ 	.word	0xffffffff


	//   ....[73]....
        /*2160*/ 	.word	0xffffffff


	//   ....[74]....
        /*2164*/ 	.word	0xffffffff


	//   ....[75]....
        /*2168*/ 	.word	0xffffffff


	//   ....[76]....
        /*216c*/ 	.word	0xffffffff


	//   ....[77]....
        /*2170*/ 	.word	0xffffffff


	//   ....[78]....
        /*2174*/ 	.word	0xffffffff


	//   ....[79]....
        /*2178*/ 	.word	0xffffffff


	//   ....[80]....
        /*217c*/ 	.word	0xffffffff


	//   ....[81]....
        /*2180*/ 	.word	0xffffffff


	//   ....[82]....
        /*2184*/ 	.word	0xffffffff


	//   ....[83]....
        /*2188*/ 	.word	0xffffffff


	//   ....[84]....
        /*218c*/ 	.word	0xffffffff


	//   ....[85]....
        /*2190*/ 	.word	0xffffffff


	//   ....[86]....
        /*2194*/ 	.word	0xffffffff


	//   ....[87]....
        /*2198*/ 	.word	0xffffffff


	//   ....[88]....
        /*219c*/ 	.word	0xffffffff


	//   ....[89]....
        /*21a0*/ 	.word	0xffffffff


	//   ....[90]....
        /*21a4*/ 	.word	0xffffffff


	//   ....[91]....
        /*21a8*/ 	.word	0xffffffff


	//   ....[92]....
        /*21ac*/ 	.word	0xffffffff


	//   ....[93]....
        /*21b0*/ 	.word	0xffffffff


	//   ....[94]....
        /*21b4*/ 	.word	0xffffffff


	//   ....[95]....
        /*21b8*/ 	.word	0xffffffff


	//   ....[96]....
        /*21bc*/ 	.word	0xffffffff


	//   ....[97]....
        /*21c0*/ 	.word	0xffffffff


	//   ....[98]....
        /*21c4*/ 	.word	0xffffffff


	//   ....[99]....
        /*21c8*/ 	.word	0xffffffff


	//   ....[100]....
        /*21cc*/ 	.word	0xffffffff


	//   ....[101]....
        /*21d0*/ 	.word	0xffffffff


	//   ....[102]....
        /*21d4*/ 	.word	0xffffffff


	//   ....[103]....
        /*21d8*/ 	.word	0xffffffff


	//   ....[104]....
        /*21dc*/ 	.word	0xffffffff


	//   ....[105]....
        /*21e0*/ 	.word	0xffffffff


	//   ....[106]....
        /*21e4*/ 	.word	0xffffffff


	//   ....[107]....
        /*21e8*/ 	.word	0xffffffff


	//   ....[108]....
        /*21ec*/ 	.word	0xffffffff


	//   ....[109]....
        /*21f0*/ 	.word	0xffffffff


	//   ....[110]....
        /*21f4*/ 	.word	0xffffffff


	//   ....[111]....
        /*21f8*/ 	.word	0xffffffff


	//   ....[112]....
        /*21fc*/ 	.word	0xffffffff


	//   ....[113]....
        /*2200*/ 	.word	0xffffffff


	//   ....[114]....
        /*2204*/ 	.word	0xffffffff


	//   ....[115]....
        /*2208*/ 	.word	0xffffffff


	//   ....[116]....
        /*220c*/ 	.word	0xffffffff


	//   ....[117]....
        /*2210*/ 	.word	0xffffffff


	//   ....[118]....
        /*2214*/ 	.word	0xffffffff


	//   ....[119]....
        /*2218*/ 	.word	0xffffffff


	//   ....[120]....
        /*221c*/ 	.word	0xffffffff


	//   ....[121]....
        /*2220*/ 	.word	0xffffffff


	//   ....[122]....
        /*2224*/ 	.word	0xffffffff


	//   ....[123]....
        /*2228*/ 	.word	0xffffffff


	//   ....[124]....
        /*222c*/ 	.word	0xffffffff


	//   ....[125]....
        /*2230*/ 	.word	0xffffffff


	//   ....[126]....
        /*2234*/ 	.word	0xffffffff


	//   ....[127]....
        /*2238*/ 	.word	0xffffffff


	//   ....[128]....
        /*223c*/ 	.word	0xffffffff


	//   ....[129]....
        /*2240*/ 	.word	0xffffffff


	//   ....[130]....
        /*2244*/ 	.word	0xffffffff


	//   ....[131]....
        /*2248*/ 	.word	0xffffffff


	//   ....[132]....
        /*224c*/ 	.word	0xffffffff


	//   ....[133]....
        /*2250*/ 	.word	0xffffffff


	//   ....[134]....
        /*2254*/ 	.word	0xffffffff


	//   ....[135]....
        /*2258*/ 	.word	0xffffffff


	//   ....[136]....
        /*225c*/ 	.word	0xffffffff


	//   ....[137]....
        /*2260*/ 	.word	0xffffffff


	//   ....[138]....
        /*2264*/ 	.word	0xffffffff


	//   ....[139]....
        /*2268*/ 	.word	0xffffffff


	//   ....[140]....
        /*226c*/ 	.word	0xffffffff


	//   ....[141]....
        /*2270*/ 	.word	0xffffffff


	//   ....[142]....
        /*2274*/ 	.word	0xffffffff


	//   ....[143]....
        /*2278*/ 	.word	0xffffffff


	//   ....[144]....
        /*227c*/ 	.word	0xffffffff


	//   ....[145]....
        /*2280*/ 	.word	0xffffffff


	//   ....[146]....
        /*2284*/ 	.word	0xffffffff


	//   ....[147]....
        /*2288*/ 	.word	0xffffffff


	//   ....[148]....
        /*228c*/ 	.word	0xffffffff


	//   ....[149]....
        /*2290*/ 	.word	0xffffffff


	//   ....[150]....
        /*2294*/ 	.word	0xffffffff


	//   ....[151]....
        /*2298*/ 	.word	0xffffffff


	//   ....[152]....
        /*229c*/ 	.word	0xffffffff


	//   ....[153]....
        /*22a0*/ 	.word	0xffffffff


	//   ....[154]....
        /*22a4*/ 	.word	0xffffffff


	//   ....[155]....
        /*22a8*/ 	.word	0xffffffff


	//   ....[156]....
        /*22ac*/ 	.word	0xffffffff


	//   ....[157]....
        /*22b0*/ 	.word	0xffffffff


	//   ....[158]....
        /*22b4*/ 	.word	0xffffffff


	//   ....[159]....
        /*22b8*/ 	.word	0xffffffff


	//   ....[160]....
        /*22bc*/ 	.word	0xffffffff


	//   ....[161]....
        /*22c0*/ 	.word	0xffffffff


	//   ....[162]....
        /*22c4*/ 	.word	0xffffffff


	//   ....[163]....
        /*22c8*/ 	.word	0xffffffff


	//   ....[164]....
        /*22cc*/ 	.word	0xffffffff


	//   ....[165]....
        /*22d0*/ 	.word	0xffffffff


	//   ....[166]....
        /*22d4*/ 	.word	0xffffffff


	//   ....[167]....
        /*22d8*/ 	.word	0xffffffff


	//   ....[168]....
        /*22dc*/ 	.word	0xffffffff


	//   ....[169]....
        /*22e0*/ 	.word	0xffffffff


	//   ....[170]....
        /*22e4*/ 	.word	0xffffffff


	//   ....[171]....
        /*22e8*/ 	.word	0xffffffff


	//   ....[172]....
        /*22ec*/ 	.word	0xffffffff


	//   ....[173]....
        /*22f0*/ 	.word	0xffffffff


	//   ....[174]....
        /*22f4*/ 	.word	0xffffffff


	//   ....[175]....
        /*22f8*/ 	.word	0xffffffff


	//   ....[176]....
        /*22fc*/ 	.word	0xffffffff


	//   ....[177]....
        /*2300*/ 	.word	0xffffffff


	//   ....[178]....
        /*2304*/ 	.word	0xffffffff


	//   ....[179]....
        /*2308*/ 	.word	0xffffffff


	//   ....[180]....
        /*230c*/ 	.word	0xffffffff


	//   ....[181]....
        /*2310*/ 	.word	0xffffffff


	//   ....[182]....
        /*2314*/ 	.word	0xffffffff


	//   ....[183]....
        /*2318*/ 	.word	0xffffffff


	//   ....[184]....
        /*231c*/ 	.word	0xffffffff


	//   ....[185]....
        /*2320*/ 	.word	0xffffffff


	//   ....[186]....
        /*2324*/ 	.word	0xffffffff


	//   ....[187]....
        /*2328*/ 	.word	0xffffffff


	//   ....[188]....
        /*232c*/ 	.word	0xffffffff


	//   ....[189]....
        /*2330*/ 	.word	0xffffffff


	//   ....[190]....
        /*2334*/ 	.word	0xffffffff


	//   ....[191]....
        /*2338*/ 	.word	0xffffffff


	//   ....[192]....
        /*233c*/ 	.word	0xffffffff


	//   ....[193]....
        /*2340*/ 	.word	0xffffffff


	//   ....[194]....
        /*2344*/ 	.word	0xffffffff


	//   ....[195]....
        /*2348*/ 	.word	0xffffffff


	//   ....[196]....
        /*234c*/ 	.word	0xffffffff


	//   ....[197]....
        /*2350*/ 	.word	0xffffffff


	//   ....[198]....
        /*2354*/ 	.word	0xffffffff


	//   ....[199]....
        /*2358*/ 	.word	0xffffffff


	//   ....[200]....
        /*235c*/ 	.word	0xffffffff


	//   ....[201]....
        /*2360*/ 	.word	0xffffffff


	//   ....[202]....
        /*2364*/ 	.word	0xffffffff


	//   ....[203]....
        /*2368*/ 	.word	0xffffffff


	//   ....[204]....
        /*236c*/ 	.word	0xffffffff


	//   ....[205]....
        /*2370*/ 	.word	0xffffffff


	//   ....[206]....
        /*2374*/ 	.word	0xffffffff


	//   ....[207]....
        /*2378*/ 	.word	0xffffffff


	//   ....[208]....
        /*237c*/ 	.word	0xffffffff


	//   ....[209]....
        /*2380*/ 	.word	0xffffffff


	//   ....[210]....
        /*2384*/ 	.word	0xffffffff


	//   ....[211]....
        /*2388*/ 	.word	0xffffffff


	//   ....[212]....
        /*238c*/ 	.word	0xffffffff


	//   ....[213]....
        /*2390*/ 	.word	0xffffffff


	//   ....[214]....
        /*2394*/ 	.word	0xffffffff


	//   ....[215]....
        /*2398*/ 	.word	0xffffffff


	//   ....[216]....
        /*239c*/ 	.word	0xffffffff


	//   ....[217]....
        /*23a0*/ 	.word	0xffffffff


	//   ....[218]....
        /*23a4*/ 	.word	0xffffffff


	//   ....[219]....
        /*23a8*/ 	.word	0xffffffff


	//   ....[220]....
        /*23ac*/ 	.word	0xffffffff


	//   ....[221]....
        /*23b0*/ 	.word	0xffffffff


	//   ....[222]....
        /*23b4*/ 	.word	0xffffffff


	//   ....[223]....
        /*23b8*/ 	.word	0xffffffff


	//   ....[224]....
        /*23bc*/ 	.word	0xffffffff


	//   ....[225]....
        /*23c0*/ 	.word	0xffffffff


	//   ....[226]....
        /*23c4*/ 	.word	0xffffffff


	//   ....[227]....
        /*23c8*/ 	.word	0xffffffff


	//   ....[228]....
        /*23cc*/ 	.word	0xffffffff


	//   ....[229]....
        /*23d0*/ 	.word	0xffffffff


	//   ....[230]....
        /*23d4*/ 	.word	0xffffffff


	//   ....[231]....
        /*23d8*/ 	.word	0xffffffff


	//   ....[232]....
        /*23dc*/ 	.word	0xffffffff


	//   ....[233]....
        /*23e0*/ 	.word	0xffffffff


	//   ....[234]....
        /*23e4*/ 	.word	0xffffffff


	//   ....[235]....
        /*23e8*/ 	.word	0xffffffff


	//   ....[236]....
        /*23ec*/ 	.word	0xffffffff


	//   ....[237]....
        /*23f0*/ 	.word	0xffffffff


	//   ....[238]....
        /*23f4*/ 	.word	0xffffffff


	//   ....[239]....
        /*23f8*/ 	.word	0xffffffff


	//   ....[240]....
        /*23fc*/ 	.word	0xffffffff


	//   ....[241]....
        /*2400*/ 	.word	0xffffffff


	//   ....[242]....
        /*2404*/ 	.word	0xffffffff


	//   ....[243]....
        /*2408*/ 	.word	0xffffffff


	//   ....[244]....
        /*240c*/ 	.word	0xffffffff


	//   ....[245]....
        /*2410*/ 	.word	0xffffffff


	//   ....[246]....
        /*2414*/ 	.word	0xffffffff


	//   ....[247]....
        /*2418*/ 	.word	0xffffffff


	//   ....[248]....
        /*241c*/ 	.word	0xffffffff


	//   ....[249]....
        /*2420*/ 	.word	0xffffffff


	//   ....[250]....
        /*2424*/ 	.word	0xffffffff


	//   ....[251]....
        /*2428*/ 	.word	0xffffffff


	//   ....[252]....
        /*242c*/ 	.word	0xffffffff


	//   ....[253]....
        /*2430*/ 	.word	0xffffffff


	//   ....[254]....
        /*2434*/ 	.word	0xffffffff


	//   ....[255]....
        /*2438*/ 	.word	0xffffffff


	//   ....[0]....
        /*243c*/ 	.word	0xffffffff


	//   ....[1]....
        /*2440*/ 	.word	0xffffffff


	//   ....[2]....
        /*2444*/ 	.word	0xffffffff


	//   ....[3]....
        /*2448*/ 	.word	0xffffffff


	//   ....[4]....
        /*244c*/ 	.word	0xffffffff


	//   ....[5]....
        /*2450*/ 	.word	0xffffffff


	//   ....[6]....
        /*2454*/ 	.word	0xffffffff


	//   ....[7]....
        /*2458*/ 	.word	0xffffffff


	//   ....[8]....
        /*245c*/ 	.word	0xffffffff


	//   ....[9]....
        /*2460*/ 	.word	0xffffffff


	//   ....[10]....
        /*2464*/ 	.word	0xffffffff


	//   ....[11]....
        /*2468*/ 	.word	0xffffffff


	//   ....[12]....
        /*246c*/ 	.word	0xffffffff


	//   ....[13]....
        /*2470*/ 	.word	0xffffffff


	//   ....[14]....
        /*2474*/ 	.word	0xffffffff


	//   ....[15]....
        /*2478*/ 	.word	0xffffffff


	//   ....[16]....
        /*247c*/ 	.word	0xffffffff


	//   ....[17]....
        /*2480*/ 	.word	0xffffffff


	//   ....[18]....
        /*2484*/ 	.word	0xffffffff


	//   ....[19]....
        /*2488*/ 	.word	0xffffffff


	//   ....[20]....
        /*248c*/ 	.word	0xffffffff


	//   ....[21]....
        /*2490*/ 	.word	0xffffffff


	//   ....[22]....
        /*2494*/ 	.word	0xffffffff


	//   ....[23]....
        /*2498*/ 	.word	0xffffffff


	//   ....[24]....
        /*249c*/ 	.word	0xffffffff


	//   ....[25]....
        /*24a0*/ 	.word	0xffffffff


	//   ....[26]....
        /*24a4*/ 	.word	0xffffffff


	//   ....[27]....
        /*24a8*/ 	.word	0xffffffff


	//   ....[28]....
        /*24ac*/ 	.word	0xffffffff


	//   ....[29]....
        /*24b0*/ 	.word	0xffffffff


	//   ....[30]....
        /*24b4*/ 	.word	0xffffffff


	//   ....[31]....
        /*24b8*/ 	.word	0xffffffff


	//   ....[32]....
        /*24bc*/ 	.word	0xffffffff


	//   ....[33]....
        /*24c0*/ 	.word	0xffffffff


	//   ....[34]....
        /*24c4*/ 	.word	0xffffffff


	//   ....[35]....
        /*24c8*/ 	.word	0xffffffff


	//   ....[36]....
        /*24cc*/ 	.word	0xffffffff


	//   ....[37]....
        /*24d0*/ 	.word	0xffffffff


	//   ....[38]....
        /*24d4*/ 	.word	0xffffffff


	//   ....[39]....
        /*24d8*/ 	.word	0xffffffff


	//   ....[40]....
        /*24dc*/ 	.word	0xffffffff


	//   ....[41]....
        /*24e0*/ 	.word	0xffffffff


	//   ....[42]....
        /*24e4*/ 	.word	0xffffffff


	//   ....[43]....
        /*24e8*/ 	.word	0xffffffff


	//   ....[44]....
        /*24ec*/ 	.word	0xffffffff


	//   ....[45]....
        /*24f0*/ 	.word	0xffffffff


	//   ....[46]....
        /*24f4*/ 	.word	0xffffffff


	//   ....[47]....
        /*24f8*/ 	.word	0xffffffff


	//   ....[48]....
        /*24fc*/ 	.word	0xffffffff


	//   ....[49]....
        /*2500*/ 	.word	0xffffffff


	//   ....[50]....
        /*2504*/ 	.word	0xffffffff


	//   ....[51]....
        /*2508*/ 	.word	0xffffffff


	//   ....[52]....
        /*250c*/ 	.word	0xffffffff


	//   ....[53]....
        /*2510*/ 	.word	0xffffffff


	//   ....[54]....
        /*2514*/ 	.word	0xffffffff


	//   ....[55]....
        /*2518*/ 	.word	0xffffffff


	//   ....[56]....
        /*251c*/ 	.word	0xffffffff


	//   ....[57]....
        /*2520*/ 	.word	0xffffffff


	//   ....[58]....
        /*2524*/ 	.word	0xffffffff


	//   ....[59]....
        /*2528*/ 	.word	0xffffffff


	//   ....[60]....
        /*252c*/ 	.word	0xffffffff


	//   ....[61]....
        /*2530*/ 	.word	0xffffffff


	//   ....[62]....
        /*2534*/ 	.word	0xffffffff


	//   ....[63]....
        /*2538*/ 	.word	0xffffffff


	//   ....[64]....
        /*253c*/ 	.word	0xffffffff


	//   ....[65]....
        /*2540*/ 	.word	0xffffffff


	//   ....[66]....
        /*2544*/ 	.word	0xffffffff


	//   ....[67]....
        /*2548*/ 	.word	0xffffffff


	//   ....[68]....
        /*254c*/ 	.word	0xffffffff


	//   ....[69]....
        /*2550*/ 	.word	0xffffffff


	//   ....[70]....
        /*2554*/ 	.word	0xffffffff


	//   ....[71]....
        /*2558*/ 	.word	0xffffffff


	//   ....[72]....
        /*255c*/ 	.word	0xffffffff


	//   ....[73]....
        /*2560*/ 	.word	0xffffffff


	//   ....[74]....
        /*2564*/ 	.word	0xffffffff


	//   ....[75]....
        /*2568*/ 	.word	0xffffffff


	//   ....[76]....
        /*256c*/ 	.word	0xffffffff


	//   ....[77]....
        /*2570*/ 	.word	0xffffffff


	//   ....[78]....
        /*2574*/ 	.word	0xffffffff


	//   ....[79]....
        /*2578*/ 	.word	0xffffffff


	//   ....[80]....
        /*257c*/ 	.word	0xffffffff


	//   ....[81]....
        /*2580*/ 	.word	0xffffffff


	//   ....[82]....
        /*2584*/ 	.word	0xffffffff


	//   ....[83]....
        /*2588*/ 	.word	0xffffffff


	//   ....[84]....
        /*258c*/ 	.word	0xffffffff


	//   ....[85]....
        /*2590*/ 	.word	0xffffffff


	//   ....[86]....
        /*2594*/ 	.word	0xffffffff


	//   ....[87]....
        /*2598*/ 	.word	0xffffffff


	//   ....[88]....
        /*259c*/ 	.word	0xffffffff


	//   ....[89]....
        /*25a0*/ 	.word	0xffffffff


	//   ....[90]....
        /*25a4*/ 	.word	0xffffffff


	//   ....[91]....
        /*25a8*/ 	.word	0xffffffff


	//   ....[92]....
        /*25ac*/ 	.word	0xffffffff


	//   ....[93]....
        /*25b0*/ 	.word	0xffffffff


	//   ....[94]....
        /*25b4*/ 	.word	0xffffffff


	//   ....[95]....
        /*25b8*/ 	.word	0xffffffff


	//   ....[96]....
        /*25bc*/ 	.word	0xffffffff


	//   ....[97]....
        /*25c0*/ 	.word	0xffffffff


	//   ....[98]....
        /*25c4*/ 	.word	0xffffffff


	//   ....[99]....
        /*25c8*/ 	.word	0xffffffff


	//   ....[100]....
        /*25cc*/ 	.word	0xffffffff


	//   ....[101]....
        /*25d0*/ 	.word	0xffffffff


	//   ....[102]....
        /*25d4*/ 	.word	0xffffffff


	//   ....[103]....
        /*25d8*/ 	.word	0xffffffff


	//   ....[104]....
        /*25dc*/ 	.word	0xffffffff


	//   ....[105]....
        /*25e0*/ 	.word	0xffffffff


	//   ....[106]....
        /*25e4*/ 	.word	0xffffffff


	//   ....[107]....
        /*25e8*/ 	.word	0xffffffff


	//   ....[108]....
        /*25ec*/ 	.word	0xffffffff


	//   ....[109]....
        /*25f0*/ 	.word	0xffffffff


	//   ....[110]....
        /*25f4*/ 	.word	0xffffffff


	//   ....[111]....
        /*25f8*/ 	.word	0xffffffff


	//   ....[112]....
        /*25fc*/ 	.word	0xffffffff


	//   ....[113]....
        /*2600*/ 	.word	0xffffffff


	//   ....[114]....
        /*2604*/ 	.word	0xffffffff


	//   ....[115]....
        /*2608*/ 	.word	0xffffffff


	//   ....[116]....
        /*260c*/ 	.word	0xffffffff


	//   ....[117]....
        /*2610*/ 	.word	0xffffffff


	//   ....[118]....
        /*2614*/ 	.word	0xffffffff


	//   ....[119]....
        /*2618*/ 	.word	0xffffffff


	//   ....[120]....
        /*261c*/ 	.word	0xffffffff


	//   ....[121]....
        /*2620*/ 	.word	0xffffffff


	//   ....[122]....
        /*2624*/ 	.word	0xffffffff


	//   ....[123]....
        /*2628*/ 	.word	0xffffffff


	//   ....[124]....
        /*262c*/ 	.word	0xffffffff


	//   ....[125]....
        /*2630*/ 	.word	0xffffffff


	//   ....[126]....
        /*2634*/ 	.word	0xffffffff


	//   ....[127]....
        /*2638*/ 	.word	0xffffffff


	//   ....[128]....
        /*263c*/ 	.word	0xffffffff


	//   ....[129]....
        /*2640*/ 	.word	0xffffffff


	//   ....[130]....
        /*2644*/ 	.word	0xffffffff


	//   ....[131]....
        /*2648*/ 	.word	0xffffffff


	//   ....[132]....
        /*264c*/ 	.word	0xffffffff


	//   ....[133]....
        /*2650*/ 	.word	0xffffffff


	//   ....[134]....
        /*2654*/ 	.word	0xffffffff


	//   ....[135]....
        /*2658*/ 	.word	0xffffffff


	//   ....[136]....
        /*265c*/ 	.word	0xffffffff


	//   ....[137]....
        /*2660*/ 	.word	0xffffffff


	//   ....[138]....
        /*2664*/ 	.word	0xffffffff


	//   ....[139]....
        /*2668*/ 	.word	0xffffffff


	//   ....[140]....
        /*266c*/ 	.word	0xffffffff


	//   ....[141]....
        /*2670*/ 	.word	0xffffffff


	//   ....[142]....
        /*2674*/ 	.word	0xffffffff


	//   ....[143]....
        /*2678*/ 	.word	0xffffffff


	//   ....[144]....
        /*267c*/ 	.word	0xffffffff


	//   ....[145]....
        /*2680*/ 	.word	0xffffffff


	//   ....[146]....
        /*2684*/ 	.word	0xffffffff


	//   ....[147]....
        /*2688*/ 	.word	0xffffffff


	//   ....[148]....
        /*268c*/ 	.word	0xffffffff


	//   ....[149]....
        /*2690*/ 	.word	0xffffffff


	//   ....[150]....
        /*2694*/ 	.word	0xffffffff


	//   ....[151]....
        /*2698*/ 	.word	0xffffffff


	//   ....[152]....
        /*269c*/ 	.word	0xffffffff


	//   ....[153]....
        /*26a0*/ 	.word	0xffffffff


	//   ....[154]....
        /*26a4*/ 	.word	0xffffffff


	//   ....[155]....
        /*26a8*/ 	.word	0xffffffff


	//   ....[156]....
        /*26ac*/ 	.word	0xffffffff


	//   ....[157]....
        /*26b0*/ 	.word	0xffffffff


	//   ....[158]....
        /*26b4*/ 	.word	0xffffffff


	//   ....[159]....
        /*26b8*/ 	.word	0xffffffff


	//   ....[160]....
        /*26bc*/ 	.word	0xffffffff


	//   ....[161]....
        /*26c0*/ 	.word	0xffffffff


	//   ....[162]....
        /*26c4*/ 	.word	0xffffffff


	//   ....[163]....
        /*26c8*/ 	.word	0xffffffff


	//   ....[164]....
        /*26cc*/ 	.word	0xffffffff


	//   ....[165]....
        /*26d0*/ 	.word	0xffffffff


	//   ....[166]....
        /*26d4*/ 	.word	0xffffffff


	//   ....[167]....
        /*26d8*/ 	.word	0xffffffff


	//   ....[168]....
        /*26dc*/ 	.word	0xffffffff


	//   ....[169]....
        /*26e0*/ 	.word	0xffffffff


	//   ....[170]....
        /*26e4*/ 	.word	0xffffffff


	//   ....[171]....
        /*26e8*/ 	.word	0xffffffff


	//   ....[172]....
        /*26ec*/ 	.word	0xffffffff


	//   ....[173]....
        /*26f0*/ 	.word	0xffffffff


	//   ....[174]....
        /*26f4*/ 	.word	0xffffffff


	//   ....[175]....
        /*26f8*/ 	.word	0xffffffff


	//   ....[176]....
        /*26fc*/ 	.word	0xffffffff


	//   ....[177]....
        /*2700*/ 	.word	0xffffffff


	//   ....[178]....
        /*2704*/ 	.word	0xffffffff


	//   ....[179]....
        /*2708*/ 	.word	0xffffffff


	//   ....[180]....
        /*270c*/ 	.word	0xffffffff


	//   ....[181]....
        /*2710*/ 	.word	0xffffffff


	//   ....[182]....
        /*2714*/ 	.word	0xffffffff


	//   ....[183]....
        /*2718*/ 	.word	0xffffffff


	//   ....[184]....
        /*271c*/ 	.word	0xffffffff


	//   ....[185]....
        /*2720*/ 	.word	0xffffffff


	//   ....[186]....
        /*2724*/ 	.word	0xffffffff


	//   ....[187]....
        /*2728*/ 	.word	0xffffffff


	//   ....[188]....
        /*272c*/ 	.word	0xffffffff


	//   ....[189]....
        /*2730*/ 	.word	0xffffffff


	//   ....[190]....
        /*2734*/ 	.word	0xffffffff


	//   ....[191]....
        /*2738*/ 	.word	0xffffffff


	//   ....[192]....
        /*273c*/ 	.word	0xffffffff


	//   ....[193]....
        /*2740*/ 	.word	0xffffffff


	//   ....[194]....
        /*2744*/ 	.word	0xffffffff


	//   ....[195]....
        /*2748*/ 	.word	0xffffffff


	//   ....[196]....
        /*274c*/ 	.word	0xffffffff


	//   ....[197]....
        /*2750*/ 	.word	0xffffffff


	//   ....[198]....
        /*2754*/ 	.word	0xffffffff


	//   ....[199]....
        /*2758*/ 	.word	0xffffffff


	//   ....[200]....
        /*275c*/ 	.word	0xffffffff


	//   ....[201]....
        /*2760*/ 	.word	0xffffffff


	//   ....[202]....
        /*2764*/ 	.word	0xffffffff


	//   ....[203]....
        /*2768*/ 	.word	0xffffffff


	//   ....[204]....
        /*276c*/ 	.word	0xffffffff


	//   ....[205]....
        /*2770*/ 	.word	0xffffffff


	//   ....[206]....
        /*2774*/ 	.word	0xffffffff


	//   ....[207]....
        /*2778*/ 	.word	0xffffffff


	//   ....[208]....
        /*277c*/ 	.word	0xffffffff


	//   ....[209]....
        /*2780*/ 	.word	0xffffffff


	//   ....[210]....
        /*2784*/ 	.word	0xffffffff


	//   ....[211]....
        /*2788*/ 	.word	0xffffffff


	//   ....[212]....
        /*278c*/ 	.word	0xffffffff


	//   ....[213]....
        /*2790*/ 	.word	0xffffffff


	//   ....[214]....
        /*2794*/ 	.word	0xffffffff


	//   ....[215]....
        /*2798*/ 	.word	0xffffffff


	//   ....[216]....
        /*279c*/ 	.word	0xffffffff


	//   ....[217]....
        /*27a0*/ 	.word	0xffffffff


	//   ....[218]....
        /*27a4*/ 	.word	0xffffffff


	//   ....[219]....
        /*27a8*/ 	.word	0xffffffff


	//   ....[220]....
        /*27ac*/ 	.word	0xffffffff


	//   ....[221]....
        /*27b0*/ 	.word	0xffffffff


	//   ....[222]....
        /*27b4*/ 	.word	0xffffffff


	//   ....[223]....
        /*27b8*/ 	.word	0xffffffff


	//   ....[224]....
        /*27bc*/ 	.word	0xffffffff


	//   ....[225]....
        /*27c0*/ 	.word	0xffffffff


	//   ....[226]....
        /*27c4*/ 	.word	0xffffffff


	//   ....[227]....
        /*27c8*/ 	.word	0xffffffff


	//   ....[228]....
        /*27cc*/ 	.word	0xffffffff


	//   ....[229]....
        /*27d0*/ 	.word	0xffffffff


	//   ....[230]....
        /*27d4*/ 	.word	0xffffffff


	//   ....[231]....
        /*27d8*/ 	.word	0xffffffff


	//   ....[232]....
        /*27dc*/ 	.word	0xffffffff


	//   ....[233]....
        /*27e0*/ 	.word	0xffffffff


	//   ....[234]....
        /*27e4*/ 	.word	0xffffffff


	//   ....[235]....
        /*27e8*/ 	.word	0xffffffff


	//   ....[236]....
        /*27ec*/ 	.word	0xffffffff


	//   ....[237]....
        /*27f0*/ 	.word	0xffffffff


	//   ....[238]....
        /*27f4*/ 	.word	0xffffffff


	//   ....[239]....
        /*27f8*/ 	.word	0xffffffff


	//   ....[240]....
        /*27fc*/ 	.word	0xffffffff


	//   ....[241]....
        /*2800*/ 	.word	0xffffffff


	//   ....[242]....
        /*2804*/ 	.word	0xffffffff


	//   ....[243]....
        /*2808*/ 	.word	0xffffffff


	//   ....[244]....
        /*280c*/ 	.word	0xffffffff


	//   ....[245]....
        /*2810*/ 	.word	0xffffffff


	//   ....[246]....
        /*2814*/ 	.word	0xffffffff


	//   ....[247]....
        /*2818*/ 	.word	0xffffffff


	//   ....[248]....
        /*281c*/ 	.word	0xffffffff


	//   ....[249]....
        /*2820*/ 	.word	0xffffffff


	//   ....[250]....
        /*2824*/ 	.word	0xffffffff


	//   ....[251]....
        /*2828*/ 	.word	0xffffffff


	//   ....[252]....
        /*282c*/ 	.word	0xffffffff


	//   ....[253]....
        /*2830*/ 	.word	0xffffffff


	//   ....[254]....
        /*2834*/ 	.word	0xffffffff


	//   ....[255]....
        /*2838*/ 	.word	0xffffffff


	//   ....[0]....
        /*283c*/ 	.word	0xffffffff


	//   ....[1]....
        /*2840*/ 	.word	0xffffffff


	//   ....[2]....
        /*2844*/ 	.word	0xffffffff


	//   ....[3]....
        /*2848*/ 	.word	0xffffffff


	//   ....[4]....
        /*284c*/ 	.word	0xffffffff


	//   ....[5]....
        /*2850*/ 	.word	0xffffffff


	//   ....[6]....
        /*2854*/ 	.word	0xffffffff


	//   ....[7]....
        /*2858*/ 	.word	0xffffffff


	//   ....[8]....
        /*285c*/ 	.word	0xffffffff


	//   ....[9]....
        /*2860*/ 	.word	0xffffffff


	//   ....[10]....
        /*2864*/ 	.word	0xffffffff


	//   ....[11]....
        /*2868*/ 	.word	0xffffffff


	//   ....[12]....
        /*286c*/ 	.word	0xffffffff


	//   ....[13]....
        /*2870*/ 	.word	0xffffffff


	//   ....[14]....
        /*2874*/ 	.word	0xffffffff


	//   ....[15]....
        /*2878*/ 	.word	0xffffffff


	//   ....[16]....
        /*287c*/ 	.word	0xffffffff


	//   ....[17]....
        /*2880*/ 	.word	0xffffffff


	//   ....[18]....
        /*2884*/ 	.word	0xffffffff


	//   ....[19]....
        /*2888*/ 	.word	0xffffffff


	//   ....[20]....
        /*288c*/ 	.word	0xffffffff


	//   ....[21]....
        /*2890*/ 	.word	0xffffffff


	//   ....[22]....
        /*2894*/ 	.word	0xffffffff


	//   ....[23]....
        /*2898*/ 	.word	0xffffffff


	//   ....[24]....
        /*289c*/ 	.word	0xffffffff


	//   ....[25]....
        /*28a0*/ 	.word	0xffffffff


	//   ....[26]....
        /*28a4*/ 	.word	0xffffffff


	//   ....[27]....
        /*28a8*/ 	.word	0xffffffff


	//   ....[28]....
        /*28ac*/ 	.word	0xffffffff


	//   ....[29]....
        /*28b0*/ 	.word	0xffffffff


	//   ....[30]....
        /*28b4*/ 	.word	0xffffffff


	//   ....[31]....
        /*28b8*/ 	.word	0xffffffff


	//   ....[32]....
        /*28bc*/ 	.word	0xffffffff


	//   ....[33]....
        /*28c0*/ 	.word	0xffffffff


	//   ....[34]....
        /*28c4*/ 	.word	0xffffffff


	//   ....[35]....
        /*28c8*/ 	.word	0xffffffff


	//   ....[36]....
        /*28cc*/ 	.word	0xffffffff


	//   ....[37]....
        /*28d0*/ 	.word	0xffffffff


	//   ....[38]....
        /*28d4*/ 	.word	0xffffffff


	//   ....[39]....
        /*28d8*/ 	.word	0xffffffff


	//   ....[40]....
        /*28dc*/ 	.word	0xffffffff


	//   ....[41]....
        /*28e0*/ 	.word	0xffffffff


	//   ....[42]....
        /*28e4*/ 	.word	0xffffffff


	//   ....[43]....
        /*28e8*/ 	.word	0xffffffff


	//   ....[44]....
        /*28ec*/ 	.word	0xffffffff


	//   ....[45]....
        /*28f0*/ 	.word	0xffffffff


	//   ....[46]....
        /*28f4*/ 	.word	0xffffffff


	//   ....[47]....
        /*28f8*/ 	.word	0xffffffff


	//   ....[48]....
        /*28fc*/ 	.word	0xffffffff


	//   ....[49]....
        /*2900*/ 	.word	0xffffffff


	//   ....[50]....
        /*2904*/ 	.word	0xffffffff


	//   ....[51]....
        /*2908*/ 	.word	0xffffffff


	//   ....[52]....
        /*290c*/ 	.word	0xffffffff


	//   ....[53]....
        /*2910*/ 	.word	0xffffffff


	//   ....[54]....
        /*2914*/ 	.word	0xffffffff


	//   ....[55]....
        /*2918*/ 	.word	0xffffffff


	//   ....[56]....
        /*291c*/ 	.word	0xffffffff


	//   ....[57]....
        /*2920*/ 	.word	0xffffffff


	//   ....[58]....
        /*2924*/ 	.word	0xffffffff


	//   ....[59]....
        /*2928*/ 	.word	0xffffffff


	//   ....[60]....
        /*292c*/ 	.word	0xffffffff


	//   ....[61]....
        /*2930*/ 	.word	0xffffffff


	//   ....[62]....
        /*2934*/ 	.word	0xffffffff


	//   ....[63]....
        /*2938*/ 	.word	0xffffffff


	//   ....[64]....
        /*293c*/ 	.word	0xffffffff


	//   ....[65]....
        /*2940*/ 	.word	0xffffffff


	//   ....[66]....
        /*2944*/ 	.word	0xffffffff


	//   ....[67]....
        /*2948*/ 	.word	0xffffffff


	//   ....[68]....
        /*294c*/ 	.word	0xffffffff


	//   ....[69]....
        /*2950*/ 	.word	0xffffffff


	//   ....[70]....
        /*2954*/ 	.word	0xffffffff


	//   ....[71]....
        /*2958*/ 	.word	0xffffffff


	//   ....[72]....
        /*295c*/ 	.word	0xffffffff


	//   ....[73]....
        /*2960*/ 	.word	0xffffffff


	//   ....[74]....
        /*2964*/ 	.word	0xffffffff


	//   ....[75]....
        /*2968*/ 	.word	0xffffffff


	//   ....[76]....
        /*296c*/ 	.word	0xffffffff


	//   ....[77]....
        /*2970*/ 	.word	0xffffffff


	//   ....[78]....
        /*2974*/ 	.word	0xffffffff


	//   ....[79]....
        /*2978*/ 	.word	0xffffffff


	//   ....[80]....
        /*297c*/ 	.word	0xffffffff


	//   ....[81]....
        /*2980*/ 	.word	0xffffffff


	//   ....[82]....
        /*2984*/ 	.word	0xffffffff


	//   ....[83]....
        /*2988*/ 	.word	0xffffffff


	//   ....[84]....
        /*298c*/ 	.word	0xffffffff


	//   ....[85]....
        /*2990*/ 	.word	0xffffffff


	//   ....[86]....
        /*2994*/ 	.word	0xffffffff


	//   ....[87]....
        /*2998*/ 	.word	0xffffffff


	//   ....[88]....
        /*299c*/ 	.word	0xffffffff


	//   ....[89]....
        /*29a0*/ 	.word	0xffffffff


	//   ....[90]....
        /*29a4*/ 	.word	0xffffffff


	//   ....[91]....
        /*29a8*/ 	.word	0xffffffff


	//   ....[92]....
        /*29ac*/ 	.word	0xffffffff


	//   ....[93]....
        /*29b0*/ 	.word	0xffffffff


	//   ....[94]....
        /*29b4*/ 	.word	0xffffffff


	//   ....[95]....
        /*29b8*/ 	.word	0xffffffff


	//   ....[96]....
        /*29bc*/ 	.word	0xffffffff


	//   ....[97]....
        /*29c0*/ 	.word	0xffffffff


	//   ....[98]....
        /*29c4*/ 	.word	0xffffffff


	//   ....[99]....
        /*29c8*/ 	.word	0xffffffff


	//   ....[100]....
        /*29cc*/ 	.word	0xffffffff


	//   ....[101]....
        /*29d0*/ 	.word	0xffffffff


	//   ....[102]....
        /*29d4*/ 	.word	0xffffffff


	//   ....[103]....
        /*29d8*/ 	.word	0xffffffff


	//   ....[104]....
        /*29dc*/ 	.word	0xffffffff


	//   ....[105]....
        /*29e0*/ 	.word	0xffffffff


	//   ....[106]....
        /*29e4*/ 	.word	0xffffffff


	//   ....[107]....
        /*29e8*/ 	.word	0xffffffff


	//   ....[108]....
        /*29ec*/ 	.word	0xffffffff


	//   ....[109]....
        /*29f0*/ 	.word	0xffffffff


	//   ....[110]....
        /*29f4*/ 	.word	0xffffffff


	//   ....[111]....
        /*29f8*/ 	.word	0xffffffff


	//   ....[112]....
        /*29fc*/ 	.word	0xffffffff


	//   ....[113]....
        /*2a00*/ 	.word	0xffffffff


	//   ....[114]....
        /*2a04*/ 	.word	0xffffffff


	//   ....[115]....
        /*2a08*/ 	.word	0xffffffff


	//   ....[116]....
        /*2a0c*/ 	.word	0xffffffff


	//   ....[117]....
        /*2a10*/ 	.word	0xffffffff


	//   ....[118]....
        /*2a14*/ 	.word	0xffffffff


	//   ....[119]....
        /*2a18*/ 	.word	0xffffffff


	//   ....[120]....
        /*2a1c*/ 	.word	0xffffffff


	//   ....[121]....
        /*2a20*/ 	.word	0xffffffff


	//   ....[122]....
        /*2a24*/ 	.word	0xffffffff


	//   ....[123]....
        /*2a28*/ 	.word	0xffffffff


	//   ....[124]....
        /*2a2c*/ 	.word	0xffffffff


	//   ....[125]....
        /*2a30*/ 	.word	0xffffffff


	//   ....[126]....
        /*2a34*/ 	.word	0xffffffff


	//   ....[127]....
        /*2a38*/ 	.word	0xffffffff


	//   ....[128]....
        /*2a3c*/ 	.word	0xffffffff


	//   ....[129]....
        /*2a40*/ 	.word	0xffffffff


	//   ....[130]....
        /*2a44*/ 	.word	0xffffffff


	//   ....[131]....
        /*2a48*/ 	.word	0xffffffff


	//   ....[132]....
        /*2a4c*/ 	.word	0xffffffff


	//   ....[133]....
        /*2a50*/ 	.word	0xffffffff


	//   ....[134]....
        /*2a54*/ 	.word	0xffffffff


	//   ....[135]....
        /*2a58*/ 	.word	0xffffffff


	//   ....[136]....
        /*2a5c*/ 	.word	0xffffffff


	//   ....[137]....
        /*2a60*/ 	.word	0xffffffff


	//   ....[138]....
        /*2a64*/ 	.word	0xffffffff


	//   ....[139]....
        /*2a68*/ 	.word	0xffffffff


	//   ....[140]....
        /*2a6c*/ 	.word	0xffffffff


	//   ....[141]....
        /*2a70*/ 	.word	0xffffffff


	//   ....[142]....
        /*2a74*/ 	.word	0xffffffff


	//   ....[143]....
        /*2a78*/ 	.word	0xffffffff


	//   ....[144]....
        /*2a7c*/ 	.word	0xffffffff


	//   ....[145]....
        /*2a80*/ 	.word	0xffffffff


	//   ....[146]....
        /*2a84*/ 	.word	0xffffffff


	//   ....[147]....
        /*2a88*/ 	.word	0xffffffff


	//   ....[148]....
        /*2a8c*/ 	.word	0xffffffff


	//   ....[149]....
        /*2a90*/ 	.word	0xffffffff


	//   ....[150]....
        /*2a94*/ 	.word	0xffffffff


	//   ....[151]....
        /*2a98*/ 	.word	0xffffffff


	//   ....[152]....
        /*2a9c*/ 	.word	0xffffffff


	//   ....[153]....
        /*2aa0*/ 	.word	0xffffffff


	//   ....[154]....
        /*2aa4*/ 	.word	0xffffffff


	//   ....[155]....
        /*2aa8*/ 	.word	0xffffffff


	//   ....[156]....
        /*2aac*/ 	.word	0xffffffff


	//   ....[157]....
        /*2ab0*/ 	.word	0xffffffff


	//   ....[158]....
        /*2ab4*/ 	.word	0xffffffff


	//   ....[159]....
        /*2ab8*/ 	.word	0xffffffff


	//   ....[160]....
        /*2abc*/ 	.word	0xffffffff


	//   ....[161]....
        /*2ac0*/ 	.word	0xffffffff


	//   ....[162]....
        /*2ac4*/ 	.word	0xffffffff


	//   ....[163]....
        /*2ac8*/ 	.word	0xffffffff


	//   ....[164]....
        /*2acc*/ 	.word	0xffffffff


	//   ....[165]....
        /*2ad0*/ 	.word	0xffffffff


	//   ....[166]....
        /*2ad4*/ 	.word	0xffffffff


	//   ....[167]....
        /*2ad8*/ 	.word	0xffffffff


	//   ....[168]....
        /*2adc*/ 	.word	0xffffffff


	//   ....[169]....
        /*2ae0*/ 	.word	0xffffffff


	//   ....[170]....
        /*2ae4*/ 	.word	0xffffffff


	//   ....[171]....
        /*2ae8*/ 	.word	0xffffffff


	//   ....[172]....
        /*2aec*/ 	.word	0xffffffff


	//   ....[173]....
        /*2af0*/ 	.word	0xffffffff


	//   ....[174]....
        /*2af4*/ 	.word	0xffffffff


	//   ....[175]....
        /*2af8*/ 	.word	0xffffffff


	//   ....[176]....
        /*2afc*/ 	.word	0xffffffff


	//   ....[177]....
        /*2b00*/ 	.word	0xffffffff


	//   ....[178]....
        /*2b04*/ 	.word	0xffffffff


	//   ....[179]....
        /*2b08*/ 	.word	0xffffffff


	//   ....[180]....
        /*2b0c*/ 	.word	0xffffffff


	//   ....[181]....
        /*2b10*/ 	.word	0xffffffff


	//   ....[182]....
        /*2b14*/ 	.word	0xffffffff


	//   ....[183]....
        /*2b18*/ 	.word	0xffffffff


	//   ....[184]....
        /*2b1c*/ 	.word	0xffffffff


	//   ....[185]....
        /*2b20*/ 	.word	0xffffffff


	//   ....[186]....
        /*2b24*/ 	.word	0xffffffff


	//   ....[187]....
        /*2b28*/ 	.word	0xffffffff


	//   ....[188]....
        /*2b2c*/ 	.word	0xffffffff


	//   ....[189]....
        /*2b30*/ 	.word	0xffffffff


	//   ....[190]....
        /*2b34*/ 	.word	0xffffffff


	//   ....[191]....
        /*2b38*/ 	.word	0xffffffff


	//   ....[192]....
        /*2b3c*/ 	.word	0xffffffff


	//   ....[193]....
        /*2b40*/ 	.word	0xffffffff


	//   ....[194]....
        /*2b44*/ 	.word	0xffffffff


	//   ....[195]....
        /*2b48*/ 	.word	0xffffffff


	//   ....[196]....
        /*2b4c*/ 	.word	0xffffffff


	//   ....[197]....
        /*2b50*/ 	.word	0xffffffff


	//   ....[198]....
        /*2b54*/ 	.word	0xffffffff


	//   ....[199]....
        /*2b58*/ 	.word	0xffffffff


	//   ....[200]....
        /*2b5c*/ 	.word	0xffffffff


	//   ....[201]....
        /*2b60*/ 	.word	0xffffffff


	//   ....[202]....
        /*2b64*/ 	.word	0xffffffff


	//   ....[203]....
        /*2b68*/ 	.word	0xffffffff


	//   ....[204]....
        /*2b6c*/ 	.word	0xffffffff


	//   ....[205]....
        /*2b70*/ 	.word	0xffffffff


	//   ....[206]....
        /*2b74*/ 	.word	0xffffffff


	//   ....[207]....
        /*2b78*/ 	.word	0xffffffff


	//   ....[208]....
        /*2b7c*/ 	.word	0xffffffff


	//   ....[209]....
        /*2b80*/ 	.word	0xffffffff


	//   ....[210]....
        /*2b84*/ 	.word	0xffffffff


	//   ....[211]....
        /*2b88*/ 	.word	0xffffffff


	//   ....[212]....
        /*2b8c*/ 	.word	0xffffffff


	//   ....[213]....
        /*2b90*/ 	.word	0xffffffff


	//   ....[214]....
        /*2b94*/ 	.word	0xffffffff


	//   ....[215]....
        /*2b98*/ 	.word	0xffffffff


	//   ....[216]....
        /*2b9c*/ 	.word	0xffffffff


	//   ....[217]....
        /*2ba0*/ 	.word	0xffffffff


	//   ....[218]....
        /*2ba4*/ 	.word	0xffffffff


	//   ....[219]....
        /*2ba8*/ 	.word	0xffffffff


	//   ....[220]....
        /*2bac*/ 	.word	0xffffffff


	//   ....[221]....
        /*2bb0*/ 	.word	0xffffffff


	//   ....[222]....
        /*2bb4*/ 	.word	0xffffffff


	//   ....[223]....
        /*2bb8*/ 	.word	0xffffffff


	//   ....[224]....
        /*2bbc*/ 	.word	0xffffffff


	//   ....[225]....
        /*2bc0*/ 	.word	0xffffffff


	//   ....[226]....
        /*2bc4*/ 	.word	0xffffffff


	//   ....[227]....
        /*2bc8*/ 	.word	0xffffffff


	//   ....[228]....
        /*2bcc*/ 	.word	0xffffffff


	//   ....[229]....
        /*2bd0*/ 	.word	0xffffffff


	//   ....[230]....
        /*2bd4*/ 	.word	0xffffffff


	//   ....[231]....
        /*2bd8*/ 	.word	0xffffffff


	//   ....[232]....
        /*2bdc*/ 	.word	0xffffffff


	//   ....[233]....
        /*2be0*/ 	.word	0xffffffff


	//   ....[234]....
        /*2be4*/ 	.word	0xffffffff


	//   ....[235]....
        /*2be8*/ 	.word	0xffffffff


	//   ....[236]....
        /*2bec*/ 	.word	0xffffffff


	//   ....[237]....
        /*2bf0*/ 	.word	0xffffffff


	//   ....[238]....
        /*2bf4*/ 	.word	0xffffffff


	//   ....[239]....
        /*2bf8*/ 	.word	0xffffffff


	//   ....[240]....
        /*2bfc*/ 	.word	0xffffffff


	//   ....[241]....
        /*2c00*/ 	.word	0xffffffff


	//   ....[242]....
        /*2c04*/ 	.word	0xffffffff


	//   ....[243]....
        /*2c08*/ 	.word	0xffffffff


	//   ....[244]....
        /*2c0c*/ 	.word	0xffffffff


	//   ....[245]....
        /*2c10*/ 	.word	0xffffffff


	//   ....[246]....
        /*2c14*/ 	.word	0xffffffff


	//   ....[247]....
        /*2c18*/ 	.word	0xffffffff


	//   ....[248]....
        /*2c1c*/ 	.word	0xffffffff


	//   ....[249]....
        /*2c20*/ 	.word	0xffffffff


	//   ....[250]....
        /*2c24*/ 	.word	0xffffffff


	//   ....[251]....
        /*2c28*/ 	.word	0xffffffff


	//   ....[252]....
        /*2c2c*/ 	.word	0xffffffff


	//   ....[253]....
        /*2c30*/ 	.word	0xffffffff


	//   ....[254]....
        /*2c34*/ 	.word	0xffffffff


	//   ....[255]....
        /*2c38*/ 	.word	0xffffffff


	//   ....[0]....
        /*2c3c*/ 	.word	0xffffffff


	//   ....[1]....
        /*2c40*/ 	.word	0xffffffff


	//   ....[2]....
        /*2c44*/ 	.word	0xffffffff


	//   ....[3]....
        /*2c48*/ 	.word	0xffffffff


	//   ....[4]....
        /*2c4c*/ 	.word	0xffffffff


	//   ....[5]....
        /*2c50*/ 	.word	0xffffffff


	//   ....[6]....
        /*2c54*/ 	.word	0xffffffff


	//   ....[7]....
        /*2c58*/ 	.word	0xffffffff


	//   ....[8]....
        /*2c5c*/ 	.word	0xffffffff


	//   ....[9]....
        /*2c60*/ 	.word	0xffffffff


	//   ....[10]....
        /*2c64*/ 	.word	0xffffffff


	//   ....[11]....
        /*2c68*/ 	.word	0xffffffff


	//   ....[12]....
        /*2c6c*/ 	.word	0xffffffff


	//   ....[13]....
        /*2c70*/ 	.word	0xffffffff


	//   ....[14]....
        /*2c74*/ 	.word	0xffffffff


	//   ....[15]....
        /*2c78*/ 	.word	0xffffffff


	//   ....[16]....
        /*2c7c*/ 	.word	0xffffffff


	//   ....[17]....
        /*2c80*/ 	.word	0xffffffff


	//   ....[18]....
        /*2c84*/ 	.word	0xffffffff


	//   ....[19]....
        /*2c88*/ 	.word	0xffffffff


	//   ....[20]....
        /*2c8c*/ 	.word	0xffffffff


	//   ....[21]....
        /*2c90*/ 	.word	0xffffffff


	//   ....[22]....
        /*2c94*/ 	.word	0xffffffff


	//   ....[23]....
        /*2c98*/ 	.word	0xffffffff


	//   ....[24]....
        /*2c9c*/ 	.word	0xffffffff


	//   ....[25]....
        /*2ca0*/ 	.word	0xffffffff


	//   ....[26]....
        /*2ca4*/ 	.word	0xffffffff


	//   ....[27]....
        /*2ca8*/ 	.word	0xffffffff


	//   ....[28]....
        /*2cac*/ 	.word	0xffffffff


	//   ....[29]....
        /*2cb0*/ 	.word	0xffffffff


	//   ....[30]....
        /*2cb4*/ 	.word	0xffffffff


	//   ....[31]....
        /*2cb8*/ 	.word	0xffffffff


	//   ....[32]....
        /*2cbc*/ 	.word	0xffffffff


	//   ....[33]....
        /*2cc0*/ 	.word	0xffffffff


	//   ....[34]....
        /*2cc4*/ 	.word	0xffffffff


	//   ....[35]....
        /*2cc8*/ 	.word	0xffffffff


	//   ....[36]....
        /*2ccc*/ 	.word	0xffffffff


	//   ....[37]....
        /*2cd0*/ 	.word	0xffffffff


	//   ....[38]....
        /*2cd4*/ 	.word	0xffffffff


	//   ....[39]....
        /*2cd8*/ 	.word	0xffffffff


	//   ....[40]....
        /*2cdc*/ 	.word	0xffffffff


	//   ....[41]....
        /*2ce0*/ 	.word	0xffffffff


	//   ....[42]....
        /*2ce4*/ 	.word	0xffffffff


	//   ....[43]....
        /*2ce8*/ 	.word	0xffffffff


	//   ....[44]....
        /*2cec*/ 	.word	0xffffffff


	//   ....[45]....
        /*2cf0*/ 	.word	0xffffffff


	//   ....[46]....
        /*2cf4*/ 	.word	0xffffffff


	//   ....[47]....
        /*2cf8*/ 	.word	0xffffffff


	//   ....[48]....
        /*2cfc*/ 	.word	0xffffffff


	//   ....[49]....
        /*2d00*/ 	.word	0xffffffff


	//   ....[50]....
        /*2d04*/ 	.word	0xffffffff


	//   ....[51]....
        /*2d08*/ 	.word	0xffffffff


	//   ....[52]....
        /*2d0c*/ 	.word	0xffffffff


	//   ....[53]....
        /*2d10*/ 	.word	0xffffffff


	//   ....[54]....
        /*2d14*/ 	.word	0xffffffff


	//   ....[55]....
        /*2d18*/ 	.word	0xffffffff


	//   ....[56]....
        /*2d1c*/ 	.word	0xffffffff


	//   ....[57]....
        /*2d20*/ 	.word	0xffffffff


	//   ....[58]....
        /*2d24*/ 	.word	0xffffffff


	//   ....[59]....
        /*2d28*/ 	.word	0xffffffff


	//   ....[60]....
        /*2d2c*/ 	.word	0xffffffff


	//   ....[61]....
        /*2d30*/ 	.word	0xffffffff


	//   ....[62]....
        /*2d34*/ 	.word	0xffffffff


	//   ....[63]....
        /*2d38*/ 	.word	0xffffffff


	//   ....[64]....
        /*2d3c*/ 	.word	0xffffffff


	//   ....[65]....
        /*2d40*/ 	.word	0xffffffff


	//   ....[66]....
        /*2d44*/ 	.word	0xffffffff


	//   ....[67]....
        /*2d48*/ 	.word	0xffffffff


	//   ....[68]....
        /*2d4c*/ 	.word	0xffffffff


	//   ....[69]....
        /*2d50*/ 	.word	0xffffffff


	//   ....[70]....
        /*2d54*/ 	.word	0xffffffff


	//   ....[71]....
        /*2d58*/ 	.word	0xffffffff


	//   ....[72]....
        /*2d5c*/ 	.word	0xffffffff


	//   ....[73]....
        /*2d60*/ 	.word	0xffffffff


	//   ....[74]....
        /*2d64*/ 	.word	0xffffffff


	//   ....[75]....
        /*2d68*/ 	.word	0xffffffff


	//   ....[76]....
        /*2d6c*/ 	.word	0xffffffff


	//   ....[77]....
        /*2d70*/ 	.word	0xffffffff


	//   ....[78]....
        /*2d74*/ 	.word	0xffffffff


	//   ....[79]....
        /*2d78*/ 	.word	0xffffffff


	//   ....[80]....
        /*2d7c*/ 	.word	0xffffffff


	//   ....[81]....
        /*2d80*/ 	.word	0xffffffff


	//   ....[82]....
        /*2d84*/ 	.word	0xffffffff


	//   ....[83]....
        /*2d88*/ 	.word	0xffffffff


	//   ....[84]....
        /*2d8c*/ 	.word	0xffffffff


	//   ....[85]....
        /*2d90*/ 	.word	0xffffffff


	//   ....[86]....
        /*2d94*/ 	.word	0xffffffff


	//   ....[87]....
        /*2d98*/ 	.word	0xffffffff


	//   ....[88]....
        /*2d9c*/ 	.word	0xffffffff


	//   ....[89]....
        /*2da0*/ 	.word	0xffffffff


	//   ....[90]....
        /*2da4*/ 	.word	0xffffffff


	//   ....[91]....
        /*2da8*/ 	.word	0xffffffff


	//   ....[92]....
        /*2dac*/ 	.word	0xffffffff


	//   ....[93]....
        /*2db0*/ 	.word	0xffffffff


	//   ....[94]....
        /*2db4*/ 	.word	0xffffffff


	//   ....[95]....
        /*2db8*/ 	.word	0xffffffff


	//   ....[96]....
        /*2dbc*/ 	.word	0xffffffff


	//   ....[97]....
        /*2dc0*/ 	.word	0xffffffff


	//   ....[98]....
        /*2dc4*/ 	.word	0xffffffff


	//   ....[99]....
        /*2dc8*/ 	.word	0xffffffff


	//   ....[100]....
        /*2dcc*/ 	.word	0xffffffff


	//   ....[101]....
        /*2dd0*/ 	.word	0xffffffff


	//   ....[102]....
        /*2dd4*/ 	.word	0xffffffff


	//   ....[103]....
        /*2dd8*/ 	.word	0xffffffff


	//   ....[104]....
        /*2ddc*/ 	.word	0xffffffff


	//   ....[105]....
        /*2de0*/ 	.word	0xffffffff


	//   ....[106]....
        /*2de4*/ 	.word	0xffffffff


	//   ....[107]....
        /*2de8*/ 	.word	0xffffffff


	//   ....[108]....
        /*2dec*/ 	.word	0xffffffff


	//   ....[109]....
        /*2df0*/ 	.word	0xffffffff


	//   ....[110]....
        /*2df4*/ 	.word	0xffffffff


	//   ....[111]....
        /*2df8*/ 	.word	0xffffffff


	//   ....[112]....
        /*2dfc*/ 	.word	0xffffffff


	//   ....[113]....
        /*2e00*/ 	.word	0xffffffff


	//   ....[114]....
        /*2e04*/ 	.word	0xffffffff


	//   ....[115]....
        /*2e08*/ 	.word	0xffffffff


	//   ....[116]....
        /*2e0c*/ 	.word	0xffffffff


	//   ....[117]....
        /*2e10*/ 	.word	0xffffffff


	//   ....[118]....
        /*2e14*/ 	.word	0xffffffff


	//   ....[119]....
        /*2e18*/ 	.word	0xffffffff


	//   ....[120]....
        /*2e1c*/ 	.word	0xffffffff


	//   ....[121]....
        /*2e20*/ 	.word	0xffffffff


	//   ....[122]....
        /*2e24*/ 	.word	0xffffffff


	//   ....[123]....
        /*2e28*/ 	.word	0xffffffff


	//   ....[124]....
        /*2e2c*/ 	.word	0xffffffff


	//   ....[125]....
        /*2e30*/ 	.word	0xffffffff


	//   ....[126]....
        /*2e34*/ 	.word	0xffffffff


	//   ....[127]....
        /*2e38*/ 	.word	0xffffffff


	//   ....[128]....
        /*2e3c*/ 	.word	0xffffffff


	//   ....[129]....
        /*2e40*/ 	.word	0xffffffff


	//   ....[130]....
        /*2e44*/ 	.word	0xffffffff


	//   ....[131]....
        /*2e48*/ 	.word	0xffffffff


	//   ....[132]....
        /*2e4c*/ 	.word	0xffffffff


	//   ....[133]....
        /*2e50*/ 	.word	0xffffffff


	//   ....[134]....
        /*2e54*/ 	.word	0xffffffff


	//   ....[135]....
        /*2e58*/ 	.word	0xffffffff


	//   ....[136]....
        /*2e5c*/ 	.word	0xffffffff


	//   ....[137]....
        /*2e60*/ 	.word	0xffffffff


	//   ....[138]....
        /*2e64*/ 	.word	0xffffffff


	//   ....[139]....
        /*2e68*/ 	.word	0xffffffff


	//   ....[140]....
        /*2e6c*/ 	.word	0xffffffff


	//   ....[141]....
        /*2e70*/ 	.word	0xffffffff


	//   ....[142]....
        /*2e74*/ 	.word	0xffffffff


	//   ....[143]....
        /*2e78*/ 	.word	0xffffffff


	//   ....[144]....
        /*2e7c*/ 	.word	0xffffffff


	//   ....[145]....
        /*2e80*/ 	.word	0xffffffff


	//   ....[146]....
        /*2e84*/ 	.word	0xffffffff


	//   ....[147]....
        /*2e88*/ 	.word	0xffffffff


	//   ....[148]....
        /*2e8c*/ 	.word	0xffffffff


	//   ....[149]....
        /*2e90*/ 	.word	0xffffffff


	//   ....[150]....
        /*2e94*/ 	.word	0xffffffff


	//   ....[151]....
        /*2e98*/ 	.word	0xffffffff


	//   ....[152]....
        /*2e9c*/ 	.word	0xffffffff


	//   ....[153]....
        /*2ea0*/ 	.word	0xffffffff


	//   ....[154]....
        /*2ea4*/ 	.word	0xffffffff


	//   ....[155]....
        /*2ea8*/ 	.word	0xffffffff


	//   ....[156]....
        /*2eac*/ 	.word	0xffffffff


	//   ....[157]....
        /*2eb0*/ 	.word	0xffffffff


	//   ....[158]....
        /*2eb4*/ 	.word	0xffffffff


	//   ....[159]....
        /*2eb8*/ 	.word	0xffffffff


	//   ....[160]....
        /*2ebc*/ 	.word	0xffffffff


	//   ....[161]....
        /*2ec0*/ 	.word	0xffffffff


	//   ....[162]....
        /*2ec4*/ 	.word	0xffffffff


	//   ....[163]....
        /*2ec8*/ 	.word	0xffffffff


	//   ....[164]....
        /*2ecc*/ 	.word	0xffffffff


	//   ....[165]....
        /*2ed0*/ 	.word	0xffffffff


	//   ....[166]....
        /*2ed4*/ 	.word	0xffffffff


	//   ....[167]....
        /*2ed8*/ 	.word	0xffffffff


	//   ....[168]....
        /*2edc*/ 	.word	0xffffffff


	//   ....[169]....
        /*2ee0*/ 	.word	0xffffffff


	//   ....[170]....
        /*2ee4*/ 	.word	0xffffffff


	//   ....[171]....
        /*2ee8*/ 	.word	0xffffffff


	//   ....[172]....
        /*2eec*/ 	.word	0xffffffff


	//   ....[173]....
        /*2ef0*/ 	.word	0xffffffff


	//   ....[174]....
        /*2ef4*/ 	.word	0xffffffff


	//   ....[175]....
        /*2ef8*/ 	.word	0xffffffff


	//   ....[176]....
        /*2efc*/ 	.word	0xffffffff


	//   ....[177]....
        /*2f00*/ 	.word	0xffffffff


	//   ....[178]....
        /*2f04*/ 	.word	0xffffffff


	//   ....[179]....
        /*2f08*/ 	.word	0xffffffff


	//   ....[180]....
        /*2f0c*/ 	.word	0xffffffff


	//   ....[181]....
        /*2f10*/ 	.word	0xffffffff


	//   ....[182]....
        /*2f14*/ 	.word	0xffffffff


	//   ....[183]....
        /*2f18*/ 	.word	0xffffffff


	//   ....[184]....
        /*2f1c*/ 	.word	0xffffffff


	//   ....[185]....
        /*2f20*/ 	.word	0xffffffff


	//   ....[186]....
        /*2f24*/ 	.word	0xffffffff


	//   ....[187]....
        /*2f28*/ 	.word	0xffffffff


	//   ....[188]....
        /*2f2c*/ 	.word	0xffffffff


	//   ....[189]....
        /*2f30*/ 	.word	0xffffffff


	//   ....[190]....
        /*2f34*/ 	.word	0xffffffff


	//   ....[191]....
        /*2f38*/ 	.word	0xffffffff


	//   ....[192]....
        /*2f3c*/ 	.word	0xffffffff


	//   ....[193]....
        /*2f40*/ 	.word	0xffffffff


	//   ....[194]....
        /*2f44*/ 	.word	0xffffffff


	//   ....[195]....
        /*2f48*/ 	.word	0xffffffff


	//   ....[196]....
        /*2f4c*/ 	.word	0xffffffff


	//   ....[197]....
        /*2f50*/ 	.word	0xffffffff


	//   ....[198]....
        /*2f54*/ 	.word	0xffffffff


	//   ....[199]....
        /*2f58*/ 	.word	0xffffffff


	//   ....[200]....
        /*2f5c*/ 	.word	0xffffffff


	//   ....[201]....
        /*2f60*/ 	.word	0xffffffff


	//   ....[202]....
        /*2f64*/ 	.word	0xffffffff


	//   ....[203]....
        /*2f68*/ 	.word	0xffffffff


	//   ....[204]....
        /*2f6c*/ 	.word	0xffffffff


	//   ....[205]....
        /*2f70*/ 	.word	0xffffffff


	//   ....[206]....
        /*2f74*/ 	.word	0xffffffff


	//   ....[207]....
        /*2f78*/ 	.word	0xffffffff


	//   ....[208]....
        /*2f7c*/ 	.word	0xffffffff


	//   ....[209]....
        /*2f80*/ 	.word	0xffffffff


	//   ....[210]....
        /*2f84*/ 	.word	0xffffffff


	//   ....[211]....
        /*2f88*/ 	.word	0xffffffff


	//   ....[212]....
        /*2f8c*/ 	.word	0xffffffff


	//   ....[213]....
        /*2f90*/ 	.word	0xffffffff


	//   ....[214]....
        /*2f94*/ 	.word	0xffffffff


	//   ....[215]....
        /*2f98*/ 	.word	0xffffffff


	//   ....[216]....
        /*2f9c*/ 	.word	0xffffffff


	//   ....[217]....
        /*2fa0*/ 	.word	0xffffffff


	//   ....[218]....
        /*2fa4*/ 	.word	0xffffffff


	//   ....[219]....
        /*2fa8*/ 	.word	0xffffffff


	//   ....[220]....
        /*2fac*/ 	.word	0xffffffff


	//   ....[221]....
        /*2fb0*/ 	.word	0xffffffff


	//   ....[222]....
        /*2fb4*/ 	.word	0xffffffff


	//   ....[223]....
        /*2fb8*/ 	.word	0xffffffff


	//   ....[224]....
        /*2fbc*/ 	.word	0xffffffff


	//   ....[225]....
        /*2fc0*/ 	.word	0xffffffff


	//   ....[226]....
        /*2fc4*/ 	.word	0xffffffff


	//   ....[227]....
        /*2fc8*/ 	.word	0xffffffff


	//   ....[228]....
        /*2fcc*/ 	.word	0xffffffff


	//   ....[229]....
        /*2fd0*/ 	.word	0xffffffff


	//   ....[230]....
        /*2fd4*/ 	.word	0xffffffff


	//   ....[231]....
        /*2fd8*/ 	.word	0xffffffff


	//   ....[232]....
        /*2fdc*/ 	.word	0xffffffff


	//   ....[233]....
        /*2fe0*/ 	.word	0xffffffff


	//   ....[234]....
        /*2fe4*/ 	.word	0xffffffff


	//   ....[235]....
        /*2fe8*/ 	.word	0xffffffff


	//   ....[236]....
        /*2fec*/ 	.word	0xffffffff


	//   ....[237]....
        /*2ff0*/ 	.word	0xffffffff


	//   ....[238]....
        /*2ff4*/ 	.word	0xffffffff


	//   ....[239]....
        /*2ff8*/ 	.word	0xffffffff


	//   ....[240]....
        /*2ffc*/ 	.word	0xffffffff


	//   ....[241]....
        /*3000*/ 	.word	0xffffffff


	//   ....[242]....
        /*3004*/ 	.word	0xffffffff


	//   ....[243]....
        /*3008*/ 	.word	0xffffffff


	//   ....[244]....
        /*300c*/ 	.word	0xffffffff


	//   ....[245]....
        /*3010*/ 	.word	0xffffffff


	//   ....[246]....
        /*3014*/ 	.word	0xffffffff


	//   ....[247]....
        /*3018*/ 	.word	0xffffffff


	//   ....[248]....
        /*301c*/ 	.word	0xffffffff


	//   ....[249]....
        /*3020*/ 	.word	0xffffffff


	//   ....[250]....
        /*3024*/ 	.word	0xffffffff


	//   ....[251]....
        /*3028*/ 	.word	0xffffffff


	//   ....[252]....
        /*302c*/ 	.word	0xffffffff


	//   ....[253]....
        /*3030*/ 	.word	0xffffffff


	//   ....[254]....
        /*3034*/ 	.word	0xffffffff


	//   ....[255]....
        /*3038*/ 	.word	0xffffffff


	//   ....[0]....
        /*303c*/ 	.word	0xffffffff


	//   ....[1]....
        /*3040*/ 	.word	0xffffffff


	//   ....[2]....
        /*3044*/ 	.word	0xffffffff


	//   ....[3]....
        /*3048*/ 	.word	0xffffffff


	//   ....[4]....
        /*304c*/ 	.word	0xffffffff


	//   ....[5]....
        /*3050*/ 	.word	0xffffffff


	//   ....[6]....
        /*3054*/ 	.word	0xffffffff


	//   ....[7]....
        /*3058*/ 	.word	0xffffffff


	//   ....[8]....
        /*305c*/ 	.word	0xffffffff


	//   ....[9]....
        /*3060*/ 	.word	0xffffffff


	//   ....[10]....
        /*3064*/ 	.word	0xffffffff


	//   ....[11]....
        /*3068*/ 	.word	0xffffffff


	//   ....[12]....
        /*306c*/ 	.word	0xffffffff


	//   ....[13]....
        /*3070*/ 	.word	0xffffffff


	//   ....[14]....
        /*3074*/ 	.word	0xffffffff


	//   ....[15]....
        /*3078*/ 	.word	0xffffffff


	//   ....[16]....
        /*307c*/ 	.word	0xffffffff


	//   ....[17]....
        /*3080*/ 	.word	0xffffffff


	//   ....[18]....
        /*3084*/ 	.word	0xffffffff


	//   ....[19]....
        /*3088*/ 	.word	0xffffffff


	//   ....[20]....
        /*308c*/ 	.word	0xffffffff


	//   ....[21]....
        /*3090*/ 	.word	0xffffffff


	//   ....[22]....
        /*3094*/ 	.word	0xffffffff


	//   ....[23]....
        /*3098*/ 	.word	0xffffffff


	//   ....[24]....
        /*309c*/ 	.word	0xffffffff


	//   ....[25]....
        /*30a0*/ 	.word	0xffffffff


	//   ....[26]....
        /*30a4*/ 	.word	0xffffffff


	//   ....[27]....
        /*30a8*/ 	.word	0xffffffff


	//   ....[28]....
        /*30ac*/ 	.word	0xffffffff


	//   ....[29]....
        /*30b0*/ 	.word	0xffffffff


	//   ....[30]....
        /*30b4*/ 	.word	0xffffffff


	//   ....[31]....
        /*30b8*/ 	.word	0xffffffff


	//   ....[32]....
        /*30bc*/ 	.word	0xffffffff


	//   ....[33]....
        /*30c0*/ 	.word	0xffffffff


	//   ....[34]....
        /*30c4*/ 	.word	0xffffffff


	//   ....[35]....
        /*30c8*/ 	.word	0xffffffff


	//   ....[36]....
        /*30cc*/ 	.word	0xffffffff


	//   ....[37]....
        /*30d0*/ 	.word	0xffffffff


	//   ....[38]....
        /*30d4*/ 	.word	0xffffffff


	//   ....[39]....
        /*30d8*/ 	.word	0xffffffff


	//   ....[40]....
        /*30dc*/ 	.word	0xffffffff


	//   ....[41]....
        /*30e0*/ 	.word	0xffffffff


	//   ....[42]....
        /*30e4*/ 	.word	0xffffffff


	//   ....[43]....
        /*30e8*/ 	.word	0xffffffff


	//   ....[44]....
        /*30ec*/ 	.word	0xffffffff


	//   ....[45]....
        /*30f0*/ 	.word	0xffffffff


	//   ....[46]....
        /*30f4*/ 	.word	0xffffffff


	//   ....[47]....
        /*30f8*/ 	.word	0xffffffff


	//   ....[48]....
        /*30fc*/ 	.word	0xffffffff


	//   ....[49]....
        /*3100*/ 	.word	0xffffffff


	//   ....[50]....
        /*3104*/ 	.word	0xffffffff


	//   ....[51]....
        /*3108*/ 	.word	0xffffffff


	//   ....[52]....
        /*310c*/ 	.word	0xffffffff


	//   ....[53]....
        /*3110*/ 	.word	0xffffffff


	//   ....[54]....
        /*3114*/ 	.word	0xffffffff


	//   ....[55]....
        /*3118*/ 	.word	0xffffffff


	//   ....[56]....
        /*311c*/ 	.word	0xffffffff


	//   ....[57]....
        /*3120*/ 	.word	0xffffffff


	//   ....[58]....
        /*3124*/ 	.word	0xffffffff


	//   ....[59]....
        /*3128*/ 	.word	0xffffffff


	//   ....[60]....
        /*312c*/ 	.word	0xffffffff


	//   ....[61]....
        /*3130*/ 	.word	0xffffffff


	//   ....[62]....
        /*3134*/ 	.word	0xffffffff


	//   ....[63]....
        /*3138*/ 	.word	0xffffffff


	//   ....[64]....
        /*313c*/ 	.word	0xffffffff


	//   ....[65]....
        /*3140*/ 	.word	0xffffffff


	//   ....[66]....
        /*3144*/ 	.word	0xffffffff


	//   ....[67]....
        /*3148*/ 	.word	0xffffffff


	//   ....[68]....
        /*314c*/ 	.word	0xffffffff


	//   ....[69]....
        /*3150*/ 	.word	0xffffffff


	//   ....[70]....
        /*3154*/ 	.word	0xffffffff


	//   ....[71]....
        /*3158*/ 	.word	0xffffffff


	//   ....[72]....
        /*315c*/ 	.word	0xffffffff


	//   ....[73]....
        /*3160*/ 	.word	0xffffffff


	//   ....[74]....
        /*3164*/ 	.word	0xffffffff


	//   ....[75]....
        /*3168*/ 	.word	0xffffffff


	//   ....[76]....
        /*316c*/ 	.word	0xffffffff


	//   ....[77]....
        /*3170*/ 	.word	0xffffffff


	//   ....[78]....
        /*3174*/ 	.word	0xffffffff


	//   ....[79]....
        /*3178*/ 	.word	0xffffffff


	//   ....[80]....
        /*317c*/ 	.word	0xffffffff


	//   ....[81]....
        /*3180*/ 	.word	0xffffffff


	//   ....[82]....
        /*3184*/ 	.word	0xffffffff


	//   ....[83]....
        /*3188*/ 	.word	0xffffffff


	//   ....[84]....
        /*318c*/ 	.word	0xffffffff


	//   ....[85]....
        /*3190*/ 	.word	0xffffffff


	//   ....[86]....
        /*3194*/ 	.word	0xffffffff


	//   ....[87]....
        /*3198*/ 	.word	0xffffffff


	//   ....[88]....
        /*319c*/ 	.word	0xffffffff


	//   ....[89]....
        /*31a0*/ 	.word	0xffffffff


	//   ....[90]....
        /*31a4*/ 	.word	0xffffffff


	//   ....[91]....
        /*31a8*/ 	.word	0xffffffff


	//   ....[92]....
        /*31ac*/ 	.word	0xffffffff


	//   ....[93]....
        /*31b0*/ 	.word	0xffffffff


	//   ....[94]....
        /*31b4*/ 	.word	0xffffffff


	//   ....[95]....
        /*31b8*/ 	.word	0xffffffff


	//   ....[96]....
        /*31bc*/ 	.word	0xffffffff


	//   ....[97]....
        /*31c0*/ 	.word	0xffffffff


	//   ....[98]....
        /*31c4*/ 	.word	0xffffffff


	//   ....[99]....
        /*31c8*/ 	.word	0xffffffff


	//   ....[100]....
        /*31cc*/ 	.word	0xffffffff


	//   ....[101]....
        /*31d0*/ 	.word	0xffffffff


	//   ....[102]....
        /*31d4*/ 	.word	0xffffffff


	//   ....[103]....
        /*31d8*/ 	.word	0xffffffff


	//   ....[104]....
        /*31dc*/ 	.word	0xffffffff


	//   ....[105]....
        /*31e0*/ 	.word	0xffffffff


	//   ....[106]....
        /*31e4*/ 	.word	0xffffffff


	//   ....[107]....
        /*31e8*/ 	.word	0xffffffff


	//   ....[108]....
        /*31ec*/ 	.word	0xffffffff


	//   ....[109]....
        /*31f0*/ 	.word	0xffffffff


	//   ....[110]....
        /*31f4*/ 	.word	0xffffffff


	//   ....[111]....
        /*31f8*/ 	.word	0xffffffff


	//   ....[112]....
        /*31fc*/ 	.word	0xffffffff


	//   ....[113]....
        /*3200*/ 	.word	0xffffffff


	//   ....[114]....
        /*3204*/ 	.word	0xffffffff


	//   ....[115]....
        /*3208*/ 	.word	0xffffffff


	//   ....[116]....
        /*320c*/ 	.word	0xffffffff


	//   ....[117]....
        /*3210*/ 	.word	0xffffffff


	//   ....[118]....
        /*3214*/ 	.word	0xffffffff


	//   ....[119]....
        /*3218*/ 	.word	0xffffffff


	//   ....[120]....
        /*321c*/ 	.word	0xffffffff


	//   ....[121]....
        /*3220*/ 	.word	0xffffffff


	//   ....[122]....
        /*3224*/ 	.word	0xffffffff


	//   ....[123]....
        /*3228*/ 	.word	0xffffffff


	//   ....[124]....
        /*322c*/ 	.word	0xffffffff


	//   ....[125]....
        /*3230*/ 	.word	0xffffffff


	//   ....[126]....
        /*3234*/ 	.word	0xffffffff


	//   ....[127]....
        /*3238*/ 	.word	0xffffffff


	//   ....[128]....
        /*323c*/ 	.word	0xffffffff


	//   ....[129]....
        /*3240*/ 	.word	0xffffffff


	//   ....[130]....
        /*3244*/ 	.word	0xffffffff


	//   ....[131]....
        /*3248*/ 	.word	0xffffffff


	//   ....[132]....
        /*324c*/ 	.word	0xffffffff


	//   ....[133]....
        /*3250*/ 	.word	0xffffffff


	//   ....[134]....
        /*3254*/ 	.word	0xffffffff


	//   ....[135]....
        /*3258*/ 	.word	0xffffffff


	//   ....[136]....
        /*325c*/ 	.word	0xffffffff


	//   ....[137]....
        /*3260*/ 	.word	0xffffffff


	//   ....[138]....
        /*3264*/ 	.word	0xffffffff


	//   ....[139]....
        /*3268*/ 	.word	0xffffffff


	//   ....[140]....
        /*326c*/ 	.word	0xffffffff


	//   ....[141]....
        /*3270*/ 	.word	0xffffffff


	//   ....[142]....
        /*3274*/ 	.word	0xffffffff


	//   ....[143]....
        /*3278*/ 	.word	0xffffffff


	//   ....[144]....
        /*327c*/ 	.word	0xffffffff


	//   ....[145]....
        /*3280*/ 	.word	0xffffffff


	//   ....[146]....
        /*3284*/ 	.word	0xffffffff


	//   ....[147]....
        /*3288*/ 	.word	0xffffffff


	//   ....[148]....
        /*328c*/ 	.word	0xffffffff


	//   ....[149]....
        /*3290*/ 	.word	0xffffffff


	//   ....[150]....
        /*3294*/ 	.word	0xffffffff


	//   ....[151]....
        /*3298*/ 	.word	0xffffffff


	//   ....[152]....
        /*329c*/ 	.word	0xffffffff


	//   ....[153]....
        /*32a0*/ 	.word	0xffffffff


	//   ....[154]....
        /*32a4*/ 	.word	0xffffffff


	//   ....[155]....
        /*32a8*/ 	.word	0xffffffff


	//   ....[156]....
        /*32ac*/ 	.word	0xffffffff


	//   ....[157]....
        /*32b0*/ 	.word	0xffffffff


	//   ....[158]....
        /*32b4*/ 	.word	0xffffffff


	//   ....[159]....
        /*32b8*/ 	.word	0xffffffff


	//   ....[160]....
        /*32bc*/ 	.word	0xffffffff


	//   ....[161]....
        /*32c0*/ 	.word	0xffffffff


	//   ....[162]....
        /*32c4*/ 	.word	0xffffffff


	//   ....[163]....
        /*32c8*/ 	.word	0xffffffff


	//   ....[164]....
        /*32cc*/ 	.word	0xffffffff


	//   ....[165]....
        /*32d0*/ 	.word	0xffffffff


	//   ....[166]....
        /*32d4*/ 	.word	0xffffffff


	//   ....[167]....
        /*32d8*/ 	.word	0xffffffff


	//   ....[168]....
        /*32dc*/ 	.word	0xffffffff


	//   ....[169]....
        /*32e0*/ 	.word	0xffffffff


	//   ....[170]....
        /*32e4*/ 	.word	0xffffffff


	//   ....[171]....
        /*32e8*/ 	.word	0xffffffff


	//   ....[172]....
        /*32ec*/ 	.word	0xffffffff


	//   ....[173]....
        /*32f0*/ 	.word	0xffffffff


	//   ....[174]....
        /*32f4*/ 	.word	0xffffffff


	//   ....[175]....
        /*32f8*/ 	.word	0xffffffff


	//   ....[176]....
        /*32fc*/ 	.word	0xffffffff


	//   ....[177]....
        /*3300*/ 	.word	0xffffffff


	//   ....[178]....
        /*3304*/ 	.word	0xffffffff


	//   ....[179]....
        /*3308*/ 	.word	0xffffffff


	//   ....[180]....
        /*330c*/ 	.word	0xffffffff


	//   ....[181]....
        /*3310*/ 	.word	0xffffffff


	//   ....[182]....
        /*3314*/ 	.word	0xffffffff


	//   ....[183]....
        /*3318*/ 	.word	0xffffffff


	//   ....[184]....
        /*331c*/ 	.word	0xffffffff


	//   ....[185]....
        /*3320*/ 	.word	0xffffffff


	//   ....[186]....
        /*3324*/ 	.word	0xffffffff


	//   ....[187]....
        /*3328*/ 	.word	0xffffffff


	//   ....[188]....
        /*332c*/ 	.word	0xffffffff


	//   ....[189]....
        /*3330*/ 	.word	0xffffffff


	//   ....[190]....
        /*3334*/ 	.word	0xffffffff


	//   ....[191]....
        /*3338*/ 	.word	0xffffffff


	//   ....[192]....
        /*333c*/ 	.word	0xffffffff


	//   ....[193]....
        /*3340*/ 	.word	0xffffffff


	//   ....[194]....
        /*3344*/ 	.word	0xffffffff


	//   ....[195]....
        /*3348*/ 	.word	0xffffffff


	//   ....[196]....
        /*334c*/ 	.word	0xffffffff


	//   ....[197]....
        /*3350*/ 	.word	0xffffffff


	//   ....[198]....
        /*3354*/ 	.word	0xffffffff


	//   ....[199]....
        /*3358*/ 	.word	0xffffffff


	//   ....[200]....
        /*335c*/ 	.word	0xffffffff


	//   ....[201]....
        /*3360*/ 	.word	0xffffffff


	//   ....[202]....
        /*3364*/ 	.word	0xffffffff


	//   ....[203]....
        /*3368*/ 	.word	0xffffffff


	//   ....[204]....
        /*336c*/ 	.word	0xffffffff


	//   ....[205]....
        /*3370*/ 	.word	0xffffffff


	//   ....[206]....
        /*3374*/ 	.word	0xffffffff


	//   ....[207]....
        /*3378*/ 	.word	0xffffffff


	//   ....[208]....
        /*337c*/ 	.word	0xffffffff


	//   ....[209]....
        /*3380*/ 	.word	0xffffffff


	//   ....[210]....
        /*3384*/ 	.word	0xffffffff


	//   ....[211]....
        /*3388*/ 	.word	0xffffffff


	//   ....[212]....
        /*338c*/ 	.word	0xffffffff


	//   ....[213]....
        /*3390*/ 	.word	0xffffffff


	//   ....[214]....
        /*3394*/ 	.word	0xffffffff


	//   ....[215]....
        /*3398*/ 	.word	0xffffffff


	//   ....[216]....
        /*339c*/ 	.word	0xffffffff


	//   ....[217]....
        /*33a0*/ 	.word	0xffffffff


	//   ....[218]....
        /*33a4*/ 	.word	0xffffffff


	//   ....[219]....
        /*33a8*/ 	.word	0xffffffff


	//   ....[220]....
        /*33ac*/ 	.word	0xffffffff


	//   ....[221]....
        /*33b0*/ 	.word	0xffffffff


	//   ....[222]....
        /*33b4*/ 	.word	0xffffffff


	//   ....[223]....
        /*33b8*/ 	.word	0xffffffff


	//   ....[224]....
        /*33bc*/ 	.word	0xffffffff


	//   ....[225]....
        /*33c0*/ 	.word	0xffffffff


	//   ....[226]....
        /*33c4*/ 	.word	0xffffffff


	//   ....[227]....
        /*33c8*/ 	.word	0xffffffff


	//   ....[228]....
        /*33cc*/ 	.word	0xffffffff


	//   ....[229]....
        /*33d0*/ 	.word	0xffffffff


	//   ....[230]....
        /*33d4*/ 	.word	0xffffffff


	//   ....[231]....
        /*33d8*/ 	.word	0xffffffff


	//   ....[232]....
        /*33dc*/ 	.word	0xffffffff


	//   ....[233]....
        /*33e0*/ 	.word	0xffffffff


	//   ....[234]....
        /*33e4*/ 	.word	0xffffffff


	//   ....[235]....
        /*33e8*/ 	.word	0xffffffff


	//   ....[236]....
        /*33ec*/ 	.word	0xffffffff


	//   ....[237]....
        /*33f0*/ 	.word	0xffffffff


	//   ....[238]....
        /*33f4*/ 	.word	0xffffffff


	//   ....[239]....
        /*33f8*/ 	.word	0xffffffff


	//   ....[240]....
        /*33fc*/ 	.word	0xffffffff


	//   ....[241]....
        /*3400*/ 	.word	0xffffffff


	//   ....[242]....
        /*3404*/ 	.word	0xffffffff


	//   ....[243]....
        /*3408*/ 	.word	0xffffffff


	//   ....[244]....
        /*340c*/ 	.word	0xffffffff


	//   ....[245]....
        /*3410*/ 	.word	0xffffffff


	//   ....[246]....
        /*3414*/ 	.word	0xffffffff


	//   ....[247]....
        /*3418*/ 	.word	0xffffffff


	//   ....[248]....
        /*341c*/ 	.word	0xffffffff


	//   ....[249]....
        /*3420*/ 	.word	0xffffffff


	//   ....[250]....
        /*3424*/ 	.word	0xffffffff


	//   ....[251]....
        /*3428*/ 	.word	0xffffffff


	//   ....[252]....
        /*342c*/ 	.word	0xffffffff


	//   ....[253]....
        /*3430*/ 	.word	0xffffffff


	//   ....[254]....
        /*3434*/ 	.word	0xffffffff


	//   ....[255]....
        /*3438*/ 	.word	0xffffffff


	//   ....[0]....
        /*343c*/ 	.word	0xffffffff


	//   ....[1]....
        /*3440*/ 	.word	0xffffffff


	//   ....[2]....
        /*3444*/ 	.word	0xffffffff


	//   ....[3]....
        /*3448*/ 	.word	0xffffffff


	//   ....[4]....
        /*344c*/ 	.word	0xffffffff


	//   ....[5]....
        /*3450*/ 	.word	0xffffffff


	//   ....[6]....
        /*3454*/ 	.word	0xffffffff


	//   ....[7]....
        /*3458*/ 	.word	0xffffffff


	//   ....[8]....
        /*345c*/ 	.word	0xffffffff


	//   ....[9]....
        /*3460*/ 	.word	0xffffffff


	//   ....[10]....
        /*3464*/ 	.word	0xffffffff


	//   ....[11]....
        /*3468*/ 	.word	0xffffffff


	//   ....[12]....
        /*346c*/ 	.word	0xffffffff


	//   ....[13]....
        /*3470*/ 	.word	0xffffffff


	//   ....[14]....
        /*3474*/ 	.word	0xffffffff


	//   ....[15]....
        /*3478*/ 	.word	0xffffffff


	//   ....[16]....
        /*347c*/ 	.word	0xffffffff


	//   ....[17]....
        /*3480*/ 	.word	0xffffffff


	//   ....[18]....
        /*3484*/ 	.word	0xffffffff


	//   ....[19]....
        /*3488*/ 	.word	0xffffffff


	//   ....[20]....
        /*348c*/ 	.word	0xffffffff


	//   ....[21]....
        /*3490*/ 	.word	0xffffffff


	//   ....[22]....
        /*3494*/ 	.word	0xffffffff


	//   ....[23]....
        /*3498*/ 	.word	0xffffffff


	//   ....[24]....
        /*349c*/ 	.word	0xffffffff


	//   ....[25]....
        /*34a0*/ 	.word	0xffffffff


	//   ....[26]....
        /*34a4*/ 	.word	0xffffffff


	//   ....[27]....
        /*34a8*/ 	.word	0xffffffff


	//   ....[28]....
        /*34ac*/ 	.word	0xffffffff


	//   ....[29]....
        /*34b0*/ 	.word	0xffffffff


	//   ....[30]....
        /*34b4*/ 	.word	0xffffffff


	//   ....[31]....
        /*34b8*/ 	.word	0xffffffff


	//   ....[32]....
        /*34bc*/ 	.word	0xffffffff


	//   ....[33]....
        /*34c0*/ 	.word	0xffffffff


	//   ....[34]....
        /*34c4*/ 	.word	0xffffffff


	//   ....[35]....
        /*34c8*/ 	.word	0xffffffff


	//   ....[36]....
        /*34cc*/ 	.word	0xffffffff


	//   ....[37]....
        /*34d0*/ 	.word	0xffffffff


	//   ....[38]....
        /*34d4*/ 	.word	0xffffffff


	//   ....[39]....
        /*34d8*/ 	.word	0xffffffff


	//   ....[40]....
        /*34dc*/ 	.word	0xffffffff


	//   ....[41]....
        /*34e0*/ 	.word	0xffffffff


	//   ....[42]....
        /*34e4*/ 	.word	0xffffffff


	//   ....[43]....
        /*34e8*/ 	.word	0xffffffff


	//   ....[44]....
        /*34ec*/ 	.word	0xffffffff


	//   ....[45]....
        /*34f0*/ 	.word	0xffffffff


	//   ....[46]....
        /*34f4*/ 	.word	0xffffffff


	//   ....[47]....
        /*34f8*/ 	.word	0xffffffff


	//   ....[48]....
        /*34fc*/ 	.word	0xffffffff


	//   ....[49]....
        /*3500*/ 	.word	0xffffffff


	//   ....[50]....
        /*3504*/ 	.word	0xffffffff


	//   ....[51]....
        /*3508*/ 	.word	0xffffffff


	//   ....[52]....
        /*350c*/ 	.word	0xffffffff


	//   ....[53]....
        /*3510*/ 	.word	0xffffffff


	//   ....[54]....
        /*3514*/ 	.word	0xffffffff


	//   ....[55]....
        /*3518*/ 	.word	0xffffffff


	//   ....[56]....
        /*351c*/ 	.word	0xffffffff


	//   ....[57]....
        /*3520*/ 	.word	0xffffffff


	//   ....[58]....
        /*3524*/ 	.word	0xffffffff


	//   ....[59]....
        /*3528*/ 	.word	0xffffffff


	//   ....[60]....
        /*352c*/ 	.word	0xffffffff


	//   ....[61]....
        /*3530*/ 	.word	0xffffffff


	//   ....[62]....
        /*3534*/ 	.word	0xffffffff


	//   ....[63]....
        /*3538*/ 	.word	0xffffffff


	//   ....[64]....
        /*353c*/ 	.word	0xffffffff


	//   ....[65]....
        /*3540*/ 	.word	0xffffffff


	//   ....[66]....
        /*3544*/ 	.word	0xffffffff


	//   ....[67]....
        /*3548*/ 	.word	0xffffffff


	//   ....[68]....
        /*354c*/ 	.word	0xffffffff


	//   ....[69]....
        /*3550*/ 	.word	0xffffffff


	//   ....[70]....
        /*3554*/ 	.word	0xffffffff


	//   ....[71]....
        /*3558*/ 	.word	0xffffffff


	//   ....[72]....
        /*355c*/ 	.word	0xffffffff


	//   ....[73]....
        /*3560*/ 	.word	0xffffffff


	//   ....[74]....
        /*3564*/ 	.word	0xffffffff


	//   ....[75]....
        /*3568*/ 	.word	0xffffffff


	//   ....[76]....
        /*356c*/ 	.word	0xffffffff


	//   ....[77]....
        /*3570*/ 	.word	0xffffffff


	//   ....[78]....
        /*3574*/ 	.word	0xffffffff


	//   ....[79]....
        /*3578*/ 	.word	0xffffffff


	//   ....[80]....
        /*357c*/ 	.word	0xffffffff


	//   ....[81]....
        /*3580*/ 	.word	0xffffffff


	//   ....[82]....
        /*3584*/ 	.word	0xffffffff


	//   ....[83]....
        /*3588*/ 	.word	0xffffffff


	//   ....[84]....
        /*358c*/ 	.word	0xffffffff


	//   ....[85]....
        /*3590*/ 	.word	0xffffffff


	//   ....[86]....
        /*3594*/ 	.word	0xffffffff


	//   ....[87]....
        /*3598*/ 	.word	0xffffffff


	//   ....[88]....
        /*359c*/ 	.word	0xffffffff


	//   ....[89]....
        /*35a0*/ 	.word	0xffffffff


	//   ....[90]....
        /*35a4*/ 	.word	0xffffffff


	//   ....[91]....
        /*35a8*/ 	.word	0xffffffff


	//   ....[92]....
        /*35ac*/ 	.word	0xffffffff


	//   ....[93]....
        /*35b0*/ 	.word	0xffffffff


	//   ....[94]....
        /*35b4*/ 	.word	0xffffffff


	//   ....[95]....
        /*35b8*/ 	.word	0xffffffff


	//   ....[96]....
        /*35bc*/ 	.word	0xffffffff


	//   ....[97]....
        /*35c0*/ 	.word	0xffffffff


	//   ....[98]....
        /*35c4*/ 	.word	0xffffffff


	//   ....[99]....
        /*35c8*/ 	.word	0xffffffff


	//   ....[100]....
        /*35cc*/ 	.word	0xffffffff


	//   ....[101]....
        /*35d0*/ 	.word	0xffffffff


	//   ....[102]....
        /*35d4*/ 	.word	0xffffffff


	//   ....[103]....
        /*35d8*/ 	.word	0xffffffff


	//   ....[104]....
        /*35dc*/ 	.word	0xffffffff


	//   ....[105]....
        /*35e0*/ 	.word	0xffffffff


	//   ....[106]....
        /*35e4*/ 	.word	0xffffffff


	//   ....[107]....
        /*35e8*/ 	.word	0xffffffff


	//   ....[108]....
        /*35ec*/ 	.word	0xffffffff


	//   ....[109]....
        /*35f0*/ 	.word	0xffffffff


	//   ....[110]....
        /*35f4*/ 	.word	0xffffffff


	//   ....[111]....
        /*35f8*/ 	.word	0xffffffff


	//   ....[112]....
        /*35fc*/ 	.word	0xffffffff


	//   ....[113]....
        /*3600*/ 	.word	0xffffffff


	//   ....[114]....
        /*3604*/ 	.word	0xffffffff


	//   ....[115]....
        /*3608*/ 	.word	0xffffffff


	//   ....[116]....
        /*360c*/ 	.word	0xffffffff


	//   ....[117]....
        /*3610*/ 	.word	0xffffffff


	//   ....[118]....
        /*3614*/ 	.word	0xffffffff


	//   ....[119]....
        /*3618*/ 	.word	0xffffffff


	//   ....[120]....
        /*361c*/ 	.word	0xffffffff


	//   ....[121]....
        /*3620*/ 	.word	0xffffffff


	//   ....[122]....
        /*3624*/ 	.word	0xffffffff


	//   ....[123]....
        /*3628*/ 	.word	0xffffffff


	//   ....[124]....
        /*362c*/ 	.word	0xffffffff


	//   ....[125]....
        /*3630*/ 	.word	0xffffffff


	//   ....[126]....
        /*3634*/ 	.word	0xffffffff


	//   ....[127]....
        /*3638*/ 	.word	0xffffffff


	//   ....[128]....
        /*363c*/ 	.word	0xffffffff


	//   ....[129]....
        /*3640*/ 	.word	0xffffffff


	//   ....[130]....
        /*3644*/ 	.word	0xffffffff


	//   ....[131]....
        /*3648*/ 	.word	0xffffffff


	//   ....[132]....
        /*364c*/ 	.word	0xffffffff


	//   ....[133]....
        /*3650*/ 	.word	0xffffffff


	//   ....[134]....
        /*3654*/ 	.word	0xffffffff


	//   ....[135]....
        /*3658*/ 	.word	0xffffffff


	//   ....[136]....
        /*365c*/ 	.word	0xffffffff


	//   ....[137]....
        /*3660*/ 	.word	0xffffffff


	//   ....[138]....
        /*3664*/ 	.word	0xffffffff


	//   ....[139]....
        /*3668*/ 	.word	0xffffffff


	//   ....[140]....
        /*366c*/ 	.word	0xffffffff


	//   ....[141]....
        /*3670*/ 	.word	0xffffffff


	//   ....[142]....
        /*3674*/ 	.word	0xffffffff


	//   ....[143]....
        /*3678*/ 	.word	0xffffffff


	//   ....[144]....
        /*367c*/ 	.word	0xffffffff


	//   ....[145]....
        /*3680*/ 	.word	0xffffffff


	//   ....[146]....
        /*3684*/ 	.word	0xffffffff


	//   ....[147]....
        /*3688*/ 	.word	0xffffffff


	//   ....[148]....
        /*368c*/ 	.word	0xffffffff


	//   ....[149]....
        /*3690*/ 	.word	0xffffffff


	//   ....[150]....
        /*3694*/ 	.word	0xffffffff


	//   ....[151]....
        /*3698*/ 	.word	0xffffffff


	//   ....[152]....
        /*369c*/ 	.word	0xffffffff


	//   ....[153]....
        /*36a0*/ 	.word	0xffffffff


	//   ....[154]....
        /*36a4*/ 	.word	0xffffffff


	//   ....[155]....
        /*36a8*/ 	.word	0xffffffff


	//   ....[156]....
        /*36ac*/ 	.word	0xffffffff


	//   ....[157]....
        /*36b0*/ 	.word	0xffffffff


	//   ....[158]....
        /*36b4*/ 	.word	0xffffffff


	//   ....[159]....
        /*36b8*/ 	.word	0xffffffff


	//   ....[160]....
        /*36bc*/ 	.word	0xffffffff


	//   ....[161]....
        /*36c0*/ 	.word	0xffffffff


	//   ....[162]....
        /*36c4*/ 	.word	0xffffffff


	//   ....[163]....
        /*36c8*/ 	.word	0xffffffff


	//   ....[164]....
        /*36cc*/ 	.word	0xffffffff


	//   ....[165]....
        /*36d0*/ 	.word	0xffffffff


	//   ....[166]....
        /*36d4*/ 	.word	0xffffffff


	//   ....[167]....
        /*36d8*/ 	.word	0xffffffff


	//   ....[168]....
        /*36dc*/ 	.word	0xffffffff


	//   ....[169]....
        /*36e0*/ 	.word	0xffffffff


	//   ....[170]....
        /*36e4*/ 	.word	0xffffffff


	//   ....[171]....
        /*36e8*/ 	.word	0xffffffff


	//   ....[172]....
        /*36ec*/ 	.word	0xffffffff


	//   ....[173]....
        /*36f0*/ 	.word	0xffffffff


	//   ....[174]....
        /*36f4*/ 	.word	0xffffffff


	//   ....[175]....
        /*36f8*/ 	.word	0xffffffff


	//   ....[176]....
        /*36fc*/ 	.word	0xffffffff


	//   ....[177]....
        /*3700*/ 	.word	0xffffffff


	//   ....[178]....
        /*3704*/ 	.word	0xffffffff


	//   ....[179]....
        /*3708*/ 	.word	0xffffffff


	//   ....[180]....
        /*370c*/ 	.word	0xffffffff


	//   ....[181]....
        /*3710*/ 	.word	0xffffffff


	//   ....[182]....
        /*3714*/ 	.word	0xffffffff


	//   ....[183]....
        /*3718*/ 	.word	0xffffffff


	//   ....[184]....
        /*371c*/ 	.word	0xffffffff


	//   ....[185]....
        /*3720*/ 	.word	0xffffffff


	//   ....[186]....
        /*3724*/ 	.word	0xffffffff


	//   ....[187]....
        /*3728*/ 	.word	0xffffffff


	//   ....[188]....
        /*372c*/ 	.word	0xffffffff


	//   ....[189]....
        /*3730*/ 	.word	0xffffffff


	//   ....[190]....
        /*3734*/ 	.word	0xffffffff


	//   ....[191]....
        /*3738*/ 	.word	0xffffffff


	//   ....[192]....
        /*373c*/ 	.word	0xffffffff


	//   ....[193]....
        /*3740*/ 	.word	0xffffffff


	//   ....[194]....
        /*3744*/ 	.word	0xffffffff


	//   ....[195]....
        /*3748*/ 	.word	0xffffffff


	//   ....[196]....
        /*374c*/ 	.word	0xffffffff


	//   ....[197]....
        /*3750*/ 	.word	0xffffffff


	//   ....[198]....
        /*3754*/ 	.word	0xffffffff


	//   ....[199]....
        /*3758*/ 	.word	0xffffffff


	//   ....[200]....
        /*375c*/ 	.word	0xffffffff


	//   ....[201]....
        /*3760*/ 	.word	0xffffffff


	//   ....[202]....
        /*3764*/ 	.word	0xffffffff


	//   ....[203]....
        /*3768*/ 	.word	0xffffffff


	//   ....[204]....
        /*376c*/ 	.word	0xffffffff


	//   ....[205]....
        /*3770*/ 	.word	0xffffffff


	//   ....[206]....
        /*3774*/ 	.word	0xffffffff


	//   ....[207]....
        /*3778*/ 	.word	0xffffffff


	//   ....[208]....
        /*377c*/ 	.word	0xffffffff


	//   ....[209]....
        /*3780*/ 	.word	0xffffffff


	//   ....[210]....
        /*3784*/ 	.word	0xffffffff


	//   ....[211]....
        /*3788*/ 	.word	0xffffffff


	//   ....[212]....
        /*378c*/ 	.word	0xffffffff


	//   ....[213]....
        /*3790*/ 	.word	0xffffffff


	//   ....[214]....
        /*3794*/ 	.word	0xffffffff


	//   ....[215]....
        /*3798*/ 	.word	0xffffffff


	//   ....[216]....
        /*379c*/ 	.word	0xffffffff


	//   ....[217]....
        /*37a0*/ 	.word	0xffffffff


	//   ....[218]....
        /*37a4*/ 	.word	0xffffffff


	//   ....[219]....
        /*37a8*/ 	.word	0xffffffff


	//   ....[220]....
        /*37ac*/ 	.word	0xffffffff


	//   ....[221]....
        /*37b0*/ 	.word	0xffffffff


	//   ....[222]....
        /*37b4*/ 	.word	0xffffffff


	//   ....[223]....
        /*37b8*/ 	.word	0xffffffff


	//   ....[224]....
        /*37bc*/ 	.word	0xffffffff


	//   ....[225]....
        /*37c0*/ 	.word	0xffffffff


	//   ....[226]....
        /*37c4*/ 	.word	0xffffffff


	//   ....[227]....
        /*37c8*/ 	.word	0xffffffff


	//   ....[228]....
        /*37cc*/ 	.word	0xffffffff


	//   ....[229]....
        /*37d0*/ 	.word	0xffffffff


	//   ....[230]....
        /*37d4*/ 	.word	0xffffffff


	//   ....[231]....
        /*37d8*/ 	.word	0xffffffff


	//   ....[232]....
        /*37dc*/ 	.word	0xffffffff


	//   ....[233]....
        /*37e0*/ 	.word	0xffffffff


	//   ....[234]....
        /*37e4*/ 	.word	0xffffffff


	//   ....[235]....
        /*37e8*/ 	.word	0xffffffff


	//   ....[236]....
        /*37ec*/ 	.word	0xffffffff


	//   ....[237]....
        /*37f0*/ 	.word	0xffffffff


	//   ....[238]....
        /*37f4*/ 	.word	0xffffffff


	//   ....[239]....
        /*37f8*/ 	.word	0xffffffff


	//   ....[240]....
        /*37fc*/ 	.word	0xffffffff


	//   ....[241]....
        /*3800*/ 	.word	0xffffffff


	//   ....[242]....
        /*3804*/ 	.word	0xffffffff


	//   ....[243]....
        /*3808*/ 	.word	0xffffffff


	//   ....[244]....
        /*380c*/ 	.word	0xffffffff


	//   ....[245]....
        /*3810*/ 	.word	0xffffffff


	//   ....[246]....
        /*3814*/ 	.word	0xffffffff


	//   ....[247]....
        /*3818*/ 	.word	0xffffffff


	//   ....[248]....
        /*381c*/ 	.word	0xffffffff


	//   ....[249]....
        /*3820*/ 	.word	0xffffffff


	//   ....[250]....
        /*3824*/ 	.word	0xffffffff


	//   ....[251]....
        /*3828*/ 	.word	0xffffffff


	//   ....[252]....
        /*382c*/ 	.word	0xffffffff


	//   ....[253]....
        /*3830*/ 	.word	0xffffffff


	//   ....[254]....
        /*3834*/ 	.word	0xffffffff


	//   ....[255]....
        /*3838*/ 	.word	0xffffffff


	//   ....[0]....
        /*383c*/ 	.word	0xffffffff


	//   ....[1]....
        /*3840*/ 	.word	0xffffffff


	//   ....[2]....
        /*3844*/ 	.word	0xffffffff


	//   ....[3]....
        /*3848*/ 	.word	0xffffffff


	//   ....[4]....
        /*384c*/ 	.word	0xffffffff


	//   ....[5]....
        /*3850*/ 	.word	0xffffffff


	//   ....[6]....
        /*3854*/ 	.word	0xffffffff


	//   ....[7]....
        /*3858*/ 	.word	0xffffffff


	//   ....[8]....
        /*385c*/ 	.word	0xffffffff


	//   ....[9]....
        /*3860*/ 	.word	0xffffffff


	//   ....[10]....
        /*3864*/ 	.word	0xffffffff


	//   ....[11]....
        /*3868*/ 	.word	0xffffffff


	//   ....[12]....
        /*386c*/ 	.word	0xffffffff


	//   ....[13]....
        /*3870*/ 	.word	0xffffffff


	//   ....[14]....
        /*3874*/ 	.word	0xffffffff


	//   ....[15]....
        /*3878*/ 	.word	0xffffffff


	//   ....[16]....
        /*387c*/ 	.word	0xffffffff


	//   ....[17]....
        /*3880*/ 	.word	0xffffffff


	//   ....[18]....
        /*3884*/ 	.word	0xffffffff


	//   ....[19]....
        /*3888*/ 	.word	0xffffffff


	//   ....[20]....
        /*388c*/ 	.word	0xffffffff


	//   ....[21]....
        /*3890*/ 	.word	0xffffffff


	//   ....[22]....
        /*3894*/ 	.word	0xffffffff


	//   ....[23]....
        /*3898*/ 	.word	0xffffffff


	//   ....[24]....
        /*389c*/ 	.word	0xffffffff


	//   ....[25]....
        /*38a0*/ 	.word	0xffffffff


	//   ....[26]....
        /*38a4*/ 	.word	0xffffffff


	//   ....[27]....
        /*38a8*/ 	.word	0xffffffff


	//   ....[28]....
        /*38ac*/ 	.word	0xffffffff


	//   ....[29]....
        /*38b0*/ 	.word	0xffffffff


	//   ....[30]....
        /*38b4*/ 	.word	0xffffffff


	//   ....[31]....
        /*38b8*/ 	.word	0xffffffff


	//   ....[32]....
        /*38bc*/ 	.word	0xffffffff


	//   ....[33]....
        /*38c0*/ 	.word	0xffffffff


	//   ....[34]....
        /*38c4*/ 	.word	0xffffffff


	//   ....[35]....
        /*38c8*/ 	.word	0xffffffff


	//   ....[36]....
        /*38cc*/ 	.word	0xffffffff


	//   ....[37]....
        /*38d0*/ 	.word	0xffffffff


	//   ....[38]....
        /*38d4*/ 	.word	0xffffffff


	//   ....[39]....
        /*38d8*/ 	.word	0xffffffff


	//   ....[40]....
        /*38dc*/ 	.word	0xffffffff


	//   ....[41]....
        /*38e0*/ 	.word	0xffffffff


	//   ....[42]....
        /*38e4*/ 	.word	0xffffffff


	//   ....[43]....
        /*38e8*/ 	.word	0xffffffff


	//   ....[44]....
        /*38ec*/ 	.word	0xffffffff


	//   ....[45]....
        /*38f0*/ 	.word	0xffffffff


	//   ....[46]....
        /*38f4*/ 	.word	0xffffffff


	//   ....[47]....
        /*38f8*/ 	.word	0xffffffff


	//   ....[48]....
        /*38fc*/ 	.word	0xffffffff


	//   ....[49]....
        /*3900*/ 	.word	0xffffffff


	//   ....[50]....
        /*3904*/ 	.word	0xffffffff


	//   ....[51]....
        /*3908*/ 	.word	0xffffffff


	//   ....[52]....
        /*390c*/ 	.word	0xffffffff


	//   ....[53]....
        /*3910*/ 	.word	0xffffffff


	//   ....[54]....
        /*3914*/ 	.word	0xffffffff


	//   ....[55]....
        /*3918*/ 	.word	0xffffffff


	//   ....[56]....
        /*391c*/ 	.word	0xffffffff


	//   ....[57]....
        /*3920*/ 	.word	0xffffffff


	//   ....[58]....
        /*3924*/ 	.word	0xffffffff


	//   ....[59]....
        /*3928*/ 	.word	0xffffffff


	//   ....[60]....
        /*392c*/ 	.word	0xffffffff


	//   ....[61]....
        /*3930*/ 	.word	0xffffffff


	//   ....[62]....
        /*3934*/ 	.word	0xffffffff


	//   ....[63]....
        /*3938*/ 	.word	0xffffffff


	//   ....[64]....
        /*393c*/ 	.word	0xffffffff


	//   ....[65]....
        /*3940*/ 	.word	0xffffffff


	//   ....[66]....
        /*3944*/ 	.word	0xffffffff


	//   ....[67]....
        /*3948*/ 	.word	0xffffffff


	//   ....[68]....
        /*394c*/ 	.word	0xffffffff


	//   ....[69]....
        /*3950*/ 	.word	0xffffffff


	//   ....[70]....
        /*3954*/ 	.word	0xffffffff


	//   ....[71]....
        /*3958*/ 	.word	0xffffffff


	//   ....[72]....
        /*395c*/ 	.word	0xffffffff


	//   ....[73]....
        /*3960*/ 	.word	0xffffffff


	//   ....[74]....
        /*3964*/ 	.word	0xffffffff


	//   ....[75]....
        /*3968*/ 	.word	0xffffffff


	//   ....[76]....
        /*396c*/ 	.word	0xffffffff


	//   ....[77]....
        /*3970*/ 	.word	0xffffffff


	//   ....[78]....
        /*3974*/ 	.word	0xffffffff


	//   ....[79]....
        /*3978*/ 	.word	0xffffffff


	//   ....[80]....
        /*397c*/ 	.word	0xffffffff


	//   ....[81]....
        /*3980*/ 	.word	0xffffffff


	//   ....[82]....
        /*3984*/ 	.word	0xffffffff


	//   ....[83]....
        /*3988*/ 	.word	0xffffffff


	//   ....[84]....
        /*398c*/ 	.word	0xffffffff


	//   ....[85]....
        /*3990*/ 	.word	0xffffffff


	//   ....[86]....
        /*3994*/ 	.word	0xffffffff


	//   ....[87]....
        /*3998*/ 	.word	0xffffffff


	//   ....[88]....
        /*399c*/ 	.word	0xffffffff


	//   ....[89]....
        /*39a0*/ 	.word	0xffffffff


	//   ....[90]....
        /*39a4*/ 	.word	0xffffffff


	//   ....[91]....
        /*39a8*/ 	.word	0xffffffff


	//   ....[92]....
        /*39ac*/ 	.word	0xffffffff


	//   ....[93]....
        /*39b0*/ 	.word	0xffffffff


	//   ....[94]....
        /*39b4*/ 	.word	0xffffffff


	//   ....[95]....
        /*39b8*/ 	.word	0xffffffff


	//   ....[96]....
        /*39bc*/ 	.word	0xffffffff


	//   ....[97]....
        /*39c0*/ 	.word	0xffffffff


	//   ....[98]....
        /*39c4*/ 	.word	0xffffffff


	//   ....[99]....
        /*39c8*/ 	.word	0xffffffff


	//   ....[100]....
        /*39cc*/ 	.word	0xffffffff


	//   ....[101]....
        /*39d0*/ 	.word	0xffffffff


	//   ....[102]....
        /*39d4*/ 	.word	0xffffffff


	//   ....[103]....
        /*39d8*/ 	.word	0xffffffff


	//   ....[104]....
        /*39dc*/ 	.word	0xffffffff


	//   ....[105]....
        /*39e0*/ 	.word	0xffffffff


	//   ....[106]....
        /*39e4*/ 	.word	0xffffffff


	//   ....[107]....
        /*39e8*/ 	.word	0xffffffff


	//   ....[108]....
        /*39ec*/ 	.word	0xffffffff


	//   ....[109]....
        /*39f0*/ 	.word	0xffffffff


	//   ....[110]....
        /*39f4*/ 	.word	0xffffffff


	//   ....[111]....
        /*39f8*/ 	.word	0xffffffff


	//   ....[112]....
        /*39fc*/ 	.word	0xffffffff


	//   ....[113]....
        /*3a00*/ 	.word	0xffffffff


	//   ....[114]....
        /*3a04*/ 	.word	0xffffffff


	//   ....[115]....
        /*3a08*/ 	.word	0xffffffff


	//   ....[116]....
        /*3a0c*/ 	.word	0xffffffff


	//   ....[117]....
        /*3a10*/ 	.word	0xffffffff


	//   ....[118]....
        /*3a14*/ 	.word	0xffffffff


	//   ....[119]....
        /*3a18*/ 	.word	0xffffffff


	//   ....[120]....
        /*3a1c*/ 	.word	0xffffffff


	//   ....[121]....
        /*3a20*/ 	.word	0xffffffff


	//   ....[122]....
        /*3a24*/ 	.word	0xffffffff


	//   ....[123]....
        /*3a28*/ 	.word	0xffffffff


	//   ....[124]....
        /*3a2c*/ 	.word	0xffffffff


	//   ....[125]....
        /*3a30*/ 	.word	0xffffffff


	//   ....[126]....
        /*3a34*/ 	.word	0xffffffff


	//   ....[127]....
        /*3a38*/ 	.word	0xffffffff


	//   ....[128]....
        /*3a3c*/ 	.word	0xffffffff


	//   ....[129]....
        /*3a40*/ 	.word	0xffffffff


	//   ....[130]....
        /*3a44*/ 	.word	0xffffffff


	//   ....[131]....
        /*3a48*/ 	.word	0xffffffff


	//   ....[132]....
        /*3a4c*/ 	.word	0xffffffff


	//   ....[133]....
        /*3a50*/ 	.word	0xffffffff


	//   ....[134]....
        /*3a54*/ 	.word	0xffffffff


	//   ....[135]....
        /*3a58*/ 	.word	0xffffffff


	//   ....[136]....
        /*3a5c*/ 	.word	0xffffffff


	//   ....[137]....
        /*3a60*/ 	.word	0xffffffff


	//   ....[138]....
        /*3a64*/ 	.word	0xffffffff


	//   ....[139]....
        /*3a68*/ 	.word	0xffffffff


	//   ....[140]....
        /*3a6c*/ 	.word	0xffffffff


	//   ....[141]....
        /*3a70*/ 	.word	0xffffffff


	//   ....[142]....
        /*3a74*/ 	.word	0xffffffff


	//   ....[143]....
        /*3a78*/ 	.word	0xffffffff


	//   ....[144]....
        /*3a7c*/ 	.word	0xffffffff


	//   ....[145]....
        /*3a80*/ 	.word	0xffffffff


	//   ....[146]....
        /*3a84*/ 	.word	0xffffffff


	//   ....[147]....
        /*3a88*/ 	.word	0xffffffff


	//   ....[148]....
        /*3a8c*/ 	.word	0xffffffff


	//   ....[149]....
        /*3a90*/ 	.word	0xffffffff


	//   ....[150]....
        /*3a94*/ 	.word	0xffffffff


	//   ....[151]....
        /*3a98*/ 	.word	0xffffffff


	//   ....[152]....
        /*3a9c*/ 	.word	0xffffffff


	//   ....[153]....
        /*3aa0*/ 	.word	0xffffffff


	//   ....[154]....
        /*3aa4*/ 	.word	0xffffffff


	//   ....[155]....
        /*3aa8*/ 	.word	0xffffffff


	//   ....[156]....
        /*3aac*/ 	.word	0xffffffff


	//   ....[157]....
        /*3ab0*/ 	.word	0xffffffff


	//   ....[158]....
        /*3ab4*/ 	.word	0xffffffff


	//   ....[159]....
        /*3ab8*/ 	.word	0xffffffff


	//   ....[160]....
        /*3abc*/ 	.word	0xffffffff


	//   ....[161]....
        /*3ac0*/ 	.word	0xffffffff


	//   ....[162]....
        /*3ac4*/ 	.word	0xffffffff


	//   ....[163]....
        /*3ac8*/ 	.word	0xffffffff


	//   ....[164]....
        /*3acc*/ 	.word	0xffffffff


	//   ....[165]....
        /*3ad0*/ 	.word	0xffffffff


	//   ....[166]....
        /*3ad4*/ 	.word	0xffffffff


	//   ....[167]....
        /*3ad8*/ 	.word	0xffffffff


	//   ....[168]....
        /*3adc*/ 	.word	0xffffffff


	//   ....[169]....
        /*3ae0*/ 	.word	0xffffffff


	//   ....[170]....
        /*3ae4*/ 	.word	0xffffffff


	//   ....[171]....
        /*3ae8*/ 	.word	0xffffffff


	//   ....[172]....
        /*3aec*/ 	.word	0xffffffff


	//   ....[173]....
        /*3af0*/ 	.word	0xffffffff


	//   ....[174]....
        /*3af4*/ 	.word	0xffffffff


	//   ....[175]....
        /*3af8*/ 	.word	0xffffffff


	//   ....[176]....
        /*3afc*/ 	.word	0xffffffff


	//   ....[177]....
        /*3b00*/ 	.word	0xffffffff


	//   ....[178]....
        /*3b04*/ 	.word	0xffffffff


	//   ....[179]....
        /*3b08*/ 	.word	0xffffffff


	//   ....[180]....
        /*3b0c*/ 	.word	0xffffffff


	//   ....[181]....
        /*3b10*/ 	.word	0xffffffff


	//   ....[182]....
        /*3b14*/ 	.word	0xffffffff


	//   ....[183]....
        /*3b18*/ 	.word	0xffffffff


	//   ....[184]....
        /*3b1c*/ 	.word	0xffffffff


	//   ....[185]....
        /*3b20*/ 	.word	0xffffffff


	//   ....[186]....
        /*3b24*/ 	.word	0xffffffff


	//   ....[187]....
        /*3b28*/ 	.word	0xffffffff


	//   ....[188]....
        /*3b2c*/ 	.word	0xffffffff


	//   ....[189]....
        /*3b30*/ 	.word	0xffffffff


	//   ....[190]....
        /*3b34*/ 	.word	0xffffffff


	//   ....[191]....
        /*3b38*/ 	.word	0xffffffff


	//   ....[192]....
        /*3b3c*/ 	.word	0xffffffff


	//   ....[193]....
        /*3b40*/ 	.word	0xffffffff


	//   ....[194]....
        /*3b44*/ 	.word	0xffffffff


	//   ....[195]....
        /*3b48*/ 	.word	0xffffffff


	//   ....[196]....
        /*3b4c*/ 	.word	0xffffffff


	//   ....[197]....
        /*3b50*/ 	.word	0xffffffff


	//   ....[198]....
        /*3b54*/ 	.word	0xffffffff


	//   ....[199]....
        /*3b58*/ 	.word	0xffffffff


	//   ....[200]....
        /*3b5c*/ 	.word	0xffffffff


	//   ....[201]....
        /*3b60*/ 	.word	0xffffffff


	//   ....[202]....
        /*3b64*/ 	.word	0xffffffff


	//   ....[203]....
        /*3b68*/ 	.word	0xffffffff


	//   ....[204]....
        /*3b6c*/ 	.word	0xffffffff


	//   ....[205]....
        /*3b70*/ 	.word	0xffffffff


	//   ....[206]....
        /*3b74*/ 	.word	0xffffffff


	//   ....[207]....
        /*3b78*/ 	.word	0xffffffff


	//   ....[208]....
        /*3b7c*/ 	.word	0xffffffff


	//   ....[209]....
        /*3b80*/ 	.word	0xffffffff


	//   ....[210]....
        /*3b84*/ 	.word	0xffffffff


	//   ....[211]....
        /*3b88*/ 	.word	0xffffffff


	//   ....[212]....
        /*3b8c*/ 	.word	0xffffffff


	//   ....[213]....
        /*3b90*/ 	.word	0xffffffff


	//   ....[214]....
        /*3b94*/ 	.word	0xffffffff


	//   ....[215]....
        /*3b98*/ 	.word	0xffffffff


	//   ....[216]....
        /*3b9c*/ 	.word	0xffffffff


	//   ....[217]....
        /*3ba0*/ 	.word	0xffffffff


	//   ....[218]....
        /*3ba4*/ 	.word	0xffffffff


	//   ....[219]....
        /*3ba8*/ 	.word	0xffffffff


	//   ....[220]....
        /*3bac*/ 	.word	0xffffffff


	//   ....[221]....
        /*3bb0*/ 	.word	0xffffffff


	//   ....[222]....
        /*3bb4*/ 	.word	0xffffffff


	//   ....[223]....
        /*3bb8*/ 	.word	0xffffffff


	//   ....[224]....
        /*3bbc*/ 	.word	0xffffffff


	//   ....[225]....
        /*3bc0*/ 	.word	0xffffffff


	//   ....[226]....
        /*3bc4*/ 	.word	0xffffffff


	//   ....[227]....
        /*3bc8*/ 	.word	0xffffffff


	//   ....[228]....
        /*3bcc*/ 	.word	0xffffffff


	//   ....[229]....
        /*3bd0*/ 	.word	0xffffffff


	//   ....[230]....
        /*3bd4*/ 	.word	0xffffffff


	//   ....[231]....
        /*3bd8*/ 	.word	0xffffffff


	//   ....[232]....
        /*3bdc*/ 	.word	0xffffffff


	//   ....[233]....
        /*3be0*/ 	.word	0xffffffff


	//   ....[234]....
        /*3be4*/ 	.word	0xffffffff


	//   ....[235]....
        /*3be8*/ 	.word	0xffffffff


	//   ....[236]....
        /*3bec*/ 	.word	0xffffffff


	//   ....[237]....
        /*3bf0*/ 	.word	0xffffffff


	//   ....[238]....
        /*3bf4*/ 	.word	0xffffffff


	//   ....[239]....
        /*3bf8*/ 	.word	0xffffffff


	//   ....[240]....
        /*3bfc*/ 	.word	0xffffffff


	//   ....[241]....
        /*3c00*/ 	.word	0xffffffff


	//   ....[242]....
        /*3c04*/ 	.word	0xffffffff


	//   ....[243]....
        /*3c08*/ 	.word	0xffffffff


	//   ....[244]....
        /*3c0c*/ 	.word	0xffffffff


	//   ....[245]....
        /*3c10*/ 	.word	0xffffffff


	//   ....[246]....
        /*3c14*/ 	.word	0xffffffff


	//   ....[247]....
        /*3c18*/ 	.word	0xffffffff


	//   ....[248]....
        /*3c1c*/ 	.word	0xffffffff


	//   ....[249]....
        /*3c20*/ 	.word	0xffffffff


	//   ....[250]....
        /*3c24*/ 	.word	0xffffffff


	//   ....[251]....
        /*3c28*/ 	.word	0xffffffff


	//   ....[252]....
        /*3c2c*/ 	.word	0xffffffff


	//   ....[253]....
        /*3c30*/ 	.word	0xffffffff


	//   ....[254]....
        /*3c34*/ 	.word	0xffffffff


	//   ....[255]....
        /*3c38*/ 	.word	0xffffffff


	//   ....[0]....
        /*3c3c*/ 	.word	0xffffffff


	//   ....[1]....
        /*3c40*/ 	.word	0xffffffff


	//   ....[2]....
        /*3c44*/ 	.word	0xffffffff


	//   ....[3]....
        /*3c48*/ 	.word	0xffffffff


	//   ....[4]....
        /*3c4c*/ 	.word	0xffffffff


	//   ....[5]....
        /*3c50*/ 	.word	0xffffffff


	//   ....[6]....
        /*3c54*/ 	.word	0xffffffff


	//   ....[7]....
        /*3c58*/ 	.word	0xffffffff


	//   ....[8]....
        /*3c5c*/ 	.word	0xffffffff


	//   ....[9]....
        /*3c60*/ 	.word	0xffffffff


	//   ....[10]....
        /*3c64*/ 	.word	0xffffffff


	//   ....[11]....
        /*3c68*/ 	.word	0xffffffff


	//   ....[12]....
        /*3c6c*/ 	.word	0xffffffff


	//   ....[13]....
        /*3c70*/ 	.word	0xffffffff


	//   ....[14]....
        /*3c74*/ 	.word	0xffffffff


	//   ....[15]....
        /*3c78*/ 	.word	0xffffffff


	//   ....[16]....
        /*3c7c*/ 	.word	0xffffffff


	//   ....[17]....
        /*3c80*/ 	.word	0xffffffff


	//   ....[18]....
        /*3c84*/ 	.word	0xffffffff


	//   ....[19]....
        /*3c88*/ 	.word	0xffffffff


	//   ....[20]....
        /*3c8c*/ 	.word	0xffffffff


	//   ....[21]....
        /*3c90*/ 	.word	0xffffffff


	//   ....[22]....
        /*3c94*/ 	.word	0xffffffff


	//   ....[23]....
        /*3c98*/ 	.word	0xffffffff


	//   ....[24]....
        /*3c9c*/ 	.word	0xffffffff


	//   ....[25]....
        /*3ca0*/ 	.word	0xffffffff


	//   ....[26]....
        /*3ca4*/ 	.word	0xffffffff


	//   ....[27]....
        /*3ca8*/ 	.word	0xffffffff


	//   ....[28]....
        /*3cac*/ 	.word	0xffffffff


	//   ....[29]....
        /*3cb0*/ 	.word	0xffffffff


	//   ....[30]....
        /*3cb4*/ 	.word	0xffffffff


	//   ....[31]....
        /*3cb8*/ 	.word	0xffffffff


	//   ....[32]....
        /*3cbc*/ 	.word	0xffffffff


	//   ....[33]....
        /*3cc0*/ 	.word	0xffffffff


	//   ....[34]....
        /*3cc4*/ 	.word	0xffffffff


	//   ....[35]....
        /*3cc8*/ 	.word	0xffffffff


	//   ....[36]....
        /*3ccc*/ 	.word	0xffffffff


	//   ....[37]....
        /*3cd0*/ 	.word	0xffffffff


	//   ....[38]....
        /*3cd4*/ 	.word	0xffffffff


	//   ....[39]....
        /*3cd8*/ 	.word	0xffffffff


	//   ....[40]....
        /*3cdc*/ 	.word	0xffffffff


	//   ....[41]....
        /*3ce0*/ 	.word	0xffffffff


	//   ....[42]....
        /*3ce4*/ 	.word	0xffffffff


	//   ....[43]....
        /*3ce8*/ 	.word	0xffffffff


	//   ....[44]....
        /*3cec*/ 	.word	0xffffffff


	//   ....[45]....
        /*3cf0*/ 	.word	0xffffffff


	//   ....[46]....
        /*3cf4*/ 	.word	0xffffffff


	//   ....[47]....
        /*3cf8*/ 	.word	0xffffffff


	//   ....[48]....
        /*3cfc*/ 	.word	0xffffffff


	//   ....[49]....
        /*3d00*/ 	.word	0xffffffff


	//   ....[50]....
        /*3d04*/ 	.word	0xffffffff


	//   ....[51]....
        /*3d08*/ 	.word	0xffffffff


	//   ....[52]....
        /*3d0c*/ 	.word	0xffffffff


	//   ....[53]....
        /*3d10*/ 	.word	0xffffffff


	//   ....[54]....
        /*3d14*/ 	.word	0xffffffff


	//   ....[55]....
        /*3d18*/ 	.word	0xffffffff


	//   ....[56]....
        /*3d1c*/ 	.word	0xffffffff


	//   ....[57]....
        /*3d20*/ 	.word	0xffffffff


	//   ....[58]....
        /*3d24*/ 	.word	0xffffffff


	//   ....[59]....
        /*3d28*/ 	.word	0xffffffff


	//   ....[60]....
        /*3d2c*/ 	.word	0xffffffff


	//   ....[61]....
        /*3d30*/ 	.word	0xffffffff


	//   ....[62]....
        /*3d34*/ 	.word	0xffffffff


	//   ....[63]....
        /*3d38*/ 	.word	0xffffffff


	//   ....[64]....
        /*3d3c*/ 	.word	0xffffffff


	//   ....[65]....
        /*3d40*/ 	.word	0xffffffff


	//   ....[66]....
        /*3d44*/ 	.word	0xffffffff


	//   ....[67]....
        /*3d48*/ 	.word	0xffffffff


	//   ....[68]....
        /*3d4c*/ 	.word	0xffffffff


	//   ....[69]....
        /*3d50*/ 	.word	0xffffffff


	//   ....[70]....
        /*3d54*/ 	.word	0xffffffff


	//   ....[71]....
        /*3d58*/ 	.word	0xffffffff


	//   ....[72]....
        /*3d5c*/ 	.word	0xffffffff


	//   ....[73]....
        /*3d60*/ 	.word	0xffffffff


	//   ....[74]....
        /*3d64*/ 	.word	0xffffffff


	//   ....[75]....
        /*3d68*/ 	.word	0xffffffff


	//   ....[76]....
        /*3d6c*/ 	.word	0xffffffff


	//   ....[77]....
        /*3d70*/ 	.word	0xffffffff


	//   ....[78]....
        /*3d74*/ 	.word	0xffffffff


	//   ....[79]....
        /*3d78*/ 	.word	0xffffffff


	//   ....[80]....
        /*3d7c*/ 	.word	0xffffffff


	//   ....[81]....
        /*3d80*/ 	.word	0xffffffff


	//   ....[82]....
        /*3d84*/ 	.word	0xffffffff


	//   ....[83]....
        /*3d88*/ 	.word	0xffffffff


	//   ....[84]....
        /*3d8c*/ 	.word	0xffffffff


	//   ....[85]....
        /*3d90*/ 	.word	0xffffffff


	//   ....[86]....
        /*3d94*/ 	.word	0xffffffff


	//   ....[87]....
        /*3d98*/ 	.word	0xffffffff


	//   ....[88]....
        /*3d9c*/ 	.word	0xffffffff


	//   ....[89]....
        /*3da0*/ 	.word	0xffffffff


	//   ....[90]....
        /*3da4*/ 	.word	0xffffffff


	//   ....[91]....
        /*3da8*/ 	.word	0xffffffff


	//   ....[92]....
        /*3dac*/ 	.word	0xffffffff


	//   ....[93]....
        /*3db0*/ 	.word	0xffffffff


	//   ....[94]....
        /*3db4*/ 	.word	0xffffffff


	//   ....[95]....
        /*3db8*/ 	.word	0xffffffff


	//   ....[96]....
        /*3dbc*/ 	.word	0xffffffff


	//   ....[97]....
        /*3dc0*/ 	.word	0xffffffff


	//   ....[98]....
        /*3dc4*/ 	.word	0xffffffff


	//   ....[99]....
        /*3dc8*/ 	.word	0xffffffff


	//   ....[100]....
        /*3dcc*/ 	.word	0xffffffff


	//   ....[101]....
        /*3dd0*/ 	.word	0xffffffff


	//   ....[102]....
        /*3dd4*/ 	.word	0xffffffff


	//   ....[103]....
        /*3dd8*/ 	.word	0xffffffff


	//   ....[104]....
        /*3ddc*/ 	.word	0xffffffff


	//   ....[105]....
        /*3de0*/ 	.word	0xffffffff


	//   ....[106]....
        /*3de4*/ 	.word	0xffffffff


	//   ....[107]....
        /*3de8*/ 	.word	0xffffffff


	//   ....[108]....
        /*3dec*/ 	.word	0xffffffff


	//   ....[109]....
        /*3df0*/ 	.word	0xffffffff


	//   ....[110]....
        /*3df4*/ 	.word	0xffffffff


	//   ....[111]....
        /*3df8*/ 	.word	0xffffffff


	//   ....[112]....
        /*3dfc*/ 	.word	0xffffffff


	//   ....[113]....
        /*3e00*/ 	.word	0xffffffff


	//   ....[114]....
        /*3e04*/ 	.word	0xffffffff


	//   ....[115]....
        /*3e08*/ 	.word	0xffffffff


	//   ....[116]....
        /*3e0c*/ 	.word	0xffffffff


	//   ....[117]....
        /*3e10*/ 	.word	0xffffffff


	//   ....[118]....
        /*3e14*/ 	.word	0xffffffff


	//   ....[119]....
        /*3e18*/ 	.word	0xffffffff


	//   ....[120]....
        /*3e1c*/ 	.word	0xffffffff


	//   ....[121]....
        /*3e20*/ 	.word	0xffffffff


	//   ....[122]....
        /*3e24*/ 	.word	0xffffffff


	//   ....[123]....
        /*3e28*/ 	.word	0xffffffff


	//   ....[124]....
        /*3e2c*/ 	.word	0xffffffff


	//   ....[125]....
        /*3e30*/ 	.word	0xffffffff


	//   ....[126]....
        /*3e34*/ 	.word	0xffffffff


	//   ....[127]....
        /*3e38*/ 	.word	0xffffffff


	//   ....[128]....
        /*3e3c*/ 	.word	0xffffffff


	//   ....[129]....
        /*3e40*/ 	.word	0xffffffff


	//   ....[130]....
        /*3e44*/ 	.word	0xffffffff


	//   ....[131]....
        /*3e48*/ 	.word	0xffffffff


	//   ....[132]....
        /*3e4c*/ 	.word	0xffffffff


	//   ....[133]....
        /*3e50*/ 	.word	0xffffffff


	//   ....[134]....
        /*3e54*/ 	.word	0xffffffff


	//   ....[135]....
        /*3e58*/ 	.word	0xffffffff


	//   ....[136]....
        /*3e5c*/ 	.word	0xffffffff


	//   ....[137]....
        /*3e60*/ 	.word	0xffffffff


	//   ....[138]....
        /*3e64*/ 	.word	0xffffffff


	//   ....[139]....
        /*3e68*/ 	.word	0xffffffff


	//   ....[140]....
        /*3e6c*/ 	.word	0xffffffff


	//   ....[141]....
        /*3e70*/ 	.word	0xffffffff


	//   ....[142]....
        /*3e74*/ 	.word	0xffffffff


	//   ....[143]....
        /*3e78*/ 	.word	0xffffffff


	//   ....[144]....
        /*3e7c*/ 	.word	0xffffffff


	//   ....[145]....
        /*3e80*/ 	.word	0xffffffff


	//   ....[146]....
        /*3e84*/ 	.word	0xffffffff


	//   ....[147]....
        /*3e88*/ 	.word	0xffffffff


	//   ....[148]....
        /*3e8c*/ 	.word	0xffffffff


	//   ....[149]....
        /*3e90*/ 	.word	0xffffffff


	//   ....[150]....
        /*3e94*/ 	.word	0xffffffff


	//   ....[151]....
        /*3e98*/ 	.word	0xffffffff


	//   ....[152]....
        /*3e9c*/ 	.word	0xffffffff


	//   ....[153]....
        /*3ea0*/ 	.word	0xffffffff


	//   ....[154]....
        /*3ea4*/ 	.word	0xffffffff


	//   ....[155]....
        /*3ea8*/ 	.word	0xffffffff


	//   ....[156]....
        /*3eac*/ 	.word	0xffffffff


	//   ....[157]....
        /*3eb0*/ 	.word	0xffffffff


	//   ....[158]....
        /*3eb4*/ 	.word	0xffffffff


	//   ....[159]....
        /*3eb8*/ 	.word	0xffffffff


	//   ....[160]....
        /*3ebc*/ 	.word	0xffffffff


	//   ....[161]....
        /*3ec0*/ 	.word	0xffffffff


	//   ....[162]....
        /*3ec4*/ 	.word	0xffffffff


	//   ....[163]....
        /*3ec8*/ 	.word	0xffffffff


	//   ....[164]....
        /*3ecc*/ 	.word	0xffffffff


	//   ....[165]....
        /*3ed0*/ 	.word	0xffffffff


	//   ....[166]....
        /*3ed4*/ 	.word	0xffffffff


	//   ....[167]....
        /*3ed8*/ 	.word	0xffffffff


	//   ....[168]....
        /*3edc*/ 	.word	0xffffffff


	//   ....[169]....
        /*3ee0*/ 	.word	0xffffffff


	//   ....[170]....
        /*3ee4*/ 	.word	0xffffffff


	//   ....[171]....
        /*3ee8*/ 	.word	0xffffffff


	//   ....[172]....
        /*3eec*/ 	.word	0xffffffff


	//   ....[173]....
        /*3ef0*/ 	.word	0xffffffff


	//   ....[174]....
        /*3ef4*/ 	.word	0xffffffff


	//   ....[175]....
        /*3ef8*/ 	.word	0xffffffff


	//   ....[176]....
        /*3efc*/ 	.word	0xffffffff


	//   ....[177]....
        /*3f00*/ 	.word	0xffffffff


	//   ....[178]....
        /*3f04*/ 	.word	0xffffffff


	//   ....[179]....
        /*3f08*/ 	.word	0xffffffff


	//   ....[180]....
        /*3f0c*/ 	.word	0xffffffff


	//   ....[181]....
        /*3f10*/ 	.word	0xffffffff


	//   ....[182]....
        /*3f14*/ 	.word	0xffffffff


	//   ....[183]....
        /*3f18*/ 	.word	0xffffffff


	//   ....[184]....
        /*3f1c*/ 	.word	0xffffffff


	//   ....[185]....
        /*3f20*/ 	.word	0xffffffff


	//   ....[186]....
        /*3f24*/ 	.word	0xffffffff


	//   ....[187]....
        /*3f28*/ 	.word	0xffffffff


	//   ....[188]....
        /*3f2c*/ 	.word	0xffffffff


	//   ....[189]....
        /*3f30*/ 	.word	0xffffffff


	//   ....[190]....
        /*3f34*/ 	.word	0xffffffff


	//   ....[191]....
        /*3f38*/ 	.word	0xffffffff


	//   ....[192]....
        /*3f3c*/ 	.word	0xffffffff


	//   ....[193]....
        /*3f40*/ 	.word	0xffffffff


	//   ....[194]....
        /*3f44*/ 	.word	0xffffffff


	//   ....[195]....
        /*3f48*/ 	.word	0xffffffff


	//   ....[196]....
        /*3f4c*/ 	.word	0xffffffff


	//   ....[197]....
        /*3f50*/ 	.word	0xffffffff


	//   ....[198]....
        /*3f54*/ 	.word	0xffffffff


	//   ....[199]....
        /*3f58*/ 	.word	0xffffffff


	//   ....[200]....
        /*3f5c*/ 	.word	0xffffffff


	//   ....[201]....
        /*3f60*/ 	.word	0xffffffff


	//   ....[202]....
        /*3f64*/ 	.word	0xffffffff


	//   ....[203]....
        /*3f68*/ 	.word	0xffffffff


	//   ....[204]....
        /*3f6c*/ 	.word	0xffffffff


	//   ....[205]....
        /*3f70*/ 	.word	0xffffffff


	//   ....[206]....
        /*3f74*/ 	.word	0xffffffff


	//   ....[207]....
        /*3f78*/ 	.word	0xffffffff


	//   ....[208]....
        /*3f7c*/ 	.word	0xffffffff


	//   ....[209]....
        /*3f80*/ 	.word	0xffffffff


	//   ....[210]....
        /*3f84*/ 	.word	0xffffffff


	//   ....[211]....
        /*3f88*/ 	.word	0xffffffff


	//   ....[212]....
        /*3f8c*/ 	.word	0xffffffff


	//   ....[213]....
        /*3f90*/ 	.word	0xffffffff


	//   ....[214]....
        /*3f94*/ 	.word	0xffffffff


	//   ....[215]....
        /*3f98*/ 	.word	0xffffffff


	//   ....[216]....
        /*3f9c*/ 	.word	0xffffffff


	//   ....[217]....
        /*3fa0*/ 	.word	0xffffffff


	//   ....[218]....
        /*3fa4*/ 	.word	0xffffffff


	//   ....[219]....
        /*3fa8*/ 	.word	0xffffffff


	//   ....[220]....
        /*3fac*/ 	.word	0xffffffff


	//   ....[221]....
        /*3fb0*/ 	.word	0xffffffff


	//   ....[222]....
        /*3fb4*/ 	.word	0xffffffff


	//   ....[223]....
        /*3fb8*/ 	.word	0xffffffff


	//   ....[224]....
        /*3fbc*/ 	.word	0xffffffff


	//   ....[225]....
        /*3fc0*/ 	.word	0xffffffff


	//   ....[226]....
        /*3fc4*/ 	.word	0xffffffff


	//   ....[227]....
        /*3fc8*/ 	.word	0xffffffff


	//   ....[228]....
        /*3fcc*/ 	.word	0xffffffff


	//   ....[229]....
        /*3fd0*/ 	.word	0xffffffff


	//   ....[230]....
        /*3fd4*/ 	.word	0xffffffff


	//   ....[231]....
        /*3fd8*/ 	.word	0xffffffff


	//   ....[232]....
        /*3fdc*/ 	.word	0xffffffff


	//   ....[233]....
        /*3fe0*/ 	.word	0xffffffff


	//   ....[234]....
        /*3fe4*/ 	.word	0xffffffff


	//   ....[235]....
        /*3fe8*/ 	.word	0xffffffff


	//   ....[236]....
        /*3fec*/ 	.word	0xffffffff


	//   ....[237]....
        /*3ff0*/ 	.word	0xffffffff


	//   ....[238]....
        /*3ff4*/ 	.word	0xffffffff


	//   ....[239]....
        /*3ff8*/ 	.word	0xffffffff


	//   ....[240]....
        /*3ffc*/ 	.word	0xffffffff


	//   ....[241]....
        /*4000*/ 	.word	0xffffffff


	//   ....[242]....
        /*4004*/ 	.word	0xffffffff


	//   ....[243]....
        /*4008*/ 	.word	0xffffffff


	//   ....[244]....
        /*400c*/ 	.word	0xffffffff


	//   ....[245]....
        /*4010*/ 	.word	0xffffffff


	//   ....[246]....
        /*4014*/ 	.word	0xffffffff


	//   ....[247]....
        /*4018*/ 	.word	0xffffffff


	//   ....[248]....
        /*401c*/ 	.word	0xffffffff


	//   ....[249]....
        /*4020*/ 	.word	0xffffffff


	//   ....[250]....
        /*4024*/ 	.word	0xffffffff


	//   ....[251]....
        /*4028*/ 	.word	0xffffffff


	//   ....[252]....
        /*402c*/ 	.word	0xffffffff


	//   ....[253]....
        /*4030*/ 	.word	0xffffffff


	//   ....[254]....
        /*4034*/ 	.word	0xffffffff


	//   ....[255]....
        /*4038*/ 	.word	0xffffffff


	//   ....[0]....
        /*403c*/ 	.word	0xffffffff


	//   ....[1]....
        /*4040*/ 	.word	0xffffffff


	//   ....[2]....
        /*4044*/ 	.word	0xffffffff


	//   ....[3]....
        /*4048*/ 	.word	0xffffffff


	//   ....[4]....
        /*404c*/ 	.word	0xffffffff


	//   ....[5]....
        /*4050*/ 	.word	0xffffffff


	//   ....[6]....
        /*4054*/ 	.word	0xffffffff


	//   ....[7]....
        /*4058*/ 	.word	0xffffffff


	//   ....[8]....
        /*405c*/ 	.word	0xffffffff


	//   ....[9]....
        /*4060*/ 	.word	0xffffffff


	//   ....[10]....
        /*4064*/ 	.word	0xffffffff


	//   ....[11]....
        /*4068*/ 	.word	0xffffffff


	//   ....[12]....
        /*406c*/ 	.word	0xffffffff


	//   ....[13]....
        /*4070*/ 	.word	0xffffffff


	//   ....[14]....
        /*4074*/ 	.word	0xffffffff


	//   ....[15]....
        /*4078*/ 	.word	0xffffffff


	//   ....[16]....
        /*407c*/ 	.word	0xffffffff


	//   ....[17]....
        /*4080*/ 	.word	0xffffffff


	//   ....[18]....
        /*4084*/ 	.word	0xffffffff


	//   ....[19]....
        /*4088*/ 	.word	0xffffffff


	//   ....[20]....
        /*408c*/ 	.word	0xffffffff


	//   ....[21]....
        /*4090*/ 	.word	0xffffffff


	//   ....[22]....
        /*4094*/ 	.word	0xffffffff


	//   ....[23]....
        /*4098*/ 	.word	0xffffffff


	//   ....[24]....
        /*409c*/ 	.word	0xffffffff


	//   ....[25]....
        /*40a0*/ 	.word	0xffffffff


	//   ....[26]....
        /*40a4*/ 	.word	0xffffffff


	//   ....[27]....
        /*40a8*/ 	.word	0xffffffff


	//   ....[28]....
        /*40ac*/ 	.word	0xffffffff


	//   ....[29]....
        /*40b0*/ 	.word	0xffffffff


	//   ....[30]....
        /*40b4*/ 	.word	0xffffffff


	//   ....[31]....
        /*40b8*/ 	.word	0xffffffff


	//   ....[32]....
        /*40bc*/ 	.word	0xffffffff


	//   ....[33]....
        /*40c0*/ 	.word	0xffffffff


	//   ....[34]....
        /*40c4*/ 	.word	0xffffffff


	//   ....[35]....
        /*40c8*/ 	.word	0xffffffff


	//   ....[36]....
        /*40cc*/ 	.word	0xffffffff


	//   ....[37]....
        /*40d0*/ 	.word	0xffffffff


	//   ....[38]....
        /*40d4*/ 	.word	0xffffffff


	//   ....[39]....
        /*40d8*/ 	.word	0xffffffff


	//   ....[40]....
        /*40dc*/ 	.word	0xffffffff


	//   ....[41]....
        /*40e0*/ 	.word	0xffffffff


	//   ....[42]....
        /*40e4*/ 	.word	0xffffffff


	//   ....[43]....
        /*40e8*/ 	.word	0xffffffff


	//   ....[44]....
        /*40ec*/ 	.word	0xffffffff


	//   ....[45]....
        /*40f0*/ 	.word	0xffffffff


	//   ....[46]....
        /*40f4*/ 	.word	0xffffffff


	//   ....[47]....
        /*40f8*/ 	.word	0xffffffff


	//   ....[48]....
        /*40fc*/ 	.word	0xffffffff


	//   ....[49]....
        /*4100*/ 	.word	0xffffffff


	//   ....[50]....
        /*4104*/ 	.word	0xffffffff


	//   ....[51]....
        /*4108*/ 	.word	0xffffffff


	//   ....[52]....
        /*410c*/ 	.word	0xffffffff


	//   ....[53]....
        /*4110*/ 	.word	0xffffffff


	//   ....[54]....
        /*4114*/ 	.word	0xffffffff


	//   ....[55]....
        /*4118*/ 	.word	0xffffffff


	//   ....[56]....
        /*411c*/ 	.word	0xffffffff


	//   ....[57]....
        /*4120*/ 	.word	0xffffffff


	//   ....[58]....
        /*4124*/ 	.word	0xffffffff


	//   ....[59]....
        /*4128*/ 	.word	0xffffffff


	//   ....[60]....
        /*412c*/ 	.word	0xffffffff


	//   ....[61]....
        /*4130*/ 	.word	0xffffffff


	//   ....[62]....
        /*4134*/ 	.word	0xffffffff


	//   ....[63]....
        /*4138*/ 	.word	0xffffffff


	//   ....[64]....
        /*413c*/ 	.word	0xffffffff


	//   ....[65]....
        /*4140*/ 	.word	0xffffffff


	//   ....[66]....
        /*4144*/ 	.word	0xffffffff


	//   ....[67]....
        /*4148*/ 	.word	0xffffffff


	//   ....[68]....
        /*414c*/ 	.word	0xffffffff


	//   ....[69]....
        /*4150*/ 	.word	0xffffffff


	//   ....[70]....
        /*4154*/ 	.word	0xffffffff


	//   ....[71]....
        /*4158*/ 	.word	0xffffffff


	//   ....[72]....
        /*415c*/ 	.word	0xffffffff


	//   ....[73]....
        /*4160*/ 	.word	0xffffffff


	//   ....[74]....
        /*4164*/ 	.word	0xffffffff


	//   ....[75]....
        /*4168*/ 	.word	0xffffffff


	//   ....[76]....
        /*416c*/ 	.word	0xffffffff


	//   ....[77]....
        /*4170*/ 	.word	0xffffffff


	//   ....[78]....
        /*4174*/ 	.word	0xffffffff


	//   ....[79]....
        /*4178*/ 	.word	0xffffffff


	//   ....[80]....
        /*417c*/ 	.word	0xffffffff


	//   ....[81]....
        /*4180*/ 	.word	0xffffffff


	//   ....[82]....
        /*4184*/ 	.word	0xffffffff


	//   ....[83]....
        /*4188*/ 	.word	0xffffffff


	//   ....[84]....
        /*418c*/ 	.word	0xffffffff


	//   ....[85]....
        /*4190*/ 	.word	0xffffffff


	//   ....[86]....
        /*4194*/ 	.word	0xffffffff


	//   ....[87]....
        /*4198*/ 	.word	0xffffffff


	//   ....[88]....
        /*419c*/ 	.word	0xffffffff


	//   ....[89]....
        /*41a0*/ 	.word	0xffffffff


	//   ....[90]....
        /*41a4*/ 	.word	0xffffffff


	//   ....[91]....
        /*41a8*/ 	.word	0xffffffff


	//   ....[92]....
        /*41ac*/ 	.word	0xffffffff


	//   ....[93]....
        /*41b0*/ 	.word	0xffffffff


	//   ....[94]....
        /*41b4*/ 	.word	0xffffffff


	//   ....[95]....
        /*41b8*/ 	.word	0xffffffff


	//   ....[96]....
        /*41bc*/ 	.word	0xffffffff


	//   ....[97]....
        /*41c0*/ 	.word	0xffffffff


	//   ....[98]....
        /*41c4*/ 	.word	0xffffffff


	//   ....[99]....
        /*41c8*/ 	.word	0xffffffff


	//   ....[100]....
        /*41cc*/ 	.word	0xffffffff


	//   ....[101]....
        /*41d0*/ 	.word	0xffffffff


	//   ....[102]....
        /*41d4*/ 	.word	0xffffffff


	//   ....[103]....
        /*41d8*/ 	.word	0xffffffff


	//   ....[104]....
        /*41dc*/ 	.word	0xffffffff


	//   ....[105]....
        /*41e0*/ 	.word	0xffffffff


	//   ....[106]....
        /*41e4*/ 	.word	0xffffffff


	//   ....[107]....
        /*41e8*/ 	.word	0xffffffff


	//   ....[108]....
        /*41ec*/ 	.word	0xffffffff


	//   ....[109]....
        /*41f0*/ 	.word	0xffffffff


	//   ....[110]....
        /*41f4*/ 	.word	0xffffffff


	//   ....[111]....
        /*41f8*/ 	.word	0xffffffff


	//   ....[112]....
        /*41fc*/ 	.word	0xffffffff


	//   ....[113]....
        /*4200*/ 	.word	0xffffffff


	//   ....[114]....
        /*4204*/ 	.word	0xffffffff


	//   ....[115]....
        /*4208*/ 	.word	0xffffffff


	//   ....[116]....
        /*420c*/ 	.word	0xffffffff


	//   ....[117]....
        /*4210*/ 	.word	0xffffffff


	//   ....[118]....
        /*4214*/ 	.word	0xffffffff


	//   ....[119]....
        /*4218*/ 	.word	0xffffffff


	//   ....[120]....
        /*421c*/ 	.word	0xffffffff


	//   ....[121]....
        /*4220*/ 	.word	0xffffffff


	//   ....[122]....
        /*4224*/ 	.word	0xffffffff


	//   ....[123]....
        /*4228*/ 	.word	0xffffffff


	//   ....[124]....
        /*422c*/ 	.word	0xffffffff


	//   ....[125]....
        /*4230*/ 	.word	0xffffffff


	//   ....[126]....
        /*4234*/ 	.word	0xffffffff


	//   ....[127]....
        /*4238*/ 	.word	0xffffffff


	//   ....[128]....
        /*423c*/ 	.word	0xffffffff


	//   ....[129]....
        /*4240*/ 	.word	0xffffffff


	//   ....[130]....
        /*4244*/ 	.word	0xffffffff


	//   ....[131]....
        /*4248*/ 	.word	0xffffffff


	//   ....[132]....
        /*424c*/ 	.word	0xffffffff


	//   ....[133]....
        /*4250*/ 	.word	0xffffffff


	//   ....[134]....
        /*4254*/ 	.word	0xffffffff


	//   ....[135]....
        /*4258*/ 	.word	0xffffffff


	//   ....[136]....
        /*425c*/ 	.word	0xffffffff


	//   ....[137]....
        /*4260*/ 	.word	0xffffffff


	//   ....[138]....
        /*4264*/ 	.word	0xffffffff


	//   ....[139]....
        /*4268*/ 	.word	0xffffffff


	//   ....[140]....
        /*426c*/ 	.word	0xffffffff


	//   ....[141]....
        /*4270*/ 	.word	0xffffffff


	//   ....[142]....
        /*4274*/ 	.word	0xffffffff


	//   ....[143]....
        /*4278*/ 	.word	0xffffffff


	//   ....[144]....
        /*427c*/ 	.word	0xffffffff


	//   ....[145]....
        /*4280*/ 	.word	0xffffffff


	//   ....[146]....
        /*4284*/ 	.word	0xffffffff


	//   ....[147]....
        /*4288*/ 	.word	0xffffffff


	//   ....[148]....
        /*428c*/ 	.word	0xffffffff


	//   ....[149]....
        /*4290*/ 	.word	0xffffffff


	//   ....[150]....
        /*4294*/ 	.word	0xffffffff


	//   ....[151]....
        /*4298*/ 	.word	0xffffffff


	//   ....[152]....
        /*429c*/ 	.word	0xffffffff


	//   ....[153]....
        /*42a0*/ 	.word	0xffffffff


	//   ....[154]....
        /*42a4*/ 	.word	0xffffffff


	//   ....[155]....
        /*42a8*/ 	.word	0xffffffff


	//   ....[156]....
        /*42ac*/ 	.word	0xffffffff


	//   ....[157]....
        /*42b0*/ 	.word	0xffffffff


	//   ....[158]....
        /*42b4*/ 	.word	0xffffffff


	//   ....[159]....
        /*42b8*/ 	.word	0xffffffff


	//   ....[160]....
        /*42bc*/ 	.word	0xffffffff


	//   ....[161]....
        /*42c0*/ 	.word	0xffffffff


	//   ....[162]....
        /*42c4*/ 	.word	0xffffffff


	//   ....[163]....
        /*42c8*/ 	.word	0xffffffff


	//   ....[164]....
        /*42cc*/ 	.word	0xffffffff


	//   ....[165]....
        /*42d0*/ 	.word	0xffffffff


	//   ....[166]....
        /*42d4*/ 	.word	0xffffffff


	//   ....[167]....
        /*42d8*/ 	.word	0xffffffff


	//   ....[168]....
        /*42dc*/ 	.word	0xffffffff


	//   ....[169]....
        /*42e0*/ 	.word	0xffffffff


	//   ....[170]....
        /*42e4*/ 	.word	0xffffffff


	//   ....[171]....
        /*42e8*/ 	.word	0xffffffff


	//   ....[172]....
        /*42ec*/ 	.word	0xffffffff


	//   ....[173]....
        /*42f0*/ 	.word	0xffffffff


	//   ....[174]....
        /*42f4*/ 	.word	0xffffffff


	//   ....[175]....
        /*42f8*/ 	.word	0xffffffff


	//   ....[176]....
        /*42fc*/ 	.word	0xffffffff


	//   ....[177]....
        /*4300*/ 	.word	0xffffffff


	//   ....[178]....
        /*4304*/ 	.word	0xffffffff


	//   ....[179]....
        /*4308*/ 	.word	0xffffffff


	//   ....[180]....
        /*430c*/ 	.word	0xffffffff


	//   ....[181]....
        /*4310*/ 	.word	0xffffffff


	//   ....[182]....
        /*4314*/ 	.word	0xffffffff


	//   ....[183]....
        /*4318*/ 	.word	0xffffffff


	//   ....[184]....
        /*431c*/ 	.word	0xffffffff


	//   ....[185]....
        /*4320*/ 	.word	0xffffffff


	//   ....[186]....
        /*4324*/ 	.word	0xffffffff


	//   ....[187]....
        /*4328*/ 	.word	0xffffffff


	//   ....[188]....
        /*432c*/ 	.word	0xffffffff


	//   ....[189]....
        /*4330*/ 	.word	0xffffffff


	//   ....[190]....
        /*4334*/ 	.word	0xffffffff


	//   ....[191]....
        /*4338*/ 	.word	0xffffffff


	//   ....[192]....
        /*433c*/ 	.word	0xffffffff


	//   ....[193]....
        /*4340*/ 	.word	0xffffffff


	//   ....[194]....
        /*4344*/ 	.word	0xffffffff


	//   ....[195]....
        /*4348*/ 	.word	0xffffffff


	//   ....[196]....
        /*434c*/ 	.word	0xffffffff


	//   ....[197]....
        /*4350*/ 	.word	0xffffffff


	//   ....[198]....
        /*4354*/ 	.word	0xffffffff


	//   ....[199]....
        /*4358*/ 	.word	0xffffffff


	//   ....[200]....
        /*435c*/ 	.word	0xffffffff


	//   ....[201]....
        /*4360*/ 	.word	0xffffffff


	//   ....[202]....
        /*4364*/ 	.word	0xffffffff


	//   ....[203]....
        /*4368*/ 	.word	0xffffffff


	//   ....[204]....
        /*436c*/ 	.word	0xffffffff


	//   ....[205]....
        /*4370*/ 	.word	0xffffffff


	//   ....[206]....
        /*4374*/ 	.word	0xffffffff


	//   ....[207]....
        /*4378*/ 	.word	0xffffffff


	//   ....[208]....
        /*437c*/ 	.word	0xffffffff


	//   ....[209]....
        /*4380*/ 	.word	0xffffffff


	//   ....[210]....
        /*4384*/ 	.word	0xffffffff


	//   ....[211]....
        /*4388*/ 	.word	0xffffffff


	//   ....[212]....
        /*438c*/ 	.word	0xffffffff


	//   ....[213]....
        /*4390*/ 	.word	0xffffffff


	//   ....[214]....
        /*4394*/ 	.word	0xffffffff


	//   ....[215]....
        /*4398*/ 	.word	0xffffffff


	//   ....[216]....
        /*439c*/ 	.word	0xffffffff


	//   ....[217]....
        /*43a0*/ 	.word	0xffffffff


	//   ....[218]....
        /*43a4*/ 	.word	0xffffffff


	//   ....[219]....
        /*43a8*/ 	.word	0xffffffff


	//   ....[220]....
        /*43ac*/ 	.word	0xffffffff


	//   ....[221]....
        /*43b0*/ 	.word	0xffffffff


	//   ....[222]....
        /*43b4*/ 	.word	0xffffffff


	//   ....[223]....
        /*43b8*/ 	.word	0xffffffff


	//   ....[224]....
        /*43bc*/ 	.word	0xffffffff


	//   ....[225]....
        /*43c0*/ 	.word	0xffffffff


	//   ....[226]....
        /*43c4*/ 	.word	0xffffffff


	//   ....[227]....
        /*43c8*/ 	.word	0xffffffff


	//   ....[228]....
        /*43cc*/ 	.word	0xffffffff


	//   ....[229]....
        /*43d0*/ 	.word	0xffffffff


	//   ....[230]....
        /*43d4*/ 	.word	0xffffffff


	//   ....[231]....
        /*43d8*/ 	.word	0xffffffff


	//   ....[232]....
        /*43dc*/ 	.word	0xffffffff


	//   ....[233]....
        /*43e0*/ 	.word	0xffffffff


	//   ....[234]....
        /*43e4*/ 	.word	0xffffffff


	//   ....[235]....
        /*43e8*/ 	.word	0xffffffff


	//   ....[236]....
        /*43ec*/ 	.word	0xffffffff


	//   ....[237]....
        /*43f0*/ 	.word	0xffffffff


	//   ....[238]....
        /*43f4*/ 	.word	0xffffffff


	//   ....[239]....
        /*43f8*/ 	.word	0xffffffff


	//   ....[240]....
        /*43fc*/ 	.word	0xffffffff


	//   ....[241]....
        /*4400*/ 	.word	0xffffffff


	//   ....[242]....
        /*4404*/ 	.word	0xffffffff


	//   ....[243]....
        /*4408*/ 	.word	0xffffffff


	//   ....[244]....
        /*440c*/ 	.word	0xffffffff


	//   ....[245]....
        /*4410*/ 	.word	0xffffffff


	//   ....[246]....
        /*4414*/ 	.word	0xffffffff


	//   ....[247]....
        /*4418*/ 	.word	0xffffffff


	//   ....[248]....
        /*441c*/ 	.word	0xffffffff


	//   ....[249]....
        /*4420*/ 	.word	0xffffffff


	//   ....[250]....
        /*4424*/ 	.word	0xffffffff


	//   ....[251]....
        /*4428*/ 	.word	0xffffffff


	//   ....[252]....
        /*442c*/ 	.word	0xffffffff


	//   ....[253]....
        /*4430*/ 	.word	0xffffffff


	//   ....[254]....
        /*4434*/ 	.word	0xffffffff


	//   ....[255]....
        /*4438*/ 	.word	0xffffffff


	//   ....[0]....
        /*443c*/ 	.word	0xffffffff


	//   ....[1]....
        /*4440*/ 	.word	0xffffffff


	//   ....[2]....
        /*4444*/ 	.word	0xffffffff


	//   ....[3]....
        /*4448*/ 	.word	0xffffffff


	//   ....[4]....
        /*444c*/ 	.word	0xffffffff


	//   ....[5]....
        /*4450*/ 	.word	0xffffffff


	//   ....[6]....
        /*4454*/ 	.word	0xffffffff


	//   ....[7]....
        /*4458*/ 	.word	0xffffffff


	//   ....[8]....
        /*445c*/ 	.word	0xffffffff


	//   ....[9]....
        /*4460*/ 	.word	0xffffffff


	//   ....[10]....
        /*4464*/ 	.word	0xffffffff


	//   ....[11]....
        /*4468*/ 	.word	0xffffffff


	//   ....[12]....
        /*446c*/ 	.word	0xffffffff


	//   ....[13]....
        /*4470*/ 	.word	0xffffffff


	//   ....[14]....
        /*4474*/ 	.word	0xffffffff


	//   ....[15]....
        /*4478*/ 	.word	0xffffffff


	//   ....[16]....
        /*447c*/ 	.word	0xffffffff


	//   ....[17]....
        /*4480*/ 	.word	0xffffffff


	//   ....[18]....
        /*4484*/ 	.word	0xffffffff


	//   ....[19]....
        /*4488*/ 	.word	0xffffffff


	//   ....[20]....
        /*448c*/ 	.word	0xffffffff


	//   ....[21]....
        /*4490*/ 	.word	0xffffffff


	//   ....[22]....
        /*4494*/ 	.word	0xffffffff


	//   ....[23]....
        /*4498*/ 	.word	0xffffffff


	//   ....[24]....
        /*449c*/ 	.word	0xffffffff


	//   ....[25]....
        /*44a0*/ 	.word	0xffffffff


	//   ....[26]....
        /*44a4*/ 	.word	0xffffffff


	//   ....[27]....
        /*44a8*/ 	.word	0xffffffff


	//   ....[28]....
        /*44ac*/ 	.word	0xffffffff


	//   ....[29]....
        /*44b0*/ 	.word	0xffffffff


	//   ....[30]....
        /*44b4*/ 	.word	0xffffffff


	//   ....[31]....
        /*44b8*/ 	.word	0xffffffff


	//   ....[32]....
        /*44bc*/ 	.word	0xffffffff


	//   ....[33]....
        /*44c0*/ 	.word	0xffffffff


	//   ....[34]....
        /*44c4*/ 	.word	0xffffffff


	//   ....[35]....
        /*44c8*/ 	.word	0xffffffff


	//   ....[36]....
        /*44cc*/ 	.word	0xffffffff


	//   ....[37]....
        /*44d0*/ 	.word	0xffffffff


	//   ....[38]....
        /*44d4*/ 	.word	0xffffffff


	//   ....[39]....
        /*44d8*/ 	.word	0xffffffff


	//   ....[40]....
        /*44dc*/ 	.word	0xffffffff


	//   ....[41]....
        /*44e0*/ 	.word	0xffffffff


	//   ....[42]....
        /*44e4*/ 	.word	0xffffffff


	//   ....[43]....
        /*44e8*/ 	.word	0xffffffff


	//   ....[44]....
        /*44ec*/ 	.word	0xffffffff


	//   ....[45]....
        /*44f0*/ 	.word	0xffffffff


	//   ....[46]....
        /*44f4*/ 	.word	0xffffffff


	//   ....[47]....
        /*44f8*/ 	.word	0xffffffff


	//   ....[48]....
        /*44fc*/ 	.word	0xffffffff


	//   ....[49]....
        /*4500*/ 	.word	0xffffffff


	//   ....[50]....
        /*4504*/ 	.word	0xffffffff


	//   ....[51]....
        /*4508*/ 	.word	0xffffffff


	//   ....[52]....
        /*450c*/ 	.word	0xffffffff


	//   ....[53]....
        /*4510*/ 	.word	0xffffffff


	//   ....[54]....
        /*4514*/ 	.word	0xffffffff


	//   ....[55]....
        /*4518*/ 	.word	0xffffffff


	//   ....[56]....
        /*451c*/ 	.word	0xffffffff


	//   ....[57]....
        /*4520*/ 	.word	0xffffffff


	//   ....[58]....
        /*4524*/ 	.word	0xffffffff


	//   ....[59]....
        /*4528*/ 	.word	0xffffffff


	//   ....[60]....
        /*452c*/ 	.word	0xffffffff


	//   ....[61]....
        /*4530*/ 	.word	0xffffffff


	//   ....[62]....
        /*4534*/ 	.word	0xffffffff


	//   ....[63]....
        /*4538*/ 	.word	0xffffffff


	//   ....[64]....
        /*453c*/ 	.word	0xffffffff


	//   ....[65]....
        /*4540*/ 	.word	0xffffffff


	//   ....[66]....
        /*4544*/ 	.word	0xffffffff


	//   ....[67]....
        /*4548*/ 	.word	0xffffffff


	//   ....[68]....
        /*454c*/ 	.word	0xffffffff


	//   ....[69]....
        /*4550*/ 	.word	0xffffffff


	//   ....[70]....
        /*4554*/ 	.word	0xffffffff


	//   ....[71]....
        /*4558*/ 	.word	0xffffffff


	//   ....[72]....
        /*455c*/ 	.word	0xffffffff


	//   ....[73]....
        /*4560*/ 	.word	0xffffffff


	//   ....[74]....
        /*4564*/ 	.word	0xffffffff


	//   ....[75]....
        /*4568*/ 	.word	0xffffffff


	//   ....[76]....
        /*456c*/ 	.word	0xffffffff


	//   ....[77]....
        /*4570*/ 	.word	0xffffffff


	//   ....[78]....
        /*4574*/ 	.word	0xffffffff


	//   ....[79]....
        /*4578*/ 	.word	0xffffffff


	//   ....[80]....
        /*457c*/ 	.word	0xffffffff


	//   ....[81]....
        /*4580*/ 	.word	0xffffffff


	//   ....[82]....
        /*4584*/ 	.word	0xffffffff


	//   ....[83]....
        /*4588*/ 	.word	0xffffffff


	//   ....[84]....
        /*458c*/ 	.word	0xffffffff


	//   ....[85]....
        /*4590*/ 	.word	0xffffffff


	//   ....[86]....
        /*4594*/ 	.word	0xffffffff


	//   ....[87]....
        /*4598*/ 	.word	0xffffffff


	//   ....[88]....
        /*459c*/ 	.word	0xffffffff


	//   ....[89]....
        /*45a0*/ 	.word	0xffffffff


	//   ....[90]....
        /*45a4*/ 	.word	0xffffffff


	//   ....[91]....
        /*45a8*/ 	.word	0xffffffff


	//   ....[92]....
        /*45ac*/ 	.word	0xffffffff


	//   ....[93]....
        /*45b0*/ 	.word	0xffffffff


	//   ....[94]....
        /*45b4*/ 	.word	0xffffffff


	//   ....[95]....
        /*45b8*/ 	.word	0xffffffff


	//   ....[96]....
        /*45bc*/ 	.word	0xffffffff


	//   ....[97]....
        /*45c0*/ 	.word	0xffffffff


	//   ....[98]....
        /*45c4*/ 	.word	0xffffffff


	//   ....[99]....
        /*45c8*/ 	.word	0xffffffff


	//   ....[100]....
        /*45cc*/ 	.word	0xffffffff


	//   ....[101]....
        /*45d0*/ 	.word	0xffffffff


	//   ....[102]....
        /*45d4*/ 	.word	0xffffffff


	//   ....[103]....
        /*45d8*/ 	.word	0xffffffff


	//   ....[104]....
        /*45dc*/ 	.word	0xffffffff


	//   ....[105]....
        /*45e0*/ 	.word	0xffffffff


	//   ....[106]....
        /*45e4*/ 	.word	0xffffffff


	//   ....[107]....
        /*45e8*/ 	.word	0xffffffff


	//   ....[108]....
        /*45ec*/ 	.word	0xffffffff


	//   ....[109]....
        /*45f0*/ 	.word	0xffffffff


	//   ....[110]....
        /*45f4*/ 	.word	0xffffffff


	//   ....[111]....
        /*45f8*/ 	.word	0xffffffff


	//   ....[112]....
        /*45fc*/ 	.word	0xffffffff


	//   ....[113]....
        /*4600*/ 	.word	0xffffffff


	//   ....[114]....
        /*4604*/ 	.word	0xffffffff


	//   ....[115]....
        /*4608*/ 	.word	0xffffffff


	//   ....[116]....
        /*460c*/ 	.word	0xffffffff


	//   ....[117]....
        /*4610*/ 	.word	0xffffffff


	//   ....[118]....
        /*4614*/ 	.word	0xffffffff


	//   ....[119]....
        /*4618*/ 	.word	0xffffffff


	//   ....[120]....
        /*461c*/ 	.word	0xffffffff


	//   ....[121]....
        /*4620*/ 	.word	0xffffffff


	//   ....[122]....
        /*4624*/ 	.word	0xffffffff


	//   ....[123]....
        /*4628*/ 	.word	0xffffffff


	//   ....[124]....
        /*462c*/ 	.word	0xffffffff


	//   ....[125]....
        /*4630*/ 	.word	0xffffffff


	//   ....[126]....
        /*4634*/ 	.word	0xffffffff


	//   ....[127]....
        /*4638*/ 	.word	0xffffffff


	//   ....[128]....
        /*463c*/ 	.word	0xffffffff


	//   ....[129]....
        /*4640*/ 	.word	0xffffffff


	//   ....[130]....
        /*4644*/ 	.word	0xffffffff


	//   ....[131]....
        /*4648*/ 	.word	0xffffffff


	//   ....[132]....
        /*464c*/ 	.word	0xffffffff


	//   ....[133]....
        /*4650*/ 	.word	0xffffffff


	//   ....[134]....
        /*4654*/ 	.word	0xffffffff


	//   ....[135]....
        /*4658*/ 	.word	0xffffffff


	//   ....[136]....
        /*465c*/ 	.word	0xffffffff


	//   ....[137]....
        /*4660*/ 	.word	0xffffffff


	//   ....[138]....
        /*4664*/ 	.word	0xffffffff


	//   ....[139]....
        /*4668*/ 	.word	0xffffffff


	//   ....[140]....
        /*466c*/ 	.word	0xffffffff


	//   ....[141]....
        /*4670*/ 	.word	0xffffffff


	//   ....[142]....
        /*4674*/ 	.word	0xffffffff


	//   ....[143]....
        /*4678*/ 	.word	0xffffffff


	//   ....[144]....
        /*467c*/ 	.word	0xffffffff


	//   ....[145]....
        /*4680*/ 	.word	0xffffffff


	//   ....[146]....
        /*4684*/ 	.word	0xffffffff


	//   ....[147]....
        /*4688*/ 	.word	0xffffffff


	//   ....[148]....
        /*468c*/ 	.word	0xffffffff


	//   ....[149]....
        /*4690*/ 	.word	0xffffffff


	//   ....[150]....
        /*4694*/ 	.word	0xffffffff


	//   ....[151]....
        /*4698*/ 	.word	0xffffffff


	//   ....[152]....
        /*469c*/ 	.word	0xffffffff


	//   ....[153]....
        /*46a0*/ 	.word	0xffffffff


	//   ....[154]....
        /*46a4*/ 	.word	0xffffffff


	//   ....[155]....
        /*46a8*/ 	.word	0xffffffff


	//   ....[156]....
        /*46ac*/ 	.word	0xffffffff


	//   ....[157]....
        /*46b0*/ 	.word	0xffffffff


	//   ....[158]....
        /*46b4*/ 	.word	0xffffffff


	//   ....[159]....
        /*46b8*/ 	.word	0xffffffff


	//   ....[160]....
        /*46bc*/ 	.word	0xffffffff


	//   ....[161]....
        /*46c0*/ 	.word	0xffffffff


	//   ....[162]....
        /*46c4*/ 	.word	0xffffffff


	//   ....[163]....
        /*46c8*/ 	.word	0xffffffff


	//   ....[164]....
        /*46cc*/ 	.word	0xffffffff


	//   ....[165]....
        /*46d0*/ 	.word	0xffffffff


	//   ....[166]....
        /*46d4*/ 	.word	0xffffffff


	//   ....[167]....
        /*46d8*/ 	.word	0xffffffff


	//   ....[168]....
        /*46dc*/ 	.word	0xffffffff


	//   ....[169]....
        /*46e0*/ 	.word	0xffffffff


	//   ....[170]....
        /*46e4*/ 	.word	0xffffffff


	//   ....[171]....
        /*46e8*/ 	.word	0xffffffff


	//   ....[172]....
        /*46ec*/ 	.word	0xffffffff


	//   ....[173]....
        /*46f0*/ 	.word	0xffffffff


	//   ....[174]....
        /*46f4*/ 	.word	0xffffffff


	//   ....[175]....
        /*46f8*/ 	.word	0xffffffff


	//   ....[176]....
        /*46fc*/ 	.word	0xffffffff


	//   ....[177]....
        /*4700*/ 	.word	0xffffffff


	//   ....[178]....
        /*4704*/ 	.word	0xffffffff


	//   ....[179]....
        /*4708*/ 	.word	0xffffffff


	//   ....[180]....
        /*470c*/ 	.word	0xffffffff


	//   ....[181]....
        /*4710*/ 	.word	0xffffffff


	//   ....[182]....
        /*4714*/ 	.word	0xffffffff


	//   ....[183]....
        /*4718*/ 	.word	0xffffffff


	//   ....[184]....
        /*471c*/ 	.word	0xffffffff


	//   ....[185]....
        /*4720*/ 	.word	0xffffffff


	//   ....[186]....
        /*4724*/ 	.word	0xffffffff


	//   ....[187]....
        /*4728*/ 	.word	0xffffffff


	//   ....[188]....
        /*472c*/ 	.word	0xffffffff


	//   ....[189]....
        /*4730*/ 	.word	0xffffffff


	//   ....[190]....
        /*4734*/ 	.word	0xffffffff


	//   ....[191]....
        /*4738*/ 	.word	0xffffffff


	//   ....[192]....
        /*473c*/ 	.word	0xffffffff


	//   ....[193]....
        /*4740*/ 	.word	0xffffffff


	//   ....[194]....
        /*4744*/ 	.word	0xffffffff


	//   ....[195]....
        /*4748*/ 	.word	0xffffffff


	//   ....[196]....
        /*474c*/ 	.word	0xffffffff


	//   ....[197]....
        /*4750*/ 	.word	0xffffffff


	//   ....[198]....
        /*4754*/ 	.word	0xffffffff


	//   ....[199]....
        /*4758*/ 	.word	0xffffffff


	//   ....[200]....
        /*475c*/ 	.word	0xffffffff


	//   ....[201]....
        /*4760*/ 	.word	0xffffffff


	//   ....[202]....
        /*4764*/ 	.word	0xffffffff


	//   ....[203]....
        /*4768*/ 	.word	0xffffffff


	//   ....[204]....
        /*476c*/ 	.word	0xffffffff


	//   ....[205]....
        /*4770*/ 	.word	0xffffffff


	//   ....[206]....
        /*4774*/ 	.word	0xffffffff


	//   ....[207]....
        /*4778*/ 	.word	0xffffffff


	//   ....[208]....
        /*477c*/ 	.word	0xffffffff


	//   ....[209]....
        /*4780*/ 	.word	0xffffffff


	//   ....[210]....
        /*4784*/ 	.word	0xffffffff


	//   ....[211]....
        /*4788*/ 	.word	0xffffffff


	//   ....[212]....
        /*478c*/ 	.word	0xffffffff


	//   ....[213]....
        /*4790*/ 	.word	0xffffffff


	//   ....[214]....
        /*4794*/ 	.word	0xffffffff


	//   ....[215]....
        /*4798*/ 	.word	0xffffffff


	//   ....[216]....
        /*479c*/ 	.word	0xffffffff


	//   ....[217]....
        /*47a0*/ 	.word	0xffffffff


	//   ....[218]....
        /*47a4*/ 	.word	0xffffffff


	//   ....[219]....
        /*47a8*/ 	.word	0xffffffff


	//   ....[220]....
        /*47ac*/ 	.word	0xffffffff


	//   ....[221]....
        /*47b0*/ 	.word	0xffffffff


	//   ....[222]....
        /*47b4*/ 	.word	0xffffffff


	//   ....[223]....
        /*47b8*/ 	.word	0xffffffff


	//   ....[224]....
        /*47bc*/ 	.word	0xffffffff


	//   ....[225]....
        /*47c0*/ 	.word	0xffffffff


	//   ....[226]....
        /*47c4*/ 	.word	0xffffffff


	//   ....[227]....
        /*47c8*/ 	.word	0xffffffff


	//   ....[228]....
        /*47cc*/ 	.word	0xffffffff


	//   ....[229]....
        /*47d0*/ 	.word	0xffffffff


	//   ....[230]....
        /*47d4*/ 	.word	0xffffffff


	//   ....[231]....
        /*47d8*/ 	.word	0xffffffff


	//   ....[232]....
        /*47dc*/ 	.word	0xffffffff


	//   ....[233]....
        /*47e0*/ 	.word	0xffffffff


	//   ....[234]....
        /*47e4*/ 	.word	0xffffffff


	//   ....[235]....
        /*47e8*/ 	.word	0xffffffff


	//   ....[236]....
        /*47ec*/ 	.word	0xffffffff


	//   ....[237]....
        /*47f0*/ 	.word	0xffffffff


	//   ....[238]....
        /*47f4*/ 	.word	0xffffffff


	//   ....[239]....
        /*47f8*/ 	.word	0xffffffff


	//   ....[240]....
        /*47fc*/ 	.word	0xffffffff


	//   ....[241]....
        /*4800*/ 	.word	0xffffffff


	//   ....[242]....
        /*4804*/ 	.word	0xffffffff


	//   ....[243]....
        /*4808*/ 	.word	0xffffffff


	//   ....[244]....
        /*480c*/ 	.word	0xffffffff


	//   ....[245]....
        /*4810*/ 	.word	0xffffffff


	//   ....[246]....
        /*4814*/ 	.word	0xffffffff


	//   ....[247]....
        /*4818*/ 	.word	0xffffffff


	//   ....[248]....
        /*481c*/ 	.word	0xffffffff


	//   ....[249]....
        /*4820*/ 	.word	0xffffffff


	//   ....[250]....
        /*4824*/ 	.word	0xffffffff


	//   ....[251]....
        /*4828*/ 	.word	0xffffffff


	//   ....[252]....
        /*482c*/ 	.word	0xffffffff


	//   ....[253]....
        /*4830*/ 	.word	0xffffffff


	//   ....[254]....
        /*4834*/ 	.word	0xffffffff


	//   ....[255]....
        /*4838*/ 	.word	0xffffffff


	//   ....[0]....
        /*483c*/ 	.word	0xffffffff


	//   ....[1]....
        /*4840*/ 	.word	0xffffffff


	//   ....[2]....
        /*4844*/ 	.word	0xffffffff


	//   ....[3]....
        /*4848*/ 	.word	0xffffffff


	//   ....[4]....
        /*484c*/ 	.word	0xffffffff


	//   ....[5]....
        /*4850*/ 	.word	0xffffffff


	//   ....[6]....
        /*4854*/ 	.word	0xffffffff


	//   ....[7]....
        /*4858*/ 	.word	0xffffffff


	//   ....[8]....
        /*485c*/ 	.word	0xffffffff


	//   ....[9]....
        /*4860*/ 	.word	0xffffffff


	//   ....[10]....
        /*4864*/ 	.word	0xffffffff


	//   ....[11]....
        /*4868*/ 	.word	0xffffffff


	//   ....[12]....
        /*486c*/ 	.word	0xffffffff


	//   ....[13]....
        /*4870*/ 	.word	0xffffffff


	//   ....[14]....
        /*4874*/ 	.word	0xffffffff


	//   ....[15]....
        /*4878*/ 	.word	0xffffffff


	//   ....[16]....
        /*487c*/ 	.word	0xffffffff


	//   ....[17]....
        /*4880*/ 	.word	0xffffffff


	//   ....[18]....
        /*4884*/ 	.word	0xffffffff


	//   ....[19]....
        /*4888*/ 	.word	0xffffffff


	//   ....[20]....
        /*488c*/ 	.word	0xffffffff


	//   ....[21]....
        /*4890*/ 	.word	0xffffffff


	//   ....[22]....
        /*4894*/ 	.word	0xffffffff


	//   ....[23]....
        /*4898*/ 	.word	0xffffffff


	//   ....[24]....
        /*489c*/ 	.word	0xffffffff


	//   ....[25]....
        /*48a0*/ 	.word	0xffffffff


	//   ....[26]....
        /*48a4*/ 	.word	0xffffffff


	//   ....[27]....
        /*48a8*/ 	.word	0xffffffff


	//   ....[28]....
        /*48ac*/ 	.word	0xffffffff


	//   ....[29]....
        /*48b0*/ 	.word	0xffffffff


	//   ....[30]....
        /*48b4*/ 	.word	0xffffffff


	//   ....[31]....
        /*48b8*/ 	.word	0xffffffff


	//   ....[32]....
        /*48bc*/ 	.word	0xffffffff


	//   ....[33]....
        /*48c0*/ 	.word	0xffffffff


	//   ....[34]....
        /*48c4*/ 	.word	0xffffffff


	//   ....[35]....
        /*48c8*/ 	.word	0xffffffff


	//   ....[36]....
        /*48cc*/ 	.word	0xffffffff


	//   ....[37]....
        /*48d0*/ 	.word	0xffffffff


	//   ....[38]....
        /*48d4*/ 	.word	0xffffffff


	//   ....[39]....
        /*48d8*/ 	.word	0xffffffff


	//   ....[40]....
        /*48dc*/ 	.word	0xffffffff


	//   ....[41]....
        /*48e0*/ 	.word	0xffffffff


	//   ....[42]....
        /*48e4*/ 	.word	0xffffffff


	//   ....[43]....
        /*48e8*/ 	.word	0xffffffff


	//   ....[44]....
        /*48ec*/ 	.word	0xffffffff


	//   ....[45]....
        /*48f0*/ 	.word	0xffffffff


	//   ....[46]....
        /*48f4*/ 	.word	0xffffffff


	//   ....[47]....
        /*48f8*/ 	.word	0xffffffff


	//   ....[48]....
        /*48fc*/ 	.word	0xffffffff


	//   ....[49]....
        /*4900*/ 	.word	0xffffffff


	//   ....[50]....
        /*4904*/ 	.word	0xffffffff


	//   ....[51]....
        /*4908*/ 	.word	0xffffffff


	//   ....[52]....
        /*490c*/ 	.word	0xffffffff


	//   ....[53]....
        /*4910*/ 	.word	0xffffffff


	//   ....[54]....
        /*4914*/ 	.word	0xffffffff


	//   ....[55]....
        /*4918*/ 	.word	0xffffffff


	//   ....[56]....
        /*491c*/ 	.word	0xffffffff


	//   ....[57]....
        /*4920*/ 	.word	0xffffffff


	//   ....[58]....
        /*4924*/ 	.word	0xffffffff


	//   ....[59]....
        /*4928*/ 	.word	0xffffffff


	//   ....[60]....
        /*492c*/ 	.word	0xffffffff


	//   ....[61]....
        /*4930*/ 	.word	0xffffffff


	//   ....[62]....
        /*4934*/ 	.word	0xffffffff


	//   ....[63]....
        /*4938*/ 	.word	0xffffffff


	//   ....[64]....
        /*493c*/ 	.word	0xffffffff


	//   ....[65]....
        /*4940*/ 	.word	0xffffffff


	//   ....[66]....
        /*4944*/ 	.word	0xffffffff


	//   ....[67]....
        /*4948*/ 	.word	0xffffffff


	//   ....[68]....
        /*494c*/ 	.word	0xffffffff


	//   ....[69]....
        /*4950*/ 	.word	0xffffffff


	//   ....[70]....
        /*4954*/ 	.word	0xffffffff


	//   ....[71]....
        /*4958*/ 	.word	0xffffffff


	//   ....[72]....
        /*495c*/ 	.word	0xffffffff


	//   ....[73]....
        /*4960*/ 	.word	0xffffffff


	//   ....[74]....
        /*4964*/ 	.word	0xffffffff


	//   ....[75]....
        /*4968*/ 	.word	0xffffffff


	//   ....[76]....
        /*496c*/ 	.word	0xffffffff


	//   ....[77]....
        /*4970*/ 	.word	0xffffffff


	//   ....[78]....
        /*4974*/ 	.word	0xffffffff


	//   ....[79]....
        /*4978*/ 	.word	0xffffffff


	//   ....[80]....
        /*497c*/ 	.word	0xffffffff


	//   ....[81]....
        /*4980*/ 	.word	0xffffffff


	//   ....[82]....
        /*4984*/ 	.word	0xffffffff


	//   ....[83]....
        /*4988*/ 	.word	0xffffffff


	//   ....[84]....
        /*498c*/ 	.word	0xffffffff


	//   ....[85]....
        /*4990*/ 	.word	0xffffffff


	//   ....[86]....
        /*4994*/ 	.word	0xffffffff


	//   ....[87]....
        /*4998*/ 	.word	0xffffffff


	//   ....[88]....
        /*499c*/ 	.word	0xffffffff


	//   ....[89]....
        /*49a0*/ 	.word	0xffffffff


	//   ....[90]....
        /*49a4*/ 	.word	0xffffffff


	//   ....[91]....
        /*49a8*/ 	.word	0xffffffff


	//   ....[92]....
        /*49ac*/ 	.word	0xffffffff


	//   ....[93]....
        /*49b0*/ 	.word	0xffffffff


	//   ....[94]....
        /*49b4*/ 	.word	0xffffffff


	//   ....[95]....
        /*49b8*/ 	.word	0xffffffff


	//   ....[96]....
        /*49bc*/ 	.word	0xffffffff


	//   ....[97]....
        /*49c0*/ 	.word	0xffffffff


	//   ....[98]....
        /*49c4*/ 	.word	0xffffffff


	//   ....[99]....
        /*49c8*/ 	.word	0xffffffff


	//   ....[100]....
        /*49cc*/ 	.word	0xffffffff


	//   ....[101]....
        /*49d0*/ 	.word	0xffffffff


	//   ....[102]....
        /*49d4*/ 	.word	0xffffffff


	//   ....[103]....
        /*49d8*/ 	.word	0xffffffff


	//   ....[104]....
        /*49dc*/ 	.word	0xffffffff


	//   ....[105]....
        /*49e0*/ 	.word	0xffffffff


	//   ....[106]....
        /*49e4*/ 	.word	0xffffffff


	//   ....[107]....
        /*49e8*/ 	.word	0xffffffff


	//   ....[108]....
        /*49ec*/ 	.word	0xffffffff


	//   ....[109]....
        /*49f0*/ 	.word	0xffffffff


	//   ....[110]....
        /*49f4*/ 	.word	0xffffffff


	//   ....[111]....
        /*49f8*/ 	.word	0xffffffff


	//   ....[112]....
        /*49fc*/ 	.word	0xffffffff


	//   ....[113]....
        /*4a00*/ 	.word	0xffffffff


	//   ....[114]....
        /*4a04*/ 	.word	0xffffffff


	//   ....[115]....
        /*4a08*/ 	.word	0xffffffff


	//   ....[116]....
        /*4a0c*/ 	.word	0xffffffff


	//   ....[117]....
        /*4a10*/ 	.word	0xffffffff


	//   ....[118]....
        /*4a14*/ 	.word	0xffffffff


	//   ....[119]....
        /*4a18*/ 	.word	0xffffffff


	//   ....[120]....
        /*4a1c*/ 	.word	0xffffffff


	//   ....[121]....
        /*4a20*/ 	.word	0xffffffff


	//   ....[122]....
        /*4a24*/ 	.word	0xffffffff


	//   ....[123]....
        /*4a28*/ 	.word	0xffffffff


	//   ....[124]....
        /*4a2c*/ 	.word	0xffffffff


	//   ....[125]....
        /*4a30*/ 	.word	0xffffffff


	//   ....[126]....
        /*4a34*/ 	.word	0xffffffff


	//   ....[127]....
        /*4a38*/ 	.word	0xffffffff


	//   ....[128]....
        /*4a3c*/ 	.word	0xffffffff


	//   ....[129]....
        /*4a40*/ 	.word	0xffffffff


	//   ....[130]....
        /*4a44*/ 	.word	0xffffffff


	//   ....[131]....
        /*4a48*/ 	.word	0xffffffff


	//   ....[132]....
        /*4a4c*/ 	.word	0xffffffff


	//   ....[133]....
        /*4a50*/ 	.word	0xffffffff


	//   ....[134]....
        /*4a54*/ 	.word	0xffffffff


	//   ....[135]....
        /*4a58*/ 	.word	0xffffffff


	//   ....[136]....
        /*4a5c*/ 	.word	0xffffffff


	//   ....[137]....
        /*4a60*/ 	.word	0xffffffff


	//   ....[138]....
        /*4a64*/ 	.word	0xffffffff


	//   ....[139]....
        /*4a68*/ 	.word	0xffffffff


	//   ....[140]....
        /*4a6c*/ 	.word	0xffffffff


	//   ....[141]....
        /*4a70*/ 	.word	0xffffffff


	//   ....[142]....
        /*4a74*/ 	.word	0xffffffff


	//   ....[143]....
        /*4a78*/ 	.word	0xffffffff


	//   ....[144]....
        /*4a7c*/ 	.word	0xffffffff


	//   ....[145]....
        /*4a80*/ 	.word	0xffffffff


	//   ....[146]....
        /*4a84*/ 	.word	0xffffffff


	//   ....[147]....
        /*4a88*/ 	.word	0xffffffff


	//   ....[148]....
        /*4a8c*/ 	.word	0xffffffff


	//   ....[149]....
        /*4a90*/ 	.word	0xffffffff


	//   ....[150]....
        /*4a94*/ 	.word	0xffffffff


	//   ....[151]....
        /*4a98*/ 	.word	0xffffffff


	//   ....[152]....
        /*4a9c*/ 	.word	0xffffffff


	//   ....[153]....
        /*4aa0*/ 	.word	0xffffffff


	//   ....[154]....
        /*4aa4*/ 	.word	0xffffffff


	//   ....[155]....
        /*4aa8*/ 	.word	0xffffffff


	//   ....[156]....
        /*4aac*/ 	.word	0xffffffff


	//   ....[157]....
        /*4ab0*/ 	.word	0xffffffff


	//   ....[158]....
        /*4ab4*/ 	.word	0xffffffff


	//   ....[159]....
        /*4ab8*/ 	.word	0xffffffff


	//   ....[160]....
        /*4abc*/ 	.word	0xffffffff


	//   ....[161]....
        /*4ac0*/ 	.word	0xffffffff


	//   ....[162]....
        /*4ac4*/ 	.word	0xffffffff


	//   ....[163]....
        /*4ac8*/ 	.word	0xffffffff


	//   ....[164]....
        /*4acc*/ 	.word	0xffffffff


	//   ....[165]....
        /*4ad0*/ 	.word	0xffffffff


	//   ....[166]....
        /*4ad4*/ 	.word	0xffffffff


	//   ....[167]....
        /*4ad8*/ 	.word	0xffffffff


	//   ....[168]....
        /*4adc*/ 	.word	0xffffffff


	//   ....[169]....
        /*4ae0*/ 	.word	0xffffffff


	//   ....[170]....
        /*4ae4*/ 	.word	0xffffffff


	//   ....[171]....
        /*4ae8*/ 	.word	0xffffffff


	//   ....[172]....
        /*4aec*/ 	.word	0xffffffff


	//   ....[173]....
        /*4af0*/ 	.word	0xffffffff


	//   ....[174]....
        /*4af4*/ 	.word	0xffffffff


	//   ....[175]....
        /*4af8*/ 	.word	0xffffffff


	//   ....[176]....
        /*4afc*/ 	.word	0xffffffff


	//   ....[177]....
        /*4b00*/ 	.word	0xffffffff


	//   ....[178]....
        /*4b04*/ 	.word	0xffffffff


	//   ....[179]....
        /*4b08*/ 	.word	0xffffffff


	//   ....[180]....
        /*4b0c*/ 	.word	0xffffffff


	//   ....[181]....
        /*4b10*/ 	.word	0xffffffff


	//   ....[182]....
        /*4b14*/ 	.word	0xffffffff


	//   ....[183]....
        /*4b18*/ 	.word	0xffffffff


	//   ....[184]....
        /*4b1c*/ 	.word	0xffffffff


	//   ....[185]....
        /*4b20*/ 	.word	0xffffffff


	//   ....[186]....
        /*4b24*/ 	.word	0xffffffff


	//   ....[187]....
        /*4b28*/ 	.word	0xffffffff


	//   ....[188]....
        /*4b2c*/ 	.word	0xffffffff


	//   ....[189]....
        /*4b30*/ 	.word	0xffffffff


	//   ....[190]....
        /*4b34*/ 	.word	0xffffffff


	//   ....[191]....
        /*4b38*/ 	.word	0xffffffff


	//   ....[192]....
        /*4b3c*/ 	.word	0xffffffff


	//   ....[193]....
        /*4b40*/ 	.word	0xffffffff


	//   ....[194]....
        /*4b44*/ 	.word	0xffffffff


	//   ....[195]....
        /*4b48*/ 	.word	0xffffffff


	//   ....[196]....
        /*4b4c*/ 	.word	0xffffffff


	//   ....[197]....
        /*4b50*/ 	.word	0xffffffff


	//   ....[198]....
        /*4b54*/ 	.word	0xffffffff


	//   ....[199]....
        /*4b58*/ 	.word	0xffffffff


	//   ....[200]....
        /*4b5c*/ 	.word	0xffffffff


	//   ....[201]....
        /*4b60*/ 	.word	0xffffffff


	//   ....[202]....
        /*4b64*/ 	.word	0xffffffff


	//   ....[203]....
        /*4b68*/ 	.word	0xffffffff


	//   ....[204]....
        /*4b6c*/ 	.word	0xffffffff


	//   ....[205]....
        /*4b70*/ 	.word	0xffffffff


	//   ....[206]....
        /*4b74*/ 	.word	0xffffffff


	//   ....[207]....
        /*4b78*/ 	.word	0xffffffff


	//   ....[208]....
        /*4b7c*/ 	.word	0xffffffff


	//   ....[209]....
        /*4b80*/ 	.word	0xffffffff


	//   ....[210]....
        /*4b84*/ 	.word	0xffffffff


	//   ....[211]....
        /*4b88*/ 	.word	0xffffffff


	//   ....[212]....
        /*4b8c*/ 	.word	0xffffffff


	//   ....[213]....
        /*4b90*/ 	.word	0xffffffff


	//   ....[214]....
        /*4b94*/ 	.word	0xffffffff


	//   ....[215]....
        /*4b98*/ 	.word	0xffffffff


	//   ....[216]....
        /*4b9c*/ 	.word	0xffffffff


	//   ....[217]....
        /*4ba0*/ 	.word	0xffffffff


	//   ....[218]....
        /*4ba4*/ 	.word	0xffffffff


	//   ....[219]....
        /*4ba8*/ 	.word	0xffffffff


	//   ....[220]....
        /*4bac*/ 	.word	0xffffffff


	//   ....[221]....
        /*4bb0*/ 	.word	0xffffffff


	//   ....[222]....
        /*4bb4*/ 	.word	0xffffffff


	//   ....[223]....
        /*4bb8*/ 	.word	0xffffffff


	//   ....[224]....
        /*4bbc*/ 	.word	0xffffffff


	//   ....[225]....
        /*4bc0*/ 	.word	0xffffffff


	//   ....[226]....
        /*4bc4*/ 	.word	0xffffffff


	//   ....[227]....
        /*4bc8*/ 	.word	0xffffffff


	//   ....[228]....
        /*4bcc*/ 	.word	0xffffffff


	//   ....[229]....
        /*4bd0*/ 	.word	0xffffffff


	//   ....[230]....
        /*4bd4*/ 	.word	0xffffffff


	//   ....[231]....
        /*4bd8*/ 	.word	0xffffffff


	//   ....[232]....
        /*4bdc*/ 	.word	0xffffffff


	//   ....[233]....
        /*4be0*/ 	.word	0xffffffff


	//   ....[234]....
        /*4be4*/ 	.word	0xffffffff


	//   ....[235]....
        /*4be8*/ 	.word	0xffffffff


	//   ....[236]....
        /*4bec*/ 	.word	0xffffffff


	//   ....[237]....
        /*4bf0*/ 	.word	0xffffffff


	//   ....[238]....
        /*4bf4*/ 	.word	0xffffffff


	//   ....[239]....
        /*4bf8*/ 	.word	0xffffffff


	//   ....[240]....
        /*4bfc*/ 	.word	0xffffffff


	//   ....[241]....
        /*4c00*/ 	.word	0xffffffff


	//   ....[242]....
        /*4c04*/ 	.word	0xffffffff


	//   ....[243]....
        /*4c08*/ 	.word	0xffffffff


	//   ....[244]....
        /*4c0c*/ 	.word	0xffffffff


	//   ....[245]....
        /*4c10*/ 	.word	0xffffffff


	//   ....[246]....
        /*4c14*/ 	.word	0xffffffff


	//   ....[247]....
        /*4c18*/ 	.word	0xffffffff


	//   ....[248]....
        /*4c1c*/ 	.word	0xffffffff


	//   ....[249]....
        /*4c20*/ 	.word	0xffffffff


	//   ....[250]....
        /*4c24*/ 	.word	0xffffffff


	//   ....[251]....
        /*4c28*/ 	.word	0xffffffff


	//   ....[252]....
        /*4c2c*/ 	.word	0xffffffff


	//   ....[253]....
        /*4c30*/ 	.word	0xffffffff


	//   ....[254]....
        /*4c34*/ 	.word	0xffffffff


	//   ....[255]....
        /*4c38*/ 	.word	0xffffffff


	//   ....[0]....
        /*4c3c*/ 	.word	0xffffffff


	//   ....[1]....
        /*4c40*/ 	.word	0xffffffff


	//   ....[2]....
        /*4c44*/ 	.word	0xffffffff


	//   ....[3]....
        /*4c48*/ 	.word	0xffffffff


	//   ....[4]....
        /*4c4c*/ 	.word	0xffffffff


	//   ....[5]....
        /*4c50*/ 	.word	0xffffffff


	//   ....[6]....
        /*4c54*/ 	.word	0xffffffff


	//   ....[7]....
        /*4c58*/ 	.word	0xffffffff


	//   ....[8]....
        /*4c5c*/ 	.word	0xffffffff


	//   ....[9]....
        /*4c60*/ 	.word	0xffffffff


	//   ....[10]....
        /*4c64*/ 	.word	0xffffffff


	//   ....[11]....
        /*4c68*/ 	.word	0xffffffff


	//   ....[12]....
        /*4c6c*/ 	.word	0xffffffff


	//   ....[13]....
        /*4c70*/ 	.word	0xffffffff


	//   ....[14]....
        /*4c74*/ 	.word	0xffffffff


	//   ....[15]....
        /*4c78*/ 	.word	0xffffffff


	//   ....[16]....
        /*4c7c*/ 	.word	0xffffffff


	//   ....[17]....
        /*4c80*/ 	.word	0xffffffff


	//   ....[18]....
        /*4c84*/ 	.word	0xffffffff


	//   ....[19]....
        /*4c88*/ 	.word	0xffffffff


	//   ....[20]....
        /*4c8c*/ 	.word	0xffffffff


	//   ....[21]....
        /*4c90*/ 	.word	0xffffffff


	//   ....[22]....
        /*4c94*/ 	.word	0xffffffff


	//   ....[23]....
        /*4c98*/ 	.word	0xffffffff


	//   ....[24]....
        /*4c9c*/ 	.word	0xffffffff


	//   ....[25]....
        /*4ca0*/ 	.word	0xffffffff


	//   ....[26]....
        /*4ca4*/ 	.word	0xffffffff


	//   ....[27]....
        /*4ca8*/ 	.word	0xffffffff


	//   ....[28]....
        /*4cac*/ 	.word	0xffffffff


	//   ....[29]....
        /*4cb0*/ 	.word	0xffffffff


	//   ....[30]....
        /*4cb4*/ 	.word	0xffffffff


	//   ....[31]....
        /*4cb8*/ 	.word	0xffffffff


	//   ....[32]....
        /*4cbc*/ 	.word	0xffffffff


	//   ....[33]....
        /*4cc0*/ 	.word	0xffffffff


	//   ....[34]....
        /*4cc4*/ 	.word	0xffffffff


	//   ....[35]....
        /*4cc8*/ 	.word	0xffffffff


	//   ....[36]....
        /*4ccc*/ 	.word	0xffffffff


	//   ....[37]....
        /*4cd0*/ 	.word	0xffffffff


	//   ....[38]....
        /*4cd4*/ 	.word	0xffffffff


	//   ....[39]....
        /*4cd8*/ 	.word	0xffffffff


	//   ....[40]....
        /*4cdc*/ 	.word	0xffffffff


	//   ....[41]....
        /*4ce0*/ 	.word	0xffffffff


	//   ....[42]....
        /*4ce4*/ 	.word	0xffffffff


	//   ....[43]....
        /*4ce8*/ 	.word	0xffffffff


	//   ....[44]....
        /*4cec*/ 	.word	0xffffffff


	//   ....[45]....
        /*4cf0*/ 	.word	0xffffffff


	//   ....[46]....
        /*4cf4*/ 	.word	0xffffffff


	//   ....[47]....
        /*4cf8*/ 	.word	0xffffffff


	//   ....[48]....
        /*4cfc*/ 	.word	0xffffffff


	//   ....[49]....
        /*4d00*/ 	.word	0xffffffff


	//   ....[50]....
        /*4d04*/ 	.word	0xffffffff


	//   ....[51]....
        /*4d08*/ 	.word	0xffffffff


	//   ....[52]....
        /*4d0c*/ 	.word	0xffffffff


	//   ....[53]....
        /*4d10*/ 	.word	0xffffffff


	//   ....[54]....
        /*4d14*/ 	.word	0xffffffff


	//   ....[55]....
        /*4d18*/ 	.word	0xffffffff


	//   ....[56]....
        /*4d1c*/ 	.word	0xffffffff


	//   ....[57]....
        /*4d20*/ 	.word	0xffffffff


	//   ....[58]....
        /*4d24*/ 	.word	0xffffffff


	//   ....[59]....
        /*4d28*/ 	.word	0xffffffff


	//   ....[60]....
        /*4d2c*/ 	.word	0xffffffff


	//   ....[61]....
        /*4d30*/ 	.word	0xffffffff


	//   ....[62]....
        /*4d34*/ 	.word	0xffffffff


	//   ....[63]....
        /*4d38*/ 	.word	0xffffffff


	//   ....[64]....
        /*4d3c*/ 	.word	0xffffffff


	//   ....[65]....
        /*4d40*/ 	.word	0xffffffff


	//   ....[66]....
        /*4d44*/ 	.word	0xffffffff


	//   ....[67]....
        /*4d48*/ 	.word	0xffffffff


	//   ....[68]....
        /*4d4c*/ 	.word	0xffffffff


	//   ....[69]....
        /*4d50*/ 	.word	0xffffffff


	//   ....[70]....
        /*4d54*/ 	.word	0xffffffff


	//   ....[71]....
        /*4d58*/ 	.word	0xffffffff


	//   ....[72]....
        /*4d5c*/ 	.word	0xffffffff


	//   ....[73]....
        /*4d60*/ 	.word	0xffffffff


	//   ....[74]....
        /*4d64*/ 	.word	0xffffffff


	//   ....[75]....
        /*4d68*/ 	.word	0xffffffff


	//   ....[76]....
        /*4d6c*/ 	.word	0xffffffff


	//   ....[77]....
        /*4d70*/ 	.word	0xffffffff


	//   ....[78]....
        /*4d74*/ 	.word	0xffffffff


	//   ....[79]....
        /*4d78*/ 	.word	0xffffffff


	//   ....[80]....
        /*4d7c*/ 	.word	0xffffffff


	//   ....[81]....
        /*4d80*/ 	.word	0xffffffff


	//   ....[82]....
        /*4d84*/ 	.word	0xffffffff


	//   ....[83]....
        /*4d88*/ 	.word	0xffffffff


	//   ....[84]....
        /*4d8c*/ 	.word	0xffffffff


	//   ....[85]....
        /*4d90*/ 	.word	0xffffffff


	//   ....[86]....
        /*4d94*/ 	.word	0xffffffff


	//   ....[87]....
        /*4d98*/ 	.word	0xffffffff


	//   ....[88]....
        /*4d9c*/ 	.word	0xffffffff


	//   ....[89]....
        /*4da0*/ 	.word	0xffffffff


	//   ....[90]....
        /*4da4*/ 	.word	0xffffffff


	//   ....[91]....
        /*4da8*/ 	.word	0xffffffff


	//   ....[92]....
        /*4dac*/ 	.word	0xffffffff


	//   ....[93]....
        /*4db0*/ 	.word	0xffffffff


	//   ....[94]....
        /*4db4*/ 	.word	0xffffffff


	//   ....[95]....
        /*4db8*/ 	.word	0xffffffff


	//   ....[96]....
        /*4dbc*/ 	.word	0xffffffff


	//   ....[97]....
        /*4dc0*/ 	.word	0xffffffff


	//   ....[98]....
        /*4dc4*/ 	.word	0xffffffff


	//   ....[99]....
        /*4dc8*/ 	.word	0xffffffff


	//   ....[100]....
        /*4dcc*/ 	.word	0xffffffff


	//   ....[101]....
        /*4dd0*/ 	.word	0xffffffff


	//   ....[102]....
        /*4dd4*/ 	.word	0xffffffff


	//   ....[103]....
        /*4dd8*/ 	.word	0xffffffff


	//   ....[104]....
        /*4ddc*/ 	.word	0xffffffff


	//   ....[105]....
        /*4de0*/ 	.word	0xffffffff


	//   ....[106]....
        /*4de4*/ 	.word	0xffffffff


	//   ....[107]....
        /*4de8*/ 	.word	0xffffffff


	//   ....[108]....
        /*4dec*/ 	.word	0xffffffff


	//   ....[109]....
        /*4df0*/ 	.word	0xffffffff


	//   ....[110]....
        /*4df4*/ 	.word	0xffffffff


	//   ....[111]....
        /*4df8*/ 	.word	0xffffffff


	//   ....[112]....
        /*4dfc*/ 	.word	0xffffffff


	//   ....[113]....
        /*4e00*/ 	.word	0xffffffff


	//   ....[114]....
        /*4e04*/ 	.word	0xffffffff


	//   ....[115]....
        /*4e08*/ 	.word	0xffffffff


	//   ....[116]....
        /*4e0c*/ 	.word	0xffffffff


	//   ....[117]....
        /*4e10*/ 	.word	0xffffffff


	//   ....[118]....
        /*4e14*/ 	.word	0xffffffff


	//   ....[119]....
        /*4e18*/ 	.word	0xffffffff


	//   ....[120]....
        /*4e1c*/ 	.word	0xffffffff


	//   ....[121]....
        /*4e20*/ 	.word	0xffffffff


	//   ....[122]....
        /*4e24*/ 	.word	0xffffffff


	//   ....[123]....
        /*4e28*/ 	.word	0xffffffff


	//   ....[124]....
        /*4e2c*/ 	.word	0xffffffff


	//   ....[125]....
        /*4e30*/ 	.word	0xffffffff


	//   ....[126]....
        /*4e34*/ 	.word	0xffffffff


	//   ....[127]....
        /*4e38*/ 	.word	0xffffffff


	//   ....[128]....
        /*4e3c*/ 	.word	0xffffffff


	//   ....[129]....
        /*4e40*/ 	.word	0xffffffff


	//   ....[130]....
        /*4e44*/ 	.word	0xffffffff


	//   ....[131]....
        /*4e48*/ 	.word	0xffffffff


	//   ....[132]....
        /*4e4c*/ 	.word	0xffffffff


	//   ....[133]....
        /*4e50*/ 	.word	0xffffffff


	//   ....[134]....
        /*4e54*/ 	.word	0xffffffff


	//   ....[135]....
        /*4e58*/ 	.word	0xffffffff


	//   ....[136]....
        /*4e5c*/ 	.word	0xffffffff


	//   ....[137]....
        /*4e60*/ 	.word	0xffffffff


	//   ....[138]....
        /*4e64*/ 	.word	0xffffffff


	//   ....[139]....
        /*4e68*/ 	.word	0xffffffff


	//   ....[140]....
        /*4e6c*/ 	.word	0xffffffff


	//   ....[141]....
        /*4e70*/ 	.word	0xffffffff


	//   ....[142]....
        /*4e74*/ 	.word	0xffffffff


	//   ....[143]....
        /*4e78*/ 	.word	0xffffffff


	//   ....[144]....
        /*4e7c*/ 	.word	0xffffffff


	//   ....[145]....
        /*4e80*/ 	.word	0xffffffff


	//   ....[146]....
        /*4e84*/ 	.word	0xffffffff


	//   ....[147]....
        /*4e88*/ 	.word	0xffffffff


	//   ....[148]....
        /*4e8c*/ 	.word	0xffffffff


	//   ....[149]....
        /*4e90*/ 	.word	0xffffffff


	//   ....[150]....
        /*4e94*/ 	.word	0xffffffff


	//   ....[151]....
        /*4e98*/ 	.word	0xffffffff


	//   ....[152]....
        /*4e9c*/ 	.word	0xffffffff


	//   ....[153]....
        /*4ea0*/ 	.word	0xffffffff


	//   ....[154]....
        /*4ea4*/ 	.word	0xffffffff


	//   ....[155]....
        /*4ea8*/ 	.word	0xffffffff


	//   ....[156]....
        /*4eac*/ 	.word	0xffffffff


	//   ....[157]....
        /*4eb0*/ 	.word	0xffffffff


	//   ....[158]....
        /*4eb4*/ 	.word	0xffffffff


	//   ....[159]....
        /*4eb8*/ 	.word	0xffffffff


	//   ....[160]....
        /*4ebc*/ 	.word	0xffffffff


	//   ....[161]....
        /*4ec0*/ 	.word	0xffffffff


	//   ....[162]....
        /*4ec4*/ 	.word	0xffffffff


	//   ....[163]....
        /*4ec8*/ 	.word	0xffffffff


	//   ....[164]....
        /*4ecc*/ 	.word	0xffffffff


	//   ....[165]....
        /*4ed0*/ 	.word	0xffffffff


	//   ....[166]....
        /*4ed4*/ 	.word	0xffffffff


	//   ....[167]....
        /*4ed8*/ 	.word	0xffffffff


	//   ....[168]....
        /*4edc*/ 	.word	0xffffffff


	//   ....[169]....
        /*4ee0*/ 	.word	0xffffffff


	//   ....[170]....
        /*4ee4*/ 	.word	0xffffffff


	//   ....[171]....
        /*4ee8*/ 	.word	0xffffffff


	//   ....[172]....
        /*4eec*/ 	.word	0xffffffff


	//   ....[173]....
        /*4ef0*/ 	.word	0xffffffff


	//   ....[174]....
        /*4ef4*/ 	.word	0xffffffff


	//   ....[175]....
        /*4ef8*/ 	.word	0xffffffff


	//   ....[176]....
        /*4efc*/ 	.word	0xffffffff


	//   ....[177]....
        /*4f00*/ 	.word	0xffffffff


	//   ....[178]....
        /*4f04*/ 	.word	0xffffffff


	//   ....[179]....
        /*4f08*/ 	.word	0xffffffff


	//   ....[180]....
        /*4f0c*/ 	.word	0xffffffff


	//   ....[181]....
        /*4f10*/ 	.word	0xffffffff


	//   ....[182]....
        /*4f14*/ 	.word	0xffffffff


	//   ....[183]....
        /*4f18*/ 	.word	0xffffffff


	//   ....[184]....
        /*4f1c*/ 	.word	0xffffffff


	//   ....[185]....
        /*4f20*/ 	.word	0xffffffff


	//   ....[186]....
        /*4f24*/ 	.word	0xffffffff


	//   ....[187]....
        /*4f28*/ 	.word	0xffffffff


	//   ....[188]....
        /*4f2c*/ 	.word	0xffffffff


	//   ....[189]....
        /*4f30*/ 	.word	0xffffffff


	//   ....[190]....
        /*4f34*/ 	.word	0xffffffff


	//   ....[191]....
        /*4f38*/ 	.word	0xffffffff


	//   ....[192]....
        /*4f3c*/ 	.word	0xffffffff


	//   ....[193]....
        /*4f40*/ 	.word	0xffffffff


	//   ....[194]....
        /*4f44*/ 	.word	0xffffffff


	//   ....[195]....
        /*4f48*/ 	.word	0xffffffff


	//   ....[196]....
        /*4f4c*/ 	.word	0xffffffff


	//   ....[197]....
        /*4f50*/ 	.word	0xffffffff


	//   ....[198]....
        /*4f54*/ 	.word	0xffffffff


	//   ....[199]....
        /*4f58*/ 	.word	0xffffffff


	//   ....[200]....
        /*4f5c*/ 	.word	0xffffffff


	//   ....[201]....
        /*4f60*/ 	.word	0xffffffff


	//   ....[202]....
        /*4f64*/ 	.word	0xffffffff


	//   ....[203]....
        /*4f68*/ 	.word	0xffffffff


	//   ....[204]....
        /*4f6c*/ 	.word	0xffffffff


	//   ....[205]....
        /*4f70*/ 	.word	0xffffffff


	//   ....[206]....
        /*4f74*/ 	.word	0xffffffff


	//   ....[207]....
        /*4f78*/ 	.word	0xffffffff


	//   ....[208]....
        /*4f7c*/ 	.word	0xffffffff


	//   ....[209]....
        /*4f80*/ 	.word	0xffffffff


	//   ....[210]....
        /*4f84*/ 	.word	0xffffffff


	//   ....[211]....
        /*4f88*/ 	.word	0xffffffff


	//   ....[212]....
        /*4f8c*/ 	.word	0xffffffff


	//   ....[213]....
        /*4f90*/ 	.word	0xffffffff


	//   ....[214]....
        /*4f94*/ 	.word	0xffffffff


	//   ....[215]....
        /*4f98*/ 	.word	0xffffffff


	//   ....[216]....
        /*4f9c*/ 	.word	0xffffffff


	//   ....[217]....
        /*4fa0*/ 	.word	0xffffffff


	//   ....[218]....
        /*4fa4*/ 	.word	0xffffffff


	//   ....[219]....
        /*4fa8*/ 	.word	0xffffffff


	//   ....[220]....
        /*4fac*/ 	.word	0xffffffff


	//   ....[221]....
        /*4fb0*/ 	.word	0xffffffff


	//   ....[222]....
        /*4fb4*/ 	.word	0xffffffff


	//   ....[223]....
        /*4fb8*/ 	.word	0xffffffff


	//   ....[224]....
        /*4fbc*/ 	.word	0xffffffff


	//   ....[225]....
        /*4fc0*/ 	.word	0xffffffff


	//   ....[226]....
        /*4fc4*/ 	.word	0xffffffff


	//   ....[227]....
        /*4fc8*/ 	.word	0xffffffff


	//   ....[228]....
        /*4fcc*/ 	.word	0xffffffff


	//   ....[229]....
        /*4fd0*/ 	.word	0xffffffff


	//   ....[230]....
        /*4fd4*/ 	.word	0xffffffff


	//   ....[231]....
        /*4fd8*/ 	.word	0xffffffff


	//   ....[232]....
        /*4fdc*/ 	.word	0xffffffff


	//   ....[233]....
        /*4fe0*/ 	.word	0xffffffff


	//   ....[234]....
        /*4fe4*/ 	.word	0xffffffff


	//   ....[235]....
        /*4fe8*/ 	.word	0xffffffff


	//   ....[236]....
        /*4fec*/ 	.word	0xffffffff


	//   ....[237]....
        /*4ff0*/ 	.word	0xffffffff


	//   ....[238]....
        /*4ff4*/ 	.word	0xffffffff


	//   ....[239]....
        /*4ff8*/ 	.word	0xffffffff


	//   ....[240]....
        /*4ffc*/ 	.word	0xffffffff


	//   ....[241]....
        /*5000*/ 	.word	0xffffffff


	//   ....[242]....
        /*5004*/ 	.word	0xffffffff


	//   ....[243]....
        /*5008*/ 	.word	0xffffffff


	//   ....[244]....
        /*500c*/ 	.word	0xffffffff


	//   ....[245]....
        /*5010*/ 	.word	0xffffffff


	//   ....[246]....
        /*5014*/ 	.word	0xffffffff


	//   ....[247]....
        /*5018*/ 	.word	0xffffffff


	//   ....[248]....
        /*501c*/ 	.word	0xffffffff


	//   ....[249]....
        /*5020*/ 	.word	0xffffffff


	//   ....[250]....
        /*5024*/ 	.word	0xffffffff


	//   ....[251]....
        /*5028*/ 	.word	0xffffffff


	//   ....[252]....
        /*502c*/ 	.word	0xffffffff


	//   ....[253]....
        /*5030*/ 	.word	0xffffffff


	//   ....[254]....
        /*5034*/ 	.word	0xffffffff


	//   ....[255]....
        /*5038*/ 	.word	0xffffffff


	//   ....[0]....
        /*503c*/ 	.word	0xffffffff


	//   ....[1]....
        /*5040*/ 	.word	0xffffffff


	//   ....[2]....
        /*5044*/ 	.word	0xffffffff


	//   ....[3]....
        /*5048*/ 	.word	0xffffffff


	//   ....[4]....
        /*504c*/ 	.word	0xffffffff


	//   ....[5]....
        /*5050*/ 	.word	0xffffffff


	//   ....[6]....
        /*5054*/ 	.word	0xffffffff


	//   ....[7]....
        /*5058*/ 	.word	0xffffffff


	//   ....[8]....
        /*505c*/ 	.word	0xffffffff


	//   ....[9]....
        /*5060*/ 	.word	0xffffffff


	//   ....[10]....
        /*5064*/ 	.word	0xffffffff


	//   ....[11]....
        /*5068*/ 	.word	0xffffffff


	//   ....[12]....
        /*506c*/ 	.word	0xffffffff


	//   ....[13]....
        /*5070*/ 	.word	0xffffffff


	//   ....[14]....
        /*5074*/ 	.word	0xffffffff


	//   ....[15]....
        /*5078*/ 	.word	0xffffffff


	//   ....[16]....
        /*507c*/ 	.word	0xffffffff


	//   ....[17]....
        /*5080*/ 	.word	0xffffffff


	//   ....[18]....
        /*5084*/ 	.word	0xffffffff


	//   ....[19]....
        /*5088*/ 	.word	0xffffffff


	//   ....[20]....
        /*508c*/ 	.word	0xffffffff


	//   ....[21]....
        /*5090*/ 	.word	0xffffffff


	//   ....[22]....
        /*5094*/ 	.word	0xffffffff


	//   ....[23]....
        /*5098*/ 	.word	0xffffffff


	//   ....[24]....
        /*509c*/ 	.word	0xffffffff


	//   ....[25]....
        /*50a0*/ 	.word	0xffffffff


	//   ....[26]....
        /*50a4*/ 	.word	0xffffffff


	//   ....[27]....
        /*50a8*/ 	.word	0xffffffff


	//   ....[28]....
        /*50ac*/ 	.word	0xffffffff


	//   ....[29]....
        /*50b0*/ 	.word	0xffffffff


	//   ....[30]....
        /*50b4*/ 	.word	0xffffffff


	//   ....[31]....
        /*50b8*/ 	.word	0xffffffff


	//   ....[32]....
        /*50bc*/ 	.word	0xffffffff


	//   ....[33]....
        /*50c0*/ 	.word	0xffffffff


	//   ....[34]....
        /*50c4*/ 	.word	0xffffffff


	//   ....[35]....
        /*50c8*/ 	.word	0xffffffff


	//   ....[36]....
        /*50cc*/ 	.word	0xffffffff


	//   ....[37]....
        /*50d0*/ 	.word	0xffffffff


	//   ....[38]....
        /*50d4*/ 	.word	0xffffffff


	//   ....[39]....
        /*50d8*/ 	.word	0xffffffff


	//   ....[40]....
        /*50dc*/ 	.word	0xffffffff


	//   ....[41]....
        /*50e0*/ 	.word	0xffffffff


	//   ....[42]....
        /*50e4*/ 	.word	0xffffffff


	//   ....[43]....
        /*50e8*/ 	.word	0xffffffff


	//   ....[44]....
        /*50ec*/ 	.word	0xffffffff


	//   ....[45]....
        /*50f0*/ 	.word	0xffffffff


	//   ....[46]....
        /*50f4*/ 	.word	0xffffffff


	//   ....[47]....
        /*50f8*/ 	.word	0xffffffff


	//   ....[48]....
        /*50fc*/ 	.word	0xffffffff


	//   ....[49]....
        /*5100*/ 	.word	0xffffffff


	//   ....[50]....
        /*5104*/ 	.word	0xffffffff


	//   ....[51]....
        /*5108*/ 	.word	0xffffffff


	//   ....[52]....
        /*510c*/ 	.word	0xffffffff


	//   ....[53]....
        /*5110*/ 	.word	0xffffffff


	//   ....[54]....
        /*5114*/ 	.word	0xffffffff


	//   ....[55]....
        /*5118*/ 	.word	0xffffffff


	//   ....[56]....
        /*511c*/ 	.word	0xffffffff


	//   ....[57]....
        /*5120*/ 	.word	0xffffffff


	//   ....[58]....
        /*5124*/ 	.word	0xffffffff


	//   ....[59]....
        /*5128*/ 	.word	0xffffffff


	//   ....[60]....
        /*512c*/ 	.word	0xffffffff


	//   ....[61]....
        /*5130*/ 	.word	0xffffffff


	//   ....[62]....
        /*5134*/ 	.word	0xffffffff


	//   ....[63]....
        /*5138*/ 	.word	0xffffffff


	//   ....[64]....
        /*513c*/ 	.word	0xffffffff


	//   ....[65]....
        /*5140*/ 	.word	0xffffffff


	//   ....[66]....
        /*5144*/ 	.word	0xffffffff


	//   ....[67]....
        /*5148*/ 	.word	0xffffffff


	//   ....[68]....
        /*514c*/ 	.word	0xffffffff


	//   ....[69]....
        /*5150*/ 	.word	0xffffffff


	//   ....[70]....
        /*5154*/ 	.word	0xffffffff


	//   ....[71]....
        /*5158*/ 	.word	0xffffffff


	//   ....[72]....
        /*515c*/ 	.word	0xffffffff


	//   ....[73]....
        /*5160*/ 	.word	0xffffffff


	//   ....[74]....
        /*5164*/ 	.word	0xffffffff


	//   ....[75]....
        /*5168*/ 	.word	0xffffffff


	//   ....[76]....
        /*516c*/ 	.word	0xffffffff


	//   ....[77]....
        /*5170*/ 	.word	0xffffffff


	//   ....[78]....
        /*5174*/ 	.word	0xffffffff


	//   ....[79]....
        /*5178*/ 	.word	0xffffffff


	//   ....[80]....
        /*517c*/ 	.word	0xffffffff


	//   ....[81]....
        /*5180*/ 	.word	0xffffffff


	//   ....[82]....
        /*5184*/ 	.word	0xffffffff


	//   ....[83]....
        /*5188*/ 	.word	0xffffffff


	//   ....[84]....
        /*518c*/ 	.word	0xffffffff


	//   ....[85]....
        /*5190*/ 	.word	0xffffffff


	//   ....[86]....
        /*5194*/ 	.word	0xffffffff


	//   ....[87]....
        /*5198*/ 	.word	0xffffffff


	//   ....[88]....
        /*519c*/ 	.word	0xffffffff


	//   ....[89]....
        /*51a0*/ 	.word	0xffffffff


	//   ....[90]....
        /*51a4*/ 	.word	0xffffffff


	//   ....[91]....
        /*51a8*/ 	.word	0xffffffff


	//   ....[92]....
        /*51ac*/ 	.word	0xffffffff


	//   ....[93]....
        /*51b0*/ 	.word	0xffffffff


	//   ....[94]....
        /*51b4*/ 	.word	0xffffffff


	//   ....[95]....
        /*51b8*/ 	.word	0xffffffff


	//   ....[96]....
        /*51bc*/ 	.word	0xffffffff


	//   ....[97]....
        /*51c0*/ 	.word	0xffffffff


	//   ....[98]....
        /*51c4*/ 	.word	0xffffffff


	//   ....[99]....
        /*51c8*/ 	.word	0xffffffff


	//   ....[100]....
        /*51cc*/ 	.word	0xffffffff


	//   ....[101]....
        /*51d0*/ 	.word	0xffffffff


	//   ....[102]....
        /*51d4*/ 	.word	0xffffffff


	//   ....[103]....
        /*51d8*/ 	.word	0xffffffff


	//   ....[104]....
        /*51dc*/ 	.word	0xffffffff


	//   ....[105]....
        /*51e0*/ 	.word	0xffffffff


	//   ....[106]....
        /*51e4*/ 	.word	0xffffffff


	//   ....[107]....
        /*51e8*/ 	.word	0xffffffff


	//   ....[108]....
        /*51ec*/ 	.word	0xffffffff


	//   ....[109]....
        /*51f0*/ 	.word	0xffffffff


	//   ....[110]....
        /*51f4*/ 	.word	0xffffffff


	//   ....[111]....
        /*51f8*/ 	.word	0xffffffff


	//   ....[112]....
        /*51fc*/ 	.word	0xffffffff


	//   ....[113]....
        /*5200*/ 	.word	0xffffffff


	//   ....[114]....
        /*5204*/ 	.word	0xffffffff


	//   ....[115]....
        /*5208*/ 	.word	0xffffffff


	//   ....[116]....
        /*520c*/ 	.word	0xffffffff


	//   ....[117]....
        /*5210*/ 	.word	0xffffffff


	//   ....[118]....
        /*5214*/ 	.word	0xffffffff


	//   ....[119]....
        /*5218*/ 	.word	0xffffffff


	//   ....[120]....
        /*521c*/ 	.word	0xffffffff


	//   ....[121]....
        /*5220*/ 	.word	0xffffffff


	//   ....[122]....
        /*5224*/ 	.word	0xffffffff


	//   ....[123]....
        /*5228*/ 	.word	0xffffffff


	//   ....[124]....
        /*522c*/ 	.word	0xffffffff


	//   ....[125]....
        /*5230*/ 	.word	0xffffffff


	//   ....[126]....
        /*5234*/ 	.word	0xffffffff


	//   ....[127]....
        /*5238*/ 	.word	0xffffffff


	//   ....[128]....
        /*523c*/ 	.word	0xffffffff


	//   ....[129]....
        /*5240*/ 	.word	0xffffffff


	//   ....[130]....
        /*5244*/ 	.word	0xffffffff


	//   ....[131]....
        /*5248*/ 	.word	0xffffffff


	//   ....[132]....
        /*524c*/ 	.word	0xffffffff


	//   ....[133]....
        /*5250*/ 	.word	0xffffffff


	//   ....[134]....
        /*5254*/ 	.word	0xffffffff


	//   ....[135]....
        /*5258*/ 	.word	0xffffffff


	//   ....[136]....
        /*525c*/ 	.word	0xffffffff


	//   ....[137]....
        /*5260*/ 	.word	0xffffffff


	//   ....[138]....
        /*5264*/ 	.word	0xffffffff


	//   ....[139]....
        /*5268*/ 	.word	0xffffffff


	//   ....[140]....
        /*526c*/ 	.word	0xffffffff


	//   ....[141]....
        /*5270*/ 	.word	0xffffffff


	//   ....[142]....
        /*5274*/ 	.word	0xffffffff


	//   ....[143]....
        /*5278*/ 	.word	0xffffffff


	//   ....[144]....
        /*527c*/ 	.word	0xffffffff


	//   ....[145]....
        /*5280*/ 	.word	0xffffffff


	//   ....[146]....
        /*5284*/ 	.word	0xffffffff


	//   ....[147]....
        /*5288*/ 	.word	0xffffffff


	//   ....[148]....
        /*528c*/ 	.word	0xffffffff


	//   ....[149]....
        /*5290*/ 	.word	0xffffffff


	//   ....[150]....
        /*5294*/ 	.word	0xffffffff


	//   ....[151]....
        /*5298*/ 	.word	0xffffffff


	//   ....[152]....
        /*529c*/ 	.word	0xffffffff


	//   ....[153]....
        /*52a0*/ 	.word	0xffffffff


	//   ....[154]....
        /*52a4*/ 	.word	0xffffffff


	//   ....[155]....
        /*52a8*/ 	.word	0xffffffff


	//   ....[156]....
        /*52ac*/ 	.word	0xffffffff


	//   ....[157]....
        /*52b0*/ 	.word	0xffffffff


	//   ....[158]....
        /*52b4*/ 	.word	0xffffffff


	//   ....[159]....
        /*52b8*/ 	.word	0xffffffff


	//   ....[160]....
        /*52bc*/ 	.word	0xffffffff


	//   ....[161]....
        /*52c0*/ 	.word	0xffffffff


	//   ....[162]....
        /*52c4*/ 	.word	0xffffffff


	//   ....[163]....
        /*52c8*/ 	.word	0xffffffff


	//   ....[164]....
        /*52cc*/ 	.word	0xffffffff


	//   ....[165]....
        /*52d0*/ 	.word	0xffffffff


	//   ....[166]....
        /*52d4*/ 	.word	0xffffffff


	//   ....[167]....
        /*52d8*/ 	.word	0xffffffff


	//   ....[168]....
        /*52dc*/ 	.word	0xffffffff


	//   ....[169]....
        /*52e0*/ 	.word	0xffffffff


	//   ....[170]....
        /*52e4*/ 	.word	0xffffffff


	//   ....[171]....
        /*52e8*/ 	.word	0xffffffff


	//   ....[172]....
        /*52ec*/ 	.word	0xffffffff


	//   ....[173]....
        /*52f0*/ 	.word	0xffffffff


	//   ....[174]....
        /*52f4*/ 	.word	0xffffffff


	//   ....[175]....
        /*52f8*/ 	.word	0xffffffff


	//   ....[176]....
        /*52fc*/ 	.word	0xffffffff


	//   ....[177]....
        /*5300*/ 	.word	0xffffffff


	//   ....[178]....
        /*5304*/ 	.word	0xffffffff


	//   ....[179]....
        /*5308*/ 	.word	0xffffffff


	//   ....[180]....
        /*530c*/ 	.word	0xffffffff


	//   ....[181]....
        /*5310*/ 	.word	0xffffffff


	//   ....[182]....
        /*5314*/ 	.word	0xffffffff


	//   ....[183]....
        /*5318*/ 	.word	0xffffffff


	//   ....[184]....
        /*531c*/ 	.word	0xffffffff


	//   ....[185]....
        /*5320*/ 	.word	0xffffffff


	//   ....[186]....
        /*5324*/ 	.word	0xffffffff


	//   ....[187]....
        /*5328*/ 	.word	0xffffffff


	//   ....[188]....
        /*532c*/ 	.word	0xffffffff


	//   ....[189]....
        /*5330*/ 	.word	0xffffffff


	//   ....[190]....
        /*5334*/ 	.word	0xffffffff


	//   ....[191]....
        /*5338*/ 	.word	0xffffffff


	//   ....[192]....
        /*533c*/ 	.word	0xffffffff


	//   ....[193]....
        /*5340*/ 	.word	0xffffffff


	//   ....[194]....
        /*5344*/ 	.word	0xffffffff


	//   ....[195]....
        /*5348*/ 	.word	0xffffffff


	//   ....[196]....
        /*534c*/ 	.word	0xffffffff


	//   ....[197]....
        /*5350*/ 	.word	0xffffffff


	//   ....[198]....
        /*5354*/ 	.word	0xffffffff


	//   ....[199]....
        /*5358*/ 	.word	0xffffffff


	//   ....[200]....
        /*535c*/ 	.word	0xffffffff


	//   ....[201]....
        /*5360*/ 	.word	0xffffffff


	//   ....[202]....
        /*5364*/ 	.word	0xffffffff


	//   ....[203]....
        /*5368*/ 	.word	0xffffffff


	//   ....[204]....
        /*536c*/ 	.word	0xffffffff


	//   ....[205]....
        /*5370*/ 	.word	0xffffffff


	//   ....[206]....
        /*5374*/ 	.word	0xffffffff


	//   ....[207]....
        /*5378*/ 	.word	0xffffffff


	//   ....[208]....
        /*537c*/ 	.word	0xffffffff


	//   ....[209]....
        /*5380*/ 	.word	0xffffffff


	//   ....[210]....
        /*5384*/ 	.word	0xffffffff


	//   ....[211]....
        /*5388*/ 	.word	0xffffffff


	//   ....[212]....
        /*538c*/ 	.word	0xffffffff


	//   ....[213]....
        /*5390*/ 	.word	0xffffffff


	//   ....[214]....
        /*5394*/ 	.word	0xffffffff


	//   ....[215]....
        /*5398*/ 	.word	0xffffffff


	//   ....[216]....
        /*539c*/ 	.word	0xffffffff


	//   ....[217]....
        /*53a0*/ 	.word	0xffffffff


	//   ....[218]....
        /*53a4*/ 	.word	0xffffffff


	//   ....[219]....
        /*53a8*/ 	.word	0xffffffff


	//   ....[220]....
        /*53ac*/ 	.word	0xffffffff


	//   ....[221]....
        /*53b0*/ 	.word	0xffffffff


	//   ....[222]....
        /*53b4*/ 	.word	0xffffffff


	//   ....[223]....
        /*53b8*/ 	.word	0xffffffff


	//   ....[224]....
        /*53bc*/ 	.word	0xffffffff


	//   ....[225]....
        /*53c0*/ 	.word	0xffffffff


	//   ....[226]....
        /*53c4*/ 	.word	0xffffffff


	//   ....[227]....
        /*53c8*/ 	.word	0xffffffff


	//   ....[228]....
        /*53cc*/ 	.word	0xffffffff


	//   ....[229]....
        /*53d0*/ 	.word	0xffffffff


	//   ....[230]....
        /*53d4*/ 	.word	0xffffffff


	//   ....[231]....
        /*53d8*/ 	.word	0xffffffff


	//   ....[232]....
        /*53dc*/ 	.word	0xffffffff


	//   ....[233]....
        /*53e0*/ 	.word	0xffffffff


	//   ....[234]....
        /*53e4*/ 	.word	0xffffffff


	//   ....[235]....
        /*53e8*/ 	.word	0xffffffff


	//   ....[236]....
        /*53ec*/ 	.word	0xffffffff


	//   ....[237]....
        /*53f0*/ 	.word	0xffffffff


	//   ....[238]....
        /*53f4*/ 	.word	0xffffffff


	//   ....[239]....
        /*53f8*/ 	.word	0xffffffff


	//   ....[240]....
        /*53fc*/ 	.word	0xffffffff


	//   ....[241]....
        /*5400*/ 	.word	0xffffffff


	//   ....[242]....
        /*5404*/ 	.word	0xffffffff


	//   ....[243]....
        /*5408*/ 	.word	0xffffffff


	//   ....[244]....
        /*540c*/ 	.word	0xffffffff


	//   ....[245]....
        /*5410*/ 	.word	0xffffffff


	//   ....[246]....
        /*5414*/ 	.word	0xffffffff


	//   ....[247]....
        /*5418*/ 	.word	0xffffffff


	//   ....[248]....
        /*541c*/ 	.word	0xffffffff


	//   ....[249]....
        /*5420*/ 	.word	0xffffffff


	//   ....[250]....
        /*5424*/ 	.word	0xffffffff


	//   ....[251]....
        /*5428*/ 	.word	0xffffffff


	//   ....[252]....
        /*542c*/ 	.word	0xffffffff


	//   ....[253]....
        /*5430*/ 	.word	0xffffffff


	//   ....[254]....
        /*5434*/ 	.word	0xffffffff


	//   ....[255]....
        /*5438*/ 	.word	0xffffffff


	//   ....[0]....
        /*543c*/ 	.word	0xffffffff


	//   ....[1]....
        /*5440*/ 	.word	0xffffffff


	//   ....[2]....
        /*5444*/ 	.word	0xffffffff


	//   ....[3]....
        /*5448*/ 	.word	0xffffffff


	//   ....[4]....
        /*544c*/ 	.word	0xffffffff


	//   ....[5]....
        /*5450*/ 	.word	0xffffffff


	//   ....[6]....
        /*5454*/ 	.word	0xffffffff


	//   ....[7]....
        /*5458*/ 	.word	0xffffffff


	//   ....[8]....
        /*545c*/ 	.word	0xffffffff


	//   ....[9]....
        /*5460*/ 	.word	0xffffffff


	//   ....[10]....
        /*5464*/ 	.word	0xffffffff


	//   ....[11]....
        /*5468*/ 	.word	0xffffffff


	//   ....[12]....
        /*546c*/ 	.word	0xffffffff


	//   ....[13]....
        /*5470*/ 	.word	0xffffffff


	//   ....[14]....
        /*5474*/ 	.word	0xffffffff


	//   ....[15]....
        /*5478*/ 	.word	0xffffffff


	//   ....[16]....
        /*547c*/ 	.word	0xffffffff


	//   ....[17]....
        /*5480*/ 	.word	0xffffffff


	//   ....[18]....
        /*5484*/ 	.word	0xffffffff


	//   ....[19]....
        /*5488*/ 	.word	0xffffffff


	//   ....[20]....
        /*548c*/ 	.word	0xffffffff


	//   ....[21]....
        /*5490*/ 	.word	0xffffffff


	//   ....[22]....
        /*5494*/ 	.word	0xffffffff


	//   ....[23]....
        /*5498*/ 	.word	0xffffffff


	//   ....[24]....
        /*549c*/ 	.word	0xffffffff


	//   ....[25]....
        /*54a0*/ 	.word	0xffffffff


	//   ....[26]....
        /*54a4*/ 	.word	0xffffffff


	//   ....[27]....
        /*54a8*/ 	.word	0xffffffff


	//   ....[28]....
        /*54ac*/ 	.word	0xffffffff


	//   ....[29]....
        /*54b0*/ 	.word	0xffffffff


	//   ....[30]....
        /*54b4*/ 	.word	0xffffffff


	//   ....[31]....
        /*54b8*/ 	.word	0xffffffff


	//   ....[32]....
        /*54bc*/ 	.word	0xffffffff


	//   ....[33]....
        /*54c0*/ 	.word	0xffffffff


	//   ....[34]....
        /*54c4*/ 	.word	0xffffffff


	//   ....[35]....
        /*54c8*/ 	.word	0xffffffff


	//   ....[36]....
        /*54cc*/ 	.word	0xffffffff


	//   ....[37]....
        /*54d0*/ 	.word	0xffffffff


	//   ....[38]....
        /*54d4*/ 	.word	0xffffffff


	//   ....[39]....
        /*54d8*/ 	.word	0xffffffff


	//   ....[40]....
        /*54dc*/ 	.word	0xffffffff


	//   ....[41]....
        /*54e0*/ 	.word	0xffffffff


	//   ....[42]....
        /*54e4*/ 	.word	0xffffffff


	//   ....[43]....
        /*54e8*/ 	.word	0xffffffff


	//   ....[44]....
        /*54ec*/ 	.word	0xffffffff


	//   ....[45]....
        /*54f0*/ 	.word	0xffffffff


	//   ....[46]....
        /*54f4*/ 	.word	0xffffffff


	//   ....[47]....
        /*54f8*/ 	.word	0xffffffff


	//   ....[48]....
        /*54fc*/ 	.word	0xffffffff


	//   ....[49]....
        /*5500*/ 	.word	0xffffffff


	//   ....[50]....
        /*5504*/ 	.word	0xffffffff


	//   ....[51]....
        /*5508*/ 	.word	0xffffffff


	//   ....[52]....
        /*550c*/ 	.word	0xffffffff


	//   ....[53]....
        /*5510*/ 	.word	0xffffffff


	//   ....[54]....
        /*5514*/ 	.word	0xffffffff


	//   ....[55]....
        /*5518*/ 	.word	0xffffffff


	//   ....[56]....
        /*551c*/ 	.word	0xffffffff


	//   ....[57]....
        /*5520*/ 	.word	0xffffffff


	//   ....[58]....
        /*5524*/ 	.word	0xffffffff


	//   ....[59]....
        /*5528*/ 	.word	0xffffffff


	//   ....[60]....
        /*552c*/ 	.word	0xffffffff


	//   ....[61]....
        /*5530*/ 	.word	0xffffffff


	//   ....[62]....
        /*5534*/ 	.word	0xffffffff


	//   ....[63]....
        /*5538*/ 	.word	0xffffffff


	//   ....[64]....
        /*553c*/ 	.word	0xffffffff


	//   ....[65]....
        /*5540*/ 	.word	0xffffffff


	//   ....[66]....
        /*5544*/ 	.word	0xffffffff


	//   ....[67]....
        /*5548*/ 	.word	0xffffffff


	//   ....[68]....
        /*554c*/ 	.word	0xffffffff


	//   ....[69]....
        /*5550*/ 	.word	0xffffffff


	//   ....[70]....
        /*5554*/ 	.word	0xffffffff


	//   ....[71]....
        /*5558*/ 	.word	0xffffffff


	//   ....[72]....
        /*555c*/ 	.word	0xffffffff


	//   ....[73]....
        /*5560*/ 	.word	0xffffffff


	//   ....[74]....
        /*5564*/ 	.word	0xffffffff


	//   ....[75]....
        /*5568*/ 	.word	0xffffffff


	//   ....[76]....
        /*556c*/ 	.word	0xffffffff


	//   ....[77]....
        /*5570*/ 	.word	0xffffffff


	//   ....[78]....
        /*5574*/ 	.word	0xffffffff


	//   ....[79]....
        /*5578*/ 	.word	0xffffffff


	//   ....[80]....
        /*557c*/ 	.word	0xffffffff


	//   ....[81]....
        /*5580*/ 	.word	0xffffffff


	//   ....[82]....
        /*5584*/ 	.word	0xffffffff


	//   ....[83]....
        /*5588*/ 	.word	0xffffffff


	//   ....[84]....
        /*558c*/ 	.word	0xffffffff


	//   ....[85]....
        /*5590*/ 	.word	0xffffffff


	//   ....[86]....
        /*5594*/ 	.word	0xffffffff


	//   ....[87]....
        /*5598*/ 	.word	0xffffffff


	//   ....[88]....
        /*559c*/ 	.word	0xffffffff


	//   ....[89]....
        /*55a0*/ 	.word	0xffffffff


	//   ....[90]....
        /*55a4*/ 	.word	0xffffffff


	//   ....[91]....
        /*55a8*/ 	.word	0xffffffff


	//   ....[92]....
        /*55ac*/ 	.word	0xffffffff


	//   ....[93]....
        /*55b0*/ 	.word	0xffffffff


	//   ....[94]....
        /*55b4*/ 	.word	0xffffffff


	//   ....[95]....
        /*55b8*/ 	.word	0xffffffff


	//   ....[96]....
        /*55bc*/ 	.word	0xffffffff


	//   ....[97]....
        /*55c0*/ 	.word	0xffffffff


	//   ....[98]....
        /*55c4*/ 	.word	0xffffffff


	//   ....[99]....
        /*55c8*/ 	.word	0xffffffff


	//   ....[100]....
        /*55cc*/ 	.word	0xffffffff


	//   ....[101]....
        /*55d0*/ 	.word	0xffffffff


	//   ....[102]....
        /*55d4*/ 	.word	0xffffffff


	//   ....[103]....
        /*55d8*/ 	.word	0xffffffff


	//   ....[104]....
        /*55dc*/ 	.word	0xffffffff


	//   ....[105]....
        /*55e0*/ 	.word	0xffffffff


	//   ....[106]....
        /*55e4*/ 	.word	0xffffffff


	//   ....[107]....
        /*55e8*/ 	.word	0xffffffff


	//   ....[108]....
        /*55ec*/ 	.word	0xffffffff


	//   ....[109]....
        /*55f0*/ 	.word	0xffffffff


	//   ....[110]....
        /*55f4*/ 	.word	0xffffffff


	//   ....[111]....
        /*55f8*/ 	.word	0xffffffff


	//   ....[112]....
        /*55fc*/ 	.word	0xffffffff


	//   ....[113]....
        /*5600*/ 	.word	0xffffffff


	//   ....[114]....
        /*5604*/ 	.word	0xffffffff


	//   ....[115]....
        /*5608*/ 	.word	0xffffffff


	//   ....[116]....
        /*560c*/ 	.word	0xffffffff


	//   ....[117]....
        /*5610*/ 	.word	0xffffffff


	//   ....[118]....
        /*5614*/ 	.word	0xffffffff


	//   ....[119]....
        /*5618*/ 	.word	0xffffffff


	//   ....[120]....
        /*561c*/ 	.word	0xffffffff


	//   ....[121]....
        /*5620*/ 	.word	0xffffffff


	//   ....[122]....
        /*5624*/ 	.word	0xffffffff


	//   ....[123]....
        /*5628*/ 	.word	0xffffffff


	//   ....[124]....
        /*562c*/ 	.word	0xffffffff


	//   ....[125]....
        /*5630*/ 	.word	0xffffffff


	//   ....[126]....
        /*5634*/ 	.word	0xffffffff


	//   ....[127]....
        /*5638*/ 	.word	0xffffffff


	//   ....[128]....
        /*563c*/ 	.word	0xffffffff


	//   ....[129]....
        /*5640*/ 	.word	0xffffffff


	//   ....[130]....
        /*5644*/ 	.word	0xffffffff


	//   ....[131]....
        /*5648*/ 	.word	0xffffffff


	//   ....[132]....
        /*564c*/ 	.word	0xffffffff


	//   ....[133]....
        /*5650*/ 	.word	0xffffffff


	//   ....[134]....
        /*5654*/ 	.word	0xffffffff


	//   ....[135]....
        /*5658*/ 	.word	0xffffffff


	//   ....[136]....
        /*565c*/ 	.word	0xffffffff


	//   ....[137]....
        /*5660*/ 	.word	0xffffffff


	//   ....[138]....
        /*5664*/ 	.word	0xffffffff


	//   ....[139]....
        /*5668*/ 	.word	0xffffffff


	//   ....[140]....
        /*566c*/ 	.word	0xffffffff


	//   ....[141]....
        /*5670*/ 	.word	0xffffffff


	//   ....[142]....
        /*5674*/ 	.word	0xffffffff


	//   ....[143]....
        /*5678*/ 	.word	0xffffffff


	//   ....[144]....
        /*567c*/ 	.word	0xffffffff


	//   ....[145]....
        /*5680*/ 	.word	0xffffffff


	//   ....[146]....
        /*5684*/ 	.word	0xffffffff


	//   ....[147]....
        /*5688*/ 	.word	0xffffffff


	//   ....[148]....
        /*568c*/ 	.word	0xffffffff


	//   ....[149]....
        /*5690*/ 	.word	0xffffffff


	//   ....[150]....
        /*5694*/ 	.word	0xffffffff


	//   ....[151]....
        /*5698*/ 	.word	0xffffffff


	//   ....[152]....
        /*569c*/ 	.word	0xffffffff


	//   ....[153]....
        /*56a0*/ 	.word	0xffffffff


	//   ....[154]....
        /*56a4*/ 	.word	0xffffffff


	//   ....[155]....
        /*56a8*/ 	.word	0xffffffff


	//   ....[156]....
        /*56ac*/ 	.word	0xffffffff


	//   ....[157]....
        /*56b0*/ 	.word	0xffffffff


	//   ....[158]....
        /*56b4*/ 	.word	0xffffffff


	//   ....[159]....
        /*56b8*/ 	.word	0xffffffff


	//   ....[160]....
        /*56bc*/ 	.word	0xffffffff


	//   ....[161]....
        /*56c0*/ 	.word	0xffffffff


	//   ....[162]....
        /*56c4*/ 	.word	0xffffffff


	//   ....[163]....
        /*56c8*/ 	.word	0xffffffff


	//   ....[164]....
        /*56cc*/ 	.word	0xffffffff


	//   ....[165]....
        /*56d0*/ 	.word	0xffffffff


	//   ....[166]....
        /*56d4*/ 	.word	0xffffffff


	//   ....[167]....
        /*56d8*/ 	.word	0xffffffff


	//   ....[168]....
        /*56dc*/ 	.word	0xffffffff


	//   ....[169]....
        /*56e0*/ 	.word	0xffffffff


	//   ....[170]....
        /*56e4*/ 	.word	0xffffffff


	//   ....[171]....
        /*56e8*/ 	.word	0xffffffff


	//   ....[172]....
        /*56ec*/ 	.word	0xffffffff


	//   ....[173]....
        /*56f0*/ 	.word	0xffffffff


	//   ....[174]....
        /*56f4*/ 	.word	0xffffffff


	//   ....[175]....
        /*56f8*/ 	.word	0xffffffff


	//   ....[176]....
        /*56fc*/ 	.word	0xffffffff


	//   ....[177]....
        /*5700*/ 	.word	0xffffffff


	//   ....[178]....
        /*5704*/ 	.word	0xffffffff


	//   ....[179]....
        /*5708*/ 	.word	0xffffffff


	//   ....[180]....
        /*570c*/ 	.word	0xffffffff


	//   ....[181]....
        /*5710*/ 	.word	0xffffffff


	//   ....[182]....
        /*5714*/ 	.word	0xffffffff


	//   ....[183]....
        /*5718*/ 	.word	0xffffffff


	//   ....[184]....
        /*571c*/ 	.word	0xffffffff


	//   ....[185]....
        /*5720*/ 	.word	0xffffffff


	//   ....[186]....
        /*5724*/ 	.word	0xffffffff


	//   ....[187]....
        /*5728*/ 	.word	0xffffffff


	//   ....[188]....
        /*572c*/ 	.word	0xffffffff


	//   ....[189]....
        /*5730*/ 	.word	0xffffffff


	//   ....[190]....
        /*5734*/ 	.word	0xffffffff


	//   ....[191]....
        /*5738*/ 	.word	0xffffffff


	//   ....[192]....
        /*573c*/ 	.word	0xffffffff


	//   ....[193]....
        /*5740*/ 	.word	0xffffffff


	//   ....[194]....
        /*5744*/ 	.word	0xffffffff


	//   ....[195]....
        /*5748*/ 	.word	0xffffffff


	//   ....[196]....
        /*574c*/ 	.word	0xffffffff


	//   ....[197]....
        /*5750*/ 	.word	0xffffffff


	//   ....[198]....
        /*5754*/ 	.word	0xffffffff


	//   ....[199]....
        /*5758*/ 	.word	0xffffffff


	//   ....[200]....
        /*575c*/ 	.word	0xffffffff


	//   ....[201]....
        /*5760*/ 	.word	0xffffffff


	//   ....[202]....
        /*5764*/ 	.word	0xffffffff


	//   ....[203]....
        /*5768*/ 	.word	0xffffffff


	//   ....[204]....
        /*576c*/ 	.word	0xffffffff


	//   ....[205]....
        /*5770*/ 	.word	0xffffffff


	//   ....[206]....
        /*5774*/ 	.word	0xffffffff


	//   ....[207]....
        /*5778*/ 	.word	0xffffffff


	//   ....[208]....
        /*577c*/ 	.word	0xffffffff


	//   ....[209]....
        /*5780*/ 	.word	0xffffffff


	//   ....[210]....
        /*5784*/ 	.word	0xffffffff


	//   ....[211]....
        /*5788*/ 	.word	0xffffffff


	//   ....[212]....
        /*578c*/ 	.word	0xffffffff


	//   ....[213]....
        /*5790*/ 	.word	0xffffffff


	//   ....[214]....
        /*5794*/ 	.word	0xffffffff


	//   ....[215]....
        /*5798*/ 	.word	0xffffffff


	//   ....[216]....
        /*579c*/ 	.word	0xffffffff


	//   ....[217]....
        /*57a0*/ 	.word	0xffffffff


	//   ....[218]....
        /*57a4*/ 	.word	0xffffffff


	//   ....[219]....
        /*57a8*/ 	.word	0xffffffff


	//   ....[220]....
        /*57ac*/ 	.word	0xffffffff


	//   ....[221]....
        /*57b0*/ 	.word	0xffffffff


	//   ....[222]....
        /*57b4*/ 	.word	0xffffffff


	//   ....[223]....
        /*57b8*/ 	.word	0xffffffff


	//   ....[224]....
        /*57bc*/ 	.word	0xffffffff


	//   ....[225]....
        /*57c0*/ 	.word	0xffffffff


	//   ....[226]....
        /*57c4*/ 	.word	0xffffffff


	//   ....[227]....
        /*57c8*/ 	.word	0xffffffff


	//   ....[228]....
        /*57cc*/ 	.word	0xffffffff


	//   ....[229]....
        /*57d0*/ 	.word	0xffffffff


	//   ....[230]....
        /*57d4*/ 	.word	0xffffffff


	//   ....[231]....
        /*57d8*/ 	.word	0xffffffff


	//   ....[232]....
        /*57dc*/ 	.word	0xffffffff


	//   ....[233]....
        /*57e0*/ 	.word	0xffffffff


	//   ....[234]....
        /*57e4*/ 	.word	0xffffffff


	//   ....[235]....
        /*57e8*/ 	.word	0xffffffff


	//   ....[236]....
        /*57ec*/ 	.word	0xffffffff


	//   ....[237]....
        /*57f0*/ 	.word	0xffffffff


	//   ....[238]....
        /*57f4*/ 	.word	0xffffffff


	//   ....[239]....
        /*57f8*/ 	.word	0xffffffff


	//   ....[240]....
        /*57fc*/ 	.word	0xffffffff


	//   ....[241]....
        /*5800*/ 	.word	0xffffffff


	//   ....[242]....
        /*5804*/ 	.word	0xffffffff


	//   ....[243]....
        /*5808*/ 	.word	0xffffffff


	//   ....[244]....
        /*580c*/ 	.word	0xffffffff


	//   ....[245]....
        /*5810*/ 	.word	0xffffffff


	//   ....[246]....
        /*5814*/ 	.word	0xffffffff


	//   ....[247]....
        /*5818*/ 	.word	0xffffffff


	//   ....[248]....
        /*581c*/ 	.word	0xffffffff


	//   ....[249]....
        /*5820*/ 	.word	0xffffffff


	//   ....[250]....
        /*5824*/ 	.word	0xffffffff


	//   ....[251]....
        /*5828*/ 	.word	0xffffffff


	//   ....[252]....
        /*582c*/ 	.word	0xffffffff


	//   ....[253]....
        /*5830*/ 	.word	0xffffffff


	//   ....[254]....
        /*5834*/ 	.word	0xffffffff


	//   ....[255]....
        /*5838*/ 	.word	0xffffffff


	//   ....[0]....
        /*583c*/ 	.word	0xffffffff


	//   ....[1]....
        /*5840*/ 	.word	0xffffffff


	//   ....[2]....
        /*5844*/ 	.word	0xffffffff


	//   ....[3]....
        /*5848*/ 	.word	0xffffffff


	//   ....[4]....
        /*584c*/ 	.word	0xffffffff


	//   ....[5]....
        /*5850*/ 	.word	0xffffffff


	//   ....[6]....
        /*5854*/ 	.word	0xffffffff


	//   ....[7]....
        /*5858*/ 	.word	0xffffffff


	//   ....[8]....
        /*585c*/ 	.word	0xffffffff


	//   ....[9]....
        /*5860*/ 	.word	0xffffffff


	//   ....[10]....
        /*5864*/ 	.word	0xffffffff


	//   ....[11]....
        /*5868*/ 	.word	0xffffffff


	//   ....[12]....
        /*586c*/ 	.word	0xffffffff


	//   ....[13]....
        /*5870*/ 	.word	0xffffffff


	//   ....[14]....
        /*5874*/ 	.word	0xffffffff


	//   ....[15]....
        /*5878*/ 	.word	0xffffffff


	//   ....[16]....
        /*587c*/ 	.word	0xffffffff


	//   ....[17]....
        /*5880*/ 	.word	0xffffffff


	//   ....[18]....
        /*5884*/ 	.word	0xffffffff


	//   ....[19]....
        /*5888*/ 	.word	0xffffffff


	//   ....[20]....
        /*588c*/ 	.word	0xffffffff


	//   ....[21]....
        /*5890*/ 	.word	0xffffffff


	//   ....[22]....
        /*5894*/ 	.word	0xffffffff


	//   ....[23]....
        /*5898*/ 	.word	0xffffffff


	//   ....[24]....
        /*589c*/ 	.word	0xffffffff


	//   ....[25]....
        /*58a0*/ 	.word	0xffffffff


	//   ....[26]....
        /*58a4*/ 	.word	0xffffffff


	//   ....[27]....
        /*58a8*/ 	.word	0xffffffff


	//   ....[28]....
        /*58ac*/ 	.word	0xffffffff


	//   ....[29]....
        /*58b0*/ 	.word	0xffffffff


	//   ....[30]....
        /*58b4*/ 	.word	0xffffffff


	//   ....[31]....
        /*58b8*/ 	.word	0xffffffff


	//   ....[32]....
        /*58bc*/ 	.word	0xffffffff


	//   ....[33]....
        /*58c0*/ 	.word	0xffffffff


	//   ....[34]....
        /*58c4*/ 	.word	0xffffffff


	//   ....[35]....
        /*58c8*/ 	.word	0xffffffff


	//   ....[36]....
        /*58cc*/ 	.word	0xffffffff


	//   ....[37]....
        /*58d0*/ 	.word	0xffffffff


	//   ....[38]....
        /*58d4*/ 	.word	0xffffffff


	//   ....[39]....
        /*58d8*/ 	.word	0xffffffff


	//   ....[40]....
        /*58dc*/ 	.word	0xffffffff


	//   ....[41]....
        /*58e0*/ 	.word	0xffffffff


	//   ....[42]....
        /*58e4*/ 	.word	0xffffffff


	//   ....[43]....
        /*58e8*/ 	.word	0xffffffff


	//   ....[44]....
        /*58ec*/ 	.word	0xffffffff


	//   ....[45]....
        /*58f0*/ 	.word	0xffffffff


	//   ....[46]....
        /*58f4*/ 	.word	0xffffffff


	//   ....[47]....
        /*58f8*/ 	.word	0xffffffff


	//   ....[48]....
        /*58fc*/ 	.word	0xffffffff


	//   ....[49]....
        /*5900*/ 	.word	0xffffffff


	//   ....[50]....
        /*5904*/ 	.word	0xffffffff


	//   ....[51]....
        /*5908*/ 	.word	0xffffffff


	//   ....[52]....
        /*590c*/ 	.word	0xffffffff


	//   ....[53]....
        /*5910*/ 	.word	0xffffffff


	//   ....[54]....
        /*5914*/ 	.word	0xffffffff


	//   ....[55]....
        /*5918*/ 	.word	0xffffffff


	//   ....[56]....
        /*591c*/ 	.word	0xffffffff


	//   ....[57]....
        /*5920*/ 	.word	0xffffffff


	//   ....[58]....
        /*5924*/ 	.word	0xffffffff


	//   ....[59]....
        /*5928*/ 	.word	0xffffffff


	//   ....[60]....
        /*592c*/ 	.word	0xffffffff


	//   ....[61]....
        /*5930*/ 	.word	0xffffffff


	//   ....[62]....
        /*5934*/ 	.word	0xffffffff


	//   ....[63]....
        /*5938*/ 	.word	0xffffffff


	//   ....[64]....
        /*593c*/ 	.word	0xffffffff


	//   ....[65]....
        /*5940*/ 	.word	0xffffffff


	//   ....[66]....
        /*5944*/ 	.word	0xffffffff


	//   ....[67]....
        /*5948*/ 	.word	0xffffffff


	//   ....[68]....
        /*594c*/ 	.word	0xffffffff


	//   ....[69]....
        /*5950*/ 	.word	0xffffffff


	//   ....[70]....
        /*5954*/ 	.word	0xffffffff


	//   ....[71]....
        /*5958*/ 	.word	0xffffffff


	//   ....[72]....
        /*595c*/ 	.word	0xffffffff


	//   ....[73]....
        /*5960*/ 	.word	0xffffffff


	//   ....[74]....
        /*5964*/ 	.word	0xffffffff


	//   ....[75]....
        /*5968*/ 	.word	0xffffffff


	//   ....[76]....
        /*596c*/ 	.word	0xffffffff


	//   ....[77]....
        /*5970*/ 	.word	0xffffffff


	//   ....[78]....
        /*5974*/ 	.word	0xffffffff


	//   ....[79]....
        /*5978*/ 	.word	0xffffffff


	//   ....[80]....
        /*597c*/ 	.word	0xffffffff


	//   ....[81]....
        /*5980*/ 	.word	0xffffffff


	//   ....[82]....
        /*5984*/ 	.word	0xffffffff


	//   ....[83]....
        /*5988*/ 	.word	0xffffffff


	//   ....[84]....
        /*598c*/ 	.word	0xffffffff


	//   ....[85]....
        /*5990*/ 	.word	0xffffffff


	//   ....[86]....
        /*5994*/ 	.word	0xffffffff


	//   ....[87]....
        /*5998*/ 	.word	0xffffffff


	//   ....[88]....
        /*599c*/ 	.word	0xffffffff


	//   ....[89]....
        /*59a0*/ 	.word	0xffffffff


	//   ....[90]....
        /*59a4*/ 	.word	0xffffffff


	//   ....[91]....
        /*59a8*/ 	.word	0xffffffff


	//   ....[92]....
        /*59ac*/ 	.word	0xffffffff


	//   ....[93]....
        /*59b0*/ 	.word	0xffffffff


	//   ....[94]....
        /*59b4*/ 	.word	0xffffffff


	//   ....[95]....
        /*59b8*/ 	.word	0xffffffff


	//   ....[96]....
        /*59bc*/ 	.word	0xffffffff


	//   ....[97]....
        /*59c0*/ 	.word	0xffffffff


	//   ....[98]....
        /*59c4*/ 	.word	0xffffffff


	//   ....[99]....
        /*59c8*/ 	.word	0xffffffff


	//   ....[100]....
        /*59cc*/ 	.word	0xffffffff


	//   ....[101]....
        /*59d0*/ 	.word	0xffffffff


	//   ....[102]....
        /*59d4*/ 	.word	0xffffffff


	//   ....[103]....
        /*59d8*/ 	.word	0xffffffff


	//   ....[104]....
        /*59dc*/ 	.word	0xffffffff


	//   ....[105]....
        /*59e0*/ 	.word	0xffffffff


	//   ....[106]....
        /*59e4*/ 	.word	0xffffffff


	//   ....[107]....
        /*59e8*/ 	.word	0xffffffff


	//   ....[108]....
        /*59ec*/ 	.word	0xffffffff


	//   ....[109]....
        /*59f0*/ 	.word	0xffffffff


	//   ....[110]....
        /*59f4*/ 	.word	0xffffffff


	//   ....[111]....
        /*59f8*/ 	.word	0xffffffff


	//   ....[112]....
        /*59fc*/ 	.word	0xffffffff


	//   ....[113]....
        /*5a00*/ 	.word	0xffffffff


	//   ....[114]....
        /*5a04*/ 	.word	0xffffffff


	//   ....[115]....
        /*5a08*/ 	.word	0xffffffff


	//   ....[116]....
        /*5a0c*/ 	.word	0xffffffff


	//   ....[117]....
        /*5a10*/ 	.word	0xffffffff


	//   ....[118]....
        /*5a14*/ 	.word	0xffffffff


	//   ....[119]....
        /*5a18*/ 	.word	0xffffffff


	//   ....[120]....
        /*5a1c*/ 	.word	0xffffffff


	//   ....[121]....
        /*5a20*/ 	.word	0xffffffff


	//   ....[122]....
        /*5a24*/ 	.word	0xffffffff


	//   ....[123]....
        /*5a28*/ 	.word	0xffffffff


	//   ....[124]....
        /*5a2c*/ 	.word	0xffffffff


	//   ....[125]....
        /*5a30*/ 	.word	0xffffffff


	//   ....[126]....
        /*5a34*/ 	.word	0xffffffff


	//   ....[127]....
        /*5a38*/ 	.word	0xffffffff


	//   ....[128]....
        /*5a3c*/ 	.word	0xffffffff


	//   ....[129]....
        /*5a40*/ 	.word	0xffffffff


	//   ....[130]....
        /*5a44*/ 	.word	0xffffffff


	//   ....[131]....
        /*5a48*/ 	.word	0xffffffff


	//   ....[132]....
        /*5a4c*/ 	.word	0xffffffff


	//   ....[133]....
        /*5a50*/ 	.word	0xffffffff


	//   ....[134]....
        /*5a54*/ 	.word	0xffffffff


	//   ....[135]....
        /*5a58*/ 	.word	0xffffffff


	//   ....[136]....
        /*5a5c*/ 	.word	0xffffffff


	//   ....[137]....
        /*5a60*/ 	.word	0xffffffff


	//   ....[138]....
        /*5a64*/ 	.word	0xffffffff


	//   ....[139]....
        /*5a68*/ 	.word	0xffffffff


	//   ....[140]....
        /*5a6c*/ 	.word	0xffffffff


	//   ....[141]....
        /*5a70*/ 	.word	0xffffffff


	//   ....[142]....
        /*5a74*/ 	.word	0xffffffff


	//   ....[143]....
        /*5a78*/ 	.word	0xffffffff


	//   ....[144]....
        /*5a7c*/ 	.word	0xffffffff


	//   ....[145]....
        /*5a80*/ 	.word	0xffffffff


	//   ....[146]....
        /*5a84*/ 	.word	0xffffffff


	//   ....[147]....
        /*5a88*/ 	.word	0xffffffff


	//   ....[148]....
        /*5a8c*/ 	.word	0xffffffff


	//   ....[149]....
        /*5a90*/ 	.word	0xffffffff


	//   ....[150]....
        /*5a94*/ 	.word	0xffffffff


	//   ....[151]....
        /*5a98*/ 	.word	0xffffffff


	//   ....[152]....
        /*5a9c*/ 	.word	0xffffffff


	//   ....[153]....
        /*5aa0*/ 	.word	0xffffffff


	//   ....[154]....
        /*5aa4*/ 	.word	0xffffffff


	//   ....[155]....
        /*5aa8*/ 	.word	0xffffffff


	//   ....[156]....
        /*5aac*/ 	.word	0xffffffff


	//   ....[157]....
        /*5ab0*/ 	.word	0xffffffff


	//   ....[158]....
        /*5ab4*/ 	.word	0xffffffff


	//   ....[159]....
        /*5ab8*/ 	.word	0xffffffff


	//   ....[160]....
        /*5abc*/ 	.word	0xffffffff


	//   ....[161]....
        /*5ac0*/ 	.word	0xffffffff


	//   ....[162]....
        /*5ac4*/ 	.word	0xffffffff


	//   ....[163]....
        /*5ac8*/ 	.word	0xffffffff


	//   ....[164]....
        /*5acc*/ 	.word	0xffffffff


	//   ....[165]....
        /*5ad0*/ 	.word	0xffffffff


	//   ....[166]....
        /*5ad4*/ 	.word	0xffffffff


	//   ....[167]....
        /*5ad8*/ 	.word	0xffffffff


	//   ....[168]....
        /*5adc*/ 	.word	0xffffffff


	//   ....[169]....
        /*5ae0*/ 	.word	0xffffffff


	//   ....[170]....
        /*5ae4*/ 	.word	0xffffffff


	//   ....[171]....
        /*5ae8*/ 	.word	0xffffffff


	//   ....[172]....
        /*5aec*/ 	.word	0xffffffff


	//   ....[173]....
        /*5af0*/ 	.word	0xffffffff


	//   ....[174]....
        /*5af4*/ 	.word	0xffffffff


	//   ....[175]....
        /*5af8*/ 	.word	0xffffffff


	//   ....[176]....
        /*5afc*/ 	.word	0xffffffff


	//   ....[177]....
        /*5b00*/ 	.word	0xffffffff


	//   ....[178]....
        /*5b04*/ 	.word	0xffffffff


	//   ....[179]....
        /*5b08*/ 	.word	0xffffffff


	//   ....[180]....
        /*5b0c*/ 	.word	0xffffffff


	//   ....[181]....
        /*5b10*/ 	.word	0xffffffff


	//   ....[182]....
        /*5b14*/ 	.word	0xffffffff


	//   ....[183]....
        /*5b18*/ 	.word	0xffffffff


	//   ....[184]....
        /*5b1c*/ 	.word	0xffffffff


	//   ....[185]....
        /*5b20*/ 	.word	0xffffffff


	//   ....[186]....
        /*5b24*/ 	.word	0xffffffff


	//   ....[187]....
        /*5b28*/ 	.word	0xffffffff


	//   ....[188]....
        /*5b2c*/ 	.word	0xffffffff


	//   ....[189]....
        /*5b30*/ 	.word	0xffffffff


	//   ....[190]....
        /*5b34*/ 	.word	0xffffffff


	//   ....[191]....
        /*5b38*/ 	.word	0xffffffff


	//   ....[192]....
        /*5b3c*/ 	.word	0xffffffff


	//   ....[193]....
        /*5b40*/ 	.word	0xffffffff


	//   ....[194]....
        /*5b44*/ 	.word	0xffffffff


	//   ....[195]....
        /*5b48*/ 	.word	0xffffffff


	//   ....[196]....
        /*5b4c*/ 	.word	0xffffffff


	//   ....[197]....
        /*5b50*/ 	.word	0xffffffff


	//   ....[198]....
        /*5b54*/ 	.word	0xffffffff


	//   ....[199]....
        /*5b58*/ 	.word	0xffffffff


	//   ....[200]....
        /*5b5c*/ 	.word	0xffffffff


	//   ....[201]....
        /*5b60*/ 	.word	0xffffffff


	//   ....[202]....
        /*5b64*/ 	.word	0xffffffff


	//   ....[203]....
        /*5b68*/ 	.word	0xffffffff


	//   ....[204]....
        /*5b6c*/ 	.word	0xffffffff


	//   ....[205]....
        /*5b70*/ 	.word	0xffffffff


	//   ....[206]....
        /*5b74*/ 	.word	0xffffffff


	//   ....[207]....
        /*5b78*/ 	.word	0xffffffff


	//   ....[208]....
        /*5b7c*/ 	.word	0xffffffff


	//   ....[209]....
        /*5b80*/ 	.word	0xffffffff


	//   ....[210]....
        /*5b84*/ 	.word	0xffffffff


	//   ....[211]....
        /*5b88*/ 	.word	0xffffffff


	//   ....[212]....
        /*5b8c*/ 	.word	0xffffffff


	//   ....[213]....
        /*5b90*/ 	.word	0xffffffff


	//   ....[214]....
        /*5b94*/ 	.word	0xffffffff


	//   ....[215]....
        /*5b98*/ 	.word	0xffffffff


	//   ....[216]....
        /*5b9c*/ 	.word	0xffffffff


	//   ....[217]....
        /*5ba0*/ 	.word	0xffffffff


	//   ....[218]....
        /*5ba4*/ 	.word	0xffffffff


	//   ....[219]....
        /*5ba8*/ 	.word	0xffffffff


	//   ....[220]....
        /*5bac*/ 	.word	0xffffffff


	//   ....[221]....
        /*5bb0*/ 	.word	0xffffffff


	//   ....[222]....
        /*5bb4*/ 	.word	0xffffffff


	//   ....[223]....
        /*5bb8*/ 	.word	0xffffffff


	//   ....[224]....
        /*5bbc*/ 	.word	0xffffffff


	//   ....[225]....
        /*5bc0*/ 	.word	0xffffffff


	//   ....[226]....
        /*5bc4*/ 	.word	0xffffffff


	//   ....[227]....
        /*5bc8*/ 	.word	0xffffffff


	//   ....[228]....
        /*5bcc*/ 	.word	0xffffffff


	//   ....[229]....
        /*5bd0*/ 	.word	0xffffffff


	//   ....[230]....
        /*5bd4*/ 	.word	0xffffffff


	//   ....[231]....
        /*5bd8*/ 	.word	0xffffffff


	//   ....[232]....
        /*5bdc*/ 	.word	0xffffffff


	//   ....[233]....
        /*5be0*/ 	.word	0xffffffff


	//   ....[234]....
        /*5be4*/ 	.word	0xffffffff


	//   ....[235]....
        /*5be8*/ 	.word	0xffffffff


	//   ....[236]....
        /*5bec*/ 	.word	0xffffffff


	//   ....[237]....
        /*5bf0*/ 	.word	0xffffffff


	//   ....[238]....
        /*5bf4*/ 	.word	0xffffffff


	//   ....[239]....
        /*5bf8*/ 	.word	0xffffffff


	//   ....[240]....
        /*5bfc*/ 	.word	0xffffffff


	//   ....[241]....
        /*5c00*/ 	.word	0xffffffff


	//   ....[242]....
        /*5c04*/ 	.word	0xffffffff


	//   ....[243]....
        /*5c08*/ 	.word	0xffffffff


	//   ....[244]....
        /*5c0c*/ 	.word	0xffffffff


	//   ....[245]....
        /*5c10*/ 	.word	0xffffffff


	//   ....[246]....
        /*5c14*/ 	.word	0xffffffff


	//   ....[247]....
        /*5c18*/ 	.word	0xffffffff


	//   ....[248]....
        /*5c1c*/ 	.word	0xffffffff


	//   ....[249]....
        /*5c20*/ 	.word	0xffffffff


	//   ....[250]....
        /*5c24*/ 	.word	0xffffffff


	//   ....[251]....
        /*5c28*/ 	.word	0xffffffff


	//   ....[252]....
        /*5c2c*/ 	.word	0xffffffff


	//   ....[253]....
        /*5c30*/ 	.word	0xffffffff


	//   ....[254]....
        /*5c34*/ 	.word	0xffffffff


	//   ....[255]....
        /*5c38*/ 	.word	0xffffffff


	//   ....[0]....
        /*5c3c*/ 	.word	0xffffffff


	//   ....[1]....
        /*5c40*/ 	.word	0xffffffff


	//   ....[2]....
        /*5c44*/ 	.word	0xffffffff


	//   ....[3]....
        /*5c48*/ 	.word	0xffffffff


	//   ....[4]....
        /*5c4c*/ 	.word	0xffffffff


	//   ....[5]....
        /*5c50*/ 	.word	0xffffffff


	//   ....[6]....
        /*5c54*/ 	.word	0xffffffff


	//   ....[7]....
        /*5c58*/ 	.word	0xffffffff


	//   ....[8]....
        /*5c5c*/ 	.word	0xffffffff


	//   ....[9]....
        /*5c60*/ 	.word	0xffffffff


	//   ....[10]....
        /*5c64*/ 	.word	0xffffffff


	//   ....[11]....
        /*5c68*/ 	.word	0xffffffff


	//   ....[12]....
        /*5c6c*/ 	.word	0xffffffff


	//   ....[13]....
        /*5c70*/ 	.word	0xffffffff


	//   ....[14]....
        /*5c74*/ 	.word	0xffffffff


	//   ....[15]....
        /*5c78*/ 	.word	0xffffffff


	//   ....[16]....
        /*5c7c*/ 	.word	0xffffffff


	//   ....[17]....
        /*5c80*/ 	.word	0xffffffff


	//   ....[18]....
        /*5c84*/ 	.word	0xffffffff


	//   ....[19]....
        /*5c88*/ 	.word	0xffffffff


	//   ....[20]....
        /*5c8c*/ 	.word	0xffffffff


	//   ....[21]....
        /*5c90*/ 	.word	0xffffffff


	//   ....[22]....
        /*5c94*/ 	.word	0xffffffff


	//   ....[23]....
        /*5c98*/ 	.word	0xffffffff


	//   ....[24]....
        /*5c9c*/ 	.word	0xffffffff


	//   ....[25]....
        /*5ca0*/ 	.word	0xffffffff


	//   ....[26]....
        /*5ca4*/ 	.word	0xffffffff


	//   ....[27]....
        /*5ca8*/ 	.word	0xffffffff


	//   ....[28]....
        /*5cac*/ 	.word	0xffffffff


	//   ....[29]....
        /*5cb0*/ 	.word	0xffffffff


	//   ....[30]....
        /*5cb4*/ 	.word	0xffffffff


	//   ....[31]....
        /*5cb8*/ 	.word	0xffffffff


	//   ....[32]....
        /*5cbc*/ 	.word	0xffffffff


	//   ....[33]....
        /*5cc0*/ 	.word	0xffffffff


	//   ....[34]....
        /*5cc4*/ 	.word	0xffffffff


	//   ....[35]....
        /*5cc8*/ 	.word	0xffffffff


	//   ....[36]....
        /*5ccc*/ 	.word	0xffffffff


	//   ....[37]....
        /*5cd0*/ 	.word	0xffffffff


	//   ....[38]....
        /*5cd4*/ 	.word	0xffffffff


	//   ....[39]....
        /*5cd8*/ 	.word	0xffffffff


	//   ....[40]....
        /*5cdc*/ 	.word	0xffffffff


	//   ....[41]....
        /*5ce0*/ 	.word	0xffffffff


	//   ....[42]....
        /*5ce4*/ 	.word	0xffffffff


	//   ....[43]....
        /*5ce8*/ 	.word	0xffffffff


	//   ....[44]....
        /*5cec*/ 	.word	0xffffffff


	//   ....[45]....
        /*5cf0*/ 	.word	0xffffffff


	//   ....[46]....
        /*5cf4*/ 	.word	0xffffffff


	//   ....[47]....
        /*5cf8*/ 	.word	0xffffffff


	//   ....[48]....
        /*5cfc*/ 	.word	0xffffffff


	//   ....[49]....
        /*5d00*/ 	.word	0xffffffff


	//   ....[50]....
        /*5d04*/ 	.word	0xffffffff


	//   ....[51]....
        /*5d08*/ 	.word	0xffffffff


	//   ....[52]....
        /*5d0c*/ 	.word	0xffffffff


	//   ....[53]....
        /*5d10*/ 	.word	0xffffffff


	//   ....[54]....
        /*5d14*/ 	.word	0xffffffff


	//   ....[55]....
        /*5d18*/ 	.word	0xffffffff


	//   ....[56]....
        /*5d1c*/ 	.word	0xffffffff


	//   ....[57]....
        /*5d20*/ 	.word	0xffffffff


	//   ....[58]....
        /*5d24*/ 	.word	0xffffffff


	//   ....[59]....
        /*5d28*/ 	.word	0xffffffff


	//   ....[60]....
        /*5d2c*/ 	.word	0xffffffff


	//   ....[61]....
        /*5d30*/ 	.word	0xffffffff


	//   ....[62]....
        /*5d34*/ 	.word	0xffffffff


	//   ....[63]....
        /*5d38*/ 	.word	0xffffffff


	//   ....[64]....
        /*5d3c*/ 	.word	0xffffffff


	//   ....[65]....
        /*5d40*/ 	.word	0xffffffff


	//   ....[66]....
        /*5d44*/ 	.word	0xffffffff


	//   ....[67]....
        /*5d48*/ 	.word	0xffffffff


	//   ....[68]....
        /*5d4c*/ 	.word	0xffffffff


	//   ....[69]....
        /*5d50*/ 	.word	0xffffffff


	//   ....[70]....
        /*5d54*/ 	.word	0xffffffff


	//   ....[71]....
        /*5d58*/ 	.word	0xffffffff


	//   ....[72]....
        /*5d5c*/ 	.word	0xffffffff


	//   ....[73]....
        /*5d60*/ 	.word	0xffffffff


	//   ....[74]....
        /*5d64*/ 	.word	0xffffffff


	//   ....[75]....
        /*5d68*/ 	.word	0xffffffff


	//   ....[76]....
        /*5d6c*/ 	.word	0xffffffff


	//   ....[77]....
        /*5d70*/ 	.word	0xffffffff


	//   ....[78]....
        /*5d74*/ 	.word	0xffffffff


	//   ....[79]....
        /*5d78*/ 	.word	0xffffffff


	//   ....[80]....
        /*5d7c*/ 	.word	0xffffffff


	//   ....[81]....
        /*5d80*/ 	.word	0xffffffff


	//   ....[82]....
        /*5d84*/ 	.word	0xffffffff


	//   ....[83]....
        /*5d88*/ 	.word	0xffffffff


	//   ....[84]....
        /*5d8c*/ 	.word	0xffffffff


	//   ....[85]....
        /*5d90*/ 	.word	0xffffffff


	//   ....[86]....
        /*5d94*/ 	.word	0xffffffff


	//   ....[87]....
        /*5d98*/ 	.word	0xffffffff


	//   ....[88]....
        /*5d9c*/ 	.word	0xffffffff


	//   ....[89]....
        /*5da0*/ 	.word	0xffffffff


	//   ....[90]....
        /*5da4*/ 	.word	0xffffffff


	//   ....[91]....
        /*5da8*/ 	.word	0xffffffff


	//   ....[92]....
        /*5dac*/ 	.word	0xffffffff


	//   ....[93]....
        /*5db0*/ 	.word	0xffffffff


	//   ....[94]....
        /*5db4*/ 	.word	0xffffffff


	//   ....[95]....
        /*5db8*/ 	.word	0xffffffff


	//   ....[96]....
        /*5dbc*/ 	.word	0xffffffff


	//   ....[97]....
        /*5dc0*/ 	.word	0xffffffff


	//   ....[98]....
        /*5dc4*/ 	.word	0xffffffff


	//   ....[99]....
        /*5dc8*/ 	.word	0xffffffff


	//   ....[100]....
        /*5dcc*/ 	.word	0xffffffff


	//   ....[101]....
        /*5dd0*/ 	.word	0xffffffff


	//   ....[102]....
        /*5dd4*/ 	.word	0xffffffff


	//   ....[103]....
        /*5dd8*/ 	.word	0xffffffff


	//   ....[104]....
        /*5ddc*/ 	.word	0xffffffff


	//   ....[105]....
        /*5de0*/ 	.word	0xffffffff


	//   ....[106]....
        /*5de4*/ 	.word	0xffffffff


	//   ....[107]....
        /*5de8*/ 	.word	0xffffffff


	//   ....[108]....
        /*5dec*/ 	.word	0xffffffff


	//   ....[109]....
        /*5df0*/ 	.word	0xffffffff


	//   ....[110]....
        /*5df4*/ 	.word	0xffffffff


	//   ....[111]....
        /*5df8*/ 	.word	0xffffffff


	//   ....[112]....
        /*5dfc*/ 	.word	0xffffffff


	//   ....[113]....
        /*5e00*/ 	.word	0xffffffff


	//   ....[114]....
        /*5e04*/ 	.word	0xffffffff


	//   ....[115]....
        /*5e08*/ 	.word	0xffffffff


	//   ....[116]....
        /*5e0c*/ 	.word	0xffffffff


	//   ....[117]....
        /*5e10*/ 	.word	0xffffffff


	//   ....[118]....
        /*5e14*/ 	.word	0xffffffff


	//   ....[119]....
        /*5e18*/ 	.word	0xffffffff


	//   ....[120]....
        /*5e1c*/ 	.word	0xffffffff


	//   ....[121]....
        /*5e20*/ 	.word	0xffffffff


	//   ....[122]....
        /*5e24*/ 	.word	0xffffffff


	//   ....[123]....
        /*5e28*/ 	.word	0xffffffff


	//   ....[124]....
        /*5e2c*/ 	.word	0xffffffff


	//   ....[125]....
        /*5e30*/ 	.word	0xffffffff


	//   ....[126]....
        /*5e34*/ 	.word	0xffffffff


	//   ....[127]....
        /*5e38*/ 	.word	0xffffffff


	//   ....[128]....
        /*5e3c*/ 	.word	0xffffffff


	//   ....[129]....
        /*5e40*/ 	.word	0xffffffff


	//   ....[130]....
        /*5e44*/ 	.word	0xffffffff


	//   ....[131]....
        /*5e48*/ 	.word	0xffffffff


	//   ....[132]....
        /*5e4c*/ 	.word	0xffffffff


	//   ....[133]....
        /*5e50*/ 	.word	0xffffffff


	//   ....[134]....
        /*5e54*/ 	.word	0xffffffff


	//   ....[135]....
        /*5e58*/ 	.word	0xffffffff


	//   ....[136]....
        /*5e5c*/ 	.word	0xffffffff


	//   ....[137]....
        /*5e60*/ 	.word	0xffffffff


	//   ....[138]....
        /*5e64*/ 	.word	0xffffffff


	//   ....[139]....
        /*5e68*/ 	.word	0xffffffff


	//   ....[140]....
        /*5e6c*/ 	.word	0xffffffff


	//   ....[141]....
        /*5e70*/ 	.word	0xffffffff


	//   ....[142]....
        /*5e74*/ 	.word	0xffffffff


	//   ....[143]....
        /*5e78*/ 	.word	0xffffffff


	//   ....[144]....
        /*5e7c*/ 	.word	0xffffffff


	//   ....[145]....
        /*5e80*/ 	.word	0xffffffff


	//   ....[146]....
        /*5e84*/ 	.word	0xffffffff


	//   ....[147]....
        /*5e88*/ 	.word	0xffffffff


	//   ....[148]....
        /*5e8c*/ 	.word	0xffffffff


	//   ....[149]....
        /*5e90*/ 	.word	0xffffffff


	//   ....[150]....
        /*5e94*/ 	.word	0xffffffff


	//   ....[151]....
        /*5e98*/ 	.word	0xffffffff


	//   ....[152]....
        /*5e9c*/ 	.word	0xffffffff


	//   ....[153]....
        /*5ea0*/ 	.word	0xffffffff


	//   ....[154]....
        /*5ea4*/ 	.word	0xffffffff


	//   ....[155]....
        /*5ea8*/ 	.word	0xffffffff


	//   ....[156]....
        /*5eac*/ 	.word	0xffffffff


	//   ....[157]....
        /*5eb0*/ 	.word	0xffffffff


	//   ....[158]....
        /*5eb4*/ 	.word	0xffffffff


	//   ....[159]....
        /*5eb8*/ 	.word	0xffffffff


	//   ....[160]....
        /*5ebc*/ 	.word	0xffffffff


	//   ....[161]....
        /*5ec0*/ 	.word	0xffffffff


	//   ....[162]....
        /*5ec4*/ 	.word	0xffffffff


	//   ....[163]....
        /*5ec8*/ 	.word	0xffffffff


	//   ....[164]....
        /*5ecc*/ 	.word	0xffffffff


	//   ....[165]....
        /*5ed0*/ 	.word	0xffffffff


	//   ....[166]....
        /*5ed4*/ 	.word	0xffffffff


	//   ....[167]....
        /*5ed8*/ 	.word	0xffffffff


	//   ....[168]....
        /*5edc*/ 	.word	0xffffffff


	//   ....[169]....
        /*5ee0*/ 	.word	0xffffffff


	//   ....[170]....
        /*5ee4*/ 	.word	0xffffffff


	//   ....[171]....
        /*5ee8*/ 	.word	0xffffffff


	//   ....[172]....
        /*5eec*/ 	.word	0xffffffff


	//   ....[173]....
        /*5ef0*/ 	.word	0xffffffff


	//   ....[174]....
        /*5ef4*/ 	.word	0xffffffff


	//   ....[175]....
        /*5ef8*/ 	.word	0xffffffff


	//   ....[176]....
        /*5efc*/ 	.word	0xffffffff


	//   ....[177]....
        /*5f00*/ 	.word	0xffffffff


	//   ....[178]....
        /*5f04*/ 	.word	0xffffffff


	//   ....[179]....
        /*5f08*/ 	.word	0xffffffff


	//   ....[180]....
        /*5f0c*/ 	.word	0xffffffff


	//   ....[181]....
        /*5f10*/ 	.word	0xffffffff


	//   ....[182]....
        /*5f14*/ 	.word	0xffffffff


	//   ....[183]....
        /*5f18*/ 	.word	0xffffffff


	//   ....[184]....
        /*5f1c*/ 	.word	0xffffffff


	//   ....[185]....
        /*5f20*/ 	.word	0xffffffff


	//   ....[186]....
        /*5f24*/ 	.word	0xffffffff


	//   ....[187]....
        /*5f28*/ 	.word	0xffffffff


	//   ....[188]....
        /*5f2c*/ 	.word	0xffffffff


	//   ....[189]....
        /*5f30*/ 	.word	0xffffffff


	//   ....[190]....
        /*5f34*/ 	.word	0xffffffff


	//   ....[191]....
        /*5f38*/ 	.word	0xffffffff


	//   ....[192]....
        /*5f3c*/ 	.word	0xffffffff


	//   ....[193]....
        /*5f40*/ 	.word	0xffffffff


	//   ....[194]....
        /*5f44*/ 	.word	0xffffffff


	//   ....[195]....
        /*5f48*/ 	.word	0xffffffff


	//   ....[196]....
        /*5f4c*/ 	.word	0xffffffff


	//   ....[197]....
        /*5f50*/ 	.word	0xffffffff


	//   ....[198]....
        /*5f54*/ 	.word	0xffffffff


	//   ....[199]....
        /*5f58*/ 	.word	0xffffffff


	//   ....[200]....
        /*5f5c*/ 	.word	0xffffffff


	//   ....[201]....
        /*5f60*/ 	.word	0xffffffff


	//   ....[202]....
        /*5f64*/ 	.word	0xffffffff


	//   ....[203]....
        /*5f68*/ 	.word	0xffffffff


	//   ....[204]....
        /*5f6c*/ 	.word	0xffffffff


	//   ....[205]....
        /*5f70*/ 	.word	0xffffffff


	//   ....[206]....
        /*5f74*/ 	.word	0xffffffff


	//   ....[207]....
        /*5f78*/ 	.word	0xffffffff


	//   ....[208]....
        /*5f7c*/ 	.word	0xffffffff


	//   ....[209]....
        /*5f80*/ 	.word	0xffffffff


	//   ....[210]....
        /*5f84*/ 	.word	0xffffffff


	//   ....[211]....
        /*5f88*/ 	.word	0xffffffff


	//   ....[212]....
        /*5f8c*/ 	.word	0xffffffff


	//   ....[213]....
        /*5f90*/ 	.word	0xffffffff


	//   ....[214]....
        /*5f94*/ 	.word	0xffffffff


	//   ....[215]....
        /*5f98*/ 	.word	0xffffffff


	//   ....[216]....
        /*5f9c*/ 	.word	0xffffffff


	//   ....[217]....
        /*5fa0*/ 	.word	0xffffffff


	//   ....[218]....
        /*5fa4*/ 	.word	0xffffffff


	//   ....[219]....
        /*5fa8*/ 	.word	0xffffffff


	//   ....[220]....
        /*5fac*/ 	.word	0xffffffff


	//   ....[221]....
        /*5fb0*/ 	.word	0xffffffff


	//   ....[222]....
        /*5fb4*/ 	.word	0xffffffff


	//   ....[223]....
        /*5fb8*/ 	.word	0xffffffff


	//   ....[224]....
        /*5fbc*/ 	.word	0xffffffff


	//   ....[225]....
        /*5fc0*/ 	.word	0xffffffff


	//   ....[226]....
        /*5fc4*/ 	.word	0xffffffff


	//   ....[227]....
        /*5fc8*/ 	.word	0xffffffff


	//   ....[228]....
        /*5fcc*/ 	.word	0xffffffff


	//   ....[229]....
        /*5fd0*/ 	.word	0xffffffff


	//   ....[230]....
        /*5fd4*/ 	.word	0xffffffff


	//   ....[231]....
        /*5fd8*/ 	.word	0xffffffff


	//   ....[232]....
        /*5fdc*/ 	.word	0xffffffff


	//   ....[233]....
        /*5fe0*/ 	.word	0xffffffff


	//   ....[234]....
        /*5fe4*/ 	.word	0xffffffff


	//   ....[235]....
        /*5fe8*/ 	.word	0xffffffff


	//   ....[236]....
        /*5fec*/ 	.word	0xffffffff


	//   ....[237]....
        /*5ff0*/ 	.word	0xffffffff


	//   ....[238]....
        /*5ff4*/ 	.word	0xffffffff


	//   ....[239]....
        /*5ff8*/ 	.word	0xffffffff


	//   ....[240]....
        /*5ffc*/ 	.word	0xffffffff


	//   ....[241]....
        /*6000*/ 	.word	0xffffffff


	//   ....[242]....
        /*6004*/ 	.word	0xffffffff


	//   ....[243]....
        /*6008*/ 	.word	0xffffffff


	//   ....[244]....
        /*600c*/ 	.word	0xffffffff


	//   ....[245]....
        /*6010*/ 	.word	0xffffffff


	//   ....[246]....
        /*6014*/ 	.word	0xffffffff


	//   ....[247]....
        /*6018*/ 	.word	0xffffffff


	//   ....[248]....
        /*601c*/ 	.word	0xffffffff


	//   ....[249]....
        /*6020*/ 	.word	0xffffffff


	//   ....[250]....
        /*6024*/ 	.word	0xffffffff


	//   ....[251]....
        /*6028*/ 	.word	0xffffffff


	//   ....[252]....
        /*602c*/ 	.word	0xffffffff


	//   ....[253]....
        /*6030*/ 	.word	0xffffffff


	//   ....[254]....
        /*6034*/ 	.word	0xffffffff


	//   ....[255]....
        /*6038*/ 	.word	0xffffffff


	//   ....[0]....
        /*603c*/ 	.word	0xffffffff


	//   ....[1]....
        /*6040*/ 	.word	0xffffffff


	//   ....[2]....
        /*6044*/ 	.word	0xffffffff


	//   ....[3]....
        /*6048*/ 	.word	0xffffffff


	//   ....[4]....
        /*604c*/ 	.word	0xffffffff


	//   ....[5]....
        /*6050*/ 	.word	0xffffffff


	//   ....[6]....
        /*6054*/ 	.word	0xffffffff


	//   ....[7]....
        /*6058*/ 	.word	0xffffffff


	//   ....[8]....
        /*605c*/ 	.word	0xffffffff


	//   ....[9]....
        /*6060*/ 	.word	0xffffffff


	//   ....[10]....
        /*6064*/ 	.word	0xffffffff


	//   ....[11]....
        /*6068*/ 	.word	0xffffffff


	//   ....[12]....
        /*606c*/ 	.word	0xffffffff


	//   ....[13]....
        /*6070*/ 	.word	0xffffffff


	//   ....[14]....
        /*6074*/ 	.word	0xffffffff


	//   ....[15]....
        /*6078*/ 	.word	0xffffffff


	//   ....[16]....
        /*607c*/ 	.word	0xffffffff


	//   ....[17]....
        /*6080*/ 	.word	0xffffffff


	//   ....[18]....
        /*6084*/ 	.word	0xffffffff


	//   ....[19]....
        /*6088*/ 	.word	0xffffffff


	//   ....[20]....
        /*608c*/ 	.word	0xffffffff


	//   ....[21]....
        /*6090*/ 	.word	0xffffffff


	//   ....[22]....
        /*6094*/ 	.word	0xffffffff


	//   ....[23]....
        /*6098*/ 	.word	0xffffffff


	//   ....[24]....
        /*609c*/ 	.word	0xffffffff


	//   ....[25]....
        /*60a0*/ 	.word	0xffffffff


	//   ....[26]....
        /*60a4*/ 	.word	0xffffffff


	//   ....[27]....
        /*60a8*/ 	.word	0xffffffff


	//   ....[28]....
        /*60ac*/ 	.word	0xffffffff


	//   ....[29]....
        /*60b0*/ 	.word	0xffffffff


	//   ....[30]....
        /*60b4*/ 	.word	0xffffffff


	//   ....[31]....
        /*60b8*/ 	.word	0xffffffff


	//   ....[32]....
        /*60bc*/ 	.word	0xffffffff


	//   ....[33]....
        /*60c0*/ 	.word	0xffffffff


	//   ....[34]....
        /*60c4*/ 	.word	0xffffffff


	//   ....[35]....
        /*60c8*/ 	.word	0xffffffff


	//   ....[36]....
        /*60cc*/ 	.word	0xffffffff


	//   ....[37]....
        /*60d0*/ 	.word	0xffffffff


	//   ....[38]....
        /*60d4*/ 	.word	0xffffffff


	//   ....[39]....
        /*60d8*/ 	.word	0xffffffff


	//   ....[40]....
        /*60dc*/ 	.word	0xffffffff


	//   ....[41]....
        /*60e0*/ 	.word	0xffffffff


	//   ....[42]....
        /*60e4*/ 	.word	0xffffffff


	//   ....[43]....
        /*60e8*/ 	.word	0xffffffff


	//   ....[44]....
        /*60ec*/ 	.word	0xffffffff


	//   ....[45]....
        /*60f0*/ 	.word	0xffffffff


	//   ....[46]....
        /*60f4*/ 	.word	0xffffffff


	//   ....[47]....
        /*60f8*/ 	.word	0xffffffff


	//   ....[48]....
        /*60fc*/ 	.word	0xffffffff


	//   ....[49]....
        /*6100*/ 	.word	0xffffffff


	//   ....[50]....
        /*6104*/ 	.word	0xffffffff


	//   ....[51]....
        /*6108*/ 	.word	0xffffffff


	//   ....[52]....
        /*610c*/ 	.word	0xffffffff


	//   ....[53]....
        /*6110*/ 	.word	0xffffffff


	//   ....[54]....
        /*6114*/ 	.word	0xffffffff


	//   ....[55]....
        /*6118*/ 	.word	0xffffffff


	//   ....[56]....
        /*611c*/ 	.word	0xffffffff


	//   ....[57]....
        /*6120*/ 	.word	0xffffffff


	//   ....[58]....
        /*6124*/ 	.word	0xffffffff


	//   ....[59]....
        /*6128*/ 	.word	0xffffffff


	//   ....[60]....
        /*612c*/ 	.word	0xffffffff


	//   ....[61]....
        /*6130*/ 	.word	0xffffffff


	//   ....[62]....
        /*6134*/ 	.word	0xffffffff


	//   ....[63]....
        /*6138*/ 	.word	0xffffffff


	//   ....[64]....
        /*613c*/ 	.word	0xffffffff


	//   ....[65]....
        /*6140*/ 	.word	0xffffffff


	//   ....[66]....
        /*6144*/ 	.word	0xffffffff


	//   ....[67]....
        /*6148*/ 	.word	0xffffffff


	//   ....[68]....
        /*614c*/ 	.word	0xffffffff


	//   ....[69]....
        /*6150*/ 	.word	0xffffffff


	//   ....[70]....
        /*6154*/ 	.word	0xffffffff


	//   ....[71]....
        /*6158*/ 	.word	0xffffffff


	//   ....[72]....
        /*615c*/ 	.word	0xffffffff


	//   ....[73]....
        /*6160*/ 	.word	0xffffffff


	//   ....[74]....
        /*6164*/ 	.word	0xffffffff


	//   ....[75]....
        /*6168*/ 	.word	0xffffffff


	//   ....[76]....
        /*616c*/ 	.word	0xffffffff


	//   ....[77]....
        /*6170*/ 	.word	0xffffffff


	//   ....[78]....
        /*6174*/ 	.word	0xffffffff


	//   ....[79]....
        /*6178*/ 	.word	0xffffffff


	//   ....[80]....
        /*617c*/ 	.word	0xffffffff


	//   ....[81]....
        /*6180*/ 	.word	0xffffffff


	//   ....[82]....
        /*6184*/ 	.word	0xffffffff


	//   ....[83]....
        /*6188*/ 	.word	0xffffffff


	//   ....[84]....
        /*618c*/ 	.word	0xffffffff


	//   ....[85]....
        /*6190*/ 	.word	0xffffffff


	//   ....[86]....
        /*6194*/ 	.word	0xffffffff


	//   ....[87]....
        /*6198*/ 	.word	0xffffffff


	//   ....[88]....
        /*619c*/ 	.word	0xffffffff


	//   ....[89]....
        /*61a0*/ 	.word	0xffffffff


	//   ....[90]....
        /*61a4*/ 	.word	0xffffffff


	//   ....[91]....
        /*61a8*/ 	.word	0xffffffff


	//   ....[92]....
        /*61ac*/ 	.word	0xffffffff


	//   ....[93]....
        /*61b0*/ 	.word	0xffffffff


	//   ....[94]....
        /*61b4*/ 	.word	0xffffffff


	//   ....[95]....
        /*61b8*/ 	.word	0xffffffff


	//   ....[96]....
        /*61bc*/ 	.word	0xffffffff


	//   ....[97]....
        /*61c0*/ 	.word	0xffffffff


	//   ....[98]....
        /*61c4*/ 	.word	0xffffffff


	//   ....[99]....
        /*61c8*/ 	.word	0xffffffff


	//   ....[100]....
        /*61cc*/ 	.word	0xffffffff


	//   ....[101]....
        /*61d0*/ 	.word	0xffffffff


	//   ....[102]....
        /*61d4*/ 	.word	0xffffffff


	//   ....[103]....
        /*61d8*/ 	.word	0xffffffff


	//   ....[104]....
        /*61dc*/ 	.word	0xffffffff


	//   ....[105]....
        /*61e0*/ 	.word	0xffffffff


	//   ....[106]....
        /*61e4*/ 	.word	0xffffffff


	//   ....[107]....
        /*61e8*/ 	.word	0xffffffff


	//   ....[108]....
        /*61ec*/ 	.word	0xffffffff


	//   ....[109]....
        /*61f0*/ 	.word	0xffffffff


	//   ....[110]....
        /*61f4*/ 	.word	0xffffffff


	//   ....[111]....
        /*61f8*/ 	.word	0xffffffff


	//   ....[112]....
        /*61fc*/ 	.word	0xffffffff


	//   ....[113]....
        /*6200*/ 	.word	0xffffffff


	//   ....[114]....
        /*6204*/ 	.word	0xffffffff


	//   ....[115]....
        /*6208*/ 	.word	0xffffffff


	//   ....[116]....
        /*620c*/ 	.word	0xffffffff


	//   ....[117]....
        /*6210*/ 	.word	0xffffffff


	//   ....[118]....
        /*6214*/ 	.word	0xffffffff


	//   ....[119]....
        /*6218*/ 	.word	0xffffffff


	//   ....[120]....
        /*621c*/ 	.word	0xffffffff


	//   ....[121]....
        /*6220*/ 	.word	0xffffffff


	//   ....[122]....
        /*6224*/ 	.word	0xffffffff


	//   ....[123]....
        /*6228*/ 	.word	0xffffffff


	//   ....[124]....
        /*622c*/ 	.word	0xffffffff


	//   ....[125]....
        /*6230*/ 	.word	0xffffffff


	//   ....[126]....
        /*6234*/ 	.word	0xffffffff


	//   ....[127]....
        /*6238*/ 	.word	0xffffffff


	//   ....[128]....
        /*623c*/ 	.word	0xffffffff


	//   ....[129]....
        /*6240*/ 	.word	0xffffffff


	//   ....[130]....
        /*6244*/ 	.word	0xffffffff


	//   ....[131]....
        /*6248*/ 	.word	0xffffffff


	//   ....[132]....
        /*624c*/ 	.word	0xffffffff


	//   ....[133]....
        /*6250*/ 	.word	0xffffffff


	//   ....[134]....
        /*6254*/ 	.word	0xffffffff


	//   ....[135]....
        /*6258*/ 	.word	0xffffffff


	//   ....[136]....
        /*625c*/ 	.word	0xffffffff


	//   ....[137]....
        /*6260*/ 	.word	0xffffffff


	//   ....[138]....
        /*6264*/ 	.word	0xffffffff


	//   ....[139]....
        /*6268*/ 	.word	0xffffffff


	//   ....[140]....
        /*626c*/ 	.word	0xffffffff


	//   ....[141]....
        /*6270*/ 	.word	0xffffffff


	//   ....[142]....
        /*6274*/ 	.word	0xffffffff


	//   ....[143]....
        /*6278*/ 	.word	0xffffffff


	//   ....[144]....
        /*627c*/ 	.word	0xffffffff


	//   ....[145]....
        /*6280*/ 	.word	0xffffffff


	//   ....[146]....
        /*6284*/ 	.word	0xffffffff


	//   ....[147]....
        /*6288*/ 	.word	0xffffffff


	//   ....[148]....
        /*628c*/ 	.word	0xffffffff


	//   ....[149]....
        /*6290*/ 	.word	0xffffffff


	//   ....[150]....
        /*6294*/ 	.word	0xffffffff


	//   ....[151]....
        /*6298*/ 	.word	0xffffffff


	//   ....[152]....
        /*629c*/ 	.word	0xffffffff


	//   ....[153]....
        /*62a0*/ 	.word	0xffffffff


	//   ....[154]....
        /*62a4*/ 	.word	0xffffffff


	//   ....[155]....
        /*62a8*/ 	.word	0xffffffff


	//   ....[156]....
        /*62ac*/ 	.word	0xffffffff


	//   ....[157]....
        /*62b0*/ 	.word	0xffffffff


	//   ....[158]....
        /*62b4*/ 	.word	0xffffffff


	//   ....[159]....
        /*62b8*/ 	.word	0xffffffff


	//   ....[160]....
        /*62bc*/ 	.word	0xffffffff


	//   ....[161]....
        /*62c0*/ 	.word	0xffffffff


	//   ....[162]....
        /*62c4*/ 	.word	0xffffffff


	//   ....[163]....
        /*62c8*/ 	.word	0xffffffff


	//   ....[164]....
        /*62cc*/ 	.word	0xffffffff


	//   ....[165]....
        /*62d0*/ 	.word	0xffffffff


	//   ....[166]....
        /*62d4*/ 	.word	0xffffffff


	//   ....[167]....
        /*62d8*/ 	.word	0xffffffff


	//   ....[168]....
        /*62dc*/ 	.word	0xffffffff


	//   ....[169]....
        /*62e0*/ 	.word	0xffffffff


	//   ....[170]....
        /*62e4*/ 	.word	0xffffffff


	//   ....[171]....
        /*62e8*/ 	.word	0xffffffff


	//   ....[172]....
        /*62ec*/ 	.word	0xffffffff


	//   ....[173]....
        /*62f0*/ 	.word	0xffffffff


	//   ....[174]....
        /*62f4*/ 	.word	0xffffffff


	//   ....[175]....
        /*62f8*/ 	.word	0xffffffff


	//   ....[176]....
        /*62fc*/ 	.word	0xffffffff


	//   ....[177]....
        /*6300*/ 	.word	0xffffffff


	//   ....[178]....
        /*6304*/ 	.word	0xffffffff


	//   ....[179]....
        /*6308*/ 	.word	0xffffffff


	//   ....[180]....
        /*630c*/ 	.word	0xffffffff


	//   ....[181]....
        /*6310*/ 	.word	0xffffffff


	//   ....[182]....
        /*6314*/ 	.word	0xffffffff


	//   ....[183]....
        /*6318*/ 	.word	0xffffffff


	//   ....[184]....
        /*631c*/ 	.word	0xffffffff


	//   ....[185]....
        /*6320*/ 	.word	0xffffffff


	//   ....[186]....
        /*6324*/ 	.word	0xffffffff


	//   ....[187]....
        /*6328*/ 	.word	0xffffffff


	//   ....[188]....
        /*632c*/ 	.word	0xffffffff


	//   ....[189]....
        /*6330*/ 	.word	0xffffffff


	//   ....[190]....
        /*6334*/ 	.word	0xffffffff


	//   ....[191]....
        /*6338*/ 	.word	0xffffffff


	//   ....[192]....
        /*633c*/ 	.word	0xffffffff


	//   ....[193]....
        /*6340*/ 	.word	0xffffffff


	//   ....[194]....
        /*6344*/ 	.word	0xffffffff


	//   ....[195]....
        /*6348*/ 	.word	0xffffffff


	//   ....[196]....
        /*634c*/ 	.word	0xffffffff


	//   ....[197]....
        /*6350*/ 	.word	0xffffffff


	//   ....[198]....
        /*6354*/ 	.word	0xffffffff


	//   ....[199]....
        /*6358*/ 	.word	0xffffffff


	//   ....[200]....
        /*635c*/ 	.word	0xffffffff


	//   ....[201]....
        /*6360*/ 	.word	0xffffffff


	//   ....[202]....
        /*6364*/ 	.word	0xffffffff


	//   ....[203]....
        /*6368*/ 	.word	0xffffffff


	//   ....[204]....
        /*636c*/ 	.word	0xffffffff


	//   ....[205]....
        /*6370*/ 	.word	0xffffffff


	//   ....[206]....
        /*6374*/ 	.word	0xffffffff


	//   ....[207]....
        /*6378*/ 	.word	0xffffffff


	//   ....[208]....
        /*637c*/ 	.word	0xffffffff


	//   ....[209]....
        /*6380*/ 	.word	0xffffffff


	//   ....[210]....
        /*6384*/ 	.word	0xffffffff


	//   ....[211]....
        /*6388*/ 	.word	0xffffffff


	//   ....[212]....
        /*638c*/ 	.word	0xffffffff


	//   ....[213]....
        /*6390*/ 	.word	0xffffffff


	//   ....[214]....
        /*6394*/ 	.word	0xffffffff


	//   ....[215]....
        /*6398*/ 	.word	0xffffffff


	//   ....[216]....
        /*639c*/ 	.word	0xffffffff


	//   ....[217]....
        /*63a0*/ 	.word	0xffffffff


	//   ....[218]....
        /*63a4*/ 	.word	0xffffffff


	//   ....[219]....
        /*63a8*/ 	.word	0xffffffff


	//   ....[220]....
        /*63ac*/ 	.word	0xffffffff


	//   ....[221]....
        /*63b0*/ 	.word	0xffffffff


	//   ....[222]....
        /*63b4*/ 	.word	0xffffffff


	//   ....[223]....
        /*63b8*/ 	.word	0xffffffff


	//   ....[224]....
        /*63bc*/ 	.word	0xffffffff


	//   ....[225]....
        /*63c0*/ 	.word	0xffffffff


	//   ....[226]....
        /*63c4*/ 	.word	0xffffffff


	//   ....[227]....
        /*63c8*/ 	.word	0xffffffff


	//   ....[228]....
        /*63cc*/ 	.word	0xffffffff


	//   ....[229]....
        /*63d0*/ 	.word	0xffffffff


	//   ....[230]....
        /*63d4*/ 	.word	0xffffffff


	//   ....[231]....
        /*63d8*/ 	.word	0xffffffff


	//   ....[232]....
        /*63dc*/ 	.word	0xffffffff


	//   ....[233]....
        /*63e0*/ 	.word	0xffffffff


	//   ....[234]....
        /*63e4*/ 	.word	0xffffffff


	//   ....[235]....
        /*63e8*/ 	.word	0xffffffff


	//   ....[236]....
        /*63ec*/ 	.word	0xffffffff


	//   ....[237]....
        /*63f0*/ 	.word	0xffffffff


	//   ....[238]....
        /*63f4*/ 	.word	0xffffffff


	//   ....[239]....
        /*63f8*/ 	.word	0xffffffff


	//   ....[240]....
        /*63fc*/ 	.word	0xffffffff


	//   ....[241]....
        /*6400*/ 	.word	0xffffffff


	//   ....[242]....
        /*6404*/ 	.word	0xffffffff


	//   ....[243]....
        /*6408*/ 	.word	0xffffffff


	//   ....[244]....
        /*640c*/ 	.word	0xffffffff


	//   ....[245]....
        /*6410*/ 	.word	0xffffffff


	//   ....[246]....
        /*6414*/ 	.word	0xffffffff


	//   ....[247]....
        /*6418*/ 	.word	0xffffffff


	//   ....[248]....
        /*641c*/ 	.word	0xffffffff


	//   ....[249]....
        /*6420*/ 	.word	0xffffffff


	//   ....[250]....
        /*6424*/ 	.word	0xffffffff


	//   ....[251]....
        /*6428*/ 	.word	0xffffffff


	//   ....[252]....
        /*642c*/ 	.word	0xffffffff


	//   ....[253]....
        /*6430*/ 	.word	0xffffffff


	//   ....[254]....
        /*6434*/ 	.word	0xffffffff


	//   ....[255]....
        /*6438*/ 	.word	0xffffffff


	//   ....[0]....
        /*643c*/ 	.word	0xffffffff


	//   ....[1]....
        /*6440*/ 	.word	0xffffffff


	//   ....[2]....
        /*6444*/ 	.word	0xffffffff


	//   ....[3]....
        /*6448*/ 	.word	0xffffffff


	//   ....[4]....
        /*644c*/ 	.word	0xffffffff


	//   ....[5]....
        /*6450*/ 	.word	0xffffffff


	//   ....[6]....
        /*6454*/ 	.word	0xffffffff


	//   ....[7]....
        /*6458*/ 	.word	0xffffffff


	//   ....[8]....
        /*645c*/ 	.word	0xffffffff


	//   ....[9]....
        /*6460*/ 	.word	0xffffffff


	//   ....[10]....
        /*6464*/ 	.word	0xffffffff


	//   ....[11]....
        /*6468*/ 	.word	0xffffffff


	//   ....[12]....
        /*646c*/ 	.word	0xffffffff


	//   ....[13]....
        /*6470*/ 	.word	0xffffffff


	//   ....[14]....
        /*6474*/ 	.word	0xffffffff


	//   ....[15]....
        /*6478*/ 	.word	0xffffffff


	//   ....[16]....
        /*647c*/ 	.word	0xffffffff


	//   ....[17]....
        /*6480*/ 	.word	0xffffffff


	//   ....[18]....
        /*6484*/ 	.word	0xffffffff


	//   ....[19]....
        /*6488*/ 	.word	0xffffffff


	//   ....[20]....
        /*648c*/ 	.word	0xffffffff


	//   ....[21]....
        /*6490*/ 	.word	0xffffffff


	//   ....[22]....
        /*6494*/ 	.word	0xffffffff


	//   ....[23]....
        /*6498*/ 	.word	0xffffffff


	//   ....[24]....
        /*649c*/ 	.word	0xffffffff


	//   ....[25]....
        /*64a0*/ 	.word	0xffffffff


	//   ....[26]....
        /*64a4*/ 	.word	0xffffffff


	//   ....[27]....
        /*64a8*/ 	.word	0xffffffff


	//   ....[28]....
        /*64ac*/ 	.word	0xffffffff


	//   ....[29]....
        /*64b0*/ 	.word	0xffffffff


	//   ....[30]....
        /*64b4*/ 	.word	0xffffffff


	//   ....[31]....
        /*64b8*/ 	.word	0xffffffff


	//   ....[32]....
        /*64bc*/ 	.word	0xffffffff


	//   ....[33]....
        /*64c0*/ 	.word	0xffffffff


	//   ....[34]....
        /*64c4*/ 	.word	0xffffffff


	//   ....[35]....
        /*64c8*/ 	.word	0xffffffff


	//   ....[36]....
        /*64cc*/ 	.word	0xffffffff


	//   ....[37]....
        /*64d0*/ 	.word	0xffffffff


	//   ....[38]....
        /*64d4*/ 	.word	0xffffffff


	//   ....[39]....
        /*64d8*/ 	.word	0xffffffff


	//   ....[40]....
        /*64dc*/ 	.word	0xffffffff


	//   ....[41]....
        /*64e0*/ 	.word	0xffffffff


	//   ....[42]....
        /*64e4*/ 	.word	0xffffffff


	//   ....[43]....
        /*64e8*/ 	.word	0xffffffff


	//   ....[44]....
        /*64ec*/ 	.word	0xffffffff


	//   ....[45]....
        /*64f0*/ 	.word	0xffffffff


	//   ....[46]....
        /*64f4*/ 	.word	0xffffffff


	//   ....[47]....
        /*64f8*/ 	.word	0xffffffff


	//   ....[48]....
        /*64fc*/ 	.word	0xffffffff


	//   ....[49]....
        /*6500*/ 	.word	0xffffffff


	//   ....[50]....
        /*6504*/ 	.word	0xffffffff


	//   ....[51]....
        /*6508*/ 	.word	0xffffffff


	//   ....[52]....
        /*650c*/ 	.word	0xffffffff


	//   ....[53]....
        /*6510*/ 	.word	0xffffffff


	//   ....[54]....
        /*6514*/ 	.word	0xffffffff


	//   ....[55]....
        /*6518*/ 	.word	0xffffffff


	//   ....[56]....
        /*651c*/ 	.word	0xffffffff


	//   ....[57]....
        /*6520*/ 	.word	0xffffffff


	//   ....[58]....
        /*6524*/ 	.word	0xffffffff


	//   ....[59]....
        /*6528*/ 	.word	0xffffffff


	//   ....[60]....
        /*652c*/ 	.word	0xffffffff


	//   ....[61]....
        /*6530*/ 	.word	0xffffffff


	//   ....[62]....
        /*6534*/ 	.word	0xffffffff


	//   ....[63]....
        /*6538*/ 	.word	0xffffffff


	//   ....[64]....
        /*653c*/ 	.word	0xffffffff


	//   ....[65]....
        /*6540*/ 	.word	0xffffffff


	//   ....[66]....
        /*6544*/ 	.word	0xffffffff


	//   ....[67]....
        /*6548*/ 	.word	0xffffffff


	//   ....[68]....
        /*654c*/ 	.word	0xffffffff


	//   ....[69]....
        /*6550*/ 	.word	0xffffffff


	//   ....[70]....
        /*6554*/ 	.word	0xffffffff


	//   ....[71]....
        /*6558*/ 	.word	0xffffffff


	//   ....[72]....
        /*655c*/ 	.word	0xffffffff


	//   ....[73]....
        /*6560*/ 	.word	0xffffffff


	//   ....[74]....
        /*6564*/ 	.word	0xffffffff


	//   ....[75]....
        /*6568*/ 	.word	0xffffffff


	//   ....[76]....
        /*656c*/ 	.word	0xffffffff


	//   ....[77]....
        /*6570*/ 	.word	0xffffffff


	//   ....[78]....
        /*6574*/ 	.word	0xffffffff


	//   ....[79]....
        /*6578*/ 	.word	0xffffffff


	//   ....[80]....
        /*657c*/ 	.word	0xffffffff


	//   ....[81]....
        /*6580*/ 	.word	0xffffffff


	//   ....[82]....
        /*6584*/ 	.word	0xffffffff


	//   ....[83]....
        /*6588*/ 	.word	0xffffffff


	//   ....[84]....
        /*658c*/ 	.word	0xffffffff


	//   ....[85]....
        /*6590*/ 	.word	0xffffffff


	//   ....[86]....
        /*6594*/ 	.word	0xffffffff


	//   ....[87]....
        /*6598*/ 	.word	0xffffffff


	//   ....[88]....
        /*659c*/ 	.word	0xffffffff


	//   ....[89]....
        /*65a0*/ 	.word	0xffffffff


	//   ....[90]....
        /*65a4*/ 	.word	0xffffffff


	//   ....[91]....
        /*65a8*/ 	.word	0xffffffff


	//   ....[92]....
        /*65ac*/ 	.word	0xffffffff


	//   ....[93]....
        /*65b0*/ 	.word	0xffffffff


	//   ....[94]....
        /*65b4*/ 	.word	0xffffffff


	//   ....[95]....
        /*65b8*/ 	.word	0xffffffff


	//   ....[96]....
        /*65bc*/ 	.word	0xffffffff


	//   ....[97]....
        /*65c0*/ 	.word	0xffffffff


	//   ....[98]....
        /*65c4*/ 	.word	0xffffffff


	//   ....[99]....
        /*65c8*/ 	.word	0xffffffff


	//   ....[100]....
        /*65cc*/ 	.word	0xffffffff


	//   ....[101]....
        /*65d0*/ 	.word	0xffffffff


	//   ....[102]....
        /*65d4*/ 	.word	0xffffffff


	//   ....[103]....
        /*65d8*/ 	.word	0xffffffff


	//   ....[104]....
        /*65dc*/ 	.word	0xffffffff


	//   ....[105]....
        /*65e0*/ 	.word	0xffffffff


	//   ....[106]....
        /*65e4*/ 	.word	0xffffffff


	//   ....[107]....
        /*65e8*/ 	.word	0xffffffff


	//   ....[108]....
        /*65ec*/ 	.word	0xffffffff


	//   ....[109]....
        /*65f0*/ 	.word	0xffffffff


	//   ....[110]....
        /*65f4*/ 	.word	0xffffffff


	//   ....[111]....
        /*65f8*/ 	.word	0xffffffff


	//   ....[112]....
        /*65fc*/ 	.word	0xffffffff


	//   ....[113]....
        /*6600*/ 	.word	0xffffffff


	//   ....[114]....
        /*6604*/ 	.word	0xffffffff


	//   ....[115]....
        /*6608*/ 	.word	0xffffffff


	//   ....[116]....
        /*660c*/ 	.word	0xffffffff


	//   ....[117]....
        /*6610*/ 	.word	0xffffffff


	//   ....[118]....
        /*6614*/ 	.word	0xffffffff


	//   ....[119]....
        /*6618*/ 	.word	0xffffffff


	//   ....[120]....
        /*661c*/ 	.word	0xffffffff


	//   ....[121]....
        /*6620*/ 	.word	0xffffffff


	//   ....[122]....
        /*6624*/ 	.word	0xffffffff


	//   ....[123]....
        /*6628*/ 	.word	0xffffffff


	//   ....[124]....
        /*662c*/ 	.word	0xffffffff


	//   ....[125]....
        /*6630*/ 	.word	0xffffffff


	//   ....[126]....
        /*6634*/ 	.word	0xffffffff


	//   ....[127]....
        /*6638*/ 	.word	0xffffffff


	//   ....[128]....
        /*663c*/ 	.word	0xffffffff


	//   ....[129]....
        /*6640*/ 	.word	0xffffffff


	//   ....[130]....
        /*6644*/ 	.word	0xffffffff


	//   ....[131]....
        /*6648*/ 	.word	0xffffffff


	//   ....[132]....
        /*664c*/ 	.word	0xffffffff


	//   ....[133]....
        /*6650*/ 	.word	0xffffffff


	//   ....[134]....
        /*6654*/ 	.word	0xffffffff


	//   ....[135]....
        /*6658*/ 	.word	0xffffffff


	//   ....[136]....
        /*665c*/ 	.word	0xffffffff


	//   ....[137]....
        /*6660*/ 	.word	0xffffffff


	//   ....[138]....
        /*6664*/ 	.word	0xffffffff


	//   ....[139]....
        /*6668*/ 	.word	0xffffffff


	//   ....[140]....
        /*666c*/ 	.word	0xffffffff


	//   ....[141]....
        /*6670*/ 	.word	0xffffffff


	//   ....[142]....
        /*6674*/ 	.word	0xffffffff


	//   ....[143]....
        /*6678*/ 	.word	0xffffffff


	//   ....[144]....
        /*667c*/ 	.word	0xffffffff


	//   ....[145]....
        /*6680*/ 	.word	0xffffffff


	//   ....[146]....
        /*6684*/ 	.word	0xffffffff


	//   ....[147]....
        /*6688*/ 	.word	0xffffffff


	//   ....[148]....
        /*668c*/ 	.word	0xffffffff


	//   ....[149]....
        /*6690*/ 	.word	0xffffffff


	//   ....[150]....
        /*6694*/ 	.word	0xffffffff


	//   ....[151]....
        /*6698*/ 	.word	0xffffffff


	//   ....[152]....
        /*669c*/ 	.word	0xffffffff


	//   ....[153]....
        /*66a0*/ 	.word	0xffffffff


	//   ....[154]....
        /*66a4*/ 	.word	0xffffffff


	//   ....[155]....
        /*66a8*/ 	.word	0xffffffff


	//   ....[156]....
        /*66ac*/ 	.word	0xffffffff


	//   ....[157]....
        /*66b0*/ 	.word	0xffffffff


	//   ....[158]....
        /*66b4*/ 	.word	0xffffffff


	//   ....[159]....
        /*66b8*/ 	.word	0xffffffff


	//   ....[160]....
        /*66bc*/ 	.word	0xffffffff


	//   ....[161]....
        /*66c0*/ 	.word	0xffffffff


	//   ....[162]....
        /*66c4*/ 	.word	0xffffffff


	//   ....[163]....
        /*66c8*/ 	.word	0xffffffff


	//   ....[164]....
        /*66cc*/ 	.word	0xffffffff


	//   ....[165]....
        /*66d0*/ 	.word	0xffffffff


	//   ....[166]....
        /*66d4*/ 	.word	0xffffffff


	//   ....[167]....
        /*66d8*/ 	.word	0xffffffff


	//   ....[168]....
        /*66dc*/ 	.word	0xffffffff


	//   ....[169]....
        /*66e0*/ 	.word	0xffffffff


	//   ....[170]....
        /*66e4*/ 	.word	0xffffffff


	//   ....[171]....
        /*66e8*/ 	.word	0xffffffff


	//   ....[172]....
        /*66ec*/ 	.word	0xffffffff


	//   ....[173]....
        /*66f0*/ 	.word	0xffffffff


	//   ....[174]....
        /*66f4*/ 	.word	0xffffffff


	//   ....[175]....
        /*66f8*/ 	.word	0xffffffff


	//   ....[176]....
        /*66fc*/ 	.word	0xffffffff


	//   ....[177]....
        /*6700*/ 	.word	0xffffffff


	//   ....[178]....
        /*6704*/ 	.word	0xffffffff


	//   ....[179]....
        /*6708*/ 	.word	0xffffffff


	//   ....[180]....
        /*670c*/ 	.word	0xffffffff


	//   ....[181]....
        /*6710*/ 	.word	0xffffffff


	//   ....[182]....
        /*6714*/ 	.word	0xffffffff


	//   ....[183]....
        /*6718*/ 	.word	0xffffffff


	//   ....[184]....
        /*671c*/ 	.word	0xffffffff


	//   ....[185]....
        /*6720*/ 	.word	0xffffffff


	//   ....[186]....
        /*6724*/ 	.word	0xffffffff


	//   ....[187]....
        /*6728*/ 	.word	0xffffffff


	//   ....[188]....
        /*672c*/ 	.word	0xffffffff


	//   ....[189]....
        /*6730*/ 	.word	0xffffffff


	//   ....[190]....
        /*6734*/ 	.word	0xffffffff


	//   ....[191]....
        /*6738*/ 	.word	0xffffffff


	//   ....[192]....
        /*673c*/ 	.word	0xffffffff


	//   ....[193]....
        /*6740*/ 	.word	0xffffffff


	//   ....[194]....
        /*6744*/ 	.word	0xffffffff


	//   ....[195]....
        /*6748*/ 	.word	0xffffffff


	//   ....[196]....
        /*674c*/ 	.word	0xffffffff


	//   ....[197]....
        /*6750*/ 	.word	0xffffffff


	//   ....[198]....
        /*6754*/ 	.word	0xffffffff


	//   ....[199]....
        /*6758*/ 	.word	0xffffffff


	//   ....[200]....
        /*675c*/ 	.word	0xffffffff


	//   ....[201]....
        /*6760*/ 	.word	0xffffffff


	//   ....[202]....
        /*6764*/ 	.word	0xffffffff


	//   ....[203]....
        /*6768*/ 	.word	0xffffffff


	//   ....[204]....
        /*676c*/ 	.word	0xffffffff


	//   ....[205]....
        /*6770*/ 	.word	0xffffffff


	//   ....[206]....
        /*6774*/ 	.word	0xffffffff


	//   ....[207]....
        /*6778*/ 	.word	0xffffffff


	//   ....[208]....
        /*677c*/ 	.word	0xffffffff


	//   ....[209]....
        /*6780*/ 	.word	0xffffffff


	//   ....[210]....
        /*6784*/ 	.word	0xffffffff


	//   ....[211]....
        /*6788*/ 	.word	0xffffffff


	//   ....[212]....
        /*678c*/ 	.word	0xffffffff


	//   ....[213]....
        /*6790*/ 	.word	0xffffffff


	//   ....[214]....
        /*6794*/ 	.word	0xffffffff


	//   ....[215]....
        /*6798*/ 	.word	0xffffffff


	//   ....[216]....
        /*679c*/ 	.word	0xffffffff


	//   ....[217]....
        /*67a0*/ 	.word	0xffffffff


	//   ....[218]....
        /*67a4*/ 	.word	0xffffffff


	//   ....[219]....
        /*67a8*/ 	.word	0xffffffff


	//   ....[220]....
        /*67ac*/ 	.word	0xffffffff


	//   ....[221]....
        /*67b0*/ 	.word	0xffffffff


	//   ....[222]....
        /*67b4*/ 	.word	0xffffffff


	//   ....[223]....
        /*67b8*/ 	.word	0xffffffff


	//   ....[224]....
        /*67bc*/ 	.word	0xffffffff


	//   ....[225]....
        /*67c0*/ 	.word	0xffffffff


	//   ....[226]....
        /*67c4*/ 	.word	0xffffffff


	//   ....[227]....
        /*67c8*/ 	.word	0xffffffff


	//   ....[228]....
        /*67cc*/ 	.word	0xffffffff


	//   ....[229]....
        /*67d0*/ 	.word	0xffffffff


	//   ....[230]....
        /*67d4*/ 	.word	0xffffffff


	//   ....[231]....
        /*67d8*/ 	.word	0xffffffff


	//   ....[232]....
        /*67dc*/ 	.word	0xffffffff


	//   ....[233]....
        /*67e0*/ 	.word	0xffffffff


	//   ....[234]....
        /*67e4*/ 	.word	0xffffffff


	//   ....[235]....
        /*67e8*/ 	.word	0xffffffff


	//   ....[236]....
        /*67ec*/ 	.word	0xffffffff


	//   ....[237]....
        /*67f0*/ 	.word	0xffffffff


	//   ....[238]....
        /*67f4*/ 	.word	0xffffffff


	//   ....[239]....
        /*67f8*/ 	.word	0xffffffff


	//   ....[240]....
        /*67fc*/ 	.word	0xffffffff


	//   ....[241]....
        /*6800*/ 	.word	0xffffffff


	//   ....[242]....
        /*6804*/ 	.word	0xffffffff


	//   ....[243]....
        /*6808*/ 	.word	0xffffffff


	//   ....[244]....
        /*680c*/ 	.word	0xffffffff


	//   ....[245]....
        /*6810*/ 	.word	0xffffffff


	//   ....[246]....
        /*6814*/ 	.word	0xffffffff


	//   ....[247]....
        /*6818*/ 	.word	0xffffffff


	//   ....[248]....
        /*681c*/ 	.word	0xffffffff


	//   ....[249]....
        /*6820*/ 	.word	0xffffffff


	//   ....[250]....
        /*6824*/ 	.word	0xffffffff


	//   ....[251]....
        /*6828*/ 	.word	0xffffffff


	//   ....[252]....
        /*682c*/ 	.word	0xffffffff


	//   ....[253]....
        /*6830*/ 	.word	0xffffffff


	//   ....[254]....
        /*6834*/ 	.word	0xffffffff


	//   ....[255]....
        /*6838*/ 	.word	0xffffffff


	//   ....[0]....
        /*683c*/ 	.word	0xffffffff


	//   ....[1]....
        /*6840*/ 	.word	0xffffffff


	//   ....[2]....
        /*6844*/ 	.word	0xffffffff


	//   ....[3]....
        /*6848*/ 	.word	0xffffffff


	//   ....[4]....
        /*684c*/ 	.word	0xffffffff


	//   ....[5]....
        /*6850*/ 	.word	0xffffffff


	//   ....[6]....
        /*6854*/ 	.word	0xffffffff


	//   ....[7]....
        /*6858*/ 	.word	0xffffffff


	//   ....[8]....
        /*685c*/ 	.word	0xffffffff


	//   ....[9]....
        /*6860*/ 	.word	0xffffffff


	//   ....[10]....
        /*6864*/ 	.word	0xffffffff


	//   ....[11]....
        /*6868*/ 	.word	0xffffffff


	//   ....[12]....
        /*686c*/ 	.word	0xffffffff


	//   ....[13]....
        /*6870*/ 	.word	0xffffffff


	//   ....[14]....
        /*6874*/ 	.word	0xffffffff


	//   ....[15]....
        /*6878*/ 	.word	0xffffffff


	//   ....[16]....
        /*687c*/ 	.word	0xffffffff


	//   ....[17]....
        /*6880*/ 	.word	0xffffffff


	//   ....[18]....
        /*6884*/ 	.word	0xffffffff


	//   ....[19]....
        /*6888*/ 	.word	0xffffffff


	//   ....[20]....
        /*688c*/ 	.word	0xffffffff


	//   ....[21]....
        /*6890*/ 	.word	0xffffffff


	//   ....[22]....
        /*6894*/ 	.word	0xffffffff


	//   ....[23]....
        /*6898*/ 	.word	0xffffffff


	//   ....[24]....
        /*689c*/ 	.word	0xffffffff


	//   ....[25]....
        /*68a0*/ 	.word	0xffffffff


	//   ....[26]....
        /*68a4*/ 	.word	0xffffffff


	//   ....[27]....
        /*68a8*/ 	.word	0xffffffff


	//   ....[28]....
        /*68ac*/ 	.word	0xffffffff


	//   ....[29]....
        /*68b0*/ 	.word	0xffffffff


	//   ....[30]....
        /*68b4*/ 	.word	0xffffffff


	//   ....[31]....
        /*68b8*/ 	.word	0xffffffff


	//   ....[32]....
        /*68bc*/ 	.word	0xffffffff


	//   ....[33]....
        /*68c0*/ 	.word	0xffffffff


	//   ....[34]....
        /*68c4*/ 	.word	0xffffffff


	//   ....[35]....
        /*68c8*/ 	.word	0xffffffff


	//   ....[36]....
        /*68cc*/ 	.word	0xffffffff


	//   ....[37]....
        /*68d0*/ 	.word	0xffffffff


	//   ....[38]....
        /*68d4*/ 	.word	0xffffffff


	//   ....[39]....
        /*68d8*/ 	.word	0xffffffff


	//   ....[40]....
        /*68dc*/ 	.word	0xffffffff


	//   ....[41]....
        /*68e0*/ 	.word	0xffffffff


	//   ....[42]....
        /*68e4*/ 	.word	0xffffffff


	//   ....[43]....
        /*68e8*/ 	.word	0xffffffff


	//   ....[44]....
        /*68ec*/ 	.word	0xffffffff


	//   ....[45]....
        /*68f0*/ 	.word	0xffffffff


	//   ....[46]....
        /*68f4*/ 	.word	0xffffffff


	//   ....[47]....
        /*68f8*/ 	.word	0xffffffff


	//   ....[48]....
        /*68fc*/ 	.word	0xffffffff


	//   ....[49]....
        /*6900*/ 	.word	0xffffffff


	//   ....[50]....
        /*6904*/ 	.word	0xffffffff


	//   ....[51]....
        /*6908*/ 	.word	0xffffffff


	//   ....[52]....
        /*690c*/ 	.word	0xffffffff


	//   ....[53]....
        /*6910*/ 	.word	0xffffffff


	//   ....[54]....
        /*6914*/ 	.word	0xffffffff


	//   ....[55]....
        /*6918*/ 	.word	0xffffffff


	//   ....[56]....
        /*691c*/ 	.word	0xffffffff


	//   ....[57]....
        /*6920*/ 	.word	0xffffffff


	//   ....[58]....
        /*6924*/ 	.word	0xffffffff


	//   ....[59]....
        /*6928*/ 	.word	0xffffffff


	//   ....[60]....
        /*692c*/ 	.word	0xffffffff


	//   ....[61]....
        /*6930*/ 	.word	0xffffffff


	//   ....[62]....
        /*6934*/ 	.word	0xffffffff


	//   ....[63]....
        /*6938*/ 	.word	0xffffffff


	//   ....[64]....
        /*693c*/ 	.word	0xffffffff


	//   ....[65]....
        /*6940*/ 	.word	0xffffffff


	//   ....[66]....
        /*6944*/ 	.word	0xffffffff


	//   ....[67]....
        /*6948*/ 	.word	0xffffffff


	//   ....[68]....
        /*694c*/ 	.word	0xffffffff


	//   ....[69]....
        /*6950*/ 	.word	0xffffffff


	//   ....[70]....
        /*6954*/ 	.word	0xffffffff


	//   ....[71]....
        /*6958*/ 	.word	0xffffffff


	//   ....[72]....
        /*695c*/ 	.word	0xffffffff


	//   ....[73]....
        /*6960*/ 	.word	0xffffffff


	//   ....[74]....
        /*6964*/ 	.word	0xffffffff


	//   ....[75]....
        /*6968*/ 	.word	0xffffffff


	//   ....[76]....
        /*696c*/ 	.word	0xffffffff


	//   ....[77]....
        /*6970*/ 	.word	0xffffffff


	//   ....[78]....
        /*6974*/ 	.word	0xffffffff


	//   ....[79]....
        /*6978*/ 	.word	0xffffffff


	//   ....[80]....
        /*697c*/ 	.word	0xffffffff


	//   ....[81]....
        /*6980*/ 	.word	0xffffffff


	//   ....[82]....
        /*6984*/ 	.word	0xffffffff


	//   ....[83]....
        /*6988*/ 	.word	0xffffffff


	//   ....[84]....
        /*698c*/ 	.word	0xffffffff


	//   ....[85]....
        /*6990*/ 	.word	0xffffffff


	//   ....[86]....
        /*6994*/ 	.word	0xffffffff


	//   ....[87]....
        /*6998*/ 	.word	0xffffffff


	//   ....[88]....
        /*699c*/ 	.word	0xffffffff


	//   ....[89]....
        /*69a0*/ 	.word	0xffffffff


	//   ....[90]....
        /*69a4*/ 	.word	0xffffffff


	//   ....[91]....
        /*69a8*/ 	.word	0xffffffff


	//   ....[92]....
        /*69ac*/ 	.word	0xffffffff


	//   ....[93]....
        /*69b0*/ 	.word	0xffffffff


	//   ....[94]....
        /*69b4*/ 	.word	0xffffffff


	//   ....[95]....
        /*69b8*/ 	.word	0xffffffff


	//   ....[96]....
        /*69bc*/ 	.word	0xffffffff


	//   ....[97]....
        /*69c0*/ 	.word	0xffffffff


	//   ....[98]....
        /*69c4*/ 	.word	0xffffffff


	//   ....[99]....
        /*69c8*/ 	.word	0xffffffff


	//   ....[100]....
        /*69cc*/ 	.word	0xffffffff


	//   ....[101]....
        /*69d0*/ 	.word	0xffffffff


	//   ....[102]....
        /*69d4*/ 	.word	0xffffffff


	//   ....[103]....
        /*69d8*/ 	.word	0xffffffff


	//   ....[104]....
        /*69dc*/ 	.word	0xffffffff


	//   ....[105]....
        /*69e0*/ 	.word	0xffffffff


	//   ....[106]....
        /*69e4*/ 	.word	0xffffffff


	//   ....[107]....
        /*69e8*/ 	.word	0xffffffff


	//   ....[108]....
        /*69ec*/ 	.word	0xffffffff


	//   ....[109]....
        /*69f0*/ 	.word	0xffffffff


	//   ....[110]....
        /*69f4*/ 	.word	0xffffffff


	//   ....[111]....
        /*69f8*/ 	.word	0xffffffff


	//   ....[112]....
        /*69fc*/ 	.word	0xffffffff


	//   ....[113]....
        /*6a00*/ 	.word	0xffffffff


	//   ....[114]....
        /*6a04*/ 	.word	0xffffffff


	//   ....[115]....
        /*6a08*/ 	.word	0xffffffff


	//   ....[116]....
        /*6a0c*/ 	.word	0xffffffff


	//   ....[117]....
        /*6a10*/ 	.word	0xffffffff


	//   ....[118]....
        /*6a14*/ 	.word	0xffffffff


	//   ....[119]....
        /*6a18*/ 	.word	0xffffffff


	//   ....[120]....
        /*6a1c*/ 	.word	0xffffffff


	//   ....[121]....
        /*6a20*/ 	.word	0xffffffff


	//   ....[122]....
        /*6a24*/ 	.word	0xffffffff


	//   ....[123]....
        /*6a28*/ 	.word	0xffffffff


	//   ....[124]....
        /*6a2c*/ 	.word	0xffffffff


	//   ....[125]....
        /*6a30*/ 	.word	0xffffffff


	//   ....[126]....
        /*6a34*/ 	.word	0xffffffff


	//   ....[127]....
        /*6a38*/ 	.word	0xffffffff


	//   ....[128]....
        /*6a3c*/ 	.word	0xffffffff


	//   ....[129]....
        /*6a40*/ 	.word	0xffffffff


	//   ....[130]....
        /*6a44*/ 	.word	0xffffffff


	//   ....[131]....
        /*6a48*/ 	.word	0xffffffff


	//   ....[132]....
        /*6a4c*/ 	.word	0xffffffff


	//   ....[133]....
        /*6a50*/ 	.word	0xffffffff


	//   ....[134]....
        /*6a54*/ 	.word	0xffffffff


	//   ....[135]....
        /*6a58*/ 	.word	0xffffffff


	//   ....[136]....
        /*6a5c*/ 	.word	0xffffffff


	//   ....[137]....
        /*6a60*/ 	.word	0xffffffff


	//   ....[138]....
        /*6a64*/ 	.word	0xffffffff


	//   ....[139]....
        /*6a68*/ 	.word	0xffffffff


	//   ....[140]....
        /*6a6c*/ 	.word	0xffffffff


	//   ....[141]....
        /*6a70*/ 	.word	0xffffffff


	//   ....[142]....
        /*6a74*/ 	.word	0xffffffff


	//   ....[143]....
        /*6a78*/ 	.word	0xffffffff


	//   ....[144]....
        /*6a7c*/ 	.word	0xffffffff


	//   ....[145]....
        /*6a80*/ 	.word	0xffffffff


	//   ....[146]....
        /*6a84*/ 	.word	0xffffffff


	//   ....[147]....
        /*6a88*/ 	.word	0xffffffff


	//   ....[148]....
        /*6a8c*/ 	.word	0xffffffff


	//   ....[149]....
        /*6a90*/ 	.word	0xffffffff


	//   ....[150]....
        /*6a94*/ 	.word	0xffffffff


	//   ....[151]....
        /*6a98*/ 	.word	0xffffffff


	//   ....[152]....
        /*6a9c*/ 	.word	0xffffffff


	//   ....[153]....
        /*6aa0*/ 	.word	0xffffffff


	//   ....[154]....
        /*6aa4*/ 	.word	0xffffffff


	//   ....[155]....
        /*6aa8*/ 	.word	0xffffffff


	//   ....[156]....
        /*6aac*/ 	.word	0xffffffff


	//   ....[157]....
        /*6ab0*/ 	.word	0xffffffff


	//   ....[158]....
        /*6ab4*/ 	.word	0xffffffff


	//   ....[159]....
        /*6ab8*/ 	.word	0xffffffff


	//   ....[160]....
        /*6abc*/ 	.word	0xffffffff


	//   ....[161]....
        /*6ac0*/ 	.word	0xffffffff


	//   ....[162]....
        /*6ac4*/ 	.word	0xffffffff


	//   ....[163]....
        /*6ac8*/ 	.word	0xffffffff


	//   ....[164]....
        /*6acc*/ 	.word	0xffffffff


	//   ....[165]....
        /*6ad0*/ 	.word	0xffffffff


	//   ....[166]....
        /*6ad4*/ 	.word	0xffffffff


	//   ....[167]....
        /*6ad8*/ 	.word	0xffffffff


	//   ....[168]....
        /*6adc*/ 	.word	0xffffffff


	//   ....[169]....
        /*6ae0*/ 	.word	0xffffffff


	//   ....[170]....
        /*6ae4*/ 	.word	0xffffffff


	//   ....[171]....
        /*6ae8*/ 	.word	0xffffffff


	//   ....[172]....
        /*6aec*/ 	.word	0xffffffff


	//   ....[173]....
        /*6af0*/ 	.word	0xffffffff


	//   ....[174]....
        /*6af4*/ 	.word	0xffffffff


	//   ....[175]....
        /*6af8*/ 	.word	0xffffffff


	//   ....[176]....
        /*6afc*/ 	.word	0xffffffff


	//   ....[177]....
        /*6b00*/ 	.word	0xffffffff


	//   ....[178]....
        /*6b04*/ 	.word	0xffffffff


	//   ....[179]....
        /*6b08*/ 	.word	0xffffffff


	//   ....[180]....
        /*6b0c*/ 	.word	0xffffffff


	//   ....[181]....
        /*6b10*/ 	.word	0xffffffff


	//   ....[182]....
        /*6b14*/ 	.word	0xffffffff


	//   ....[183]....
        /*6b18*/ 	.word	0xffffffff


	//   ....[184]....
        /*6b1c*/ 	.word	0xffffffff


	//   ....[185]....
        /*6b20*/ 	.word	0xffffffff


	//   ....[186]....
        /*6b24*/ 	.word	0xffffffff


	//   ....[187]....
        /*6b28*/ 	.word	0xffffffff


	//   ....[188]....
        /*6b2c*/ 	.word	0xffffffff


	//   ....[189]....
        /*6b30*/ 	.word	0xffffffff


	//   ....[190]....
        /*6b34*/ 	.word	0xffffffff


	//   ....[191]....
        /*6b38*/ 	.word	0xffffffff


	//   ....[192]....
        /*6b3c*/ 	.word	0xffffffff


	//   ....[193]....
        /*6b40*/ 	.word	0xffffffff


	//   ....[194]....
        /*6b44*/ 	.word	0xffffffff


	//   ....[195]....
        /*6b48*/ 	.word	0xffffffff


	//   ....[196]....
        /*6b4c*/ 	.word	0xffffffff


	//   ....[197]....
        /*6b50*/ 	.word	0xffffffff


	//   ....[198]....
        /*6b54*/ 	.word	0xffffffff


	//   ....[199]....
        /*6b58*/ 	.word	0xffffffff


	//   ....[200]....
        /*6b5c*/ 	.word	0xffffffff


	//   ....[201]....
        /*6b60*/ 	.word	0xffffffff


	//   ....[202]....
        /*6b64*/ 	.word	0xffffffff


	//   ....[203]....
        /*6b68*/ 	.word	0xffffffff


	//   ....[204]....
        /*6b6c*/ 	.word	0xffffffff


	//   ....[205]....
        /*6b70*/ 	.word	0xffffffff


	//   ....[206]....
        /*6b74*/ 	.word	0xffffffff


	//   ....[207]....
        /*6b78*/ 	.word	0xffffffff


	//   ....[208]....
        /*6b7c*/ 	.word	0xffffffff


	//   ....[209]....
        /*6b80*/ 	.word	0xffffffff


	//   ....[210]....
        /*6b84*/ 	.word	0xffffffff


	//   ....[211]....
        /*6b88*/ 	.word	0xffffffff


	//   ....[212]....
        /*6b8c*/ 	.word	0xffffffff


	//   ....[213]....
        /*6b90*/ 	.word	0xffffffff


	//   ....[214]....
        /*6b94*/ 	.word	0xffffffff


	//   ....[215]....
        /*6b98*/ 	.word	0xffffffff


	//   ....[216]....
        /*6b9c*/ 	.word	0xffffffff


	//   ....[217]....
        /*6ba0*/ 	.word	0xffffffff


	//   ....[218]....
        /*6ba4*/ 	.word	0xffffffff


	//   ....[219]....
        /*6ba8*/ 	.word	0xffffffff


	//   ....[220]....
        /*6bac*/ 	.word	0xffffffff


	//   ....[221]....
        /*6bb0*/ 	.word	0xffffffff


	//   ....[222]....
        /*6bb4*/ 	.word	0xffffffff


	//   ....[223]....
        /*6bb8*/ 	.word	0xffffffff


	//   ....[224]....
        /*6bbc*/ 	.word	0xffffffff


	//   ....[225]....
        /*6bc0*/ 	.word	0xffffffff


	//   ....[226]....
        /*6bc4*/ 	.word	0xffffffff


	//   ....[227]....
        /*6bc8*/ 	.word	0xffffffff


	//   ....[228]....
        /*6bcc*/ 	.word	0xffffffff


	//   ....[229]....
        /*6bd0*/ 	.word	0xffffffff


	//   ....[230]....
        /*6bd4*/ 	.word	0xffffffff


	//   ....[231]....
        /*6bd8*/ 	.word	0xffffffff


	//   ....[232]....
        /*6bdc*/ 	.word	0xffffffff


	//   ....[233]....
        /*6be0*/ 	.word	0xffffffff


	//   ....[234]....
        /*6be4*/ 	.word	0xffffffff


	//   ....[235]....
        /*6be8*/ 	.word	0xffffffff


	//   ....[236]....
        /*6bec*/ 	.word	0xffffffff


	//   ....[237]....
        /*6bf0*/ 	.word	0xffffffff


	//   ....[238]....
        /*6bf4*/ 	.word	0xffffffff


	//   ....[239]....
        /*6bf8*/ 	.word	0xffffffff


	//   ....[240]....
        /*6bfc*/ 	.word	0xffffffff


	//   ....[241]....
        /*6c00*/ 	.word	0xffffffff


	//   ....[242]....
        /*6c04*/ 	.word	0xffffffff


	//   ....[243]....
        /*6c08*/ 	.word	0xffffffff


	//   ....[244]....
        /*6c0c*/ 	.word	0xffffffff


	//   ....[245]....
        /*6c10*/ 	.word	0xffffffff


	//   ....[246]....
        /*6c14*/ 	.word	0xffffffff


	//   ....[247]....
        /*6c18*/ 	.word	0xffffffff


	//   ....[248]....
        /*6c1c*/ 	.word	0xffffffff


	//   ....[249]....
        /*6c20*/ 	.word	0xffffffff


	//   ....[250]....
        /*6c24*/ 	.word	0xffffffff


	//   ....[251]....
        /*6c28*/ 	.word	0xffffffff


	//   ....[252]....
        /*6c2c*/ 	.word	0xffffffff


	//   ....[253]....
        /*6c30*/ 	.word	0xffffffff


	//   ....[254]....
        /*6c34*/ 	.word	0xffffffff


	//   ....[255]....
        /*6c38*/ 	.word	0xffffffff


	//   ....[0]....
        /*6c3c*/ 	.word	0xffffffff


	//   ....[1]....
        /*6c40*/ 	.word	0xffffffff


	//   ....[2]....
        /*6c44*/ 	.word	0xffffffff


	//   ....[3]....
        /*6c48*/ 	.word	0xffffffff


	//   ....[4]....
        /*6c4c*/ 	.word	0xffffffff


	//   ....[5]....
        /*6c50*/ 	.word	0xffffffff


	//   ....[6]....
        /*6c54*/ 	.word	0xffffffff


	//   ....[7]....
        /*6c58*/ 	.word	0xffffffff


	//   ....[8]....
        /*6c5c*/ 	.word	0xffffffff


	//   ....[9]....
        /*6c60*/ 	.word	0xffffffff


	//   ....[10]....
        /*6c64*/ 	.word	0xffffffff


	//   ....[11]....
        /*6c68*/ 	.word	0xffffffff


	//   ....[12]....
        /*6c6c*/ 	.word	0xffffffff


	//   ....[13]....
        /*6c70*/ 	.word	0xffffffff


	//   ....[14]....
        /*6c74*/ 	.word	0xffffffff


	//   ....[15]....
        /*6c78*/ 	.word	0xffffffff


	//   ....[16]....
        /*6c7c*/ 	.word	0xffffffff


	//   ....[17]....
        /*6c80*/ 	.word	0xffffffff


	//   ....[18]....
        /*6c84*/ 	.word	0xffffffff


	//   ....[19]....
        /*6c88*/ 	.word	0xffffffff


	//   ....[20]....
        /*6c8c*/ 	.word	0xffffffff


	//   ....[21]....
        /*6c90*/ 	.word	0xffffffff


	//   ....[22]....
        /*6c94*/ 	.word	0xffffffff


	//   ....[23]....
        /*6c98*/ 	.word	0xffffffff


	//   ....[24]....
        /*6c9c*/ 	.word	0xffffffff


	//   ....[25]....
        /*6ca0*/ 	.word	0xffffffff


	//   ....[26]....
        /*6ca4*/ 	.word	0xffffffff


	//   ....[27]....
        /*6ca8*/ 	.word	0xffffffff


	//   ....[28]....
        /*6cac*/ 	.word	0xffffffff


	//   ....[29]....
        /*6cb0*/ 	.word	0xffffffff


	//   ....[30]....
        /*6cb4*/ 	.word	0xffffffff


	//   ....[31]....
        /*6cb8*/ 	.word	0xffffffff


	//   ....[32]....
        /*6cbc*/ 	.word	0xffffffff


	//   ....[33]....
        /*6cc0*/ 	.word	0xffffffff


	//   ....[34]....
        /*6cc4*/ 	.word	0xffffffff


	//   ....[35]....
        /*6cc8*/ 	.word	0xffffffff


	//   ....[36]....
        /*6ccc*/ 	.word	0xffffffff


	//   ....[37]....
        /*6cd0*/ 	.word	0xffffffff


	//   ....[38]....
        /*6cd4*/ 	.word	0xffffffff


	//   ....[39]....
        /*6cd8*/ 	.word	0xffffffff


	//   ....[40]....
        /*6cdc*/ 	.word	0xffffffff


	//   ....[41]....
        /*6ce0*/ 	.word	0xffffffff


	//   ....[42]....
        /*6ce4*/ 	.word	0xffffffff


	//   ....[43]....
        /*6ce8*/ 	.word	0xffffffff


	//   ....[44]....
        /*6cec*/ 	.word	0xffffffff


	//   ....[45]....
        /*6cf0*/ 	.word	0xffffffff


	//   ....[46]....
        /*6cf4*/ 	.word	0xffffffff


	//   ....[47]....
        /*6cf8*/ 	.word	0xffffffff


	//   ....[48]....
        /*6cfc*/ 	.word	0xffffffff


	//   ....[49]....
        /*6d00*/ 	.word	0xffffffff


	//   ....[50]....
        /*6d04*/ 	.word	0xffffffff


	//   ....[51]....
        /*6d08*/ 	.word	0xffffffff


	//   ....[52]....
        /*6d0c*/ 	.word	0xffffffff


	//   ....[53]....
        /*6d10*/ 	.word	0xffffffff


	//   ....[54]....
        /*6d14*/ 	.word	0xffffffff


	//   ....[55]....
        /*6d18*/ 	.word	0xffffffff


	//   ....[56]....
        /*6d1c*/ 	.word	0xffffffff


	//   ....[57]....
        /*6d20*/ 	.word	0xffffffff


	//   ....[58]....
        /*6d24*/ 	.word	0xffffffff


	//   ....[59]....
        /*6d28*/ 	.word	0xffffffff


	//   ....[60]....
        /*6d2c*/ 	.word	0xffffffff


	//   ....[61]....
        /*6d30*/ 	.word	0xffffffff


	//   ....[62]....
        /*6d34*/ 	.word	0xffffffff


	//   ....[63]....
        /*6d38*/ 	.word	0xffffffff


	//   ....[64]....
        /*6d3c*/ 	.word	0xffffffff


	//   ....[65]....
        /*6d40*/ 	.word	0xffffffff


	//   ....[66]....
        /*6d44*/ 	.word	0xffffffff


	//   ....[67]....
        /*6d48*/ 	.word	0xffffffff


	//   ....[68]....
        /*6d4c*/ 	.word	0xffffffff


	//   ....[69]....
        /*6d50*/ 	.word	0xffffffff


	//   ....[70]....
        /*6d54*/ 	.word	0xffffffff


	//   ....[71]....
        /*6d58*/ 	.word	0xffffffff


	//   ....[72]....
        /*6d5c*/ 	.word	0xffffffff


	//   ....[73]....
        /*6d60*/ 	.word	0xffffffff


	//   ....[74]....
        /*6d64*/ 	.word	0xffffffff


	//   ....[75]....
        /*6d68*/ 	.word	0xffffffff


	//   ....[76]....
        /*6d6c*/ 	.word	0xffffffff


	//   ....[77]....
        /*6d70*/ 	.word	0xffffffff


	//   ....[78]....
        /*6d74*/ 	.word	0xffffffff


	//   ....[79]....
        /*6d78*/ 	.word	0xffffffff


	//   ....[80]....
        /*6d7c*/ 	.word	0xffffffff


	//   ....[81]....
        /*6d80*/ 	.word	0xffffffff


	//   ....[82]....
        /*6d84*/ 	.word	0xffffffff


	//   ....[83]....
        /*6d88*/ 	.word	0xffffffff


	//   ....[84]....
        /*6d8c*/ 	.word	0xffffffff


	//   ....[85]....
        /*6d90*/ 	.word	0xffffffff


	//   ....[86]....
        /*6d94*/ 	.word	0xffffffff


	//   ....[87]....
        /*6d98*/ 	.word	0xffffffff


	//   ....[88]....
        /*6d9c*/ 	.word	0xffffffff


	//   ....[89]....
        /*6da0*/ 	.word	0xffffffff


	//   ....[90]....
        /*6da4*/ 	.word	0xffffffff


	//   ....[91]....
        /*6da8*/ 	.word	0xffffffff


	//   ....[92]....
        /*6dac*/ 	.word	0xffffffff


	//   ....[93]....
        /*6db0*/ 	.word	0xffffffff


	//   ....[94]....
        /*6db4*/ 	.word	0xffffffff


	//   ....[95]....
        /*6db8*/ 	.word	0xffffffff


	//   ....[96]....
        /*6dbc*/ 	.word	0xffffffff


	//   ....[97]....
        /*6dc0*/ 	.word	0xffffffff


	//   ....[98]....
        /*6dc4*/ 	.word	0xffffffff


	//   ....[99]....
        /*6dc8*/ 	.word	0xffffffff


	//   ....[100]....
        /*6dcc*/ 	.word	0xffffffff


	//   ....[101]....
        /*6dd0*/ 	.word	0xffffffff


	//   ....[102]....
        /*6dd4*/ 	.word	0xffffffff


	//   ....[103]....
        /*6dd8*/ 	.word	0xffffffff


	//   ....[104]....
        /*6ddc*/ 	.word	0xffffffff


	//   ....[105]....
        /*6de0*/ 	.word	0xffffffff


	//   ....[106]....
        /*6de4*/ 	.word	0xffffffff


	//   ....[107]....
        /*6de8*/ 	.word	0xffffffff


	//   ....[108]....
        /*6dec*/ 	.word	0xffffffff


	//   ....[109]....
        /*6df0*/ 	.word	0xffffffff


	//   ....[110]....
        /*6df4*/ 	.word	0xffffffff


	//   ....[111]....
        /*6df8*/ 	.word	0xffffffff


	//   ....[112]....
        /*6dfc*/ 	.word	0xffffffff


	//   ....[113]....
        /*6e00*/ 	.word	0xffffffff


	//   ....[114]....
        /*6e04*/ 	.word	0xffffffff


	//   ....[115]....
        /*6e08*/ 	.word	0xffffffff


	//   ....[116]....
        /*6e0c*/ 	.word	0xffffffff


	//   ....[117]....
        /*6e10*/ 	.word	0xffffffff


	//   ....[118]....
        /*6e14*/ 	.word	0xffffffff


	//   ....[119]....
        /*6e18*/ 	.word	0xffffffff


	//   ....[120]....
        /*6e1c*/ 	.word	0xffffffff


	//   ....[121]....
        /*6e20*/ 	.word	0xffffffff


	//   ....[122]....
        /*6e24*/ 	.word	0xffffffff


	//   ....[123]....
        /*6e28*/ 	.word	0xffffffff


	//   ....[124]....
        /*6e2c*/ 	.word	0xffffffff


	//   ....[125]....
        /*6e30*/ 	.word	0xffffffff


	//   ....[126]....
        /*6e34*/ 	.word	0xffffffff


	//   ....[127]....
        /*6e38*/ 	.word	0xffffffff


	//   ....[128]....
        /*6e3c*/ 	.word	0xffffffff


	//   ....[129]....
        /*6e40*/ 	.word	0xffffffff


	//   ....[130]....
        /*6e44*/ 	.word	0xffffffff


	//   ....[131]....
        /*6e48*/ 	.word	0xffffffff


	//   ....[132]....
        /*6e4c*/ 	.word	0xffffffff


	//   ....[133]....
        /*6e50*/ 	.word	0xffffffff


	//   ....[134]....
        /*6e54*/ 	.word	0xffffffff


	//   ....[135]....
        /*6e58*/ 	.word	0xffffffff


	//   ....[136]....
        /*6e5c*/ 	.word	0xffffffff


	//   ....[137]....
        /*6e60*/ 	.word	0xffffffff


	//   ....[138]....
        /*6e64*/ 	.word	0xffffffff


	//   ....[139]....
        /*6e68*/ 	.word	0xffffffff


	//   ....[140]....
        /*6e6c*/ 	.word	0xffffffff


	//   ....[141]....
        /*6e70*/ 	.word	0xffffffff


	//   ....[142]....
        /*6e74*/ 	.word	0xffffffff


	//   ....[143]....
        /*6e78*/ 	.word	0xffffffff


	//   ....[144]....
        /*6e7c*/ 	.word	0xffffffff


	//   ....[145]....
        /*6e80*/ 	.word	0xffffffff


	//   ....[146]....
        /*6e84*/ 	.word	0xffffffff


	//   ....[147]....
        /*6e88*/ 	.word	0xffffffff


	//   ....[148]....
        /*6e8c*/ 	.word	0xffffffff


	//   ....[149]....
        /*6e90*/ 	.word	0xffffffff


	//   ....[150]....
        /*6e94*/ 	.word	0xffffffff


	//   ....[151]....
        /*6e98*/ 	.word	0xffffffff


	//   ....[152]....
        /*6e9c*/ 	.word	0xffffffff


	//   ....[153]....
        /*6ea0*/ 	.word	0xffffffff


	//   ....[154]....
        /*6ea4*/ 	.word	0xffffffff


	//   ....[155]....
        /*6ea8*/ 	.word	0xffffffff


	//   ....[156]....
        /*6eac*/ 	.word	0xffffffff


	//   ....[157]....
        /*6eb0*/ 	.word	0xffffffff


	//   ....[158]....
        /*6eb4*/ 	.word	0xffffffff


	//   ....[159]....
        /*6eb8*/ 	.word	0xffffffff


	//   ....[160]....
        /*6ebc*/ 	.word	0xffffffff


	//   ....[161]....
        /*6ec0*/ 	.word	0xffffffff


	//   ....[162]....
        /*6ec4*/ 	.word	0xffffffff


	//   ....[163]....
        /*6ec8*/ 	.word	0xffffffff


	//   ....[164]....
        /*6ecc*/ 	.word	0xffffffff


	//   ....[165]....
        /*6ed0*/ 	.word	0xffffffff


	//   ....[166]....
        /*6ed4*/ 	.word	0xffffffff


	//   ....[167]....
        /*6ed8*/ 	.word	0xffffffff


	//   ....[168]....
        /*6edc*/ 	.word	0xffffffff


	//   ....[169]....
        /*6ee0*/ 	.word	0xffffffff


	//   ....[170]....
        /*6ee4*/ 	.word	0xffffffff


	//   ....[171]....
        /*6ee8*/ 	.word	0xffffffff


	//   ....[172]....
        /*6eec*/ 	.word	0xffffffff


	//   ....[173]....
        /*6ef0*/ 	.word	0xffffffff


	//   ....[174]....
        /*6ef4*/ 	.word	0xffffffff


	//   ....[175]....
        /*6ef8*/ 	.word	0xffffffff


	//   ....[176]....
        /*6efc*/ 	.word	0xffffffff


	//   ....[177]....
        /*6f00*/ 	.word	0xffffffff


	//   ....[178]....
        /*6f04*/ 	.word	0xffffffff


	//   ....[179]....
        /*6f08*/ 	.word	0xffffffff


	//   ....[180]....
        /*6f0c*/ 	.word	0xffffffff


	//   ....[181]....
        /*6f10*/ 	.word	0xffffffff


	//   ....[182]....
        /*6f14*/ 	.word	0xffffffff


	//   ....[183]....
        /*6f18*/ 	.word	0xffffffff


	//   ....[184]....
        /*6f1c*/ 	.word	0xffffffff


	//   ....[185]....
        /*6f20*/ 	.word	0xffffffff


	//   ....[186]....
        /*6f24*/ 	.word	0xffffffff


	//   ....[187]....
        /*6f28*/ 	.word	0xffffffff


	//   ....[188]....
        /*6f2c*/ 	.word	0xffffffff


	//   ....[189]....
        /*6f30*/ 	.word	0xffffffff


	//   ....[190]....
        /*6f34*/ 	.word	0xffffffff


	//   ....[191]....
        /*6f38*/ 	.word	0xffffffff


	//   ....[192]....
        /*6f3c*/ 	.word	0xffffffff


	//   ....[193]....
        /*6f40*/ 	.word	0xffffffff


	//   ....[194]....
        /*6f44*/ 	.word	0xffffffff


	//   ....[195]....
        /*6f48*/ 	.word	0xffffffff


	//   ....[196]....
        /*6f4c*/ 	.word	0xffffffff


	//   ....[197]....
        /*6f50*/ 	.word	0xffffffff


	//   ....[198]....
        /*6f54*/ 	.word	0xffffffff


	//   ....[199]....
        /*6f58*/ 	.word	0xffffffff


	//   ....[200]....
        /*6f5c*/ 	.word	0xffffffff


	//   ....[201]....
        /*6f60*/ 	.word	0xffffffff


	//   ....[202]....
        /*6f64*/ 	.word	0xffffffff


	//   ....[203]....
        /*6f68*/ 	.word	0xffffffff


	//   ....[204]....
        /*6f6c*/ 	.word	0xffffffff


	//   ....[205]....
        /*6f70*/ 	.word	0xffffffff


	//   ....[206]....
        /*6f74*/ 	.word	0xffffffff


	//   ....[207]....
        /*6f78*/ 	.word	0xffffffff


	//   ....[208]....
        /*6f7c*/ 	.word	0xffffffff


	//   ....[209]....
        /*6f80*/ 	.word	0xffffffff


	//   ....[210]....
        /*6f84*/ 	.word	0xffffffff


	//   ....[211]....
        /*6f88*/ 	.word	0xffffffff


	//   ....[212]....
        /*6f8c*/ 	.word	0xffffffff


	//   ....[213]....
        /*6f90*/ 	.word	0xffffffff


	//   ....[214]....
        /*6f94*/ 	.word	0xffffffff


	//   ....[215]....
        /*6f98*/ 	.word	0xffffffff


	//   ....[216]....
        /*6f9c*/ 	.word	0xffffffff


	//   ....[217]....
        /*6fa0*/ 	.word	0xffffffff


	//   ....[218]....
        /*6fa4*/ 	.word	0xffffffff


	//   ....[219]....
        /*6fa8*/ 	.word	0xffffffff


	//   ....[220]....
        /*6fac*/ 	.word	0xffffffff


	//   ....[221]....
        /*6fb0*/ 	.word	0xffffffff


	//   ....[222]....
        /*6fb4*/ 	.word	0xffffffff


	//   ....[223]....
        /*6fb8*/ 	.word	0xffffffff


	//   ....[224]....
        /*6fbc*/ 	.word	0xffffffff


	//   ....[225]....
        /*6fc0*/ 	.word	0xffffffff


	//   ....[226]....
        /*6fc4*/ 	.word	0xffffffff


	//   ....[227]....
        /*6fc8*/ 	.word	0xffffffff


	//   ....[228]....
        /*6fcc*/ 	.word	0xffffffff


	//   ....[229]....
        /*6fd0*/ 	.word	0xffffffff


	//   ....[230]....
        /*6fd4*/ 	.word	0xffffffff


	//   ....[231]....
        /*6fd8*/ 	.word	0xffffffff


	//   ....[232]....
        /*6fdc*/ 	.word	0xffffffff


	//   ....[233]....
        /*6fe0*/ 	.word	0xffffffff


	//   ....[234]....
        /*6fe4*/ 	.word	0xffffffff


	//   ....[235]....
        /*6fe8*/ 	.word	0xffffffff


	//   ....[236]....
        /*6fec*/ 	.word	0xffffffff


	//   ....[237]....
        /*6ff0*/ 	.word	0xffffffff


	//   ....[238]....
        /*6ff4*/ 	.word	0xffffffff


	//   ....[239]....
        /*6ff8*/ 	.word	0xffffffff


	//   ....[240]....
        /*6ffc*/ 	.word	0xffffffff


	//   ....[241]....
        /*7000*/ 	.word	0xffffffff


	//   ....[242]....
        /*7004*/ 	.word	0xffffffff


	//   ....[243]....
        /*7008*/ 	.word	0xffffffff


	//   ....[244]....
        /*700c*/ 	.word	0xffffffff


	//   ....[245]....
        /*7010*/ 	.word	0xffffffff


	//   ....[246]....
        /*7014*/ 	.word	0xffffffff


	//   ....[247]....
        /*7018*/ 	.word	0xffffffff


	//   ....[248]....
        /*701c*/ 	.word	0xffffffff


	//   ....[249]....
        /*7020*/ 	.word	0xffffffff


	//   ....[250]....
        /*7024*/ 	.word	0xffffffff


	//   ....[251]....
        /*7028*/ 	.word	0xffffffff


	//   ....[252]....
        /*702c*/ 	.word	0xffffffff


	//   ....[253]....
        /*7030*/ 	.word	0xffffffff


	//   ....[254]....
        /*7034*/ 	.word	0xffffffff


	//   ....[255]....
        /*7038*/ 	.word	0xffffffff


	//   ....[0]....
        /*703c*/ 	.word	0xffffffff


	//   ....[1]....
        /*7040*/ 	.word	0xffffffff


	//   ....[2]....
        /*7044*/ 	.word	0xffffffff


	//   ....[3]....
        /*7048*/ 	.word	0xffffffff


	//   ....[4]....
        /*704c*/ 	.word	0xffffffff


	//   ....[5]....
        /*7050*/ 	.word	0xffffffff


	//   ....[6]....
        /*7054*/ 	.word	0xffffffff


	//   ....[7]....
        /*7058*/ 	.word	0xffffffff


	//   ....[8]....
        /*705c*/ 	.word	0xffffffff


	//   ....[9]....
        /*7060*/ 	.word	0xffffffff


	//   ....[10]....
        /*7064*/ 	.word	0xffffffff


	//   ....[11]....
        /*7068*/ 	.word	0xffffffff


	//   ....[12]....
        /*706c*/ 	.word	0xffffffff


	//   ....[13]....
        /*7070*/ 	.word	0xffffffff


	//   ....[14]....
        /*7074*/ 	.word	0xffffffff


	//   ....[15]....
        /*7078*/ 	.word	0xffffffff


	//   ....[16]....
        /*707c*/ 	.word	0xffffffff


	//   ....[17]....
        /*7080*/ 	.word	0xffffffff


	//   ....[18]....
        /*7084*/ 	.word	0xffffffff


	//   ....[19]....
        /*7088*/ 	.word	0xffffffff


	//   ....[20]....
        /*708c*/ 	.word	0xffffffff


	//   ....[21]....
        /*7090*/ 	.word	0xffffffff


	//   ....[22]....
        /*7094*/ 	.word	0xffffffff


	//   ....[23]....
        /*7098*/ 	.word	0xffffffff


	//   ....[24]....
        /*709c*/ 	.word	0xffffffff


	//   ....[25]....
        /*70a0*/ 	.word	0xffffffff


	//   ....[26]....
        /*70a4*/ 	.word	0xffffffff


	//   ....[27]....
        /*70a8*/ 	.word	0xffffffff


	//   ....[28]....
        /*70ac*/ 	.word	0xffffffff


	//   ....[29]....
        /*70b0*/ 	.word	0xffffffff


	//   ....[30]....
        /*70b4*/ 	.word	0xffffffff


	//   ....[31]....
        /*70b8*/ 	.word	0xffffffff


	//   ....[32]....
        /*70bc*/ 	.word	0xffffffff


	//   ....[33]....
        /*70c0*/ 	.word	0xffffffff


	//   ....[34]....
        /*70c4*/ 	.word	0xffffffff


	//   ....[35]....
        /*70c8*/ 	.word	0xffffffff


	//   ....[36]....
        /*70cc*/ 	.word	0xffffffff


	//   ....[37]....
        /*70d0*/ 	.word	0xffffffff


	//   ....[38]....
        /*70d4*/ 	.word	0xffffffff


	//   ....[39]....
        /*70d8*/ 	.word	0xffffffff


	//   ....[40]....
        /*70dc*/ 	.word	0xffffffff


	//   ....[41]....
        /*70e0*/ 	.word	0xffffffff


	//   ....[42]....
        /*70e4*/ 	.word	0xffffffff


	//   ....[43]....
        /*70e8*/ 	.word	0xffffffff


	//   ....[44]....
        /*70ec*/ 	.word	0xffffffff


	//   ....[45]....
        /*70f0*/ 	.word	0xffffffff


	//   ....[46]....
        /*70f4*/ 	.word	0xffffffff


	//   ....[47]....
        /*70f8*/ 	.word	0xffffffff


	//   ....[48]....
        /*70fc*/ 	.word	0xffffffff


	//   ....[49]....
        /*7100*/ 	.word	0xffffffff


	//   ....[50]....
        /*7104*/ 	.word	0xffffffff


	//   ....[51]....
        /*7108*/ 	.word	0xffffffff


	//   ....[52]....
        /*710c*/ 	.word	0xffffffff


	//   ....[53]....
        /*7110*/ 	.word	0xffffffff


	//   ....[54]....
        /*7114*/ 	.word	0xffffffff


	//   ....[55]....
        /*7118*/ 	.word	0xffffffff


	//   ....[56]....
        /*711c*/ 	.word	0xffffffff


	//   ....[57]....
        /*7120*/ 	.word	0xffffffff


	//   ....[58]....
        /*7124*/ 	.word	0xffffffff


	//   ....[59]....
        /*7128*/ 	.word	0xffffffff


	//   ....[60]....
        /*712c*/ 	.word	0xffffffff


	//   ....[61]....
        /*7130*/ 	.word	0xffffffff


	//   ....[62]....
        /*7134*/ 	.word	0xffffffff


	//   ....[63]....
        /*7138*/ 	.word	0xffffffff


	//   ....[64]....
        /*713c*/ 	.word	0xffffffff


	//   ....[65]....
        /*7140*/ 	.word	0xffffffff


	//   ....[66]....
        /*7144*/ 	.word	0xffffffff


	//   ....[67]....
        /*7148*/ 	.word	0xffffffff


	//   ....[68]....
        /*714c*/ 	.word	0xffffffff


	//   ....[69]....
        /*7150*/ 	.word	0xffffffff


	//   ....[70]....
        /*7154*/ 	.word	0xffffffff


	//   ....[71]....
        /*7158*/ 	.word	0xffffffff


	//   ....[72]....
        /*715c*/ 	.word	0xffffffff


	//   ....[73]....
        /*7160*/ 	.word	0xffffffff


	//   ....[74]....
        /*7164*/ 	.word	0xffffffff


	//   ....[75]....
        /*7168*/ 	.word	0xffffffff


	//   ....[76]....
        /*716c*/ 	.word	0xffffffff


	//   ....[77]....
        /*7170*/ 	.word	0xffffffff


	//   ....[78]....
        /*7174*/ 	.word	0xffffffff


	//   ....[79]....
        /*7178*/ 	.word	0xffffffff


	//   ....[80]....
        /*717c*/ 	.word	0xffffffff


	//   ....[81]....
        /*7180*/ 	.word	0xffffffff


	//   ....[82]....
        /*7184*/ 	.word	0xffffffff


	//   ....[83]....
        /*7188*/ 	.word	0xffffffff


	//   ....[84]....
        /*718c*/ 	.word	0xffffffff


	//   ....[85]....
        /*7190*/ 	.word	0xffffffff


	//   ....[86]....
        /*7194*/ 	.word	0xffffffff


	//   ....[87]....
        /*7198*/ 	.word	0xffffffff


	//   ....[88]....
        /*719c*/ 	.word	0xffffffff


	//   ....[89]....
        /*71a0*/ 	.word	0xffffffff


	//   ....[90]....
        /*71a4*/ 	.word	0xffffffff


	//   ....[91]....
        /*71a8*/ 	.word	0xffffffff


	//   ....[92]....
        /*71ac*/ 	.word	0xffffffff


	//   ....[93]....
        /*71b0*/ 	.word	0xffffffff


	//   ....[94]....
        /*71b4*/ 	.word	0xffffffff


	//   ....[95]....
        /*71b8*/ 	.word	0xffffffff


	//   ....[96]....
        /*71bc*/ 	.word	0xffffffff


	//   ....[97]....
        /*71c0*/ 	.word	0xffffffff


	//   ....[98]....
        /*71c4*/ 	.word	0xffffffff


	//   ....[99]....
        /*71c8*/ 	.word	0xffffffff


	//   ....[100]....
        /*71cc*/ 	.word	0xffffffff


	//   ....[101]....
        /*71d0*/ 	.word	0xffffffff


	//   ....[102]....
        /*71d4*/ 	.word	0xffffffff


	//   ....[103]....
        /*71d8*/ 	.word	0xffffffff


	//   ....[104]....
        /*71dc*/ 	.word	0xffffffff


	//   ....[105]....
        /*71e0*/ 	.word	0xffffffff


	//   ....[106]....
        /*71e4*/ 	.word	0xffffffff


	//   ....[107]....
        /*71e8*/ 	.word	0xffffffff


	//   ....[108]....
        /*71ec*/ 	.word	0xffffffff


	//   ....[109]....
        /*71f0*/ 	.word	0xffffffff


	//   ....[110]....
        /*71f4*/ 	.word	0xffffffff


	//   ....[111]....
        /*71f8*/ 	.word	0xffffffff


	//   ....[112]....
        /*71fc*/ 	.word	0xffffffff


	//   ....[113]....
        /*7200*/ 	.word	0xffffffff


	//   ....[114]....
        /*7204*/ 	.word	0xffffffff


	//   ....[115]....
        /*7208*/ 	.word	0xffffffff


	//   ....[116]....
        /*720c*/ 	.word	0xffffffff


	//   ....[117]....
        /*7210*/ 	.word	0xffffffff


	//   ....[118]....
        /*7214*/ 	.word	0xffffffff


	//   ....[119]....
        /*7218*/ 	.word	0xffffffff


	//   ....[120]....
        /*721c*/ 	.word	0xffffffff


	//   ....[121]....
        /*7220*/ 	.word	0xffffffff


	//   ....[122]....
        /*7224*/ 	.word	0xffffffff


	//   ....[123]....
        /*7228*/ 	.word	0xffffffff


	//   ....[124]....
        /*722c*/ 	.word	0xffffffff


	//   ....[125]....
        /*7230*/ 	.word	0xffffffff


	//   ....[126]....
        /*7234*/ 	.word	0xffffffff


	//   ....[127]....
        /*7238*/ 	.word	0xffffffff


	//   ....[128]....
        /*723c*/ 	.word	0xffffffff


	//   ....[129]....
        /*7240*/ 	.word	0xffffffff


	//   ....[130]....
        /*7244*/ 	.word	0xffffffff


	//   ....[131]....
        /*7248*/ 	.word	0xffffffff


	//   ....[132]....
        /*724c*/ 	.word	0xffffffff


	//   ....[133]....
        /*7250*/ 	.word	0xffffffff


	//   ....[134]....
        /*7254*/ 	.word	0xffffffff


	//   ....[135]....
        /*7258*/ 	.word	0xffffffff


	//   ....[136]....
        /*725c*/ 	.word	0xffffffff


	//   ....[137]....
        /*7260*/ 	.word	0xffffffff


	//   ....[138]....
        /*7264*/ 	.word	0xffffffff


	//   ....[139]....
        /*7268*/ 	.word	0xffffffff


	//   ....[140]....
        /*726c*/ 	.word	0xffffffff


	//   ....[141]....
        /*7270*/ 	.word	0xffffffff


	//   ....[142]....
        /*7274*/ 	.word	0xffffffff


	//   ....[143]....
        /*7278*/ 	.word	0xffffffff


	//   ....[144]....
        /*727c*/ 	.word	0xffffffff


	//   ....[145]....
        /*7280*/ 	.word	0xffffffff


	//   ....[146]....
        /*7284*/ 	.word	0xffffffff


	//   ....[147]....
        /*7288*/ 	.word	0xffffffff


	//   ....[148]....
        /*728c*/ 	.word	0xffffffff


	//   ....[149]....
        /*7290*/ 	.word	0xffffffff


	//   ....[150]....
        /*7294*/ 	.word	0xffffffff


	//   ....[151]....
        /*7298*/ 	.word	0xffffffff


	//   ....[152]....
        /*729c*/ 	.word	0xffffffff


	//   ....[153]....
        /*72a0*/ 	.word	0xffffffff


	//   ....[154]....
        /*72a4*/ 	.word	0xffffffff


	//   ....[155]....
        /*72a8*/ 	.word	0xffffffff


	//   ....[156]....
        /*72ac*/ 	.word	0xffffffff


	//   ....[157]....
        /*72b0*/ 	.word	0xffffffff


	//   ....[158]....
        /*72b4*/ 	.word	0xffffffff


	//   ....[159]....
        /*72b8*/ 	.word	0xffffffff


	//   ....[160]....
        /*72bc*/ 	.word	0xffffffff


	//   ....[161]....
        /*72c0*/ 	.word	0xffffffff


	//   ....[162]....
        /*72c4*/ 	.word	0xffffffff


	//   ....[163]....
        /*72c8*/ 	.word	0xffffffff


	//   ....[164]....
        /*72cc*/ 	.word	0xffffffff


	//   ....[165]....
        /*72d0*/ 	.word	0xffffffff


	//   ....[166]....
        /*72d4*/ 	.word	0xffffffff


	//   ....[167]....
        /*72d8*/ 	.word	0xffffffff


	//   ....[168]....
        /*72dc*/ 	.word	0xffffffff


	//   ....[169]....
        /*72e0*/ 	.word	0xffffffff


	//   ....[170]....
        /*72e4*/ 	.word	0xffffffff


	//   ....[171]....
        /*72e8*/ 	.word	0xffffffff


	//   ....[172]....
        /*72ec*/ 	.word	0xffffffff


	//   ....[173]....
        /*72f0*/ 	.word	0xffffffff


	//   ....[174]....
        /*72f4*/ 	.word	0xffffffff


	//   ....[175]....
        /*72f8*/ 	.word	0xffffffff


	//   ....[176]....
        /*72fc*/ 	.word	0xffffffff


	//   ....[177]....
        /*7300*/ 	.word	0xffffffff


	//   ....[178]....
        /*7304*/ 	.word	0xffffffff


	//   ....[179]....
        /*7308*/ 	.word	0xffffffff


	//   ....[180]....
        /*730c*/ 	.word	0xffffffff


	//   ....[181]....
        /*7310*/ 	.word	0xffffffff


	//   ....[182]....
        /*7314*/ 	.word	0xffffffff


	//   ....[183]....
        /*7318*/ 	.word	0xffffffff


	//   ....[184]....
        /*731c*/ 	.word	0xffffffff


	//   ....[185]....
        /*7320*/ 	.word	0xffffffff


	//   ....[186]....
        /*7324*/ 	.word	0xffffffff


	//   ....[187]....
        /*7328*/ 	.word	0xffffffff


	//   ....[188]....
        /*732c*/ 	.word	0xffffffff


	//   ....[189]....
        /*7330*/ 	.word	0xffffffff


	//   ....[190]....
        /*7334*/ 	.word	0xffffffff


	//   ....[191]....
        /*7338*/ 	.word	0xffffffff


	//   ....[192]....
        /*733c*/ 	.word	0xffffffff


	//   ....[193]....
        /*7340*/ 	.word	0xffffffff


	//   ....[194]....
        /*7344*/ 	.word	0xffffffff


	//   ....[195]....
        /*7348*/ 	.word	0xffffffff


	//   ....[196]....
        /*734c*/ 	.word	0xffffffff


	//   ....[197]....
        /*7350*/ 	.word	0xffffffff


	//   ....[198]....
        /*7354*/ 	.word	0xffffffff


	//   ....[199]....
        /*7358*/ 	.word	0xffffffff


	//   ....[200]....
        /*735c*/ 	.word	0xffffffff


	//   ....[201]....
        /*7360*/ 	.word	0xffffffff


	//   ....[202]....
        /*7364*/ 	.word	0xffffffff


	//   ....[203]....
        /*7368*/ 	.word	0xffffffff


	//   ....[204]....
        /*736c*/ 	.word	0xffffffff


	//   ....[205]....
        /*7370*/ 	.word	0xffffffff


	//   ....[206]....
        /*7374*/ 	.word	0xffffffff


	//   ....[207]....
        /*7378*/ 	.word	0xffffffff


	//   ....[208]....
        /*737c*/ 	.word	0xffffffff


	//   ....[209]....
        /*7380*/ 	.word	0xffffffff


	//   ....[210]....
        /*7384*/ 	.word	0xffffffff


	//   ....[211]....
        /*7388*/ 	.word	0xffffffff


	//   ....[212]....
        /*738c*/ 	.word	0xffffffff


	//   ....[213]....
        /*7390*/ 	.word	0xffffffff


	//   ....[214]....
        /*7394*/ 	.word	0xffffffff


	//   ....[215]....
        /*7398*/ 	.word	0xffffffff


	//   ....[216]....
        /*739c*/ 	.word	0xffffffff


	//   ....[217]....
        /*73a0*/ 	.word	0xffffffff


	//   ....[218]....
        /*73a4*/ 	.word	0xffffffff


	//   ....[219]....
        /*73a8*/ 	.word	0xffffffff


	//   ....[220]....
        /*73ac*/ 	.word	0xffffffff


	//   ....[221]....
        /*73b0*/ 	.word	0xffffffff


	//   ....[222]....
        /*73b4*/ 	.word	0xffffffff


	//   ....[223]....
        /*73b8*/ 	.word	0xffffffff


	//   ....[224]....
        /*73bc*/ 	.word	0xffffffff


	//   ....[225]....
        /*73c0*/ 	.word	0xffffffff


	//   ....[226]....
        /*73c4*/ 	.word	0xffffffff


	//   ....[227]....
        /*73c8*/ 	.word	0xffffffff


	//   ....[228]....
        /*73cc*/ 	.word	0xffffffff


	//   ....[229]....
        /*73d0*/ 	.word	0xffffffff


	//   ....[230]....
        /*73d4*/ 	.word	0xffffffff


	//   ....[231]....
        /*73d8*/ 	.word	0xffffffff


	//   ....[232]....
        /*73dc*/ 	.word	0xffffffff


	//   ....[233]....
        /*73e0*/ 	.word	0xffffffff


	//   ....[234]....
        /*73e4*/ 	.word	0xffffffff


	//   ....[235]....
        /*73e8*/ 	.word	0xffffffff


	//   ....[236]....
        /*73ec*/ 	.word	0xffffffff


	//   ....[237]....
        /*73f0*/ 	.word	0xffffffff


	//   ....[238]....
        /*73f4*/ 	.word	0xffffffff


	//   ....[239]....
        /*73f8*/ 	.word	0xffffffff


	//   ....[240]....
        /*73fc*/ 	.word	0xffffffff


	//   ....[241]....
        /*7400*/ 	.word	0xffffffff


	//   ....[242]....
        /*7404*/ 	.word	0xffffffff


	//   ....[243]....
        /*7408*/ 	.word	0xffffffff


	//   ....[244]....
        /*740c*/ 	.word	0xffffffff


	//   ....[245]....
        /*7410*/ 	.word	0xffffffff


	//   ....[246]....
        /*7414*/ 	.word	0xffffffff


	//   ....[247]....
        /*7418*/ 	.word	0xffffffff


	//   ....[248]....
        /*741c*/ 	.word	0xffffffff


	//   ....[249]....
        /*7420*/ 	.word	0xffffffff


	//   ....[250]....
        /*7424*/ 	.word	0xffffffff


	//   ....[251]....
        /*7428*/ 	.word	0xffffffff


	//   ....[252]....
        /*742c*/ 	.word	0xffffffff


	//   ....[253]....
        /*7430*/ 	.word	0xffffffff


	//   ....[254]....
        /*7434*/ 	.word	0xffffffff


	//   ....[255]....
        /*7438*/ 	.word	0xffffffff


	//   ....[0]....
        /*743c*/ 	.word	0xffffffff


	//   ....[1]....
        /*7440*/ 	.word	0xffffffff


	//   ....[2]....
        /*7444*/ 	.word	0xffffffff


	//   ....[3]....
        /*7448*/ 	.word	0xffffffff


	//   ....[4]....
        /*744c*/ 	.word	0xffffffff


	//   ....[5]....
        /*7450*/ 	.word	0xffffffff


	//   ....[6]....
        /*7454*/ 	.word	0xffffffff


	//   ....[7]....
        /*7458*/ 	.word	0xffffffff


	//   ....[8]....
        /*745c*/ 	.word	0xffffffff


	//   ....[9]....
        /*7460*/ 	.word	0xffffffff


	//   ....[10]....
        /*7464*/ 	.word	0xffffffff


	//   ....[11]....
        /*7468*/ 	.word	0xffffffff


	//   ....[12]....
        /*746c*/ 	.word	0xffffffff


	//   ....[13]....
        /*7470*/ 	.word	0xffffffff


	//   ....[14]....
        /*7474*/ 	.word	0xffffffff


	//   ....[15]....
        /*7478*/ 	.word	0xffffffff


	//   ....[16]....
        /*747c*/ 	.word	0xffffffff


	//   ....[17]....
        /*7480*/ 	.word	0xffffffff


	//   ....[18]....
        /*7484*/ 	.word	0xffffffff


	//   ....[19]....
        /*7488*/ 	.word	0xffffffff


	//   ....[20]....
        /*748c*/ 	.word	0xffffffff


	//   ....[21]....
        /*7490*/ 	.word	0xffffffff


	//   ....[22]....
        /*7494*/ 	.word	0xffffffff


	//   ....[23]....
        /*7498*/ 	.word	0xffffffff


	//   ....[24]....
        /*749c*/ 	.word	0xffffffff


	//   ....[25]....
        /*74a0*/ 	.word	0xffffffff


	//   ....[26]....
        /*74a4*/ 	.word	0xffffffff


	//   ....[27]....
        /*74a8*/ 	.word	0xffffffff


	//   ....[28]....
        /*74ac*/ 	.word	0xffffffff


	//   ....[29]....
        /*74b0*/ 	.word	0xffffffff


	//   ....[30]....
        /*74b4*/ 	.word	0xffffffff


	//   ....[31]....
        /*74b8*/ 	.word	0xffffffff


	//   ....[32]....
        /*74bc*/ 	.word	0xffffffff


	//   ....[33]....
        /*74c0*/ 	.word	0xffffffff


	//   ....[34]....
        /*74c4*/ 	.word	0xffffffff


	//   ....[35]....
        /*74c8*/ 	.word	0xffffffff


	//   ....[36]....
        /*74cc*/ 	.word	0xffffffff


	//   ....[37]....
        /*74d0*/ 	.word	0xffffffff


	//   ....[38]....
        /*74d4*/ 	.word	0xffffffff


	//   ....[39]....
        /*74d8*/ 	.word	0xffffffff


	//   ....[40]....
        /*74dc*/ 	.word	0xffffffff


	//   ....[41]....
        /*74e0*/ 	.word	0xffffffff


	//   ....[42]....
        /*74e4*/ 	.word	0xffffffff


	//   ....[43]....
        /*74e8*/ 	.word	0xffffffff


	//   ....[44]....
        /*74ec*/ 	.word	0xffffffff


	//   ....[45]....
        /*74f0*/ 	.word	0xffffffff


	//   ....[46]....
        /*74f4*/ 	.word	0xffffffff


	//   ....[47]....
        /*74f8*/ 	.word	0xffffffff


	//   ....[48]....
        /*74fc*/ 	.word	0xffffffff


	//   ....[49]....
        /*7500*/ 	.word	0xffffffff


	//   ....[50]....
        /*7504*/ 	.word	0xffffffff


	//   ....[51]....
        /*7508*/ 	.word	0xffffffff


	//   ....[52]....
        /*750c*/ 	.word	0xffffffff


	//   ....[53]....
        /*7510*/ 	.word	0xffffffff


	//   ....[54]....
        /*7514*/ 	.word	0xffffffff


	//   ....[55]....
        /*7518*/ 	.word	0xffffffff


	//   ....[56]....
        /*751c*/ 	.word	0xffffffff


	//   ....[57]....
        /*7520*/ 	.word	0xffffffff


	//   ....[58]....
        /*7524*/ 	.word	0xffffffff


	//   ....[59]....
        /*7528*/ 	.word	0xffffffff


	//   ....[60]....
        /*752c*/ 	.word	0xffffffff


	//   ....[61]....
        /*7530*/ 	.word	0xffffffff


	//   ....[62]....
        /*7534*/ 	.word	0xffffffff


	//   ....[63]....
        /*7538*/ 	.word	0xffffffff


	//   ....[64]....
        /*753c*/ 	.word	0xffffffff


	//   ....[65]....
        /*7540*/ 	.word	0xffffffff


	//   ....[66]....
        /*7544*/ 	.word	0xffffffff


	//   ....[67]....
        /*7548*/ 	.word	0xffffffff


	//   ....[68]....
        /*754c*/ 	.word	0xffffffff


	//   ....[69]....
        /*7550*/ 	.word	0xffffffff


	//   ....[70]....
        /*7554*/ 	.word	0xffffffff


	//   ....[71]....
        /*7558*/ 	.word	0xffffffff


	//   ....[72]....
        /*755c*/ 	.word	0xffffffff


	//   ....[73]....
        /*7560*/ 	.word	0xffffffff


	//   ....[74]....
        /*7564*/ 	.word	0xffffffff


	//   ....[75]....
        /*7568*/ 	.word	0xffffffff


	//   ....[76]....
        /*756c*/ 	.word	0xffffffff


	//   ....[77]....
        /*7570*/ 	.word	0xffffffff


	//   ....[78]....
        /*7574*/ 	.word	0xffffffff


	//   ....[79]....
        /*7578*/ 	.word	0xffffffff


	//   ....[80]....
        /*757c*/ 	.word	0xffffffff


	//   ....[81]....
        /*7580*/ 	.word	0xffffffff


	//   ....[82]....
        /*7584*/ 	.word	0xffffffff


	//   ....[83]....
        /*7588*/ 	.word	0xffffffff


	//   ....[84]....
        /*758c*/ 	.word	0xffffffff


	//   ....[85]....
        /*7590*/ 	.word	0xffffffff


	//   ....[86]....
        /*7594*/ 	.word	0xffffffff


	//   ....[87]....
        /*7598*/ 	.word	0xffffffff


	//   ....[88]....
        /*759c*/ 	.word	0xffffffff


	//   ....[89]....
        /*75a0*/ 	.word	0xffffffff


	//   ....[90]....
        /*75a4*/ 	.word	0xffffffff


	//   ....[91]....
        /*75a8*/ 	.word	0xffffffff


	//   ....[92]....
        /*75ac*/ 	.word	0xffffffff


	//   ....[93]....
        /*75b0*/ 	.word	0xffffffff


	//   ....[94]....
        /*75b4*/ 	.word	0xffffffff


	//   ....[95]....
        /*75b8*/ 	.word	0xffffffff


	//   ....[96]....
        /*75bc*/ 	.word	0xffffffff


	//   ....[97]....
        /*75c0*/ 	.word	0xffffffff


	//   ....[98]....
        /*75c4*/ 	.word	0xffffffff


	//   ....[99]....
        /*75c8*/ 	.word	0xffffffff


	//   ....[100]....
        /*75cc*/ 	.word	0xffffffff


	//   ....[101]....
        /*75d0*/ 	.word	0xffffffff


	//   ....[102]....
        /*75d4*/ 	.word	0xffffffff


	//   ....[103]....
        /*75d8*/ 	.word	0xffffffff


	//   ....[104]....
        /*75dc*/ 	.word	0xffffffff


	//   ....[105]....
        /*75e0*/ 	.word	0xffffffff


	//   ....[106]....
        /*75e4*/ 	.word	0xffffffff


	//   ....[107]....
        /*75e8*/ 	.word	0xffffffff


	//   ....[108]....
        /*75ec*/ 	.word	0xffffffff


	//   ....[109]....
        /*75f0*/ 	.word	0xffffffff


	//   ....[110]....
        /*75f4*/ 	.word	0xffffffff


	//   ....[111]....
        /*75f8*/ 	.word	0xffffffff


	//   ....[112]....
        /*75fc*/ 	.word	0xffffffff


	//   ....[113]....
        /*7600*/ 	.word	0xffffffff


	//   ....[114]....
        /*7604*/ 	.word	0xffffffff


	//   ....[115]....
        /*7608*/ 	.word	0xffffffff


	//   ....[116]....
        /*760c*/ 	.word	0xffffffff


	//   ....[117]....
        /*7610*/ 	.word	0xffffffff


	//   ....[118]....
        /*7614*/ 	.word	0xffffffff


	//   ....[119]....
        /*7618*/ 	.word	0xffffffff


	//   ....[120]....
        /*761c*/ 	.word	0xffffffff


	//   ....[121]....
        /*7620*/ 	.word	0xffffffff


	//   ....[122]....
        /*7624*/ 	.word	0xffffffff


	//   ....[123]....
        /*7628*/ 	.word	0xffffffff


	//   ....[124]....
        /*762c*/ 	.word	0xffffffff


	//   ....[125]....
        /*7630*/ 	.word	0xffffffff


	//   ....[126]....
        /*7634*/ 	.word	0xffffffff


	//   ....[127]....
        /*7638*/ 	.word	0xffffffff


	//   ....[128]....
        /*763c*/ 	.word	0xffffffff


	//   ....[129]....
        /*7640*/ 	.word	0xffffffff


	//   ....[130]....
        /*7644*/ 	.word	0xffffffff


	//   ....[131]....
        /*7648*/ 	.word	0xffffffff


	//   ....[132]....
        /*764c*/ 	.word	0xffffffff


	//   ....[133]....
        /*7650*/ 	.word	0xffffffff


	//   ....[134]....
        /*7654*/ 	.word	0xffffffff


	//   ....[135]....
        /*7658*/ 	.word	0xffffffff


	//   ....[136]....
        /*765c*/ 	.word	0xffffffff


	//   ....[137]....
        /*7660*/ 	.word	0xffffffff


	//   ....[138]....
        /*7664*/ 	.word	0xffffffff


	//   ....[139]....
        /*7668*/ 	.word	0xffffffff


	//   ....[140]....
        /*766c*/ 	.word	0xffffffff


	//   ....[141]....
        /*7670*/ 	.word	0xffffffff


	//   ....[142]....
        /*7674*/ 	.word	0xffffffff


	//   ....[143]....
        /*7678*/ 	.word	0xffffffff


	//   ....[144]....
        /*767c*/ 	.word	0xffffffff


	//   ....[145]....
        /*7680*/ 	.word	0xffffffff


	//   ....[146]....
        /*7684*/ 	.word	0xffffffff


	//   ....[147]....
        /*7688*/ 	.word	0xffffffff


	//   ....[148]....
        /*768c*/ 	.word	0xffffffff


	//   ....[149]....
        /*7690*/ 	.word	0xffffffff


	//   ....[150]....
        /*7694*/ 	.word	0xffffffff


	//   ....[151]....
        /*7698*/ 	.word	0xffffffff


	//   ....[152]....
        /*769c*/ 	.word	0xffffffff


	//   ....[153]....
        /*76a0*/ 	.word	0xffffffff


	//   ....[154]....
        /*76a4*/ 	.word	0xffffffff


	//   ....[155]....
        /*76a8*/ 	.word	0xffffffff


	//   ....[156]....
        /*76ac*/ 	.word	0xffffffff


	//   ....[157]....
        /*76b0*/ 	.word	0xffffffff


	//   ....[158]....
        /*76b4*/ 	.word	0xffffffff


	//   ....[159]....
        /*76b8*/ 	.word	0xffffffff


	//   ....[160]....
        /*76bc*/ 	.word	0xffffffff


	//   ....[161]....
        /*76c0*/ 	.word	0xffffffff


	//   ....[162]....
        /*76c4*/ 	.word	0xffffffff


	//   ....[163]....
        /*76c8*/ 	.word	0xffffffff


	//   ....[164]....
        /*76cc*/ 	.word	0xffffffff


	//   ....[165]....
        /*76d0*/ 	.word	0xffffffff


	//   ....[166]....
        /*76d4*/ 	.word	0xffffffff


	//   ....[167]....
        /*76d8*/ 	.word	0xffffffff


	//   ....[168]....
        /*76dc*/ 	.word	0xffffffff


	//   ....[169]....
        /*76e0*/ 	.word	0xffffffff


	//   ....[170]....
        /*76e4*/ 	.word	0xffffffff


	//   ....[171]....
        /*76e8*/ 	.word	0xffffffff


	//   ....[172]....
        /*76ec*/ 	.word	0xffffffff


	//   ....[173]....
        /*76f0*/ 	.word	0xffffffff


	//   ....[174]....
        /*76f4*/ 	.word	0xffffffff


	//   ....[175]....
        /*76f8*/ 	.word	0xffffffff


	//   ....[176]....
        /*76fc*/ 	.word	0xffffffff


	//   ....[177]....
        /*7700*/ 	.word	0xffffffff


	//   ....[178]....
        /*7704*/ 	.word	0xffffffff


	//   ....[179]....
        /*7708*/ 	.word	0xffffffff


	//   ....[180]....
        /*770c*/ 	.word	0xffffffff


	//   ....[181]....
        /*7710*/ 	.word	0xffffffff


	//   ....[182]....
        /*7714*/ 	.word	0xffffffff


	//   ....[183]....
        /*7718*/ 	.word	0xffffffff


	//   ....[184]....
        /*771c*/ 	.word	0xffffffff


	//   ....[185]....
        /*7720*/ 	.word	0xffffffff


	//   ....[186]....
        /*7724*/ 	.word	0xffffffff


	//   ....[187]....
        /*7728*/ 	.word	0xffffffff


	//   ....[188]....
        /*772c*/ 	.word	0xffffffff


	//   ....[189]....
        /*7730*/ 	.word	0xffffffff


	//   ....[190]....
        /*7734*/ 	.word	0xffffffff


	//   ....[191]....
        /*7738*/ 	.word	0xffffffff


	//   ....[192]....
        /*773c*/ 	.word	0xffffffff


	//   ....[193]....
        /*7740*/ 	.word	0xffffffff


	//   ....[194]....
        /*7744*/ 	.word	0xffffffff


	//   ....[195]....
        /*7748*/ 	.word	0xffffffff


	//   ....[196]....
        /*774c*/ 	.word	0xffffffff


	//   ....[197]....
        /*7750*/ 	.word	0xffffffff


	//   ....[198]....
        /*7754*/ 	.word	0xffffffff


	//   ....[199]....
        /*7758*/ 	.word	0xffffffff


	//   ....[200]....
        /*775c*/ 	.word	0xffffffff


	//   ....[201]....
        /*7760*/ 	.word	0xffffffff


	//   ....[202]....
        /*7764*/ 	.word	0xffffffff


	//   ....[203]....
        /*7768*/ 	.word	0xffffffff


	//   ....[204]....
        /*776c*/ 	.word	0xffffffff


	//   ....[205]....
        /*7770*/ 	.word	0xffffffff


	//   ....[206]....
        /*7774*/ 	.word	0xffffffff


	//   ....[207]....
        /*7778*/ 	.word	0xffffffff


	//   ....[208]....
        /*777c*/ 	.word	0xffffffff


	//   ....[209]....
        /*7780*/ 	.word	0xffffffff


	//   ....[210]....
        /*7784*/ 	.word	0xffffffff


	//   ....[211]....
        /*7788*/ 	.word	0xffffffff


	//   ....[212]....
        /*778c*/ 	.word	0xffffffff


	//   ....[213]....
        /*7790*/ 	.word	0xffffffff


	//   ....[214]....
        /*7794*/ 	.word	0xffffffff


	//   ....[215]....
        /*7798*/ 	.word	0xffffffff


	//   ....[216]....
        /*779c*/ 	.word	0xffffffff


	//   ....[217]....
        /*77a0*/ 	.word	0xffffffff


	//   ....[218]....
        /*77a4*/ 	.word	0xffffffff


	//   ....[219]....
        /*77a8*/ 	.word	0xffffffff


	//   ....[220]....
        /*77ac*/ 	.word	0xffffffff


	//   ....[221]....
        /*77b0*/ 	.word	0xffffffff


	//   ....[222]....
        /*77b4*/ 	.word	0xffffffff


	//   ....[223]....
        /*77b8*/ 	.word	0xffffffff


	//   ....[224]....
        /*77bc*/ 	.word	0xffffffff


	//   ....[225]....
        /*77c0*/ 	.word	0xffffffff


	//   ....[226]....
        /*77c4*/ 	.word	0xffffffff


	//   ....[227]....
        /*77c8*/ 	.word	0xffffffff


	//   ....[228]....
        /*77cc*/ 	.word	0xffffffff


	//   ....[229]....
        /*77d0*/ 	.word	0xffffffff


	//   ....[230]....
        /*77d4*/ 	.word	0xffffffff


	//   ....[231]....
        /*77d8*/ 	.word	0xffffffff


	//   ....[232]....
        /*77dc*/ 	.word	0xffffffff


	//   ....[233]....
        /*77e0*/ 	.word	0xffffffff


	//   ....[234]....
        /*77e4*/ 	.word	0xffffffff


	//   ....[235]....
        /*77e8*/ 	.word	0xffffffff


	//   ....[236]....
        /*77ec*/ 	.word	0xffffffff


	//   ....[237]....
        /*77f0*/ 	.word	0xffffffff


	//   ....[238]....
        /*77f4*/ 	.word	0xffffffff


	//   ....[239]....
        /*77f8*/ 	.word	0xffffffff


	//   ....[240]....
        /*77fc*/ 	.word	0xffffffff


	//   ....[241]....
        /*7800*/ 	.word	0xffffffff


	//   ....[242]....
        /*7804*/ 	.word	0xffffffff


	//   ....[243]....
        /*7808*/ 	.word	0xffffffff


	//   ....[244]....
        /*780c*/ 	.word	0xffffffff


	//   ....[245]....
        /*7810*/ 	.word	0xffffffff


	//   ....[246]....
        /*7814*/ 	.word	0xffffffff


	//   ....[247]....
        /*7818*/ 	.word	0xffffffff


	//   ....[248]....
        /*781c*/ 	.word	0xffffffff


	//   ....[249]....
        /*7820*/ 	.word	0xffffffff


	//   ....[250]....
        /*7824*/ 	.word	0xffffffff


	//   ....[251]....
        /*7828*/ 	.word	0xffffffff


	//   ....[252]....
        /*782c*/ 	.word	0xffffffff


	//   ....[253]....
        /*7830*/ 	.word	0xffffffff


	//   ....[254]....
        /*7834*/ 	.word	0xffffffff


	//   ....[255]....
        /*7838*/ 	.word	0xffffffff


	//   ....[0]....
        /*783c*/ 	.word	0xffffffff


	//   ....[1]....
        /*7840*/ 	.word	0xffffffff


	//   ....[2]....
        /*7844*/ 	.word	0xffffffff


	//   ....[3]....
        /*7848*/ 	.word	0xffffffff


	//   ....[4]....
        /*784c*/ 	.word	0xffffffff


	//   ....[5]....
        /*7850*/ 	.word	0xffffffff


	//   ....[6]....
        /*7854*/ 	.word	0xffffffff


	//   ....[7]....
        /*7858*/ 	.word	0xffffffff


	//   ....[8]....
        /*785c*/ 	.word	0xffffffff


	//   ....[9]....
        /*7860*/ 	.word	0xffffffff


	//   ....[10]....
        /*7864*/ 	.word	0xffffffff


	//   ....[11]....
        /*7868*/ 	.word	0xffffffff


	//   ....[12]....
        /*786c*/ 	.word	0xffffffff


	//   ....[13]....
        /*7870*/ 	.word	0xffffffff


	//   ....[14]....
        /*7874*/ 	.word	0xffffffff


	//   ....[15]....
        /*7878*/ 	.word	0xffffffff


	//   ....[16]....
        /*787c*/ 	.word	0xffffffff


	//   ....[17]....
        /*7880*/ 	.word	0xffffffff


	//   ....[18]....
        /*7884*/ 	.word	0xffffffff


	//   ....[19]....
        /*7888*/ 	.word	0xffffffff


	//   ....[20]....
        /*788c*/ 	.word	0xffffffff


	//   ....[21]....
        /*7890*/ 	.word	0xffffffff


	//   ....[22]....
        /*7894*/ 	.word	0xffffffff


	//   ....[23]....
        /*7898*/ 	.word	0xffffffff


	//   ....[24]....
        /*789c*/ 	.word	0xffffffff


	//   ....[25]....
        /*78a0*/ 	.word	0xffffffff


	//   ....[26]....
        /*78a4*/ 	.word	0xffffffff


	//   ....[27]....
        /*78a8*/ 	.word	0xffffffff


	//   ....[28]....
        /*78ac*/ 	.word	0xffffffff


	//   ....[29]....
        /*78b0*/ 	.word	0xffffffff


	//   ....[30]....
        /*78b4*/ 	.word	0xffffffff


	//   ....[31]....
        /*78b8*/ 	.word	0xffffffff


	//   ....[32]....
        /*78bc*/ 	.word	0xffffffff


	//   ....[33]....
        /*78c0*/ 	.word	0xffffffff


	//   ....[34]....
        /*78c4*/ 	.word	0xffffffff


	//   ....[35]....
        /*78c8*/ 	.word	0xffffffff


	//   ....[36]....
        /*78cc*/ 	.word	0xffffffff


	//   ....[37]....
        /*78d0*/ 	.word	0xffffffff


	//   ....[38]....
        /*78d4*/ 	.word	0xffffffff


	//   ....[39]....
        /*78d8*/ 	.word	0xffffffff


	//   ....[40]....
        /*78dc*/ 	.word	0xffffffff


	//   ....[41]....
        /*78e0*/ 	.word	0xffffffff


	//   ....[42]....
        /*78e4*/ 	.word	0xffffffff


	//   ....[43]....
        /*78e8*/ 	.word	0xffffffff


	//   ....[44]....
        /*78ec*/ 	.word	0xffffffff


	//   ....[45]....
        /*78f0*/ 	.word	0xffffffff


	//   ....[46]....
        /*78f4*/ 	.word	0xffffffff


	//   ....[47]....
        /*78f8*/ 	.word	0xffffffff


	//   ....[48]....
        /*78fc*/ 	.word	0xffffffff


	//   ....[49]....
        /*7900*/ 	.word	0xffffffff


	//   ....[50]....
        /*7904*/ 	.word	0xffffffff


	//   ....[51]....
        /*7908*/ 	.word	0xffffffff


	//   ....[52]....
        /*790c*/ 	.word	0xffffffff


	//   ....[53]....
        /*7910*/ 	.word	0xffffffff


	//   ....[54]....
        /*7914*/ 	.word	0xffffffff


	//   ....[55]....
        /*7918*/ 	.word	0xffffffff


	//   ....[56]....
        /*791c*/ 	.word	0xffffffff


	//   ....[57]....
        /*7920*/ 	.word	0xffffffff


	//   ....[58]....
        /*7924*/ 	.word	0xffffffff


	//   ....[59]....
        /*7928*/ 	.word	0xffffffff


	//   ....[60]....
        /*792c*/ 	.word	0xffffffff


	//   ....[61]....
        /*7930*/ 	.word	0xffffffff


	//   ....[62]....
        /*7934*/ 	.word	0xffffffff


	//   ....[63]....
        /*7938*/ 	.word	0xffffffff


	//   ....[64]....
        /*793c*/ 	.word	0xffffffff


	//   ....[65]....
        /*7940*/ 	.word	0xffffffff


	//   ....[66]....
        /*7944*/ 	.word	0xffffffff


	//   ....[67]....
        /*7948*/ 	.word	0xffffffff


	//   ....[68]....
        /*794c*/ 	.word	0xffffffff


	//   ....[69]....
        /*7950*/ 	.word	0xffffffff


	//   ....[70]....
        /*7954*/ 	.word	0xffffffff


	//   ....[71]....
        /*7958*/ 	.word	0xffffffff


	//   ....[72]....
        /*795c*/ 	.word	0xffffffff


	//   ....[73]....
        /*7960*/ 	.word	0xffffffff


	//   ....[74]....
        /*7964*/ 	.word	0xffffffff


	//   ....[75]....
        /*7968*/ 	.word	0xffffffff


	//   ....[76]....
        /*796c*/ 	.word	0xffffffff


	//   ....[77]....
        /*7970*/ 	.word	0xffffffff


	//   ....[78]....
        /*7974*/ 	.word	0xffffffff


	//   ....[79]....
        /*7978*/ 	.word	0xffffffff


	//   ....[80]....
        /*797c*/ 	.word	0xffffffff


	//   ....[81]....
        /*7980*/ 	.word	0xffffffff


	//   ....[82]....
        /*7984*/ 	.word	0xffffffff


	//   ....[83]....
        /*7988*/ 	.word	0xffffffff


	//   ....[84]....
        /*798c*/ 	.word	0xffffffff


	//   ....[85]....
        /*7990*/ 	.word	0xffffffff


	//   ....[86]....
        /*7994*/ 	.word	0xffffffff


	//   ....[87]....
        /*7998*/ 	.word	0xffffffff


	//   ....[88]....
        /*799c*/ 	.word	0xffffffff


	//   ....[89]....
        /*79a0*/ 	.word	0xffffffff


	//   ....[90]....
        /*79a4*/ 	.word	0xffffffff


	//   ....[91]....
        /*79a8*/ 	.word	0xffffffff


	//   ....[92]....
        /*79ac*/ 	.word	0xffffffff


	//   ....[93]....
        /*79b0*/ 	.word	0xffffffff


	//   ....[94]....
        /*79b4*/ 	.word	0xffffffff


	//   ....[95]....
        /*79b8*/ 	.word	0xffffffff


	//   ....[96]....
        /*79bc*/ 	.word	0xffffffff


	//   ....[97]....
        /*79c0*/ 	.word	0xffffffff


	//   ....[98]....
        /*79c4*/ 	.word	0xffffffff


	//   ....[99]....
        /*79c8*/ 	.word	0xffffffff


	//   ....[100]....
        /*79cc*/ 	.word	0xffffffff


	//   ....[101]....
        /*79d0*/ 	.word	0xffffffff


	//   ....[102]....
        /*79d4*/ 	.word	0xffffffff


	//   ....[103]....
        /*79d8*/ 	.word	0xffffffff


	//   ....[104]....
        /*79dc*/ 	.word	0xffffffff


	//   ....[105]....
        /*79e0*/ 	.word	0xffffffff


	//   ....[106]....
        /*79e4*/ 	.word	0xffffffff


	//   ....[107]....
        /*79e8*/ 	.word	0xffffffff


	//   ....[108]....
        /*79ec*/ 	.word	0xffffffff


	//   ....[109]....
        /*79f0*/ 	.word	0xffffffff


	//   ....[110]....
        /*79f4*/ 	.word	0xffffffff


	//   ....[111]....
        /*79f8*/ 	.word	0xffffffff


	//   ....[112]....
        /*79fc*/ 	.word	0xffffffff


	//   ....[113]....
        /*7a00*/ 	.word	0xffffffff


	//   ....[114]....
        /*7a04*/ 	.word	0xffffffff


	//   ....[115]....
        /*7a08*/ 	.word	0xffffffff


	//   ....[116]....
        /*7a0c*/ 	.word	0xffffffff


	//   ....[117]....
        /*7a10*/ 	.word	0xffffffff


	//   ....[118]....
        /*7a14*/ 	.word	0xffffffff


	//   ....[119]....
        /*7a18*/ 	.word	0xffffffff


	//   ....[120]....
        /*7a1c*/ 	.word	0xffffffff


	//   ....[121]....
        /*7a20*/ 	.word	0xffffffff


	//   ....[122]....
        /*7a24*/ 	.word	0xffffffff


	//   ....[123]....
        /*7a28*/ 	.word	0xffffffff


	//   ....[124]....
        /*7a2c*/ 	.word	0xffffffff


	//   ....[125]....
        /*7a30*/ 	.word	0xffffffff


	//   ....[126]....
        /*7a34*/ 	.word	0xffffffff


	//   ....[127]....
        /*7a38*/ 	.word	0xffffffff


	//   ....[128]....
        /*7a3c*/ 	.word	0xffffffff


	//   ....[129]....
        /*7a40*/ 	.word	0xffffffff


	//   ....[130]....
        /*7a44*/ 	.word	0xffffffff


	//   ....[131]....
        /*7a48*/ 	.word	0xffffffff


	//   ....[132]....
        /*7a4c*/ 	.word	0xffffffff


	//   ....[133]....
        /*7a50*/ 	.word	0xffffffff


	//   ....[134]....
        /*7a54*/ 	.word	0xffffffff


	//   ....[135]....
        /*7a58*/ 	.word	0xffffffff


	//   ....[136]....
        /*7a5c*/ 	.word	0xffffffff


	//   ....[137]....
        /*7a60*/ 	.word	0xffffffff


	//   ....[138]....
        /*7a64*/ 	.word	0xffffffff


	//   ....[139]....
        /*7a68*/ 	.word	0xffffffff


	//   ....[140]....
        /*7a6c*/ 	.word	0xffffffff


	//   ....[141]....
        /*7a70*/ 	.word	0xffffffff


	//   ....[142]....
        /*7a74*/ 	.word	0xffffffff


	//   ....[143]....
        /*7a78*/ 	.word	0xffffffff


	//   ....[144]....
        /*7a7c*/ 	.word	0xffffffff


	//   ....[145]....
        /*7a80*/ 	.word	0xffffffff


	//   ....[146]....
        /*7a84*/ 	.word	0xffffffff


	//   ....[147]....
        /*7a88*/ 	.word	0xffffffff


	//   ....[148]....
        /*7a8c*/ 	.word	0xffffffff


	//   ....[149]....
        /*7a90*/ 	.word	0xffffffff


	//   ....[150]....
        /*7a94*/ 	.word	0xffffffff


	//   ....[151]....
        /*7a98*/ 	.word	0xffffffff


	//   ....[152]....
        /*7a9c*/ 	.word	0xffffffff


	//   ....[153]....
        /*7aa0*/ 	.word	0xffffffff


	//   ....[154]....
        /*7aa4*/ 	.word	0xffffffff


	//   ....[155]....
        /*7aa8*/ 	.word	0xffffffff


	//   ....[156]....
        /*7aac*/ 	.word	0xffffffff


	//   ....[157]....
        /*7ab0*/ 	.word	0xffffffff


	//   ....[158]....
        /*7ab4*/ 	.word	0xffffffff


	//   ....[159]....
        /*7ab8*/ 	.word	0xffffffff


	//   ....[160]....
        /*7abc*/ 	.word	0xffffffff


	//   ....[161]....
        /*7ac0*/ 	.word	0xffffffff


	//   ....[162]....
        /*7ac4*/ 	.word	0xffffffff


	//   ....[163]....
        /*7ac8*/ 	.word	0xffffffff


	//   ....[164]....
        /*7acc*/ 	.word	0xffffffff


	//   ....[165]....
        /*7ad0*/ 	.word	0xffffffff


	//   ....[166]....
        /*7ad4*/ 	.word	0xffffffff


	//   ....[167]....
        /*7ad8*/ 	.word	0xffffffff


	//   ....[168]....
        /*7adc*/ 	.word	0xffffffff


	//   ....[169]....
        /*7ae0*/ 	.word	0xffffffff


	//   ....[170]....
        /*7ae4*/ 	.word	0xffffffff


	//   ....[171]....
        /*7ae8*/ 	.word	0xffffffff


	//   ....[172]....
        /*7aec*/ 	.word	0xffffffff


	//   ....[173]....
        /*7af0*/ 	.word	0xffffffff


	//   ....[174]....
        /*7af4*/ 	.word	0xffffffff


	//   ....[175]....
        /*7af8*/ 	.word	0xffffffff


	//   ....[176]....
        /*7afc*/ 	.word	0xffffffff


	//   ....[177]....
        /*7b00*/ 	.word	0xffffffff


	//   ....[178]....
        /*7b04*/ 	.word	0xffffffff


	//   ....[179]....
        /*7b08*/ 	.word	0xffffffff


	//   ....[180]....
        /*7b0c*/ 	.word	0xffffffff


	//   ....[181]....
        /*7b10*/ 	.word	0xffffffff


	//   ....[182]....
        /*7b14*/ 	.word	0xffffffff


	//   ....[183]....
        /*7b18*/ 	.word	0xffffffff


	//   ....[184]....
        /*7b1c*/ 	.word	0xffffffff


	//   ....[185]....
        /*7b20*/ 	.word	0xffffffff


	//   ....[186]....
        /*7b24*/ 	.word	0xffffffff


	//   ....[187]....
        /*7b28*/ 	.word	0xffffffff


	//   ....[188]....
        /*7b2c*/ 	.word	0xffffffff


	//   ....[189]....
        /*7b30*/ 	.word	0xffffffff


	//   ....[190]....
        /*7b34*/ 	.word	0xffffffff


	//   ....[191]....
        /*7b38*/ 	.word	0xffffffff


	//   ....[192]....
        /*7b3c*/ 	.word	0xffffffff


	//   ....[193]....
        /*7b40*/ 	.word	0xffffffff


	//   ....[194]....
        /*7b44*/ 	.word	0xffffffff


	//   ....[195]....
        /*7b48*/ 	.word	0xffffffff


	//   ....[196]....
        /*7b4c*/ 	.word	0xffffffff


	//   ....[197]....
        /*7b50*/ 	.word	0xffffffff


	//   ....[198]....
        /*7b54*/ 	.word	0xffffffff


	//   ....[199]....
        /*7b58*/ 	.word	0xffffffff


	//   ....[200]....
        /*7b5c*/ 	.word	0xffffffff


	//   ....[201]....
        /*7b60*/ 	.word	0xffffffff


	//   ....[202]....
        /*7b64*/ 	.word	0xffffffff


	//   ....[203]....
        /*7b68*/ 	.word	0xffffffff


	//   ....[204]....
        /*7b6c*/ 	.word	0xffffffff


	//   ....[205]....
        /*7b70*/ 	.word	0xffffffff


	//   ....[206]....
        /*7b74*/ 	.word	0xffffffff


	//   ....[207]....
        /*7b78*/ 	.word	0xffffffff


	//   ....[208]....
        /*7b7c*/ 	.word	0xffffffff


	//   ....[209]....
        /*7b80*/ 	.word	0xffffffff


	//   ....[210]....
        /*7b84*/ 	.word	0xffffffff


	//   ....[211]....
        /*7b88*/ 	.word	0xffffffff


	//   ....[212]....
        /*7b8c*/ 	.word	0xffffffff


	//   ....[213]....
        /*7b90*/ 	.word	0xffffffff


	//   ....[214]....
        /*7b94*/ 	.word	0xffffffff


	//   ....[215]....
        /*7b98*/ 	.word	0xffffffff


	//   ....[216]....
        /*7b9c*/ 	.word	0xffffffff


	//   ....[217]....
        /*7ba0*/ 	.word	0xffffffff


	//   ....[218]....
        /*7ba4*/ 	.word	0xffffffff


	//   ....[219]....
        /*7ba8*/ 	.word	0xffffffff


	//   ....[220]....
        /*7bac*/ 	.word	0xffffffff


	//   ....[221]....
        /*7bb0*/ 	.word	0xffffffff


	//   ....[222]....
        /*7bb4*/ 	.word	0xffffffff


	//   ....[223]....
        /*7bb8*/ 	.word	0xffffffff


	//   ....[224]....
        /*7bbc*/ 	.word	0xffffffff


	//   ....[225]....
        /*7bc0*/ 	.word	0xffffffff


	//   ....[226]....
        /*7bc4*/ 	.word	0xffffffff


	//   ....[227]....
        /*7bc8*/ 	.word	0xffffffff


	//   ....[228]....
        /*7bcc*/ 	.word	0xffffffff


	//   ....[229]....
        /*7bd0*/ 	.word	0xffffffff


	//   ....[230]....
        /*7bd4*/ 	.word	0xffffffff


	//   ....[231]....
        /*7bd8*/ 	.word	0xffffffff


	//   ....[232]....
        /*7bdc*/ 	.word	0xffffffff


	//   ....[233]....
        /*7be0*/ 	.word	0xffffffff


	//   ....[234]....
        /*7be4*/ 	.word	0xffffffff


	//   ....[235]....
        /*7be8*/ 	.word	0xffffffff


	//   ....[236]....
        /*7bec*/ 	.word	0xffffffff


	//   ....[237]....
        /*7bf0*/ 	.word	0xffffffff


	//   ....[238]....
        /*7bf4*/ 	.word	0xffffffff


	//   ....[239]....
        /*7bf8*/ 	.word	0xffffffff


	//   ....[240]....
        /*7bfc*/ 	.word	0xffffffff


	//   ....[241]....
        /*7c00*/ 	.word	0xffffffff


	//   ....[242]....
        /*7c04*/ 	.word	0xffffffff


	//   ....[243]....
        /*7c08*/ 	.word	0xffffffff


	//   ....[244]....
        /*7c0c*/ 	.word	0xffffffff


	//   ....[245]....
        /*7c10*/ 	.word	0xffffffff


	//   ....[246]....
        /*7c14*/ 	.word	0xffffffff


	//   ....[247]....
        /*7c18*/ 	.word	0xffffffff


	//   ....[248]....
        /*7c1c*/ 	.word	0xffffffff


	//   ....[249]....
        /*7c20*/ 	.word	0xffffffff


	//   ....[250]....
        /*7c24*/ 	.word	0xffffffff


	//   ....[251]....
        /*7c28*/ 	.word	0xffffffff


	//   ....[252]....
        /*7c2c*/ 	.word	0xffffffff


	//   ....[253]....
        /*7c30*/ 	.word	0xffffffff


	//   ....[254]....
        /*7c34*/ 	.word	0xffffffff


	//   ....[255]....
        /*7c38*/ 	.word	0xffffffff


	//   ....[0]....
        /*7c3c*/ 	.word	0xffffffff


	//   ....[1]....
        /*7c40*/ 	.word	0xffffffff


	//   ....[2]....
        /*7c44*/ 	.word	0xffffffff


	//   ....[3]....
        /*7c48*/ 	.word	0xffffffff


	//   ....[4]....
        /*7c4c*/ 	.word	0xffffffff


	//   ....[5]....
        /*7c50*/ 	.word	0xffffffff


	//   ....[6]....
        /*7c54*/ 	.word	0xffffffff


	//   ....[7]....
        /*7c58*/ 	.word	0xffffffff


	//   ....[8]....
        /*7c5c*/ 	.word	0xffffffff


	//   ....[9]....
        /*7c60*/ 	.word	0xffffffff


	//   ....[10]....
        /*7c64*/ 	.word	0xffffffff


	//   ....[11]....
        /*7c68*/ 	.word	0xffffffff


	//   ....[12]....
        /*7c6c*/ 	.word	0xffffffff


	//   ....[13]....
        /*7c70*/ 	.word	0xffffffff


	//   ....[14]....
        /*7c74*/ 	.word	0xffffffff


	//   ....[15]....
        /*7c78*/ 	.word	0xffffffff


	//   ....[16]....
        /*7c7c*/ 	.word	0xffffffff


	//   ....[17]....
        /*7c80*/ 	.word	0xffffffff


	//   ....[18]....
        /*7c84*/ 	.word	0xffffffff


	//   ....[19]....
        /*7c88*/ 	.word	0xffffffff


	//   ....[20]....
        /*7c8c*/ 	.word	0xffffffff


	//   ....[21]....
        /*7c90*/ 	.word	0xffffffff


	//   ....[22]....
        /*7c94*/ 	.word	0xffffffff


	//   ....[23]....
        /*7c98*/ 	.word	0xffffffff


	//   ....[24]....
        /*7c9c*/ 	.word	0xffffffff


	//   ....[25]....
        /*7ca0*/ 	.word	0xffffffff


	//   ....[26]....
        /*7ca4*/ 	.word	0xffffffff


	//   ....[27]....
        /*7ca8*/ 	.word	0xffffffff


	//   ....[28]....
        /*7cac*/ 	.word	0xffffffff


	//   ....[29]....
        /*7cb0*/ 	.word	0xffffffff


	//   ....[30]....
        /*7cb4*/ 	.word	0xffffffff


	//   ....[31]....
        /*7cb8*/ 	.word	0xffffffff


	//   ....[32]....
        /*7cbc*/ 	.word	0xffffffff


	//   ....[33]....
        /*7cc0*/ 	.word	0xffffffff


	//   ....[34]....
        /*7cc4*/ 	.word	0xffffffff


	//   ....[35]....
        /*7cc8*/ 	.word	0xffffffff


	//   ....[36]....
        /*7ccc*/ 	.word	0xffffffff


	//   ....[37]....
        /*7cd0*/ 	.word	0xffffffff


	//   ....[38]....
        /*7cd4*/ 	.word	0xffffffff


	//   ....[39]....
        /*7cd8*/ 	.word	0xffffffff


	//   ....[40]....
        /*7cdc*/ 	.word	0xffffffff


	//   ....[41]....
        /*7ce0*/ 	.word	0xffffffff


	//   ....[42]....
        /*7ce4*/ 	.word	0xffffffff


	//   ....[43]....
        /*7ce8*/ 	.word	0xffffffff


	//   ....[44]....
        /*7cec*/ 	.word	0xffffffff


	//   ....[45]....
        /*7cf0*/ 	.word	0xffffffff


	//   ....[46]....
        /*7cf4*/ 	.word	0xffffffff


	//   ....[47]....
        /*7cf8*/ 	.word	0xffffffff


	//   ....[48]....
        /*7cfc*/ 	.word	0xffffffff


	//   ....[49]....
        /*7d00*/ 	.word	0xffffffff


	//   ....[50]....
        /*7d04*/ 	.word	0xffffffff


	//   ....[51]....
        /*7d08*/ 	.word	0xffffffff


	//   ....[52]....
        /*7d0c*/ 	.word	0xffffffff


	//   ....[53]....
        /*7d10*/ 	.word	0xffffffff


	//   ....[54]....
        /*7d14*/ 	.word	0xffffffff


	//   ....[55]....
        /*7d18*/ 	.word	0xffffffff


	//   ....[56]....
        /*7d1c*/ 	.word	0xffffffff


	//   ....[57]....
        /*7d20*/ 	.word	0xffffffff


	//   ....[58]....
        /*7d24*/ 	.word	0xffffffff


	//   ....[59]....
        /*7d28*/ 	.word	0xffffffff


	//   ....[60]....
        /*7d2c*/ 	.word	0xffffffff


	//   ....[61]....
        /*7d30*/ 	.word	0xffffffff


	//   ....[62]....
        /*7d34*/ 	.word	0xffffffff


	//   ....[63]....
        /*7d38*/ 	.word	0xffffffff


	//   ....[64]....
        /*7d3c*/ 	.word	0xffffffff


	//   ....[65]....
        /*7d40*/ 	.word	0xffffffff


	//   ....[66]....
        /*7d44*/ 	.word	0xffffffff


	//   ....[67]....
        /*7d48*/ 	.word	0xffffffff


	//   ....[68]....
        /*7d4c*/ 	.word	0xffffffff


	//   ....[69]....
        /*7d50*/ 	.word	0xffffffff


	//   ....[70]....
        /*7d54*/ 	.word	0xffffffff


	//   ....[71]....
        /*7d58*/ 	.word	0xffffffff


	//   ....[72]....
        /*7d5c*/ 	.word	0xffffffff


	//   ....[73]....
        /*7d60*/ 	.word	0xffffffff


	//   ....[74]....
        /*7d64*/ 	.word	0xffffffff


	//   ....[75]....
        /*7d68*/ 	.word	0xffffffff


	//   ....[76]....
        /*7d6c*/ 	.word	0xffffffff


	//   ....[77]....
        /*7d70*/ 	.word	0xffffffff


	//   ....[78]....
        /*7d74*/ 	.word	0xffffffff


	//   ....[79]....
        /*7d78*/ 	.word	0xffffffff


	//   ....[80]....
        /*7d7c*/ 	.word	0xffffffff


	//   ....[81]....
        /*7d80*/ 	.word	0xffffffff


	//   ....[82]....
        /*7d84*/ 	.word	0xffffffff


	//   ....[83]....
        /*7d88*/ 	.word	0xffffffff


	//   ....[84]....
        /*7d8c*/ 	.word	0xffffffff


	//   ....[85]....
        /*7d90*/ 	.word	0xffffffff


	//   ....[86]....
        /*7d94*/ 	.word	0xffffffff


	//   ....[87]....
        /*7d98*/ 	.word	0xffffffff


	//   ....[88]....
        /*7d9c*/ 	.word	0xffffffff


	//   ....[89]....
        /*7da0*/ 	.word	0xffffffff


	//   ....[90]....
        /*7da4*/ 	.word	0xffffffff


	//   ....[91]....
        /*7da8*/ 	.word	0xffffffff


	//   ....[92]....
        /*7dac*/ 	.word	0xffffffff


	//   ....[93]....
        /*7db0*/ 	.word	0xffffffff


	//   ....[94]....
        /*7db4*/ 	.word	0xffffffff


	//   ....[95]....
        /*7db8*/ 	.word	0xffffffff


	//   ....[96]....
        /*7dbc*/ 	.word	0xffffffff


	//   ....[97]....
        /*7dc0*/ 	.word	0xffffffff


	//   ....[98]....
        /*7dc4*/ 	.word	0xffffffff


	//   ....[99]....
        /*7dc8*/ 	.word	0xffffffff


	//   ....[100]....
        /*7dcc*/ 	.word	0xffffffff


	//   ....[101]....
        /*7dd0*/ 	.word	0xffffffff


	//   ....[102]....
        /*7dd4*/ 	.word	0xffffffff


	//   ....[103]....
        /*7dd8*/ 	.word	0xffffffff


	//   ....[104]....
        /*7ddc*/ 	.word	0xffffffff


	//   ....[105]....
        /*7de0*/ 	.word	0xffffffff


	//   ....[106]....
        /*7de4*/ 	.word	0xffffffff


	//   ....[107]....
        /*7de8*/ 	.word	0xffffffff


	//   ....[108]....
        /*7dec*/ 	.word	0xffffffff


	//   ....[109]....
        /*7df0*/ 	.word	0xffffffff


	//   ....[110]....
        /*7df4*/ 	.word	0xffffffff


	//   ....[111]....
        /*7df8*/ 	.word	0xffffffff


	//   ....[112]....
        /*7dfc*/ 	.word	0xffffffff


	//   ....[113]....
        /*7e00*/ 	.word	0xffffffff


	//   ....[114]....
        /*7e04*/ 	.word	0xffffffff


	//   ....[115]....
        /*7e08*/ 	.word	0xffffffff


	//   ....[116]....
        /*7e0c*/ 	.word	0xffffffff


	//   ....[117]....
        /*7e10*/ 	.word	0xffffffff


	//   ....[118]....
        /*7e14*/ 	.word	0xffffffff


	//   ....[119]....
        /*7e18*/ 	.word	0xffffffff


	//   ....[120]....
        /*7e1c*/ 	.word	0xffffffff


	//   ....[121]....
        /*7e20*/ 	.word	0xffffffff


	//   ....[122]....
        /*7e24*/ 	.word	0xffffffff


	//   ....[123]....
        /*7e28*/ 	.word	0xffffffff


	//   ....[124]....
        /*7e2c*/ 	.word	0xffffffff


	//   ....[125]....
        /*7e30*/ 	.word	0xffffffff


	//   ....[126]....
        /*7e34*/ 	.word	0xffffffff


	//   ....[127]....
        /*7e38*/ 	.word	0xffffffff


	//   ....[128]....
        /*7e3c*/ 	.word	0xffffffff


	//   ....[129]....
        /*7e40*/ 	.word	0xffffffff


	//   ....[130]....
        /*7e44*/ 	.word	0xffffffff


	//   ....[131]....
        /*7e48*/ 	.word	0xffffffff


	//   ....[132]....
        /*7e4c*/ 	.word	0xffffffff


	//   ....[133]....
        /*7e50*/ 	.word	0xffffffff


	//   ....[134]....
        /*7e54*/ 	.word	0xffffffff


	//   ....[135]....
        /*7e58*/ 	.word	0xffffffff


	//   ....[136]....
        /*7e5c*/ 	.word	0xffffffff


	//   ....[137]....
        /*7e60*/ 	.word	0xffffffff


	//   ....[138]....
        /*7e64*/ 	.word	0xffffffff


	//   ....[139]....
        /*7e68*/ 	.word	0xffffffff


	//   ....[140]....
        /*7e6c*/ 	.word	0xffffffff


	//   ....[141]....
        /*7e70*/ 	.word	0xffffffff


	//   ....[142]....
        /*7e74*/ 	.word	0xffffffff


	//   ....[143]....
        /*7e78*/ 	.word	0xffffffff


	//   ....[144]....
        /*7e7c*/ 	.word	0xffffffff


	//   ....[145]....
        /*7e80*/ 	.word	0xffffffff


	//   ....[146]....
        /*7e84*/ 	.word	0xffffffff


	//   ....[147]....
        /*7e88*/ 	.word	0xffffffff


	//   ....[148]....
        /*7e8c*/ 	.word	0xffffffff


	//   ....[149]....
        /*7e90*/ 	.word	0xffffffff


	//   ....[150]....
        /*7e94*/ 	.word	0xffffffff


	//   ....[151]....
        /*7e98*/ 	.word	0xffffffff


	//   ....[152]....
        /*7e9c*/ 	.word	0xffffffff


	//   ....[153]....
        /*7ea0*/ 	.word	0xffffffff


	//   ....[154]....
        /*7ea4*/ 	.word	0xffffffff


	//   ....[155]....
        /*7ea8*/ 	.word	0xffffffff


	//   ....[156]....
        /*7eac*/ 	.word	0xffffffff


	//   ....[157]....
        /*7eb0*/ 	.word	0xffffffff


	//   ....[158]....
        /*7eb4*/ 	.word	0xffffffff


	//   ....[159]....
        /*7eb8*/ 	.word	0xffffffff


	//   ....[160]....
        /*7ebc*/ 	.word	0xffffffff


	//   ....[161]....
        /*7ec0*/ 	.word	0xffffffff


	//   ....[162]....
        /*7ec4*/ 	.word	0xffffffff


	//   ....[163]....
        /*7ec8*/ 	.word	0xffffffff


	//   ....[164]....
        /*7ecc*/ 	.word	0xffffffff


	//   ....[165]....
        /*7ed0*/ 	.word	0xffffffff


	//   ....[166]....
        /*7ed4*/ 	.word	0xffffffff


	//   ....[167]....
        /*7ed8*/ 	.word	0xffffffff


	//   ....[168]....
        /*7edc*/ 	.word	0xffffffff


	//   ....[169]....
        /*7ee0*/ 	.word	0xffffffff


	//   ....[170]....
        /*7ee4*/ 	.word	0xffffffff


	//   ....[171]....
        /*7ee8*/ 	.word	0xffffffff


	//   ....[172]....
        /*7eec*/ 	.word	0xffffffff


	//   ....[173]....
        /*7ef0*/ 	.word	0xffffffff


	//   ....[174]....
        /*7ef4*/ 	.word	0xffffffff


	//   ....[175]....
        /*7ef8*/ 	.word	0xffffffff


	//   ....[176]....
        /*7efc*/ 	.word	0xffffffff


	//   ....[177]....
        /*7f00*/ 	.word	0xffffffff


	//   ....[178]....
        /*7f04*/ 	.word	0xffffffff


	//   ....[179]....
        /*7f08*/ 	.word	0xffffffff


	//   ....[180]....
        /*7f0c*/ 	.word	0xffffffff


	//   ....[181]....
        /*7f10*/ 	.word	0xffffffff


	//   ....[182]....
        /*7f14*/ 	.word	0xffffffff


	//   ....[183]....
        /*7f18*/ 	.word	0xffffffff


	//   ....[184]....
        /*7f1c*/ 	.word	0xffffffff


	//   ....[185]....
        /*7f20*/ 	.word	0xffffffff


	//   ....[186]....
        /*7f24*/ 	.word	0xffffffff


	//   ....[187]....
        /*7f28*/ 	.word	0xffffffff


	//   ....[188]....
        /*7f2c*/ 	.word	0xffffffff


	//   ....[189]....
        /*7f30*/ 	.word	0xffffffff


	//   ....[190]....
        /*7f34*/ 	.word	0xffffffff


	//   ....[191]....
        /*7f38*/ 	.word	0xffffffff


	//   ....[192]....
        /*7f3c*/ 	.word	0xffffffff


	//   ....[193]....
        /*7f40*/ 	.word	0xffffffff


	//   ....[194]....
        /*7f44*/ 	.word	0xffffffff


	//   ....[195]....
        /*7f48*/ 	.word	0xffffffff


	//   ....[196]....
        /*7f4c*/ 	.word	0xffffffff


	//   ....[197]....
        /*7f50*/ 	.word	0xffffffff


	//   ....[198]....
        /*7f54*/ 	.word	0xffffffff


	//   ....[199]....
        /*7f58*/ 	.word	0xffffffff


	//   ....[200]....
        /*7f5c*/ 	.word	0xffffffff


	//   ....[201]....
        /*7f60*/ 	.word	0xffffffff


	//   ....[202]....
        /*7f64*/ 	.word	0xffffffff


	//   ....[203]....
        /*7f68*/ 	.word	0xffffffff


	//   ....[204]....
        /*7f6c*/ 	.word	0xffffffff


	//   ....[205]....
        /*7f70*/ 	.word	0xffffffff


	//   ....[206]....
        /*7f74*/ 	.word	0xffffffff


	//   ....[207]....
        /*7f78*/ 	.word	0xffffffff


	//   ....[208]....
        /*7f7c*/ 	.word	0xffffffff


	//   ....[209]....
        /*7f80*/ 	.word	0xffffffff


	//   ....[210]....
        /*7f84*/ 	.word	0xffffffff


	//   ....[211]....
        /*7f88*/ 	.word	0xffffffff


	//   ....[212]....
        /*7f8c*/ 	.word	0xffffffff


	//   ....[213]....
        /*7f90*/ 	.word	0xffffffff


	//   ....[214]....
        /*7f94*/ 	.word	0xffffffff


	//   ....[215]....
        /*7f98*/ 	.word	0xffffffff


	//   ....[216]....
        /*7f9c*/ 	.word	0xffffffff


	//   ....[217]....
        /*7fa0*/ 	.word	0xffffffff


	//   ....[218]....
        /*7fa4*/ 	.word	0xffffffff


	//   ....[219]....
        /*7fa8*/ 	.word	0xffffffff


	//   ....[220]....
        /*7fac*/ 	.word	0xffffffff


	//   ....[221]....
        /*7fb0*/ 	.word	0xffffffff


	//   ....[222]....
        /*7fb4*/ 	.word	0xffffffff


	//   ....[223]....
        /*7fb8*/ 	.word	0xffffffff


	//   ....[224]....
        /*7fbc*/ 	.word	0xffffffff


	//   ....[225]....
        /*7fc0*/ 	.word	0xffffffff


	//   ....[226]....
        /*7fc4*/ 	.word	0xffffffff


	//   ....[227]....
        /*7fc8*/ 	.word	0xffffffff


	//   ....[228]....
        /*7fcc*/ 	.word	0xffffffff


	//   ....[229]....
        /*7fd0*/ 	.word	0xffffffff


	//   ....[230]....
        /*7fd4*/ 	.word	0xffffffff


	//   ....[231]....
        /*7fd8*/ 	.word	0xffffffff


	//   ....[232]....
        /*7fdc*/ 	.word	0xffffffff


	//   ....[233]....
        /*7fe0*/ 	.word	0xffffffff


	//   ....[234]....
        /*7fe4*/ 	.word	0xffffffff


	//   ....[235]....
        /*7fe8*/ 	.word	0xffffffff


	//   ....[236]....
        /*7fec*/ 	.word	0xffffffff


	//   ....[237]....
        /*7ff0*/ 	.word	0xffffffff


	//   ....[238]....
        /*7ff4*/ 	.word	0xffffffff


	//   ....[239]....
        /*7ff8*/ 	.word	0xffffffff


	//   ....[240]....
        /*7ffc*/ 	.word	0xffffffff


	//   ....[241]....
        /*8000*/ 	.word	0xffffffff


	//   ....[242]....
        /*8004*/ 	.word	0xffffffff


	//   ....[243]....
        /*8008*/ 	.word	0xffffffff


	//   ....[244]....
        /*800c*/ 	.word	0xffffffff


	//   ....[245]....
        /*8010*/ 	.word	0xffffffff


	//   ....[246]....
        /*8014*/ 	.word	0xffffffff


	//   ....[247]....
        /*8018*/ 	.word	0xffffffff


	//   ....[248]....
        /*801c*/ 	.word	0xffffffff


	//   ....[249]....
        /*8020*/ 	.word	0xffffffff


	//   ....[250]....
        /*8024*/ 	.word	0xffffffff


	//   ....[251]....
        /*8028*/ 	.word	0xffffffff


	//   ....[252]....
        /*802c*/ 	.word	0xffffffff


	//   ....[253]....
        /*8030*/ 	.word	0xffffffff


	//   ....[254]....
        /*8034*/ 	.word	0xffffffff


	//   ....[255]....
        /*8038*/ 	.word	0xffffffff


	//----- nvinfo : EIATTR_COOP_GROUP_INSTR_OFFSETS
	.align		4
.L_129:
        /*803c*/ 	.byte	0x04, 0x28
        /*803e*/ 	.short	(.L_131 - .L_130)


	//   ....[0]....
.L_130:
        /*8040*/ 	.word	0x00000030


	//   ....[1]....
        /*8044*/ 	.word	0x00000050


	//   ....[2]....
        /*8048*/ 	.word	0x00000060


	//   ....[3]....
        /*804c*/ 	.word	0x00000070


	//   ....[4]....
        /*8050*/ 	.word	0x00000080


	//   ....[5]....
        /*8054*/ 	.word	0x000000b0


	//   ....[6]....
        /*8058*/ 	.word	0x000000c0


	//   ....[7]....
        /*805c*/ 	.word	0x000000d0


	//   ....[8]....
        /*8060*/ 	.word	0x000000e0


	//   ....[9]....
        /*8064*/ 	.word	0x00000110


	//   ....[10]....
        /*8068*/ 	.word	0x00000120


	//   ....[11]....
        /*806c*/ 	.word	0x00000130


	//   ....[12]....
        /*8070*/ 	.word	0x00000140


	//   ....[13]....
        /*8074*/ 	.word	0x00000170


	//   ....[14]....
        /*8078*/ 	.word	0x00000180


	//   ....[15]....
        /*807c*/ 	.word	0x00000190


	//   ....[16]....
        /*8080*/ 	.word	0x000001a0


	//   ....[17]....
        /*8084*/ 	.word	0x000001d0


	//   ....[18]....
        /*8088*/ 	.word	0x000001e0


	//   ....[19]....
        /*808c*/ 	.word	0x000001f0


	//   ....[20]....
        /*8090*/ 	.word	0x00000200


	//   ....[21]....
        /*8094*/ 	.word	0x00000230


	//   ....[22]....
        /*8098*/ 	.word	0x00000240


	//   ....[23]....
        /*809c*/ 	.word	0x00000250


	//   ....[24]....
        /*80a0*/ 	.word	0x00000260


	//   ....[25]....
        /*80a4*/ 	.word	0x00000290


	//   ....[26]....
        /*80a8*/ 	.word	0x000002a0


	//   ....[27]....
        /*80ac*/ 	.word	0x000002b0


	//   ....[28]....
        /*80b0*/ 	.word	0x000002c0


	//   ....[29]....
        /*80b4*/ 	.word	0x000002f0


	//   ....[30]....
        /*80b8*/ 	.word	0x00000300


	//   ....[31]....
        /*80bc*/ 	.word	0x00000310


	//   ....[32]....
        /*80c0*/ 	.word	0x00000320


	//   ....[33]....
        /*80c4*/ 	.word	0x00000350


	//   ....[34]....
        /*80c8*/ 	.word	0x00000360


	//   ....[35]....
        /*80cc*/ 	.word	0x00000370


	//   ....[36]....
        /*80d0*/ 	.word	0x00000380


	//   ....[37]....
        /*80d4*/ 	.word	0x000003b0


	//   ....[38]....
        /*80d8*/ 	.word	0x000003c0


	//   ....[39]....
        /*80dc*/ 	.word	0x000003d0


	//   ....[40]....
        /*80e0*/ 	.word	0x000003e0


	//   ....[41]....
        /*80e4*/ 	.word	0x00000410


	//   ....[42]....
        /*80e8*/ 	.word	0x00000420


	//   ....[43]....
        /*80ec*/ 	.word	0x00000430


	//   ....[44]....
        /*80f0*/ 	.word	0x00000440


	//   ....[45]....
        /*80f4*/ 	.word	0x00000470


	//   ....[46]....
        /*80f8*/ 	.word	0x00000480


	//   ....[47]....
        /*80fc*/ 	.word	0x00000490


	//   ....[48]....
        /*8100*/ 	.word	0x000004a0


	//   ....[49]....
        /*8104*/ 	.word	0x000004d0


	//   ....[50]....
        /*8108*/ 	.word	0x000004e0


	//   ....[51]....
        /*810c*/ 	.word	0x000004f0


	//   ....[52]....
        /*8110*/ 	.word	0x00000500


	//   ....[53]....
        /*8114*/ 	.word	0x00000530


	//   ....[54]....
        /*8118*/ 	.word	0x00000540


	//   ....[55]....
        /*811c*/ 	.word	0x00000550


	//   ....[56]....
        /*8120*/ 	.word	0x00000560


	//   ....[57]....
        /*8124*/ 	.word	0x00000590


	//   ....[58]....
        /*8128*/ 	.word	0x000005a0


	//   ....[59]....
        /*812c*/ 	.word	0x000005b0


	//   ....[60]....
        /*8130*/ 	.word	0x000005c0


	//   ....[61]....
        /*8134*/ 	.word	0x000005f0


	//   ....[62]....
        /*8138*/ 	.word	0x00000600


	//   ....[63]....
        /*813c*/ 	.word	0x00000610


	//   ....[64]....
        /*8140*/ 	.word	0x00000620


	//   ....[65]....
        /*8144*/ 	.word	0x00000650


	//   ....[66]....
        /*8148*/ 	.word	0x00000660


	//   ....[67]....
        /*814c*/ 	.word	0x00000670


	//   ....[68]....
        /*8150*/ 	.word	0x00000680


	//   ....[69]....
        /*8154*/ 	.word	0x000006b0


	//   ....[70]....
        /*8158*/ 	.word	0x000006c0


	//   ....[71]....
        /*815c*/ 	.word	0x000006d0


	//   ....[72]....
        /*8160*/ 	.word	0x000006e0


	//   ....[73]....
        /*8164*/ 	.word	0x00000710


	//   ....[74]....
        /*8168*/ 	.word	0x00000720


	//   ....[75]....
        /*816c*/ 	.word	0x00000730


	//   ....[76]....
        /*8170*/ 	.word	0x00000740


	//   ....[77]....
        /*8174*/ 	.word	0x00000770


	//   ....[78]....
        /*8178*/ 	.word	0x00000780


	//   ....[79]....
        /*817c*/ 	.word	0x00000790


	//   ....[80]....
        /*8180*/ 	.word	0x000007a0


	//   ....[81]....
        /*8184*/ 	.word	0x000007d0


	//   ....[82]....
        /*8188*/ 	.word	0x000007e0


	//   ....[83]....
        /*818c*/ 	.word	0x000007f0


	//   ....[84]....
        /*8190*/ 	.word	0x00000800


	//   ....[85]....
        /*8194*/ 	.word	0x00000830


	//   ....[86]....
        /*8198*/ 	.word	0x00000840


	//   ....[87]....
        /*819c*/ 	.word	0x00000850


	//   ....[88]....
        /*81a0*/ 	.word	0x00000860


	//   ....[89]....
        /*81a4*/ 	.word	0x00000890


	//   ....[90]....
        /*81a8*/ 	.word	0x000008a0


	//   ....[91]....
        /*81ac*/ 	.word	0x000008b0


	//   ....[92]....
        /*81b0*/ 	.word	0x000008c0


	//   ....[93]....
        /*81b4*/ 	.word	0x000008f0


	//   ....[94]....
        /*81b8*/ 	.word	0x00000900


	//   ....[95]....
        /*81bc*/ 	.word	0x00000910


	//   ....[96]....
        /*81c0*/ 	.word	0x00000920


	//   ....[97]....
        /*81c4*/ 	.word	0x00000950


	//   ....[98]....
        /*81c8*/ 	.word	0x00000960


	//   ....[99]....
        /*81cc*/ 	.word	0x00000970


	//   ....[100]....
        /*81d0*/ 	.word	0x00000980


	//   ....[101]....
        /*81d4*/ 	.word	0x000009b0


	//   ....[102]....
        /*81d8*/ 	.word	0x000009c0


	//   ....[103]....
        /*81dc*/ 	.word	0x000009d0


	//   ....[104]....
        /*81e0*/ 	.word	0x000009e0


	//   ....[105]....
        /*81e4*/ 	.word	0x00000a10


	//   ....[106]....
        /*81e8*/ 	.word	0x00000a20


	//   ....[107]....
        /*81ec*/ 	.word	0x00000a30


	//   ....[108]....
        /*81f0*/ 	.word	0x00000a40


	//   ....[109]....
        /*81f4*/ 	.word	0x00000a70


	//   ....[110]....
        /*81f8*/ 	.word	0x00000a80


	//   ....[111]....
        /*81fc*/ 	.word	0x00000a90


	//   ....[112]....
        /*8200*/ 	.word	0x00000aa0


	//   ....[113]....
        /*8204*/ 	.word	0x00000ad0


	//   ....[114]....
        /*8208*/ 	.word	0x00000ae0


	//   ....[115]....
        /*820c*/ 	.word	0x00000af0


	//   ....[116]....
        /*8210*/ 	.word	0x00000b00


	//   ....[117]....
        /*8214*/ 	.word	0x00000b30


	//   ....[118]....
        /*8218*/ 	.word	0x00000b40


	//   ....[119]....
        /*821c*/ 	.word	0x00000b50


	//   ....[120]....
        /*8220*/ 	.word	0x00000b60


	//   ....[121]....
        /*8224*/ 	.word	0x00000b90


	//   ....[122]....
        /*8228*/ 	.word	0x00000ba0


	//   ....[123]....
        /*822c*/ 	.word	0x00000bb0


	//   ....[124]....
        /*8230*/ 	.word	0x00000bc0


	//   ....[125]....
        /*8234*/ 	.word	0x00000bf0


	//   ....[126]....
        /*8238*/ 	.word	0x00000c00


	//   ....[127]....
        /*823c*/ 	.word	0x00000c10


	//   ....[128]....
        /*8240*/ 	.word	0x00000c20


	//   ....[129]....
        /*8244*/ 	.word	0x00000c50


	//   ....[130]....
        /*8248*/ 	.word	0x00000c60


	//   ....[131]....
        /*824c*/ 	.word	0x00000c70


	//   ....[132]....
        /*8250*/ 	.word	0x00000c80


	//   ....[133]....
        /*8254*/ 	.word	0x00000cb0


	//   ....[134]....
        /*8258*/ 	.word	0x00000cc0


	//   ....[135]....
        /*825c*/ 	.word	0x00000cd0


	//   ....[136]....
        /*8260*/ 	.word	0x00000ce0


	//   ....[137]....
        /*8264*/ 	.word	0x00000d10


	//   ....[138]....
        /*8268*/ 	.word	0x00000d20


	//   ....[139]....
        /*826c*/ 	.word	0x00000d30


	//   ....[140]....
        /*8270*/ 	.word	0x00000d40


	//   ....[141]....
        /*8274*/ 	.word	0x00000d70


	//   ....[142]....
        /*8278*/ 	.word	0x00000d80


	//   ....[143]....
        /*827c*/ 	.word	0x00000d90


	//   ....[144]....
        /*8280*/ 	.word	0x00000da0


	//   ....[145]....
        /*8284*/ 	.word	0x00000dd0


	//   ....[146]....
        /*8288*/ 	.word	0x00000de0


	//   ....[147]....
        /*828c*/ 	.word	0x00000df0


	//   ....[148]....
        /*8290*/ 	.word	0x00000e00


	//   ....[149]....
        /*8294*/ 	.word	0x00000e30


	//   ....[150]....
        /*8298*/ 	.word	0x00000e40


	//   ....[151]....
        /*829c*/ 	.word	0x00000e50


	//   ....[152]....
        /*82a0*/ 	.word	0x00000e60


	//   ....[153]....
        /*82a4*/ 	.word	0x00000e90


	//   ....[154]....
        /*82a8*/ 	.word	0x00000ea0


	//   ....[155]....
        /*82ac*/ 	.word	0x00000eb0


	//   ....[156]....
        /*82b0*/ 	.word	0x00000ec0


	//   ....[157]....
        /*82b4*/ 	.word	0x00000ef0


	//   ....[158]....
        /*82b8*/ 	.word	0x00000f00


	//   ....[159]....
        /*82bc*/ 	.word	0x00000f10


	//   ....[160]....
        /*82c0*/ 	.word	0x00000f20


	//   ....[161]....
        /*82c4*/ 	.word	0x00000f50


	//   ....[162]....
        /*82c8*/ 	.word	0x00000f60


	//   ....[163]....
        /*82cc*/ 	.word	0x00000f70


	//   ....[164]....
        /*82d0*/ 	.word	0x00000f80


	//   ....[165]....
        /*82d4*/ 	.word	0x00000fb0


	//   ....[166]....
        /*82d8*/ 	.word	0x00000fc0


	//   ....[167]....
        /*82dc*/ 	.word	0x00000fd0


	//   ....[168]....
        /*82e0*/ 	.word	0x00000fe0


	//   ....[169]....
        /*82e4*/ 	.word	0x00001010


	//   ....[170]....
        /*82e8*/ 	.word	0x00001020


	//   ....[171]....
        /*82ec*/ 	.word	0x00001030


	//   ....[172]....
        /*82f0*/ 	.word	0x00001040


	//   ....[173]....
        /*82f4*/ 	.word	0x00001070


	//   ....[174]....
        /*82f8*/ 	.word	0x00001080


	//   ....[175]....
        /*82fc*/ 	.word	0x00001090


	//   ....[176]....
        /*8300*/ 	.word	0x000010a0


	//   ....[177]....
        /*8304*/ 	.word	0x000010d0


	//   ....[178]....
        /*8308*/ 	.word	0x000010e0


	//   ....[179]....
        /*830c*/ 	.word	0x000010f0


	//   ....[180]....
        /*8310*/ 	.word	0x00001100


	//   ....[181]....
        /*8314*/ 	.word	0x00001130


	//   ....[182]....
        /*8318*/ 	.word	0x00001140


	//   ....[183]....
        /*831c*/ 	.word	0x00001150


	//   ....[184]....
        /*8320*/ 	.word	0x00001160


	//   ....[185]....
        /*8324*/ 	.word	0x00001190


	//   ....[186]....
        /*8328*/ 	.word	0x000011a0


	//   ....[187]....
        /*832c*/ 	.word	0x000011b0


	//   ....[188]....
        /*8330*/ 	.word	0x000011c0


	//   ....[189]....
        /*8334*/ 	.word	0x000011f0


	//   ....[190]....
        /*8338*/ 	.word	0x00001200


	//   ....[191]....
        /*833c*/ 	.word	0x00001210


	//   ....[192]....
        /*8340*/ 	.word	0x00001220


	//   ....[193]....
        /*8344*/ 	.word	0x00001250


	//   ....[194]....
        /*8348*/ 	.word	0x00001260


	//   ....[195]....
        /*834c*/ 	.word	0x00001270


	//   ....[196]....
        /*8350*/ 	.word	0x00001280


	//   ....[197]....
        /*8354*/ 	.word	0x000012b0


	//   ....[198]....
        /*8358*/ 	.word	0x000012c0


	//   ....[199]....
        /*835c*/ 	.word	0x000012d0


	//   ....[200]....
        /*8360*/ 	.word	0x000012e0


	//   ....[201]....
        /*8364*/ 	.word	0x00001310


	//   ....[202]....
        /*8368*/ 	.word	0x00001320


	//   ....[203]....
        /*836c*/ 	.word	0x00001330


	//   ....[204]....
        /*8370*/ 	.word	0x00001340


	//   ....[205]....
        /*8374*/ 	.word	0x00001370


	//   ....[206]....
        /*8378*/ 	.word	0x00001380


	//   ....[207]....
        /*837c*/ 	.word	0x00001390


	//   ....[208]....
        /*8380*/ 	.word	0x000013a0


	//   ....[209]....
        /*8384*/ 	.word	0x000013d0


	//   ....[210]....
        /*8388*/ 	.word	0x000013e0


	//   ....[211]....
        /*838c*/ 	.word	0x000013f0


	//   ....[212]....
        /*8390*/ 	.word	0x00001400


	//   ....[213]....
        /*8394*/ 	.word	0x00001430


	//   ....[214]....
        /*8398*/ 	.word	0x00001440


	//   ....[215]....
        /*839c*/ 	.word	0x00001450


	//   ....[216]....
        /*83a0*/ 	.word	0x00001460


	//   ....[217]....
        /*83a4*/ 	.word	0x00001490


	//   ....[218]....
        /*83a8*/ 	.word	0x000014a0


	//   ....[219]....
        /*83ac*/ 	.word	0x000014b0


	//   ....[220]....
        /*83b0*/ 	.word	0x000014c0


	//   ....[221]....
        /*83b4*/ 	.word	0x000014f0


	//   ....[222]....
        /*83b8*/ 	.word	0x00001500


	//   ....[223]....
        /*83bc*/ 	.word	0x00001510


	//   ....[224]....
        /*83c0*/ 	.word	0x00001520


	//   ....[225]....
        /*83c4*/ 	.word	0x00001550


	//   ....[226]....
        /*83c8*/ 	.word	0x00001560


	//   ....[227]....
        /*83cc*/ 	.word	0x00001570


	//   ....[228]....
        /*83d0*/ 	.word	0x00001580


	//   ....[229]....
        /*83d4*/ 	.word	0x000015b0


	//   ....[230]....
        /*83d8*/ 	.word	0x000015c0


	//   ....[231]....
        /*83dc*/ 	.word	0x000015d0


	//   ....[232]....
        /*83e0*/ 	.word	0x000015e0


	//   ....[233]....
        /*83e4*/ 	.word	0x00001610


	//   ....[234]....
        /*83e8*/ 	.word	0x00001620


	//   ....[235]....
        /*83ec*/ 	.word	0x00001630


	//   ....[236]....
        /*83f0*/ 	.word	0x00001640


	//   ....[237]....
        /*83f4*/ 	.word	0x00001670


	//   ....[238]....
        /*83f8*/ 	.word	0x00001680


	//   ....[239]....
        /*83fc*/ 	.word	0x00001690


	//   ....[240]....
        /*8400*/ 	.word	0x000016a0


	//   ....[241]....
        /*8404*/ 	.word	0x000016d0


	//   ....[242]....
        /*8408*/ 	.word	0x000016e0


	//   ....[243]....
        /*840c*/ 	.word	0x000016f0


	//   ....[244]....
        /*8410*/ 	.word	0x00001700


	//   ....[245]....
        /*8414*/ 	.word	0x00001730


	//   ....[246]....
        /*8418*/ 	.word	0x00001740


	//   ....[247]....
        /*841c*/ 	.word	0x00001750


	//   ....[248]....
        /*8420*/ 	.word	0x00001760


	//   ....[249]....
        /*8424*/ 	.word	0x00001790


	//   ....[250]....
        /*8428*/ 	.word	0x000017a0


	//   ....[251]....
        /*842c*/ 	.word	0x000017b0


	//   ....[252]....
        /*8430*/ 	.word	0x000017c0


	//   ....[253]....
        /*8434*/ 	.word	0x000017f0


	//   ....[254]....
        /*8438*/ 	.word	0x00001800


	//   ....[255]....
        /*843c*/ 	.word	0x00001810


	//   ....[0]....
        /*8440*/ 	.word	0x00001820


	//   ....[1]....
        /*8444*/ 	.word	0x00001850


	//   ....[2]....
        /*8448*/ 	.word	0x00001860


	//   ....[3]....
        /*844c*/ 	.word	0x00001870


	//   ....[4]....
        /*8450*/ 	.word	0x00001880


	//   ....[5]....
        /*8454*/ 	.word	0x000018b0


	//   ....[6]....
        /*8458*/ 	.word	0x000018c0


	//   ....[7]....
        /*845c*/ 	.word	0x000018d0


	//   ....[8]....
        /*8460*/ 	.word	0x000018e0


	//   ....[9]....
        /*8464*/ 	.word	0x00001910


	//   ....[10]....
        /*8468*/ 	.word	0x00001920


	//   ....[11]....
        /*846c*/ 	.word	0x00001930


	//   ....[12]....
        /*8470*/ 	.word	0x00001940


	//   ....[13]....
        /*8474*/ 	.word	0x00001970


	//   ....[14]....
        /*8478*/ 	.word	0x00001980


	//   ....[15]....
        /*847c*/ 	.word	0x00001990


	//   ....[16]....
        /*8480*/ 	.word	0x000019a0


	//   ....[17]....
        /*8484*/ 	.word	0x000019d0


	//   ....[18]....
        /*8488*/ 	.word	0x000019e0


	//   ....[19]....
        /*848c*/ 	.word	0x000019f0


	//   ....[20]....
        /*8490*/ 	.word	0x00001a00


	//   ....[21]....
        /*8494*/ 	.word	0x00001a30


	//   ....[22]....
        /*8498*/ 	.word	0x00001a40


	//   ....[23]....
        /*849c*/ 	.word	0x00001a50


	//   ....[24]....
        /*84a0*/ 	.word	0x00001a60


	//   ....[25]....
        /*84a4*/ 	.word	0x00001a90


	//   ....[26]....
        /*84a8*/ 	.word	0x00001aa0


	//   ....[27]....
        /*84ac*/ 	.word	0x00001ab0


	//   ....[28]....
        /*84b0*/ 	.word	0x00001ac0


	//   ....[29]....
        /*84b4*/ 	.word	0x00001af0


	//   ....[30]....
        /*84b8*/ 	.word	0x00001b00


	//   ....[31]....
        /*84bc*/ 	.word	0x00001b10


	//   ....[32]....
        /*84c0*/ 	.word	0x00001b20


	//   ....[33]....
        /*84c4*/ 	.word	0x00001b50


	//   ....[34]....
        /*84c8*/ 	.word	0x00001b60


	//   ....[35]....
        /*84cc*/ 	.word	0x00001b70


	//   ....[36]....
        /*84d0*/ 	.word	0x00001b80


	//   ....[37]....
        /*84d4*/ 	.word	0x00001bb0


	//   ....[38]....
        /*84d8*/ 	.word	0x00001bc0


	//   ....[39]....
        /*84dc*/ 	.word	0x00001bd0


	//   ....[40]....
        /*84e0*/ 	.word	0x00001be0


	//   ....[41]....
        /*84e4*/ 	.word	0x00001c10


	//   ....[42]....
        /*84e8*/ 	.word	0x00001c20


	//   ....[43]....
        /*84ec*/ 	.word	0x00001c30


	//   ....[44]....
        /*84f0*/ 	.word	0x00001c40


	//   ....[45]....
        /*84f4*/ 	.word	0x00001c70


	//   ....[46]....
        /*84f8*/ 	.word	0x00001c80


	//   ....[47]....
        /*84fc*/ 	.word	0x00001c90


	//   ....[48]....
        /*8500*/ 	.word	0x00001ca0


	//   ....[49]....
        /*8504*/ 	.word	0x00001cd0


	//   ....[50]....
        /*8508*/ 	.word	0x00001ce0


	//   ....[51]....
        /*850c*/ 	.word	0x00001cf0


	//   ....[52]....
        /*8510*/ 	.word	0x00001d00


	//   ....[53]....
        /*8514*/ 	.word	0x00001d30


	//   ....[54]....
        /*8518*/ 	.word	0x00001d40


	//   ....[55]....
        /*851c*/ 	.word	0x00001d50


	//   ....[56]....
        /*8520*/ 	.word	0x00001d60


	//   ....[57]....
        /*8524*/ 	.word	0x00001d90


	//   ....[58]....
        /*8528*/ 	.word	0x00001da0


	//   ....[59]....
        /*852c*/ 	.word	0x00001db0


	//   ....[60]....
        /*8530*/ 	.word	0x00001dc0


	//   ....[61]....
        /*8534*/ 	.word	0x00001df0


	//   ....[62]....
        /*8538*/ 	.word	0x00001e00


	//   ....[63]....
        /*853c*/ 	.word	0x00001e10


	//   ....[64]....
        /*8540*/ 	.word	0x00001e20


	//   ....[65]....
        /*8544*/ 	.word	0x00001e50


	//   ....[66]....
        /*8548*/ 	.word	0x00001e60


	//   ....[67]....
        /*854c*/ 	.word	0x00001e70


	//   ....[68]....
        /*8550*/ 	.word	0x00001e80


	//   ....[69]....
        /*8554*/ 	.word	0x00001eb0


	//   ....[70]....
        /*8558*/ 	.word	0x00001ec0


	//   ....[71]....
        /*855c*/ 	.word	0x00001ed0


	//   ....[72]....
        /*8560*/ 	.word	0x00001ee0


	//   ....[73]....
        /*8564*/ 	.word	0x00001f10


	//   ....[74]....
        /*8568*/ 	.word	0x00001f20


	//   ....[75]....
        /*856c*/ 	.word	0x00001f30


	//   ....[76]....
        /*8570*/ 	.word	0x00001f40


	//   ....[77]....
        /*8574*/ 	.word	0x00001f70


	//   ....[78]....
        /*8578*/ 	.word	0x00001f80


	//   ....[79]....
        /*857c*/ 	.word	0x00001f90


	//   ....[80]....
        /*8580*/ 	.word	0x00001fa0


	//   ....[81]....
        /*8584*/ 	.word	0x00001fd0


	//   ....[82]....
        /*8588*/ 	.word	0x00001fe0


	//   ....[83]....
        /*858c*/ 	.word	0x00001ff0


	//   ....[84]....
        /*8590*/ 	.word	0x00002000


	//   ....[85]....
        /*8594*/ 	.word	0x00002030


	//   ....[86]....
        /*8598*/ 	.word	0x00002040


	//   ....[87]....
        /*859c*/ 	.word	0x00002050


	//   ....[88]....
        /*85a0*/ 	.word	0x00002060


	//   ....[89]....
        /*85a4*/ 	.word	0x00002090


	//   ....[90]....
        /*85a8*/ 	.word	0x000020a0


	//   ....[91]....
        /*85ac*/ 	.word	0x000020b0


	//   ....[92]....
        /*85b0*/ 	.word	0x000020c0


	//   ....[93]....
        /*85b4*/ 	.word	0x000020f0


	//   ....[94]....
        /*85b8*/ 	.word	0x00002100


	//   ....[95]....
        /*85bc*/ 	.word	0x00002110


	//   ....[96]....
        /*85c0*/ 	.word	0x00002120


	//   ....[97]....
        /*85c4*/ 	.word	0x00002150


	//   ....[98]....
        /*85c8*/ 	.word	0x00002160


	//   ....[99]....
        /*85cc*/ 	.word	0x00002170


	//   ....[100]....
        /*85d0*/ 	.word	0x00002180


	//   ....[101]....
        /*85d4*/ 	.word	0x000021b0


	//   ....[102]....
        /*85d8*/ 	.word	0x000021c0


	//   ....[103]....
        /*85dc*/ 	.word	0x000021d0


	//   ....[104]....
        /*85e0*/ 	.word	0x000021e0


	//   ....[105]....
        /*85e4*/ 	.word	0x00002210


	//   ....[106]....
        /*85e8*/ 	.word	0x00002220


	//   ....[107]....
        /*85ec*/ 	.word	0x00002230


	//   ....[108]....
        /*85f0*/ 	.word	0x00002240


	//   ....[109]....
        /*85f4*/ 	.word	0x00002270


	//   ....[110]....
        /*85f8*/ 	.word	0x00002280


	//   ....[111]....
        /*85fc*/ 	.word	0x00002290


	//   ....[112]....
        /*8600*/ 	.word	0x000022a0


	//   ....[113]....
        /*8604*/ 	.word	0x000022d0


	//   ....[114]....
        /*8608*/ 	.word	0x000022e0


	//   ....[115]....
        /*860c*/ 	.word	0x000022f0


	//   ....[116]....
        /*8610*/ 	.word	0x00002300


	//   ....[117]....
        /*8614*/ 	.word	0x00002330


	//   ....[118]....
        /*8618*/ 	.word	0x00002340


	//   ....[119]....
        /*861c*/ 	.word	0x00002350


	//   ....[120]....
        /*8620*/ 	.word	0x00002360


	//   ....[121]....
        /*8624*/ 	.word	0x00002390


	//   ....[122]....
        /*8628*/ 	.word	0x000023a0


	//   ....[123]....
        /*862c*/ 	.word	0x000023b0


	//   ....[124]....
        /*8630*/ 	.word	0x000023c0


	//   ....[125]....
        /*8634*/ 	.word	0x000023f0


	//   ....[126]....
        /*8638*/ 	.word	0x00002400


	//   ....[127]....
        /*863c*/ 	.word	0x00002410


	//   ....[128]....
        /*8640*/ 	.word	0x00002420


	//   ....[129]....
        /*8644*/ 	.word	0x00002450


	//   ....[130]....
        /*8648*/ 	.word	0x00002460


	//   ....[131]....
        /*864c*/ 	.word	0x00002470


	//   ....[132]....
        /*8650*/ 	.word	0x00002480


	//   ....[133]....
        /*8654*/ 	.word	0x000024b0


	//   ....[134]....
        /*8658*/ 	.word	0x000024c0


	//   ....[135]....
        /*865c*/ 	.word	0x000024d0


	//   ....[136]....
        /*8660*/ 	.word	0x000024e0


	//   ....[137]....
        /*8664*/ 	.word	0x00002510


	//   ....[138]....
        /*8668*/ 	.word	0x00002520


	//   ....[139]....
        /*866c*/ 	.word	0x00002530


	//   ....[140]....
        /*8670*/ 	.word	0x00002540


	//   ....[141]....
        /*8674*/ 	.word	0x00002570


	//   ....[142]....
        /*8678*/ 	.word	0x00002580


	//   ....[143]....
        /*867c*/ 	.word	0x00002590


	//   ....[144]....
        /*8680*/ 	.word	0x000025a0


	//   ....[145]....
        /*8684*/ 	.word	0x000025d0


	//   ....[146]....
        /*8688*/ 	.word	0x000025e0


	//   ....[147]....
        /*868c*/ 	.word	0x000025f0


	//   ....[148]....
        /*8690*/ 	.word	0x00002600


	//   ....[149]....
        /*8694*/ 	.word	0x00002630


	//   ....[150]....
        /*8698*/ 	.word	0x00002640


	//   ....[151]....
        /*869c*/ 	.word	0x00002650


	//   ....[152]....
        /*86a0*/ 	.word	0x00002660


	//   ....[153]....
        /*86a4*/ 	.word	0x00002690


	//   ....[154]....
        /*86a8*/ 	.word	0x000026a0


	//   ....[155]....
        /*86ac*/ 	.word	0x000026b0


	//   ....[156]....
        /*86b0*/ 	.word	0x000026c0


	//   ....[157]....
        /*86b4*/ 	.word	0x000026f0


	//   ....[158]....
        /*86b8*/ 	.word	0x00002700


	//   ....[159]....
        /*86bc*/ 	.word	0x00002710


	//   ....[160]....
        /*86c0*/ 	.word	0x00002720


	//   ....[161]....
        /*86c4*/ 	.word	0x00002750


	//   ....[162]....
        /*86c8*/ 	.word	0x00002760


	//   ....[163]....
        /*86cc*/ 	.word	0x00002770


	//   ....[164]....
        /*86d0*/ 	.word	0x00002780


	//   ....[165]....
        /*86d4*/ 	.word	0x000027b0


	//   ....[166]....
        /*86d8*/ 	.word	0x000027c0


	//   ....[167]....
        /*86dc*/ 	.word	0x000027d0


	//   ....[168]....
        /*86e0*/ 	.word	0x000027e0


	//   ....[169]....
        /*86e4*/ 	.word	0x00002810


	//   ....[170]....
        /*86e8*/ 	.word	0x00002820


	//   ....[171]....
        /*86ec*/ 	.word	0x00002830


	//   ....[172]....
        /*86f0*/ 	.word	0x00002840


	//   ....[173]....
        /*86f4*/ 	.word	0x00002870


	//   ....[174]....
        /*86f8*/ 	.word	0x00002880


	//   ....[175]....
        /*86fc*/ 	.word	0x00002890


	//   ....[176]....
        /*8700*/ 	.word	0x000028a0


	//   ....[177]....
        /*8704*/ 	.word	0x000028d0


	//   ....[178]....
        /*8708*/ 	.word	0x000028e0


	//   ....[179]....
        /*870c*/ 	.word	0x000028f0


	//   ....[180]....
        /*8710*/ 	.word	0x00002900


	//   ....[181]....
        /*8714*/ 	.word	0x00002930


	//   ....[182]....
        /*8718*/ 	.word	0x00002940


	//   ....[183]....
        /*871c*/ 	.word	0x00002950


	//   ....[184]....
        /*8720*/ 	.word	0x00002960


	//   ....[185]....
        /*8724*/ 	.word	0x00002990


	//   ....[186]....
        /*8728*/ 	.word	0x000029a0


	//   ....[187]....
        /*872c*/ 	.word	0x000029b0


	//   ....[188]....
        /*8730*/ 	.word	0x000029c0


	//   ....[189]....
        /*8734*/ 	.word	0x000029f0


	//   ....[190]....
        /*8738*/ 	.word	0x00002a00


	//   ....[191]....
        /*873c*/ 	.word	0x00002a10


	//   ....[192]....
        /*8740*/ 	.word	0x00002a20


	//   ....[193]....
        /*8744*/ 	.word	0x00002a50


	//   ....[194]....
        /*8748*/ 	.word	0x00002a60


	//   ....[195]....
        /*874c*/ 	.word	0x00002a70


	//   ....[196]....
        /*8750*/ 	.word	0x00002a80


	//   ....[197]....
        /*8754*/ 	.word	0x00002ab0


	//   ....[198]....
        /*8758*/ 	.word	0x00002ac0


	//   ....[199]....
        /*875c*/ 	.word	0x00002ad0


	//   ....[200]....
        /*8760*/ 	.word	0x00002ae0


	//   ....[201]....
        /*8764*/ 	.word	0x00002b10


	//   ....[202]....
        /*8768*/ 	.word	0x00002b20


	//   ....[203]....
        /*876c*/ 	.word	0x00002b30


	//   ....[204]....
        /*8770*/ 	.word	0x00002b40


	//   ....[205]....
        /*8774*/ 	.word	0x00002b70


	//   ....[206]....
        /*8778*/ 	.word	0x00002b80


	//   ....[207]....
        /*877c*/ 	.word	0x00002b90


	//   ....[208]....
        /*8780*/ 	.word	0x00002ba0


	//   ....[209]....
        /*8784*/ 	.word	0x00002bd0


	//   ....[210]....
        /*8788*/ 	.word	0x00002be0


	//   ....[211]....
        /*878c*/ 	.word	0x00002bf0


	//   ....[212]....
        /*8790*/ 	.word	0x00002c00


	//   ....[213]....
        /*8794*/ 	.word	0x00002c30


	//   ....[214]....
        /*8798*/ 	.word	0x00002c40


	//   ....[215]....
        /*879c*/ 	.word	0x00002c50


	//   ....[216]....
        /*87a0*/ 	.word	0x00002c60


	//   ....[217]....
        /*87a4*/ 	.word	0x00002c90


	//   ....[218]....
        /*87a8*/ 	.word	0x00002ca0


	//   ....[219]....
        /*87ac*/ 	.word	0x00002cb0


	//   ....[220]....
        /*87b0*/ 	.word	0x00002cc0


	//   ....[221]....
        /*87b4*/ 	.word	0x00002cf0


	//   ....[222]....
        /*87b8*/ 	.word	0x00002d00


	//   ....[223]....
        /*87bc*/ 	.word	0x00002d10


	//   ....[224]....
        /*87c0*/ 	.word	0x00002d20


	//   ....[225]....
        /*87c4*/ 	.word	0x00002d50


	//   ....[226]....
        /*87c8*/ 	.word	0x00002d60


	//   ....[227]....
        /*87cc*/ 	.word	0x00002d70


	//   ....[228]....
        /*87d0*/ 	.word	0x00002d80


	//   ....[229]....
        /*87d4*/ 	.word	0x00002db0


	//   ....[230]....
        /*87d8*/ 	.word	0x00002dc0


	//   ....[231]....
        /*87dc*/ 	.word	0x00002dd0


	//   ....[232]....
        /*87e0*/ 	.word	0x00002de0


	//   ....[233]....
        /*87e4*/ 	.word	0x00002e10


	//   ....[234]....
        /*87e8*/ 	.word	0x00002e20


	//   ....[235]....
        /*87ec*/ 	.word	0x00002e30


	//   ....[236]....
        /*87f0*/ 	.word	0x00002e40


	//   ....[237]....
        /*87f4*/ 	.word	0x00002e70


	//   ....[238]....
        /*87f8*/ 	.word	0x00002e80


	//   ....[239]....
        /*87fc*/ 	.word	0x00002e90


	//   ....[240]....
        /*8800*/ 	.word	0x00002ea0


	//   ....[241]....
        /*8804*/ 	.word	0x00002ed0


	//   ....[242]....
        /*8808*/ 	.word	0x00002ee0


	//   ....[243]....
        /*880c*/ 	.word	0x00002ef0


	//   ....[244]....
        /*8810*/ 	.word	0x00002f00


	//   ....[245]....
        /*8814*/ 	.word	0x00002f30


	//   ....[246]....
        /*8818*/ 	.word	0x00002f40


	//   ....[247]....
        /*881c*/ 	.word	0x00002f50


	//   ....[248]....
        /*8820*/ 	.word	0x00002f60


	//   ....[249]....
        /*8824*/ 	.word	0x00002f90


	//   ....[250]....
        /*8828*/ 	.word	0x00002fa0


	//   ....[251]....
        /*882c*/ 	.word	0x00002fb0


	//   ....[252]....
        /*8830*/ 	.word	0x00002fc0


	//   ....[253]....
        /*8834*/ 	.word	0x00002ff0


	//   ....[254]....
        /*8838*/ 	.word	0x00003000


	//   ....[255]....
        /*883c*/ 	.word	0x00003010


	//   ....[0]....
        /*8840*/ 	.word	0x00003020


	//   ....[1]....
        /*8844*/ 	.word	0x00003050


	//   ....[2]....
        /*8848*/ 	.word	0x00003060


	//   ....[3]....
        /*884c*/ 	.word	0x00003070


	//   ....[4]....
        /*8850*/ 	.word	0x00003080


	//   ....[5]....
        /*8854*/ 	.word	0x000030b0


	//   ....[6]....
        /*8858*/ 	.word	0x000030c0


	//   ....[7]....
        /*885c*/ 	.word	0x000030d0


	//   ....[8]....
        /*8860*/ 	.word	0x000030e0


	//   ....[9]....
        /*8864*/ 	.word	0x00003110


	//   ....[10]....
        /*8868*/ 	.word	0x00003120


	//   ....[11]....
        /*886c*/ 	.word	0x00003130


	//   ....[12]....
        /*8870*/ 	.word	0x00003140


	//   ....[13]....
        /*8874*/ 	.word	0x00003170


	//   ....[14]....
        /*8878*/ 	.word	0x00003180


	//   ....[15]....
        /*887c*/ 	.word	0x00003190


	//   ....[16]....
        /*8880*/ 	.word	0x000031a0


	//   ....[17]....
        /*8884*/ 	.word	0x000031d0


	//   ....[18]....
        /*8888*/ 	.word	0x000031e0


	//   ....[19]....
        /*888c*/ 	.word	0x000031f0


	//   ....[20]....
        /*8890*/ 	.word	0x00003200


	//   ....[21]....
        /*8894*/ 	.word	0x00003230


	//   ....[22]....
        /*8898*/ 	.word	0x00003240


	//   ....[23]....
        /*889c*/ 	.word	0x00003250


	//   ....[24]....
        /*88a0*/ 	.word	0x00003260


	//   ....[25]....
        /*88a4*/ 	.word	0x00003290


	//   ....[26]....
        /*88a8*/ 	.word	0x000032a0


	//   ....[27]....
        /*88ac*/ 	.word	0x000032b0


	//   ....[28]....
        /*88b0*/ 	.word	0x000032c0


	//   ....[29]....
        /*88b4*/ 	.word	0x000032f0


	//   ....[30]....
        /*88b8*/ 	.word	0x00003300


	//   ....[31]....
        /*88bc*/ 	.word	0x00003310


	//   ....[32]....
        /*88c0*/ 	.word	0x00003320


	//   ....[33]....
        /*88c4*/ 	.word	0x00003350


	//   ....[34]....
        /*88c8*/ 	.word	0x00003360


	//   ....[35]....
        /*88cc*/ 	.word	0x00003370


	//   ....[36]....
        /*88d0*/ 	.word	0x00003380


	//   ....[37]....
        /*88d4*/ 	.word	0x000033b0


	//   ....[38]....
        /*88d8*/ 	.word	0x000033c0


	//   ....[39]....
        /*88dc*/ 	.word	0x000033d0


	//   ....[40]....
        /*88e0*/ 	.word	0x000033e0


	//   ....[41]....
        /*88e4*/ 	.word	0x00003410


	//   ....[42]....
        /*88e8*/ 	.word	0x00003420


	//   ....[43]....
        /*88ec*/ 	.word	0x00003430


	//   ....[44]....
        /*88f0*/ 	.word	0x00003440


	//   ....[45]....
        /*88f4*/ 	.word	0x00003470


	//   ....[46]....
        /*88f8*/ 	.word	0x00003480


	//   ....[47]....
        /*88fc*/ 	.word	0x00003490


	//   ....[48]....
        /*8900*/ 	.word	0x000034a0


	//   ....[49]....
        /*8904*/ 	.word	0x000034d0


	//   ....[50]....
        /*8908*/ 	.word	0x000034e0


	//   ....[51]....
        /*890c*/ 	.word	0x000034f0


	//   ....[52]....
        /*8910*/ 	.word	0x00003500


	//   ....[53]....
        /*8914*/ 	.word	0x00003530


	//   ....[54]....
        /*8918*/ 	.word	0x00003540


	//   ....[55]....
        /*891c*/ 	.word	0x00003550


	//   ....[56]....
        /*8920*/ 	.word	0x00003560


	//   ....[57]....
        /*8924*/ 	.word	0x00003590


	//   ....[58]....
        /*8928*/ 	.word	0x000035a0


	//   ....[59]....
        /*892c*/ 	.word	0x000035b0


	//   ....[60]....
        /*8930*/ 	.word	0x000035c0


	//   ....[61]....
        /*8934*/ 	.word	0x000035f0


	//   ....[62]....
        /*8938*/ 	.word	0x00003600


	//   ....[63]....
        /*893c*/ 	.word	0x00003610


	//   ....[64]....
        /*8940*/ 	.word	0x00003620


	//   ....[65]....
        /*8944*/ 	.word	0x00003650


	//   ....[66]....
        /*8948*/ 	.word	0x00003660


	//   ....[67]....
        /*894c*/ 	.word	0x00003670


	//   ....[68]....
        /*8950*/ 	.word	0x00003680


	//   ....[69]....
        /*8954*/ 	.word	0x000036b0


	//   ....[70]....
        /*8958*/ 	.word	0x000036c0


	//   ....[71]....
        /*895c*/ 	.word	0x000036d0


	//   ....[72]....
        /*8960*/ 	.word	0x0000b720


	//   ....[73]....
        /*8964*/ 	.word	0x0000b730


	//   ....[74]....
        /*8968*/ 	.word	0x0000b740


	//   ....[75]....
        /*896c*/ 	.word	0x0000b770


	//   ....[76]....
        /*8970*/ 	.word	0x0000b780


	//   ....[77]....
        /*8974*/ 	.word	0x0000b790


	//   ....[78]....
        /*8978*/ 	.word	0x0000b7a0


	//   ....[79]....
        /*897c*/ 	.word	0x0000b7d0


	//   ....[80]....
        /*8980*/ 	.word	0x0000b7e0


	//   ....[81]....
        /*8984*/ 	.word	0x0000b7f0


	//   ....[82]....
        /*8988*/ 	.word	0x0000b800


	//   ....[83]....
        /*898c*/ 	.word	0x0000b830


	//   ....[84]....
        /*8990*/ 	.word	0x0000b840


	//   ....[85]....
        /*8994*/ 	.word	0x0000b850


	//   ....[86]....
        /*8998*/ 	.word	0x0000b860


	//   ....[87]....
        /*899c*/ 	.word	0x0000b890


	//   ....[88]....
        /*89a0*/ 	.word	0x0000b8a0


	//   ....[89]....
        /*89a4*/ 	.word	0x0000b8b0


	//   ....[90]....
        /*89a8*/ 	.word	0x0000b8c0


	//   ....[91]....
        /*89ac*/ 	.word	0x0000b8f0


	//   ....[92]....
        /*89b0*/ 	.word	0x0000b900


	//   ....[93]....
        /*89b4*/ 	.word	0x0000b910


	//   ....[94]....
        /*89b8*/ 	.word	0x0000b920


	//   ....[95]....
        /*89bc*/ 	.word	0x0000b950


	//   ....[96]....
        /*89c0*/ 	.word	0x0000b960


	//   ....[97]....
        /*89c4*/ 	.word	0x0000b970


	//   ....[98]....
        /*89c8*/ 	.word	0x0000b980


	//   ....[99]....
        /*89cc*/ 	.word	0x0000b9b0


	//   ....[100]....
        /*89d0*/ 	.word	0x0000b9c0


	//   ....[101]....
        /*89d4*/ 	.word	0x0000b9d0


	//   ....[102]....
        /*89d8*/ 	.word	0x0000b9e0


	//   ....[103]....
        /*89dc*/ 	.word	0x0000ba10


	//   ....[104]....
        /*89e0*/ 	.word	0x0000ba20


	//   ....[105]....
        /*89e4*/ 	.word	0x0000ba30


	//   ....[106]....
        /*89e8*/ 	.word	0x0000ba40


	//   ....[107]....
        /*89ec*/ 	.word	0x0000ba70


	//   ....[108]....
        /*89f0*/ 	.word	0x0000ba80


	//   ....[109]....
        /*89f4*/ 	.word	0x0000ba90


	//   ....[110]....
        /*89f8*/ 	.word	0x0000baa0


	//   ....[111]....
        /*89fc*/ 	.word	0x0000bad0


	//   ....[112]....
        /*8a00*/ 	.word	0x0000bae0


	//   ....[113]....
        /*8a04*/ 	.word	0x0000baf0


	//   ....[114]....
        /*8a08*/ 	.word	0x0000bb00


	//   ....[115]....
        /*8a0c*/ 	.word	0x0000bb30


	//   ....[116]....
        /*8a10*/ 	.word	0x0000bb40


	//   ....[117]....
        /*8a14*/ 	.word	0x0000bb50


	//   ....[118]....
        /*8a18*/ 	.word	0x0000bb60


	//   ....[119]....
        /*8a1c*/ 	.word	0x0000bb90


	//   ....[120]....
        /*8a20*/ 	.word	0x0000bba0


	//   ....[121]....
        /*8a24*/ 	.word	0x0000bbb0


	//   ....[122]....
        /*8a28*/ 	.word	0x0000bbc0


	//   ....[123]....
        /*8a2c*/ 	.word	0x0000bbf0


	//   ....[124]....
        /*8a30*/ 	.word	0x0000bc00


	//   ....[125]....
        /*8a34*/ 	.word	0x0000bc10


	//   ....[126]....
        /*8a38*/ 	.word	0x0000bc20


	//   ....[127]....
        /*8a3c*/ 	.word	0x0000bc50


	//   ....[128]....
        /*8a40*/ 	.word	0x0000bc60


	//   ....[129]....
        /*8a44*/ 	.word	0x0000bc70


	//   ....[130]....
        /*8a48*/ 	.word	0x0000bc80


	//   ....[131]....
        /*8a4c*/ 	.word	0x0000bcb0


	//   ....[132]....
        /*8a50*/ 	.word	0x0000bcc0


	//   ....[133]....
        /*8a54*/ 	.word	0x0000bcd0


	//   ....[134]....
        /*8a58*/ 	.word	0x0000bce0


	//   ....[135]....
        /*8a5c*/ 	.word	0x0000bd10


	//   ....[136]....
        /*8a60*/ 	.word	0x0000bd20


	//   ....[137]....
        /*8a64*/ 	.word	0x0000bd30


	//   ....[138]....
        /*8a68*/ 	.word	0x0000bd40


	//   ....[139]....
        /*8a6c*/ 	.word	0x0000bd70


	//   ....[140]....
        /*8a70*/ 	.word	0x0000bd80


	//   ....[141]....
        /*8a74*/ 	.word	0x0000bd90


	//   ....[142]....
        /*8a78*/ 	.word	0x0000bda0


	//   ....[143]....
        /*8a7c*/ 	.word	0x0000bdd0


	//   ....[144]....
        /*8a80*/ 	.word	0x0000bde0


	//   ....[145]....
        /*8a84*/ 	.word	0x0000bdf0


	//   ....[146]....
        /*8a88*/ 	.word	0x0000be00


	//   ....[147]....
        /*8a8c*/ 	.word	0x0000be30


	//   ....[148]....
        /*8a90*/ 	.word	0x0000be40


	//   ....[149]....
        /*8a94*/ 	.word	0x0000be50


	//   ....[150]....
        /*8a98*/ 	.word	0x0000be60


	//   ....[151]....
        /*8a9c*/ 	.word	0x0000be90


	//   ....[152]....
        /*8aa0*/ 	.word	0x0000bea0


	//   ....[153]....
        /*8aa4*/ 	.word	0x0000beb0


	//   ....[154]....
        /*8aa8*/ 	.word	0x0000bec0


	//   ....[155]....
        /*8aac*/ 	.word	0x0000bef0


	//   ....[156]....
        /*8ab0*/ 	.word	0x0000bf00


	//   ....[157]....
        /*8ab4*/ 	.word	0x0000bf10


	//   ....[158]....
        /*8ab8*/ 	.word	0x0000bf20


	//   ....[159]....
        /*8abc*/ 	.word	0x0000bf50


	//   ....[160]....
        /*8ac0*/ 	.word	0x0000bf60


	//   ....[161]....
        /*8ac4*/ 	.word	0x0000bf70


	//   ....[162]....
        /*8ac8*/ 	.word	0x0000bf80


	//   ....[163]....
        /*8acc*/ 	.word	0x0000bfb0


	//   ....[164]....
        /*8ad0*/ 	.word	0x0000bfc0


	//   ....[165]....
        /*8ad4*/ 	.word	0x0000bfd0


	//   ....[166]....
        /*8ad8*/ 	.word	0x0000bfe0


	//   ....[167]....
        /*8adc*/ 	.word	0x0000c010


	//   ....[168]....
        /*8ae0*/ 	.word	0x0000c020


	//   ....[169]....
        /*8ae4*/ 	.word	0x0000c030


	//   ....[170]....
        /*8ae8*/ 	.word	0x0000c040


	//   ....[171]....
        /*8aec*/ 	.word	0x0000c070


	//   ....[172]....
        /*8af0*/ 	.word	0x0000c080


	//   ....[173]....
        /*8af4*/ 	.word	0x0000c090


	//   ....[174]....
        /*8af8*/ 	.word	0x0000c0a0


	//   ....[175]....
        /*8afc*/ 	.word	0x0000c0d0


	//   ....[176]....
        /*8b00*/ 	.word	0x0000c0e0


	//   ....[177]....
        /*8b04*/ 	.word	0x0000c0f0


	//   ....[178]....
        /*8b08*/ 	.word	0x0000c100


	//   ....[179]....
        /*8b0c*/ 	.word	0x0000c130


	//   ....[180]....
        /*8b10*/ 	.word	0x0000c140


	//   ....[181]....
        /*8b14*/ 	.word	0x0000c150


	//   ....[182]....
        /*8b18*/ 	.word	0x0000c160


	//   ....[183]....
        /*8b1c*/ 	.word	0x0000c190


	//   ....[184]....
        /*8b20*/ 	.word	0x0000c1a0


	//   ....[185]....
        /*8b24*/ 	.word	0x0000c1b0


	//   ....[186]....
        /*8b28*/ 	.word	0x0000c1c0


	//   ....[187]....
        /*8b2c*/ 	.word	0x0000c1f0


	//   ....[188]....
        /*8b30*/ 	.word	0x0000c200


	//   ....[189]....
        /*8b34*/ 	.word	0x0000c210


	//   ....[190]....
        /*8b38*/ 	.word	0x0000c220


	//   ....[191]....
        /*8b3c*/ 	.word	0x0000c250


	//   ....[192]....
        /*8b40*/ 	.word	0x0000c260


	//   ....[193]....
        /*8b44*/ 	.word	0x0000c270


	//   ....[194]....
        /*8b48*/ 	.word	0x0000c280


	//   ....[195]....
        /*8b4c*/ 	.word	0x0000c2b0


	//   ....[196]....
        /*8b50*/ 	.word	0x0000c2c0


	//   ....[197]....
        /*8b54*/ 	.word	0x0000c2d0


	//   ....[198]....
        /*8b58*/ 	.word	0x0000c2e0


	//   ....[199]....
        /*8b5c*/ 	.word	0x0000c310


	//   ....[200]....
        /*8b60*/ 	.word	0x0000c320


	//   ....[201]....
        /*8b64*/ 	.word	0x0000c330


	//   ....[202]....
        /*8b68*/ 	.word	0x0000c340


	//   ....[203]....
        /*8b6c*/ 	.word	0x0000c370


	//   ....[204]....
        /*8b70*/ 	.word	0x0000c380


	//   ....[205]....
        /*8b74*/ 	.word	0x0000c390


	//   ....[206]....
        /*8b78*/ 	.word	0x0000c3a0


	//   ....[207]....
        /*8b7c*/ 	.word	0x0000c3d0


	//   ....[208]....
        /*8b80*/ 	.word	0x0000c3e0


	//   ....[209]....
        /*8b84*/ 	.word	0x0000c3f0


	//   ....[210]....
        /*8b88*/ 	.word	0x0000c400


	//   ....[211]....
        /*8b8c*/ 	.word	0x0000c430


	//   ....[212]....
        /*8b90*/ 	.word	0x0000c440


	//   ....[213]....
        /*8b94*/ 	.word	0x0000c450


	//   ....[214]....
        /*8b98*/ 	.word	0x0000c460


	//   ....[215]....
        /*8b9c*/ 	.word	0x0000c490


	//   ....[216]....
        /*8ba0*/ 	.word	0x0000c4a0


	//   ....[217]....
        /*8ba4*/ 	.word	0x0000c4b0


	//   ....[218]....
        /*8ba8*/ 	.word	0x0000c4c0


	//   ....[219]....
        /*8bac*/ 	.word	0x0000c4f0


	//   ....[220]....
        /*8bb0*/ 	.word	0x0000c500


	//   ....[221]....
        /*8bb4*/ 	.word	0x0000c510


	//   ....[222]....
        /*8bb8*/ 	.word	0x0000c520


	//   ....[223]....
        /*8bbc*/ 	.word	0x0000c550


	//   ....[224]....
        /*8bc0*/ 	.word	0x0000c560


	//   ....[225]....
        /*8bc4*/ 	.word	0x0000c570


	//   ....[226]....
        /*8bc8*/ 	.word	0x0000c580


	//   ....[227]....
        /*8bcc*/ 	.word	0x0000c5b0


	//   ....[228]....
        /*8bd0*/ 	.word	0x0000c5c0


	//   ....[229]....
        /*8bd4*/ 	.word	0x0000c5d0


	//   ....[230]....
        /*8bd8*/ 	.word	0x0000c5e0


	//   ....[231]....
        /*8bdc*/ 	.word	0x0000c610


	//   ....[232]....
        /*8be0*/ 	.word	0x0000c620


	//   ....[233]....
        /*8be4*/ 	.word	0x0000c630


	//   ....[234]....
        /*8be8*/ 	.word	0x0000c640


	//   ....[235]....
        /*8bec*/ 	.word	0x0000c670


	//   ....[236]....
        /*8bf0*/ 	.word	0x0000c680


	//   ....[237]....
        /*8bf4*/ 	.word	0x0000c690


	//   ....[238]....
        /*8bf8*/ 	.word	0x0000c6a0


	//   ....[239]....
        /*8bfc*/ 	.word	0x0000c6d0


	//   ....[240]....
        /*8c00*/ 	.word	0x0000c6e0


	//   ....[241]....
        /*8c04*/ 	.word	0x0000c6f0


	//   ....[242]....
        /*8c08*/ 	.word	0x0000c700


	//   ....[243]....
        /*8c0c*/ 	.word	0x0000c730


	//   ....[244]....
        /*8c10*/ 	.word	0x0000c740


	//   ....[245]....
        /*8c14*/ 	.word	0x0000c750


	//   ....[246]....
        /*8c18*/ 	.word	0x0000c760


	//   ....[247]....
        /*8c1c*/ 	.word	0x0000c790


	//   ....[248]....
        /*8c20*/ 	.word	0x0000c7a0


	//   ....[249]....
        /*8c24*/ 	.word	0x0000c7b0


	//   ....[250]....
        /*8c28*/ 	.word	0x0000c7c0


	//   ....[251]....
        /*8c2c*/ 	.word	0x0000c7f0


	//   ....[252]....
        /*8c30*/ 	.word	0x0000c800


	//   ....[253]....
        /*8c34*/ 	.word	0x0000c810


	//   ....[254]....
        /*8c38*/ 	.word	0x0000c820


	//   ....[255]....
        /*8c3c*/ 	.word	0x0000c850


	//   ....[0]....
        /*8c40*/ 	.word	0x0000c860


	//   ....[1]....
        /*8c44*/ 	.word	0x0000c870


	//   ....[2]....
        /*8c48*/ 	.word	0x0000c880


	//   ....[3]....
        /*8c4c*/ 	.word	0x0000c8b0


	//   ....[4]....
        /*8c50*/ 	.word	0x0000c8c0


	//   ....[5]....
        /*8c54*/ 	.word	0x0000c8d0


	//   ....[6]....
        /*8c58*/ 	.word	0x0000c8e0


	//   ....[7]....
        /*8c5c*/ 	.word	0x0000c910


	//   ....[8]....
        /*8c60*/ 	.word	0x0000c920


	//   ....[9]....
        /*8c64*/ 	.word	0x0000c930


	//   ....[10]....
        /*8c68*/ 	.word	0x0000c940


	//   ....[11]....
        /*8c6c*/ 	.word	0x0000c970


	//   ....[12]....
        /*8c70*/ 	.word	0x0000c980


	//   ....[13]....
        /*8c74*/ 	.word	0x0000c990


	//   ....[14]....
        /*8c78*/ 	.word	0x0000c9a0


	//   ....[15]....
        /*8c7c*/ 	.word	0x0000c9d0


	//   ....[16]....
        /*8c80*/ 	.word	0x0000c9e0


	//   ....[17]....
        /*8c84*/ 	.word	0x0000c9f0


	//   ....[18]....
        /*8c88*/ 	.word	0x0000ca00


	//   ....[19]....
        /*8c8c*/ 	.word	0x0000ca30


	//   ....[20]....
        /*8c90*/ 	.word	0x0000ca40


	//   ....[21]....
        /*8c94*/ 	.word	0x0000ca50


	//   ....[22]....
        /*8c98*/ 	.word	0x0000ca60


	//   ....[23]....
        /*8c9c*/ 	.word	0x0000ca90


	//   ....[24]....
        /*8ca0*/ 	.word	0x0000caa0


	//   ....[25]....
        /*8ca4*/ 	.word	0x0000cab0


	//   ....[26]....
        /*8ca8*/ 	.word	0x0000cac0


	//   ....[27]....
        /*8cac*/ 	.word	0x0000caf0


	//   ....[28]....
        /*8cb0*/ 	.word	0x0000cb00


	//   ....[29]....
        /*8cb4*/ 	.word	0x0000cb10


	//   ....[30]....
        /*8cb8*/ 	.word	0x0000cb20


	//   ....[31]....
        /*8cbc*/ 	.word	0x0000cb50


	//   ....[32]....
        /*8cc0*/ 	.word	0x0000cb60


	//   ....[33]....
        /*8cc4*/ 	.word	0x0000cb70


	//   ....[34]....
        /*8cc8*/ 	.word	0x0000cb80


	//   ....[35]....
        /*8ccc*/ 	.word	0x0000cbb0


	//   ....[36]....
        /*8cd0*/ 	.word	0x0000cbc0


	//   ....[37]....
        /*8cd4*/ 	.word	0x0000cbd0


	//   ....[38]....
        /*8cd8*/ 	.word	0x0000cbe0


	//   ....[39]....
        /*8cdc*/ 	.word	0x0000cc10


	//   ....[40]....
        /*8ce0*/ 	.word	0x0000cc20


	//   ....[41]....
        /*8ce4*/ 	.word	0x0000cc30


	//   ....[42]....
        /*8ce8*/ 	.word	0x0000cc40


	//   ....[43]....
        /*8cec*/ 	.word	0x0000cc70


	//   ....[44]....
        /*8cf0*/ 	.word	0x0000cc80


	//   ....[45]....
        /*8cf4*/ 	.word	0x0000cc90


	//   ....[46]....
        /*8cf8*/ 	.word	0x0000cca0


	//   ....[47]....
        /*8cfc*/ 	.word	0x0000ccd0


	//   ....[48]....
        /*8d00*/ 	.word	0x0000cce0


	//   ....[49]....
        /*8d04*/ 	.word	0x0000ccf0


	//   ....[50]....
        /*8d08*/ 	.word	0x0000cd00


	//   ....[51]....
        /*8d0c*/ 	.word	0x0000cd30


	//   ....[52]....
        /*8d10*/ 	.word	0x0000cd40


	//   ....[53]....
        /*8d14*/ 	.word	0x0000cd50


	//   ....[54]....
        /*8d18*/ 	.word	0x0000cd60


	//   ....[55]....
        /*8d1c*/ 	.word	0x0000cd90


	//   ....[56]....
        /*8d20*/ 	.word	0x0000cda0


	//   ....[57]....
        /*8d24*/ 	.word	0x0000cdb0


	//   ....[58]....
        /*8d28*/ 	.word	0x0000cdc0


	//   ....[59]....
        /*8d2c*/ 	.word	0x0000cdf0


	//   ....[60]....
        /*8d30*/ 	.word	0x0000ce00


	//   ....[61]....
        /*8d34*/ 	.word	0x0000ce10


	//   ....[62]....
        /*8d38*/ 	.word	0x0000ce20


	//   ....[63]....
        /*8d3c*/ 	.word	0x0000ce50


	//   ....[64]....
        /*8d40*/ 	.word	0x0000ce60


	//   ....[65]....
        /*8d44*/ 	.word	0x0000ce70


	//   ....[66]....
        /*8d48*/ 	.word	0x0000ce80


	//   ....[67]....
        /*8d4c*/ 	.word	0x0000ceb0


	//   ....[68]....
        /*8d50*/ 	.word	0x0000cec0


	//   ....[69]....
        /*8d54*/ 	.word	0x0000ced0


	//   ....[70]....
        /*8d58*/ 	.word	0x0000cee0


	//   ....[71]....
        /*8d5c*/ 	.word	0x0000cf10


	//   ....[72]....
        /*8d60*/ 	.word	0x0000cf20


	//   ....[73]....
        /*8d64*/ 	.word	0x0000cf30


	//   ....[74]....
        /*8d68*/ 	.word	0x0000cf40


	//   ....[75]....
        /*8d6c*/ 	.word	0x0000cf70


	//   ....[76]....
        /*8d70*/ 	.word	0x0000cf80


	//   ....[77]....
        /*8d74*/ 	.word	0x0000cf90


	//   ....[78]....
        /*8d78*/ 	.word	0x0000cfa0


	//   ....[79]....
        /*8d7c*/ 	.word	0x0000cfd0


	//   ....[80]....
        /*8d80*/ 	.word	0x0000cfe0


	//   ....[81]....
        /*8d84*/ 	.word	0x0000cff0


	//   ....[82]....
        /*8d88*/ 	.word	0x0000d000


	//   ....[83]....
        /*8d8c*/ 	.word	0x0000d030


	//   ....[84]....
        /*8d90*/ 	.word	0x0000d040


	//   ....[85]....
        /*8d94*/ 	.word	0x0000d050


	//   ....[86]....
        /*8d98*/ 	.word	0x0000d060


	//   ....[87]....
        /*8d9c*/ 	.word	0x0000d090


	//   ....[88]....
        /*8da0*/ 	.word	0x0000d0a0


	//   ....[89]....
        /*8da4*/ 	.word	0x0000d0b0


	//   ....[90]....
        /*8da8*/ 	.word	0x0000d0c0


	//   ....[91]....
        /*8dac*/ 	.word	0x0000d0f0


	//   ....[92]....
        /*8db0*/ 	.word	0x0000d100


	//   ....[93]....
        /*8db4*/ 	.word	0x0000d110


	//   ....[94]....
        /*8db8*/ 	.word	0x0000d120


	//   ....[95]....
        /*8dbc*/ 	.word	0x0000d150


	//   ....[96]....
        /*8dc0*/ 	.word	0x0000d160


	//   ....[97]....
        /*8dc4*/ 	.word	0x0000d170


	//   ....[98]....
        /*8dc8*/ 	.word	0x0000d180


	//   ....[99]....
        /*8dcc*/ 	.word	0x0000d1b0


	//   ....[100]....
        /*8dd0*/ 	.word	0x0000d1c0


	//   ....[101]....
        /*8dd4*/ 	.word	0x0000d1d0


	//   ....[102]....
        /*8dd8*/ 	.word	0x0000d1e0


	//   ....[103]....
        /*8ddc*/ 	.word	0x0000d210


	//   ....[104]....
        /*8de0*/ 	.word	0x0000d220


	//   ....[105]....
        /*8de4*/ 	.word	0x0000d230


	//   ....[106]....
        /*8de8*/ 	.word	0x0000d240


	//   ....[107]....
        /*8dec*/ 	.word	0x0000d270


	//   ....[108]....
        /*8df0*/ 	.word	0x0000d280


	//   ....[109]....
        /*8df4*/ 	.word	0x0000d290


	//   ....[110]....
        /*8df8*/ 	.word	0x0000d2a0


	//   ....[111]....
        /*8dfc*/ 	.word	0x0000d2d0


	//   ....[112]....
        /*8e00*/ 	.word	0x0000d2e0


	//   ....[113]....
        /*8e04*/ 	.word	0x0000d2f0


	//   ....[114]....
        /*8e08*/ 	.word	0x0000d300


	//   ....[115]....
        /*8e0c*/ 	.word	0x0000d330


	//   ....[116]....
        /*8e10*/ 	.word	0x0000d340


	//   ....[117]....
        /*8e14*/ 	.word	0x0000d350


	//   ....[118]....
        /*8e18*/ 	.word	0x0000d360


	//   ....[119]....
        /*8e1c*/ 	.word	0x0000d390


	//   ....[120]....
        /*8e20*/ 	.word	0x0000d3a0


	//   ....[121]....
        /*8e24*/ 	.word	0x0000d3b0


	//   ....[122]....
        /*8e28*/ 	.word	0x0000d3c0


	//   ....[123]....
        /*8e2c*/ 	.word	0x0000d3f0


	//   ....[124]....
        /*8e30*/ 	.word	0x0000d400


	//   ....[125]....
        /*8e34*/ 	.word	0x0000d410


	//   ....[126]....
        /*8e38*/ 	.word	0x0000d420


	//   ....[127]....
        /*8e3c*/ 	.word	0x0000d450


	//   ....[128]....
        /*8e40*/ 	.word	0x0000d460


	//   ....[129]....
        /*8e44*/ 	.word	0x0000d470


	//   ....[130]....
        /*8e48*/ 	.word	0x0000d480


	//   ....[131]....
        /*8e4c*/ 	.word	0x0000d4b0


	//   ....[132]....
        /*8e50*/ 	.word	0x0000d4c0


	//   ....[133]....
        /*8e54*/ 	.word	0x0000d4d0


	//   ....[134]....
        /*8e58*/ 	.word	0x0000d4e0


	//   ....[135]....
        /*8e5c*/ 	.word	0x0000d510


	//   ....[136]....
        /*8e60*/ 	.word	0x0000d520


	//   ....[137]....
        /*8e64*/ 	.word	0x0000d530


	//   ....[138]....
        /*8e68*/ 	.word	0x0000d540


	//   ....[139]....
        /*8e6c*/ 	.word	0x0000d570


	//   ....[140]....
        /*8e70*/ 	.word	0x0000d580


	//   ....[141]....
        /*8e74*/ 	.word	0x0000d590


	//   ....[142]....
        /*8e78*/ 	.word	0x0000d5a0


	//   ....[143]....
        /*8e7c*/ 	.word	0x0000d5d0


	//   ....[144]....
        /*8e80*/ 	.word	0x0000d5e0


	//   ....[145]....
        /*8e84*/ 	.word	0x0000d5f0


	//   ....[146]....
        /*8e88*/ 	.word	0x0000d600


	//   ....[147]....
        /*8e8c*/ 	.word	0x0000d630


	//   ....[148]....
        /*8e90*/ 	.word	0x0000d640


	//   ....[149]....
        /*8e94*/ 	.word	0x0000d650


	//   ....[150]....
        /*8e98*/ 	.word	0x0000d660


	//   ....[151]....
        /*8e9c*/ 	.word	0x0000d690


	//   ....[152]....
        /*8ea0*/ 	.word	0x0000d6a0


	//   ....[153]....
        /*8ea4*/ 	.word	0x0000d6b0


	//   ....[154]....
        /*8ea8*/ 	.word	0x0000d6c0


	//   ....[155]....
        /*8eac*/ 	.word	0x0000d6f0


	//   ....[156]....
        /*8eb0*/ 	.word	0x0000d700


	//   ....[157]....
        /*8eb4*/ 	.word	0x0000d710


	//   ....[158]....
        /*8eb8*/ 	.word	0x0000d720


	//   ....[159]....
        /*8ebc*/ 	.word	0x0000d750


	//   ....[160]....
        /*8ec0*/ 	.word	0x0000d760


	//   ....[161]....
        /*8ec4*/ 	.word	0x0000d770


	//   ....[162]....
        /*8ec8*/ 	.word	0x0000d780


	//   ....[163]....
        /*8ecc*/ 	.word	0x0000d7b0


	//   ....[164]....
        /*8ed0*/ 	.word	0x0000d7c0


	//   ....[165]....
        /*8ed4*/ 	.word	0x0000d7d0


	//   ....[166]....
        /*8ed8*/ 	.word	0x0000d7e0


	//   ....[167]....
        /*8edc*/ 	.word	0x0000d810


	//   ....[168]....
        /*8ee0*/ 	.word	0x0000d820


	//   ....[169]....
        /*8ee4*/ 	.word	0x0000d830


	//   ....[170]....
        /*8ee8*/ 	.word	0x0000d840


	//   ....[171]....
        /*8eec*/ 	.word	0x0000d870


	//   ....[172]....
        /*8ef0*/ 	.word	0x0000d880


	//   ....[173]....
        /*8ef4*/ 	.word	0x0000d890


	//   ....[174]....
        /*8ef8*/ 	.word	0x0000d8a0


	//   ....[175]....
        /*8efc*/ 	.word	0x0000d8d0


	//   ....[176]....
        /*8f00*/ 	.word	0x0000d8e0


	//   ....[177]....
        /*8f04*/ 	.word	0x0000d8f0


	//   ....[178]....
        /*8f08*/ 	.word	0x0000d900


	//   ....[179]....
        /*8f0c*/ 	.word	0x0000d930


	//   ....[180]....
        /*8f10*/ 	.word	0x0000d940


	//   ....[181]....
        /*8f14*/ 	.word	0x0000d950


	//   ....[182]....
        /*8f18*/ 	.word	0x0000d960


	//   ....[183]....
        /*8f1c*/ 	.word	0x0000d990


	//   ....[184]....
        /*8f20*/ 	.word	0x0000d9a0


	//   ....[185]....
        /*8f24*/ 	.word	0x0000d9b0


	//   ....[186]....
        /*8f28*/ 	.word	0x0000d9c0


	//   ....[187]....
        /*8f2c*/ 	.word	0x0000d9f0


	//   ....[188]....
        /*8f30*/ 	.word	0x0000da00


	//   ....[189]....
        /*8f34*/ 	.word	0x0000da10


	//   ....[190]....
        /*8f38*/ 	.word	0x0000da20


	//   ....[191]....
        /*8f3c*/ 	.word	0x0000da50


	//   ....[192]....
        /*8f40*/ 	.word	0x0000da60


	//   ....[193]....
        /*8f44*/ 	.word	0x0000da70


	//   ....[194]....
        /*8f48*/ 	.word	0x0000da80


	//   ....[195]....
        /*8f4c*/ 	.word	0x0000dab0


	//   ....[196]....
        /*8f50*/ 	.word	0x0000dac0


	//   ....[197]....
        /*8f54*/ 	.word	0x0000dad0


	//   ....[198]....
        /*8f58*/ 	.word	0x0000dae0


	//   ....[199]....
        /*8f5c*/ 	.word	0x0000db10


	//   ....[200]....
        /*8f60*/ 	.word	0x0000db20


	//   ....[201]....
        /*8f64*/ 	.word	0x0000db30


	//   ....[202]....
        /*8f68*/ 	.word	0x0000db40


	//   ....[203]....
        /*8f6c*/ 	.word	0x0000db70


	//   ....[204]....
        /*8f70*/ 	.word	0x0000db80


	//   ....[205]....
        /*8f74*/ 	.word	0x0000db90


	//   ....[206]....
        /*8f78*/ 	.word	0x0000dba0


	//   ....[207]....
        /*8f7c*/ 	.word	0x0000dbd0


	//   ....[208]....
        /*8f80*/ 	.word	0x0000dbe0


	//   ....[209]....
        /*8f84*/ 	.word	0x0000dbf0


	//   ....[210]....
        /*8f88*/ 	.word	0x0000dc00


	//   ....[211]....
        /*8f8c*/ 	.word	0x0000dc30


	//   ....[212]....
        /*8f90*/ 	.word	0x0000dc40


	//   ....[213]....
        /*8f94*/ 	.word	0x0000dc50


	//   ....[214]....
        /*8f98*/ 	.word	0x0000dc60


	//   ....[215]....
        /*8f9c*/ 	.word	0x0000dc90


	//   ....[216]....
        /*8fa0*/ 	.word	0x0000dca0


	//   ....[217]....
        /*8fa4*/ 	.word	0x0000dcb0


	//   ....[218]....
        /*8fa8*/ 	.word	0x0000dcc0


	//   ....[219]....
        /*8fac*/ 	.word	0x0000dcf0


	//   ....[220]....
        /*8fb0*/ 	.word	0x0000dd00


	//   ....[221]....
        /*8fb4*/ 	.word	0x0000dd10


	//   ....[222]....
        /*8fb8*/ 	.word	0x0000dd20


	//   ....[223]....
        /*8fbc*/ 	.word	0x0000dd50


	//   ....[224]....
        /*8fc0*/ 	.word	0x0000dd60


	//   ....[225]....
        /*8fc4*/ 	.word	0x0000dd70


	//   ....[226]....
        /*8fc8*/ 	.word	0x0000dd80


	//   ....[227]....
        /*8fcc*/ 	.word	0x0000ddb0


	//   ....[228]....
        /*8fd0*/ 	.word	0x0000ddc0


	//   ....[229]....
        /*8fd4*/ 	.word	0x0000ddd0


	//   ....[230]....
        /*8fd8*/ 	.word	0x0000dde0


	//   ....[231]....
        /*8fdc*/ 	.word	0x0000de10


	//   ....[232]....
        /*8fe0*/ 	.word	0x0000de20


	//   ....[233]....
        /*8fe4*/ 	.word	0x0000de30


	//   ....[234]....
        /*8fe8*/ 	.word	0x0000de40


	//   ....[235]....
        /*8fec*/ 	.word	0x0000de70


	//   ....[236]....
        /*8ff0*/ 	.word	0x0000de80


	//   ....[237]....
        /*8ff4*/ 	.word	0x0000de90


	//   ....[238]....
        /*8ff8*/ 	.word	0x0000dea0


	//   ....[239]....
        /*8ffc*/ 	.word	0x0000ded0


	//   ....[240]....
        /*9000*/ 	.word	0x0000dee0


	//   ....[241]....
        /*9004*/ 	.word	0x0000def0


	//   ....[242]....
        /*9008*/ 	.word	0x0000df00


	//   ....[243]....
        /*900c*/ 	.word	0x0000df30


	//   ....[244]....
        /*9010*/ 	.word	0x0000df40


	//   ....[245]....
        /*9014*/ 	.word	0x0000df50


	//   ....[246]....
        /*9018*/ 	.word	0x0000df60


	//   ....[247]....
        /*901c*/ 	.word	0x0000df90


	//   ....[248]....
        /*9020*/ 	.word	0x0000dfa0


	//   ....[249]....
        /*9024*/ 	.word	0x0000dfb0


	//   ....[250]....
        /*9028*/ 	.word	0x0000dfc0


	//   ....[251]....
        /*902c*/ 	.word	0x0000dff0


	//   ....[252]....
        /*9030*/ 	.word	0x0000e000


	//   ....[253]....
        /*9034*/ 	.word	0x0000e010


	//   ....[254]....
        /*9038*/ 	.word	0x0000e020


	//   ....[255]....
        /*903c*/ 	.word	0x0000e050


	//   ....[0]....
        /*9040*/ 	.word	0x0000e060


	//   ....[1]....
        /*9044*/ 	.word	0x0000e070


	//   ....[2]....
        /*9048*/ 	.word	0x0000e080


	//   ....[3]....
        /*904c*/ 	.word	0x0000e0b0


	//   ....[4]....
        /*9050*/ 	.word	0x0000e0c0


	//   ....[5]....
        /*9054*/ 	.word	0x0000e0d0


	//   ....[6]....
        /*9058*/ 	.word	0x0000e0e0


	//   ....[7]....
        /*905c*/ 	.word	0x0000e110


	//   ....[8]....
        /*9060*/ 	.word	0x0000e120


	//   ....[9]....
        /*9064*/ 	.word	0x0000e130


	//   ....[10]....
        /*9068*/ 	.word	0x0000e140


	//   ....[11]....
        /*906c*/ 	.word	0x0000e170


	//   ....[12]....
        /*9070*/ 	.word	0x0000e180


	//   ....[13]....
        /*9074*/ 	.word	0x0000e190


	//   ....[14]....
        /*9078*/ 	.word	0x0000e1a0


	//   ....[15]....
        /*907c*/ 	.word	0x0000e1d0


	//   ....[16]....
        /*9080*/ 	.word	0x0000e1e0


	//   ....[17]....
        /*9084*/ 	.word	0x0000e1f0


	//   ....[18]....
        /*9088*/ 	.word	0x0000e200


	//   ....[19]....
        /*908c*/ 	.word	0x0000e230


	//   ....[20]....
        /*9090*/ 	.word	0x0000e240


	//   ....[21]....
        /*9094*/ 	.word	0x0000e250


	//   ....[22]....
        /*9098*/ 	.word	0x0000e260


	//   ....[23]....
        /*909c*/ 	.word	0x0000e290


	//   ....[24]....
        /*90a0*/ 	.word	0x0000e2a0


	//   ....[25]....
        /*90a4*/ 	.word	0x0000e2b0


	//   ....[26]....
        /*90a8*/ 	.word	0x0000e2c0


	//   ....[27]....
        /*90ac*/ 	.word	0x0000e2f0


	//   ....[28]....
        /*90b0*/ 	.word	0x0000e300


	//   ....[29]....
        /*90b4*/ 	.word	0x0000e310


	//   ....[30]....
        /*90b8*/ 	.word	0x0000e320


	//   ....[31]....
        /*90bc*/ 	.word	0x0000e350


	//   ....[32]....
        /*90c0*/ 	.word	0x0000e360


	//   ....[33]....
        /*90c4*/ 	.word	0x0000e370


	//   ....[34]....
        /*90c8*/ 	.word	0x0000e380


	//   ....[35]....
        /*90cc*/ 	.word	0x0000e3b0


	//   ....[36]....
        /*90d0*/ 	.word	0x0000e3c0


	//   ....[37]....
        /*90d4*/ 	.word	0x0000e3d0


	//   ....[38]....
        /*90d8*/ 	.word	0x0000e3e0


	//   ....[39]....
        /*90dc*/ 	.word	0x0000e410


	//   ....[40]....
        /*90e0*/ 	.word	0x0000e420


	//   ....[41]....
        /*90e4*/ 	.word	0x0000e430


	//   ....[42]....
        /*90e8*/ 	.word	0x0000e440


	//   ....[43]....
        /*90ec*/ 	.word	0x0000e470


	//   ....[44]....
        /*90f0*/ 	.word	0x0000e480


	//   ....[45]....
        /*90f4*/ 	.word	0x0000e490


	//   ....[46]....
        /*90f8*/ 	.word	0x0000e4a0


	//   ....[47]....
        /*90fc*/ 	.word	0x0000e4d0


	//   ....[48]....
        /*9100*/ 	.word	0x0000e4e0


	//   ....[49]....
        /*9104*/ 	.word	0x0000e4f0


	//   ....[50]....
        /*9108*/ 	.word	0x0000e500


	//   ....[51]....
        /*910c*/ 	.word	0x0000e530


	//   ....[52]....
        /*9110*/ 	.word	0x0000e540


	//   ....[53]....
        /*9114*/ 	.word	0x0000e550


	//   ....[54]....
        /*9118*/ 	.word	0x0000e560


	//   ....[55]....
        /*911c*/ 	.word	0x0000e590


	//   ....[56]....
        /*9120*/ 	.word	0x0000e5a0


	//   ....[57]....
        /*9124*/ 	.word	0x0000e5b0


	//   ....[58]....
        /*9128*/ 	.word	0x0000e5c0


	//   ....[59]....
        /*912c*/ 	.word	0x0000e5f0


	//   ....[60]....
        /*9130*/ 	.word	0x0000e600


	//   ....[61]....
        /*9134*/ 	.word	0x0000e610


	//   ....[62]....
        /*9138*/ 	.word	0x0000e620


	//   ....[63]....
        /*913c*/ 	.word	0x0000e650


	//   ....[64]....
        /*9140*/ 	.word	0x0000e660


	//   ....[65]....
        /*9144*/ 	.word	0x0000e670


	//   ....[66]....
        /*9148*/ 	.word	0x0000e680


	//   ....[67]....
        /*914c*/ 	.word	0x0000e6b0


	//   ....[68]....
        /*9150*/ 	.word	0x0000e6c0


	//   ....[69]....
        /*9154*/ 	.word	0x0000e6d0


	//   ....[70]....
        /*9158*/ 	.word	0x0000e6e0


	//   ....[71]....
        /*915c*/ 	.word	0x0000e710


	//   ....[72]....
        /*9160*/ 	.word	0x0000e720


	//   ....[73]....
        /*9164*/ 	.word	0x0000e730


	//   ....[74]....
        /*9168*/ 	.word	0x0000e740


	//   ....[75]....
        /*916c*/ 	.word	0x0000e770


	//   ....[76]....
        /*9170*/ 	.word	0x0000e780


	//   ....[77]....
        /*9174*/ 	.word	0x0000e790


	//   ....[78]....
        /*9178*/ 	.word	0x0000e7a0


	//   ....[79]....
        /*917c*/ 	.word	0x0000e7d0


	//   ....[80]....
        /*9180*/ 	.word	0x0000e7e0


	//   ....[81]....
        /*9184*/ 	.word	0x0000e7f0


	//   ....[82]....
        /*9188*/ 	.word	0x0000e800


	//   ....[83]....
        /*918c*/ 	.word	0x0000e830


	//   ....[84]....
        /*9190*/ 	.word	0x0000e840


	//   ....[85]....
        /*9194*/ 	.word	0x0000e850


	//   ....[86]....
        /*9198*/ 	.word	0x0000e860


	//   ....[87]....
        /*919c*/ 	.word	0x0000e890


	//   ....[88]....
        /*91a0*/ 	.word	0x0000e8a0


	//   ....[89]....
        /*91a4*/ 	.word	0x0000e8b0


	//   ....[90]....
        /*91a8*/ 	.word	0x0000e8c0


	//   ....[91]....
        /*91ac*/ 	.word	0x0000e8f0


	//   ....[92]....
        /*91b0*/ 	.word	0x0000e900


	//   ....[93]....
        /*91b4*/ 	.word	0x0000e910


	//   ....[94]....
        /*91b8*/ 	.word	0x0000e920


	//   ....[95]....
        /*91bc*/ 	.word	0x0000e950


	//   ....[96]....
        /*91c0*/ 	.word	0x0000e960


	//   ....[97]....
        /*91c4*/ 	.word	0x0000e970


	//   ....[98]....
        /*91c8*/ 	.word	0x0000e980


	//   ....[99]....
        /*91cc*/ 	.word	0x0000e9b0


	//   ....[100]....
        /*91d0*/ 	.word	0x0000e9c0


	//   ....[101]....
        /*91d4*/ 	.word	0x0000e9d0


	//   ....[102]....
        /*91d8*/ 	.word	0x0000e9e0


	//   ....[103]....
        /*91dc*/ 	.word	0x0000ea10


	//   ....[104]....
        /*91e0*/ 	.word	0x0000ea20


	//   ....[105]....
        /*91e4*/ 	.word	0x0000ea30


	//   ....[106]....
        /*91e8*/ 	.word	0x0000ea40


	//   ....[107]....
        /*91ec*/ 	.word	0x0000ea70


	//   ....[108]....
        /*91f0*/ 	.word	0x0000ea80


	//   ....[109]....
        /*91f4*/ 	.word	0x0000ea90


	//   ....[110]....
        /*91f8*/ 	.word	0x0000eaa0


	//   ....[111]....
        /*91fc*/ 	.word	0x0000ead0


	//   ....[112]....
        /*9200*/ 	.word	0x0000eae0


	//   ....[113]....
        /*9204*/ 	.word	0x0000eaf0


	//   ....[114]....
        /*9208*/ 	.word	0x0000eb00


	//   ....[115]....
        /*920c*/ 	.word	0x0000eb30


	//   ....[116]....
        /*9210*/ 	.word	0x0000eb40


	//   ....[117]....
        /*9214*/ 	.word	0x0000eb50


	//   ....[118]....
        /*9218*/ 	.word	0x0000eb60


	//   ....[119]....
        /*921c*/ 	.word	0x0000eb90


	//   ....[120]....
        /*9220*/ 	.word	0x0000eba0


	//   ....[121]....
        /*9224*/ 	.word	0x0000ebb0


	//   ....[122]....
        /*9228*/ 	.word	0x0000ebc0


	//   ....[123]....
        /*922c*/ 	.word	0x0000ebf0


	//   ....[124]....
        /*9230*/ 	.word	0x0000ec00


	//   ....[125]....
        /*9234*/ 	.word	0x0000ec10


	//   ....[126]....
        /*9238*/ 	.word	0x0000ec20


	//   ....[127]....
        /*923c*/ 	.word	0x0000ec50


	//   ....[128]....
        /*9240*/ 	.word	0x0000ec60


	//   ....[129]....
        /*9244*/ 	.word	0x0000ec70


	//   ....[130]....
        /*9248*/ 	.word	0x0000ec80


	//   ....[131]....
        /*924c*/ 	.word	0x0000ecb0


	//   ....[132]....
        /*9250*/ 	.word	0x0000ecc0


	//   ....[133]....
        /*9254*/ 	.word	0x0000ecd0


	//   ....[134]....
        /*9258*/ 	.word	0x0000ece0


	//   ....[135]....
        /*925c*/ 	.word	0x0000ed10


	//   ....[136]....
        /*9260*/ 	.word	0x0000ed20


	//   ....[137]....
        /*9264*/ 	.word	0x0000ed30


	//   ....[138]....
        /*9268*/ 	.word	0x0000ed40


	//   ....[139]....
        /*926c*/ 	.word	0x0000ed70


	//   ....[140]....
        /*9270*/ 	.word	0x0000ed80


	//   ....[141]....
        /*9274*/ 	.word	0x0000ed90


	//   ....[142]....
        /*9278*/ 	.word	0x0000eda0


	//   ....[143]....
        /*927c*/ 	.word	0x0000edd0


	//   ....[144]....
        /*9280*/ 	.word	0x0000edf0


	//   ....[145]....
        /*9284*/ 	.word	0x00016e10


	//   ....[146]....
        /*9288*/ 	.word	0x00016e20


	//   ....[147]....
        /*928c*/ 	.word	0x00016e30


	//   ....[148]....
        /*9290*/ 	.word	0x00016e60


	//   ....[149]....
        /*9294*/ 	.word	0x00016e70


	//   ....[150]....
        /*9298*/ 	.word	0x00016e80


	//   ....[151]....
        /*929c*/ 	.word	0x00016e90


	//   ....[152]....
        /*92a0*/ 	.word	0x00016ec0


	//   ....[153]....
        /*92a4*/ 	.word	0x00016ed0


	//   ....[154]....
        /*92a8*/ 	.word	0x00016ee0


	//   ....[155]....
        /*92ac*/ 	.word	0x00016ef0


	//   ....[156]....
        /*92b0*/ 	.word	0x00016f20


	//   ....[157]....
        /*92b4*/ 	.word	0x00016f30


	//   ....[158]....
        /*92b8*/ 	.word	0x00016f40


	//   ....[159]....
        /*92bc*/ 	.word	0x00016f50


	//   ....[160]....
        /*92c0*/ 	.word	0x00016f80


	//   ....[161]....
        /*92c4*/ 	.word	0x00016f90


	//   ....[162]....
        /*92c8*/ 	.word	0x00016fa0


	//   ....[163]....
        /*92cc*/ 	.word	0x00016fb0


	//   ....[164]....
        /*92d0*/ 	.word	0x00016fe0


	//   ....[165]....
        /*92d4*/ 	.word	0x00016ff0


	//   ....[166]....
        /*92d8*/ 	.word	0x00017000


	//   ....[167]....
        /*92dc*/ 	.word	0x00017010


	//   ....[168]....
        /*92e0*/ 	.word	0x00017040


	//   ....[169]....
        /*92e4*/ 	.word	0x00017050


	//   ....[170]....
        /*92e8*/ 	.word	0x00017060


	//   ....[171]....
        /*92ec*/ 	.word	0x00017070


	//   ....[172]....
        /*92f0*/ 	.word	0x000170a0


	//   ....[173]....
        /*92f4*/ 	.word	0x000170b0


	//   ....[174]....
        /*92f8*/ 	.word	0x000170c0


	//   ....[175]....
        /*92fc*/ 	.word	0x000170d0


	//   ....[176]....
        /*9300*/ 	.word	0x00017100


	//   ....[177]....
        /*9304*/ 	.word	0x00017110


	//   ....[178]....
        /*9308*/ 	.word	0x00017120


	//   ....[179]....
        /*930c*/ 	.word	0x00017130


	//   ....[180]....
        /*9310*/ 	.word	0x00017160


	//   ....[181]....
        /*9314*/ 	.word	0x00017170


	//   ....[182]....
        /*9318*/ 	.word	0x00017180


	//   ....[183]....
        /*931c*/ 	.word	0x00017190


	//   ....[184]....
        /*9320*/ 	.word	0x000171c0


	//   ....[185]....
        /*9324*/ 	.word	0x000171d0


	//   ....[186]....
        /*9328*/ 	.word	0x000171e0


	//   ....[187]....
        /*932c*/ 	.word	0x000171f0


	//   ....[188]....
        /*9330*/ 	.word	0x00017220


	//   ....[189]....
        /*9334*/ 	.word	0x00017230


	//   ....[190]....
        /*9338*/ 	.word	0x00017240


	//   ....[191]....
        /*933c*/ 	.word	0x00017250


	//   ....[192]....
        /*9340*/ 	.word	0x00017280


	//   ....[193]....
        /*9344*/ 	.word	0x00017290


	//   ....[194]....
        /*9348*/ 	.word	0x000172a0


	//   ....[195]....
        /*934c*/ 	.word	0x000172b0


	//   ....[196]....
        /*9350*/ 	.word	0x000172e0


	//   ....[197]....
        /*9354*/ 	.word	0x000172f0


	//   ....[198]....
        /*9358*/ 	.word	0x00017300


	//   ....[199]....
        /*935c*/ 	.word	0x00017310


	//   ....[200]....
        /*9360*/ 	.word	0x00017340


	//   ....[201]....
        /*9364*/ 	.word	0x00017350


	//   ....[202]....
        /*9368*/ 	.word	0x00017360


	//   ....[203]....
        /*936c*/ 	.word	0x00017370


	//   ....[204]....
        /*9370*/ 	.word	0x000173a0


	//   ....[205]....
        /*9374*/ 	.word	0x000173b0


	//   ....[206]....
        /*9378*/ 	.word	0x000173c0


	//   ....[207]....
        /*937c*/ 	.word	0x000173d0


	//   ....[208]....
        /*9380*/ 	.word	0x00017400


	//   ....[209]....
        /*9384*/ 	.word	0x00017410


	//   ....[210]....
        /*9388*/ 	.word	0x00017420


	//   ....[211]....
        /*938c*/ 	.word	0x00017430


	//   ....[212]....
        /*9390*/ 	.word	0x00017460


	//   ....[213]....
        /*9394*/ 	.word	0x00017470


	//   ....[214]....
        /*9398*/ 	.word	0x00017480


	//   ....[215]....
        /*939c*/ 	.word	0x00017490


	//   ....[216]....
        /*93a0*/ 	.word	0x000174c0


	//   ....[217]....
        /*93a4*/ 	.word	0x000174d0


	//   ....[218]....
        /*93a8*/ 	.word	0x000174e0


	//   ....[219]....
        /*93ac*/ 	.word	0x000174f0


	//   ....[220]....
        /*93b0*/ 	.word	0x00017520


	//   ....[221]....
        /*93b4*/ 	.word	0x00017530


	//   ....[222]....
        /*93b8*/ 	.word	0x00017540


	//   ....[223]....
        /*93bc*/ 	.word	0x00017550


	//   ....[224]....
        /*93c0*/ 	.word	0x00017580


	//   ....[225]....
        /*93c4*/ 	.word	0x00017590


	//   ....[226]....
        /*93c8*/ 	.word	0x000175a0


	//   ....[227]....
        /*93cc*/ 	.word	0x000175b0


	//   ....[228]....
        /*93d0*/ 	.word	0x000175e0


	//   ....[229]....
        /*93d4*/ 	.word	0x000175f0


	//   ....[230]....
        /*93d8*/ 	.word	0x00017600


	//   ....[231]....
        /*93dc*/ 	.word	0x00017610


	//   ....[232]....
        /*93e0*/ 	.word	0x00017640


	//   ....[233]....
        /*93e4*/ 	.word	0x00017650


	//   ....[234]....
        /*93e8*/ 	.word	0x00017660


	//   ....[235]....
        /*93ec*/ 	.word	0x00017670


	//   ....[236]....
        /*93f0*/ 	.word	0x000176a0


	//   ....[237]....
        /*93f4*/ 	.word	0x000176b0


	//   ....[238]....
        /*93f8*/ 	.word	0x000176c0


	//   ....[239]....
        /*93fc*/ 	.word	0x000176d0


	//   ....[240]....
        /*9400*/ 	.word	0x00017700


	//   ....[241]....
        /*9404*/ 	.word	0x00017710


	//   ....[242]....
        /*9408*/ 	.word	0x00017720


	//   ....[243]....
        /*940c*/ 	.word	0x00017730


	//   ....[244]....
        /*9410*/ 	.word	0x00017760


	//   ....[245]....
        /*9414*/ 	.word	0x00017770


	//   ....[246]....
        /*9418*/ 	.word	0x00017780


	//   ....[247]....
        /*941c*/ 	.word	0x00017790


	//   ....[248]....
        /*9420*/ 	.word	0x000177c0


	//   ....[249]....
        /*9424*/ 	.word	0x000177d0


	//   ....[250]....
        /*9428*/ 	.word	0x000177e0


	//   ....[251]....
        /*942c*/ 	.word	0x000177f0


	//   ....[252]....
        /*9430*/ 	.word	0x00017820


	//   ....[253]....
        /*9434*/ 	.word	0x00017830


	//   ....[254]....
        /*9438*/ 	.word	0x00017840


	//   ....[255]....
        /*943c*/ 	.word	0x00017850


	//   ....[0]....
        /*9440*/ 	.word	0x00017880


	//   ....[1]....
        /*9444*/ 	.word	0x00017890


	//   ....[2]....
        /*9448*/ 	.word	0x000178a0


	//   ....[3]....
        /*944c*/ 	.word	0x000178b0


	//   ....[4]....
        /*9450*/ 	.word	0x000178e0


	//   ....[5]....
        /*9454*/ 	.word	0x000178f0


	//   ....[6]....
        /*9458*/ 	.word	0x00017900


	//   ....[7]....
        /*945c*/ 	.word	0x00017910


	//   ....[8]....
        /*9460*/ 	.word	0x00017940


	//   ....[9]....
        /*9464*/ 	.word	0x00017950


	//   ....[10]....
        /*9468*/ 	.word	0x00017960


	//   ....[11]....
        /*946c*/ 	.word	0x00017970


	//   ....[12]....
        /*9470*/ 	.word	0x000179a0


	//   ....[13]....
        /*9474*/ 	.word	0x000179b0


	//   ....[14]....
        /*9478*/ 	.word	0x000179c0


	//   ....[15]....
        /*947c*/ 	.word	0x000179d0


	//   ....[16]....
        /*9480*/ 	.word	0x00017a00


	//   ....[17]....
        /*9484*/ 	.word	0x00017a10


	//   ....[18]....
        /*9488*/ 	.word	0x00017a20


	//   ....[19]....
        /*948c*/ 	.word	0x00017a30


	//   ....[20]....
        /*9490*/ 	.word	0x00017a60


	//   ....[21]....
        /*9494*/ 	.word	0x00017a70


	//   ....[22]....
        /*9498*/ 	.word	0x00017a80


	//   ....[23]....
        /*949c*/ 	.word	0x00017a90


	//   ....[24]....
        /*94a0*/ 	.word	0x00017ac0


	//   ....[25]....
        /*94a4*/ 	.word	0x00017ad0


	//   ....[26]....
        /*94a8*/ 	.word	0x00017ae0


	//   ....[27]....
        /*94ac*/ 	.word	0x00017af0


	//   ....[28]....
        /*94b0*/ 	.word	0x00017b20


	//   ....[29]....
        /*94b4*/ 	.word	0x00017b30


	//   ....[30]....
        /*94b8*/ 	.word	0x00017b40


	//   ....[31]....
        /*94bc*/ 	.word	0x00017b50


	//   ....[32]....
        /*94c0*/ 	.word	0x00017b80


	//   ....[33]....
        /*94c4*/ 	.word	0x00017b90


	//   ....[34]....
        /*94c8*/ 	.word	0x00017ba0


	//   ....[35]....
        /*94cc*/ 	.word	0x00017bb0


	//   ....[36]....
        /*94d0*/ 	.word	0x00017be0


	//   ....[37]....
        /*94d4*/ 	.word	0x00017bf0


	//   ....[38]....
        /*94d8*/ 	.word	0x00017c00


	//   ....[39]....
        /*94dc*/ 	.word	0x00017c10


	//   ....[40]....
        /*94e0*/ 	.word	0x00017c40


	//   ....[41]....
        /*94e4*/ 	.word	0x00017c50


	//   ....[42]....
        /*94e8*/ 	.word	0x00017c60


	//   ....[43]....
        /*94ec*/ 	.word	0x00017c70


	//   ....[44]....
        /*94f0*/ 	.word	0x00017ca0


	//   ....[45]....
        /*94f4*/ 	.word	0x00017cb0


	//   ....[46]....
        /*94f8*/ 	.word	0x00017cc0


	//   ....[47]....
        /*94fc*/ 	.word	0x00017cd0


	//   ....[48]....
        /*9500*/ 	.word	0x00017d00


	//   ....[49]....
        /*9504*/ 	.word	0x00017d10


	//   ....[50]....
        /*9508*/ 	.word	0x00017d20


	//   ....[51]....
        /*950c*/ 	.word	0x00017d30


	//   ....[52]....
        /*9510*/ 	.word	0x00017d60


	//   ....[53]....
        /*9514*/ 	.word	0x00017d70


	//   ....[54]....
        /*9518*/ 	.word	0x00017d80


	//   ....[55]....
        /*951c*/ 	.word	0x00017d90


	//   ....[56]....
        /*9520*/ 	.word	0x00017dc0


	//   ....[57]....
        /*9524*/ 	.word	0x00017dd0


	//   ....[58]....
        /*9528*/ 	.word	0x00017de0


	//   ....[59]....
        /*952c*/ 	.word	0x00017df0


	//   ....[60]....
        /*9530*/ 	.word	0x00017e20


	//   ....[61]....
        /*9534*/ 	.word	0x00017e30


	//   ....[62]....
        /*9538*/ 	.word	0x00017e40


	//   ....[63]....
        /*953c*/ 	.word	0x00017e50


	//   ....[64]....
        /*9540*/ 	.word	0x00017e80


	//   ....[65]....
        /*9544*/ 	.word	0x00017e90


	//   ....[66]....
        /*9548*/ 	.word	0x00017ea0


	//   ....[67]....
        /*954c*/ 	.word	0x00017eb0


	//   ....[68]....
        /*9550*/ 	.word	0x00017ee0


	//   ....[69]....
        /*9554*/ 	.word	0x00017ef0


	//   ....[70]....
        /*9558*/ 	.word	0x00017f00


	//   ....[71]....
        /*955c*/ 	.word	0x00017f10


	//   ....[72]....
        /*9560*/ 	.word	0x00017f40


	//   ....[73]....
        /*9564*/ 	.word	0x00017f50


	//   ....[74]....
        /*9568*/ 	.word	0x00017f60


	//   ....[75]....
        /*956c*/ 	.word	0x00017f70


	//   ....[76]....
        /*9570*/ 	.word	0x00017fa0


	//   ....[77]....
        /*9574*/ 	.word	0x00017fb0


	//   ....[78]....
        /*9578*/ 	.word	0x00017fc0


	//   ....[79]....
        /*957c*/ 	.word	0x00017fd0


	//   ....[80]....
        /*9580*/ 	.word	0x00018000


	//   ....[81]....
        /*9584*/ 	.word	0x00018010


	//   ....[82]....
        /*9588*/ 	.word	0x00018020


	//   ....[83]....
        /*958c*/ 	.word	0x00018030


	//   ....[84]....
        /*9590*/ 	.word	0x00018060


	//   ....[85]....
        /*9594*/ 	.word	0x00018070


	//   ....[86]....
        /*9598*/ 	.word	0x00018080


	//   ....[87]....
        /*959c*/ 	.word	0x00018090


	//   ....[88]....
        /*95a0*/ 	.word	0x000180c0


	//   ....[89]....
        /*95a4*/ 	.word	0x000180d0


	//   ....[90]....
        /*95a8*/ 	.word	0x000180e0


	//   ....[91]....
        /*95ac*/ 	.word	0x000180f0


	//   ....[92]....
        /*95b0*/ 	.word	0x00018120


	//   ....[93]....
        /*95b4*/ 	.word	0x00018130


	//   ....[94]....
        /*95b8*/ 	.word	0x00018140


	//   ....[95]....
        /*95bc*/ 	.word	0x00018150


	//   ....[96]....
        /*95c0*/ 	.word	0x00018180


	//   ....[97]....
        /*95c4*/ 	.word	0x00018190


	//   ....[98]....
        /*95c8*/ 	.word	0x000181a0


	//   ....[99]....
        /*95cc*/ 	.word	0x000181b0


	//   ....[100]....
        /*95d0*/ 	.word	0x000181e0


	//   ....[101]....
        /*95d4*/ 	.word	0x000181f0


	//   ....[102]....
        /*95d8*/ 	.word	0x00018200


	//   ....[103]....
        /*95dc*/ 	.word	0x00018210


	//   ....[104]....
        /*95e0*/ 	.word	0x00018240


	//   ....[105]....
        /*95e4*/ 	.word	0x00018250


	//   ....[106]....
        /*95e8*/ 	.word	0x00018260


	//   ....[107]....
        /*95ec*/ 	.word	0x00018270


	//   ....[108]....
        /*95f0*/ 	.word	0x000182a0


	//   ....[109]....
        /*95f4*/ 	.word	0x000182b0


	//   ....[110]....
        /*95f8*/ 	.word	0x000182c0


	//   ....[111]....
        /*95fc*/ 	.word	0x000182d0


	//   ....[112]....
        /*9600*/ 	.word	0x00018300


	//   ....[113]....
        /*9604*/ 	.word	0x00018310


	//   ....[114]....
        /*9608*/ 	.word	0x00018320


	//   ....[115]....
        /*960c*/ 	.word	0x00018330


	//   ....[116]....
        /*9610*/ 	.word	0x00018360


	//   ....[117]....
        /*9614*/ 	.word	0x00018370


	//   ....[118]....
        /*9618*/ 	.word	0x00018380


	//   ....[119]....
        /*961c*/ 	.word	0x00018390


	//   ....[120]....
        /*9620*/ 	.word	0x000183c0


	//   ....[121]....
        /*9624*/ 	.word	0x000183d0


	//   ....[122]....
        /*9628*/ 	.word	0x000183e0


	//   ....[123]....
        /*962c*/ 	.word	0x000183f0


	//   ....[124]....
        /*9630*/ 	.word	0x00018420


	//   ....[125]....
        /*9634*/ 	.word	0x00018430


	//   ....[126]....
        /*9638*/ 	.word	0x00018440


	//   ....[127]....
        /*963c*/ 	.word	0x00018450


	//   ....[128]....
        /*9640*/ 	.word	0x00018480


	//   ....[129]....
        /*9644*/ 	.word	0x00018490


	//   ....[130]....
        /*9648*/ 	.word	0x000184a0


	//   ....[131]....
        /*964c*/ 	.word	0x000184b0


	//   ....[132]....
        /*9650*/ 	.word	0x000184e0


	//   ....[133]....
        /*9654*/ 	.word	0x000184f0


	//   ....[134]....
        /*9658*/ 	.word	0x00018500


	//   ....[135]....
        /*965c*/ 	.word	0x00018510


	//   ....[136]....
        /*9660*/ 	.word	0x00018540


	//   ....[137]....
        /*9664*/ 	.word	0x00018550


	//   ....[138]....
        /*9668*/ 	.word	0x00018560


	//   ....[139]....
        /*966c*/ 	.word	0x00018570


	//   ....[140]....
        /*9670*/ 	.word	0x000185a0


	//   ....[141]....
        /*9674*/ 	.word	0x000185b0


	//   ....[142]....
        /*9678*/ 	.word	0x000185c0


	//   ....[143]....
        /*967c*/ 	.word	0x000185d0


	//   ....[144]....
        /*9680*/ 	.word	0x00018600


	//   ....[145]....
        /*9684*/ 	.word	0x00018610


	//   ....[146]....
        /*9688*/ 	.word	0x00018620


	//   ....[147]....
        /*968c*/ 	.word	0x00018630


	//   ....[148]....
        /*9690*/ 	.word	0x00018660


	//   ....[149]....
        /*9694*/ 	.word	0x00018670


	//   ....[150]....
        /*9698*/ 	.word	0x00018680


	//   ....[151]....
        /*969c*/ 	.word	0x00018690


	//   ....[152]....
        /*96a0*/ 	.word	0x000186c0


	//   ....[153]....
        /*96a4*/ 	.word	0x000186d0


	//   ....[154]....
        /*96a8*/ 	.word	0x000186e0


	//   ....[155]....
        /*96ac*/ 	.word	0x000186f0


	//   ....[156]....
        /*96b0*/ 	.word	0x00018720


	//   ....[157]....
        /*96b4*/ 	.word	0x00018730


	//   ....[158]....
        /*96b8*/ 	.word	0x00018740


	//   ....[159]....
        /*96bc*/ 	.word	0x00018750


	//   ....[160]....
        /*96c0*/ 	.word	0x00018780


	//   ....[161]....
        /*96c4*/ 	.word	0x00018790


	//   ....[162]....
        /*96c8*/ 	.word	0x000187a0


	//   ....[163]....
        /*96cc*/ 	.word	0x000187b0


	//   ....[164]....
        /*96d0*/ 	.word	0x000187e0


	//   ....[165]....
        /*96d4*/ 	.word	0x000187f0


	//   ....[166]....
        /*96d8*/ 	.word	0x00018800


	//   ....[167]....
        /*96dc*/ 	.word	0x00018810


	//   ....[168]....
        /*96e0*/ 	.word	0x00018840


	//   ....[169]....
        /*96e4*/ 	.word	0x00018850


	//   ....[170]....
        /*96e8*/ 	.word	0x00018860


	//   ....[171]....
        /*96ec*/ 	.word	0x00018870


	//   ....[172]....
        /*96f0*/ 	.word	0x000188a0


	//   ....[173]....
        /*96f4*/ 	.word	0x000188b0


	//   ....[174]....
        /*96f8*/ 	.word	0x000188c0


	//   ....[175]....
        /*96fc*/ 	.word	0x000188d0


	//   ....[176]....
        /*9700*/ 	.word	0x00018900


	//   ....[177]....
        /*9704*/ 	.word	0x00018910


	//   ....[178]....
        /*9708*/ 	.word	0x00018920


	//   ....[179]....
        /*970c*/ 	.word	0x00018930


	//   ....[180]....
        /*9710*/ 	.word	0x00018960


	//   ....[181]....
        /*9714*/ 	.word	0x00018970


	//   ....[182]....
        /*9718*/ 	.word	0x00018980


	//   ....[183]....
        /*971c*/ 	.word	0x00018990


	//   ....[184]....
        /*9720*/ 	.word	0x000189c0


	//   ....[185]....
        /*9724*/ 	.word	0x000189d0


	//   ....[186]....
        /*9728*/ 	.word	0x000189e0


	//   ....[187]....
        /*972c*/ 	.word	0x000189f0


	//   ....[188]....
        /*9730*/ 	.word	0x00018a20


	//   ....[189]....
        /*9734*/ 	.word	0x00018a30


	//   ....[190]....
        /*9738*/ 	.word	0x00018a40


	//   ....[191]....
        /*973c*/ 	.word	0x00018a50


	//   ....[192]....
        /*9740*/ 	.word	0x00018a80


	//   ....[193]....
        /*9744*/ 	.word	0x00018a90


	//   ....[194]....
        /*9748*/ 	.word	0x00018aa0


	//   ....[195]....
        /*974c*/ 	.word	0x00018ab0


	//   ....[196]....
        /*9750*/ 	.word	0x00018ae0


	//   ....[197]....
        /*9754*/ 	.word	0x00018af0


	//   ....[198]....
        /*9758*/ 	.word	0x00018b00


	//   ....[199]....
        /*975c*/ 	.word	0x00018b10


	//   ....[200]....
        /*9760*/ 	.word	0x00018b40


	//   ....[201]....
        /*9764*/ 	.word	0x00018b50


	//   ....[202]....
        /*9768*/ 	.word	0x00018b60


	//   ....[203]....
        /*976c*/ 	.word	0x00018b70


	//   ....[204]....
        /*9770*/ 	.word	0x00018ba0


	//   ....[205]....
        /*9774*/ 	.word	0x00018bb0


	//   ....[206]....
        /*9778*/ 	.word	0x00018bc0


	//   ....[207]....
        /*977c*/ 	.word	0x00018bd0


	//   ....[208]....
        /*9780*/ 	.word	0x00018c00


	//   ....[209]....
        /*9784*/ 	.word	0x00018c10


	//   ....[210]....
        /*9788*/ 	.word	0x00018c20


	//   ....[211]....
        /*978c*/ 	.word	0x00018c30


	//   ....[212]....
        /*9790*/ 	.word	0x00018c60


	//   ....[213]....
        /*9794*/ 	.word	0x00018c70


	//   ....[214]....
        /*9798*/ 	.word	0x00018c80


	//   ....[215]....
        /*979c*/ 	.word	0x00018c90


	//   ....[216]....
        /*97a0*/ 	.word	0x00018cc0


	//   ....[217]....
        /*97a4*/ 	.word	0x00018cd0


	//   ....[218]....
        /*97a8*/ 	.word	0x00018ce0


	//   ....[219]....
        /*97ac*/ 	.word	0x00018cf0


	//   ....[220]....
        /*97b0*/ 	.word	0x00018d20


	//   ....[221]....
        /*97b4*/ 	.word	0x00018d30


	//   ....[222]....
        /*97b8*/ 	.word	0x00018d40


	//   ....[223]....
        /*97bc*/ 	.word	0x00018d50


	//   ....[224]....
        /*97c0*/ 	.word	0x00018d80


	//   ....[225]....
        /*97c4*/ 	.word	0x00018d90


	//   ....[226]....
        /*97c8*/ 	.word	0x00018da0


	//   ....[227]....
        /*97cc*/ 	.word	0x00018db0


	//   ....[228]....
        /*97d0*/ 	.word	0x00018de0


	//   ....[229]....
        /*97d4*/ 	.word	0x00018df0


	//   ....[230]....
        /*97d8*/ 	.word	0x00018e00


	//   ....[231]....
        /*97dc*/ 	.word	0x00018e10


	//   ....[232]....
        /*97e0*/ 	.word	0x00018e40


	//   ....[233]....
        /*97e4*/ 	.word	0x00018e50


	//   ....[234]....
        /*97e8*/ 	.word	0x00018e60


	//   ....[235]....
        /*97ec*/ 	.word	0x00018e70


	//   ....[236]....
        /*97f0*/ 	.word	0x00018ea0


	//   ....[237]....
        /*97f4*/ 	.word	0x00018eb0


	//   ....[238]....
        /*97f8*/ 	.word	0x00018ec0


	//   ....[239]....
        /*97fc*/ 	.word	0x00018ed0


	//   ....[240]....
        /*9800*/ 	.word	0x00018f00


	//   ....[241]....
        /*9804*/ 	.word	0x00018f10


	//   ....[242]....
        /*9808*/ 	.word	0x00018f20


	//   ....[243]....
        /*980c*/ 	.word	0x00018f30


	//   ....[244]....
        /*9810*/ 	.word	0x00018f60


	//   ....[245]....
        /*9814*/ 	.word	0x00018f70


	//   ....[246]....
        /*9818*/ 	.word	0x00018f80


	//   ....[247]....
        /*981c*/ 	.word	0x00018f90


	//   ....[248]....
        /*9820*/ 	.word	0x00018fc0


	//   ....[249]....
        /*9824*/ 	.word	0x00018fd0


	//   ....[250]....
        /*9828*/ 	.word	0x00018fe0


	//   ....[251]....
        /*982c*/ 	.word	0x00018ff0


	//   ....[252]....
        /*9830*/ 	.word	0x00019020


	//   ....[253]....
        /*9834*/ 	.word	0x00019030


	//   ....[254]....
        /*9838*/ 	.word	0x00019040


	//   ....[255]....
        /*983c*/ 	.word	0x00019050


	//   ....[0]....
        /*9840*/ 	.word	0x00019080


	//   ....[1]....
        /*9844*/ 	.word	0x00019090


	//   ....[2]....
        /*9848*/ 	.word	0x000190a0


	//   ....[3]....
        /*984c*/ 	.word	0x000190b0


	//   ....[4]....
        /*9850*/ 	.word	0x000190e0


	//   ....[5]....
        /*9854*/ 	.word	0x000190f0


	//   ....[6]....
        /*9858*/ 	.word	0x00019100


	//   ....[7]....
        /*985c*/ 	.word	0x00019110


	//   ....[8]....
        /*9860*/ 	.word	0x00019140


	//   ....[9]....
        /*9864*/ 	.word	0x00019150


	//   ....[10]....
        /*9868*/ 	.word	0x00019160


	//   ....[11]....
        /*986c*/ 	.word	0x00019170


	//   ....[12]....
        /*9870*/ 	.word	0x000191a0


	//   ....[13]....
        /*9874*/ 	.word	0x000191b0


	//   ....[14]....
        /*9878*/ 	.word	0x000191c0


	//   ....[15]....
        /*987c*/ 	.word	0x000191d0


	//   ....[16]....
        /*9880*/ 	.word	0x00019200


	//   ....[17]....
        /*9884*/ 	.word	0x00019210


	//   ....[18]....
        /*9888*/ 	.word	0x00019220


	//   ....[19]....
        /*988c*/ 	.word	0x00019230


	//   ....[20]....
        /*9890*/ 	.word	0x00019260


	//   ....[21]....
        /*9894*/ 	.word	0x00019270


	//   ....[22]....
        /*9898*/ 	.word	0x00019280


	//   ....[23]....
        /*989c*/ 	.word	0x00019290


	//   ....[24]....
        /*98a0*/ 	.word	0x000192c0


	//   ....[25]....
        /*98a4*/ 	.word	0x000192d0


	//   ....[26]....
        /*98a8*/ 	.word	0x000192e0


	//   ....[27]....
        /*98ac*/ 	.word	0x000192f0


	//   ....[28]....
        /*98b0*/ 	.word	0x00019320


	//   ....[29]....
        /*98b4*/ 	.word	0x00019330


	//   ....[30]....
        /*98b8*/ 	.word	0x00019340


	//   ....[31]....
        /*98bc*/ 	.word	0x00019350


	//   ....[32]....
        /*98c0*/ 	.word	0x00019380


	//   ....[33]....
        /*98c4*/ 	.word	0x00019390


	//   ....[34]....
        /*98c8*/ 	.word	0x000193a0


	//   ....[35]....
        /*98cc*/ 	.word	0x000193b0


	//   ....[36]....
        /*98d0*/ 	.word	0x000193e0


	//   ....[37]....
        /*98d4*/ 	.word	0x000193f0


	//   ....[38]....
        /*98d8*/ 	.word	0x00019400


	//   ....[39]....
        /*98dc*/ 	.word	0x00019410


	//   ....[40]....
        /*98e0*/ 	.word	0x00019440


	//   ....[41]....
        /*98e4*/ 	.word	0x00019450


	//   ....[42]....
        /*98e8*/ 	.word	0x00019460


	//   ....[43]....
        /*98ec*/ 	.word	0x00019470


	//   ....[44]....
        /*98f0*/ 	.word	0x000194a0


	//   ....[45]....
        /*98f4*/ 	.word	0x000194b0


	//   ....[46]....
        /*98f8*/ 	.word	0x000194c0


	//   ....[47]....
        /*98fc*/ 	.word	0x000194d0


	//   ....[48]....
        /*9900*/ 	.word	0x00019500


	//   ....[49]....
        /*9904*/ 	.word	0x00019510


	//   ....[50]....
        /*9908*/ 	.word	0x00019520


	//   ....[51]....
        /*990c*/ 	.word	0x00019530


	//   ....[52]....
        /*9910*/ 	.word	0x00019560


	//   ....[53]....
        /*9914*/ 	.word	0x00019570


	//   ....[54]....
        /*9918*/ 	.word	0x00019580


	//   ....[55]....
        /*991c*/ 	.word	0x00019590


	//   ....[56]....
        /*9920*/ 	.word	0x000195c0


	//   ....[57]....
        /*9924*/ 	.word	0x000195d0


	//   ....[58]....
        /*9928*/ 	.word	0x000195e0


	//   ....[59]....
        /*992c*/ 	.word	0x000195f0


	//   ....[60]....
        /*9930*/ 	.word	0x00019620


	//   ....[61]....
        /*9934*/ 	.word	0x00019630


	//   ....[62]....
        /*9938*/ 	.word	0x00019640


	//   ....[63]....
        /*993c*/ 	.word	0x00019650


	//   ....[64]....
        /*9940*/ 	.word	0x00019680


	//   ....[65]....
        /*9944*/ 	.word	0x00019690


	//   ....[66]....
        /*9948*/ 	.word	0x000196a0


	//   ....[67]....
        /*994c*/ 	.word	0x000196b0


	//   ....[68]....
        /*9950*/ 	.word	0x000196e0


	//   ....[69]....
        /*9954*/ 	.word	0x000196f0


	//   ....[70]....
        /*9958*/ 	.word	0x00019700


	//   ....[71]....
        /*995c*/ 	.word	0x00019710


	//   ....[72]....
        /*9960*/ 	.word	0x00019740


	//   ....[73]....
        /*9964*/ 	.word	0x00019750


	//   ....[74]....
        /*9968*/ 	.word	0x00019760


	//   ....[75]....
        /*996c*/ 	.word	0x00019770


	//   ....[76]....
        /*9970*/ 	.word	0x000197a0


	//   ....[77]....
        /*9974*/ 	.word	0x000197b0


	//   ....[78]....
        /*9978*/ 	.word	0x000197c0


	//   ....[79]....
        /*997c*/ 	.word	0x000197d0


	//   ....[80]....
        /*9980*/ 	.word	0x00019800


	//   ....[81]....
        /*9984*/ 	.word	0x00019810


	//   ....[82]....
        /*9988*/ 	.word	0x00019820


	//   ....[83]....
        /*998c*/ 	.word	0x00019830


	//   ....[84]....
        /*9990*/ 	.word	0x00019860


	//   ....[85]....
        /*9994*/ 	.word	0x00019870


	//   ....[86]....
        /*9998*/ 	.word	0x00019880


	//   ....[87]....
        /*999c*/ 	.word	0x00019890


	//   ....[88]....
        /*99a0*/ 	.word	0x000198c0


	//   ....[89]....
        /*99a4*/ 	.word	0x000198d0


	//   ....[90]....
        /*99a8*/ 	.word	0x000198e0


	//   ....[91]....
        /*99ac*/ 	.word	0x000198f0


	//   ....[92]....
        /*99b0*/ 	.word	0x00019920


	//   ....[93]....
        /*99b4*/ 	.word	0x00019930


	//   ....[94]....
        /*99b8*/ 	.word	0x00019940


	//   ....[95]....
        /*99bc*/ 	.word	0x00019950


	//   ....[96]....
        /*99c0*/ 	.word	0x00019980


	//   ....[97]....
        /*99c4*/ 	.word	0x00019990


	//   ....[98]....
        /*99c8*/ 	.word	0x000199a0


	//   ....[99]....
        /*99cc*/ 	.word	0x000199b0


	//   ....[100]....
        /*99d0*/ 	.word	0x000199e0


	//   ....[101]....
        /*99d4*/ 	.word	0x000199f0


	//   ....[102]....
        /*99d8*/ 	.word	0x00019a00


	//   ....[103]....
        /*99dc*/ 	.word	0x00019a10


	//   ....[104]....
        /*99e0*/ 	.word	0x00019a40


	//   ....[105]....
        /*99e4*/ 	.word	0x00019a50


	//   ....[106]....
        /*99e8*/ 	.word	0x00019a60


	//   ....[107]....
        /*99ec*/ 	.word	0x00019a70


	//   ....[108]....
        /*99f0*/ 	.word	0x00019aa0


	//   ....[109]....
        /*99f4*/ 	.word	0x00019ab0


	//   ....[110]....
        /*99f8*/ 	.word	0x00019ac0


	//   ....[111]....
        /*99fc*/ 	.word	0x00019ad0


	//   ....[112]....
        /*9a00*/ 	.word	0x00019b00


	//   ....[113]....
        /*9a04*/ 	.word	0x00019b10


	//   ....[114]....
        /*9a08*/ 	.word	0x00019b20


	//   ....[115]....
        /*9a0c*/ 	.word	0x00019b30


	//   ....[116]....
        /*9a10*/ 	.word	0x00019b60


	//   ....[117]....
        /*9a14*/ 	.word	0x00019b70


	//   ....[118]....
        /*9a18*/ 	.word	0x00019b80


	//   ....[119]....
        /*9a1c*/ 	.word	0x00019b90


	//   ....[120]....
        /*9a20*/ 	.word	0x00019bc0


	//   ....[121]....
        /*9a24*/ 	.word	0x00019bd0


	//   ....[122]....
        /*9a28*/ 	.word	0x00019be0


	//   ....[123]....
        /*9a2c*/ 	.word	0x00019bf0


	//   ....[124]....
        /*9a30*/ 	.word	0x00019c20


	//   ....[125]....
        /*9a34*/ 	.word	0x00019c30


	//   ....[126]....
        /*9a38*/ 	.word	0x00019c40


	//   ....[127]....
        /*9a3c*/ 	.word	0x00019c50


	//   ....[128]....
        /*9a40*/ 	.word	0x00019c80


	//   ....[129]....
        /*9a44*/ 	.word	0x00019c90


	//   ....[130]....
        /*9a48*/ 	.word	0x00019ca0


	//   ....[131]....
        /*9a4c*/ 	.word	0x00019cb0


	//   ....[132]....
        /*9a50*/ 	.word	0x00019ce0


	//   ....[133]....
        /*9a54*/ 	.word	0x00019cf0


	//   ....[134]....
        /*9a58*/ 	.word	0x00019d00


	//   ....[135]....
        /*9a5c*/ 	.word	0x00019d10


	//   ....[136]....
        /*9a60*/ 	.word	0x00019d40


	//   ....[137]....
        /*9a64*/ 	.word	0x00019d50


	//   ....[138]....
        /*9a68*/ 	.word	0x00019d60


	//   ....[139]....
        /*9a6c*/ 	.word	0x00019d70


	//   ....[140]....
        /*9a70*/ 	.word	0x00019da0


	//   ....[141]....
        /*9a74*/ 	.word	0x00019db0


	//   ....[142]....
        /*9a78*/ 	.word	0x00019dc0


	//   ....[143]....
        /*9a7c*/ 	.word	0x00019dd0


	//   ....[144]....
        /*9a80*/ 	.word	0x00019e00


	//   ....[145]....
        /*9a84*/ 	.word	0x00019e10


	//   ....[146]....
        /*9a88*/ 	.word	0x00019e20


	//   ....[147]....
        /*9a8c*/ 	.word	0x00019e30


	//   ....[148]....
        /*9a90*/ 	.word	0x00019e60


	//   ....[149]....
        /*9a94*/ 	.word	0x00019e70


	//   ....[150]....
        /*9a98*/ 	.word	0x00019e80


	//   ....[151]....
        /*9a9c*/ 	.word	0x00019e90


	//   ....[152]....
        /*9aa0*/ 	.word	0x00019ec0


	//   ....[153]....
        /*9aa4*/ 	.word	0x00019ed0


	//   ....[154]....
        /*9aa8*/ 	.word	0x00019ee0


	//   ....[155]....
        /*9aac*/ 	.word	0x00019ef0


	//   ....[156]....
        /*9ab0*/ 	.word	0x00019f20


	//   ....[157]....
        /*9ab4*/ 	.word	0x00019f30


	//   ....[158]....
        /*9ab8*/ 	.word	0x00019f40


	//   ....[159]....
        /*9abc*/ 	.word	0x00019f50


	//   ....[160]....
        /*9ac0*/ 	.word	0x00019f80


	//   ....[161]....
        /*9ac4*/ 	.word	0x00019f90


	//   ....[162]....
        /*9ac8*/ 	.word	0x00019fa0


	//   ....[163]....
        /*9acc*/ 	.word	0x00019fb0


	//   ....[164]....
        /*9ad0*/ 	.word	0x00019fe0


	//   ....[165]....
        /*9ad4*/ 	.word	0x00019ff0


	//   ....[166]....
        /*9ad8*/ 	.word	0x0001a000


	//   ....[167]....
        /*9adc*/ 	.word	0x0001a010


	//   ....[168]....
        /*9ae0*/ 	.word	0x0001a040


	//   ....[169]....
        /*9ae4*/ 	.word	0x0001a050


	//   ....[170]....
        /*9ae8*/ 	.word	0x0001a060


	//   ....[171]....
        /*9aec*/ 	.word	0x0001a070


	//   ....[172]....
        /*9af0*/ 	.word	0x0001a0a0


	//   ....[173]....
        /*9af4*/ 	.word	0x0001a0b0


	//   ....[174]....
        /*9af8*/ 	.word	0x0001a0c0


	//   ....[175]....
        /*9afc*/ 	.word	0x0001a0d0


	//   ....[176]....
        /*9b00*/ 	.word	0x0001a100


	//   ....[177]....
        /*9b04*/ 	.word	0x0001a110


	//   ....[178]....
        /*9b08*/ 	.word	0x0001a120


	//   ....[179]....
        /*9b0c*/ 	.word	0x0001a130


	//   ....[180]....
        /*9b10*/ 	.word	0x0001a160


	//   ....[181]....
        /*9b14*/ 	.word	0x0001a170


	//   ....[182]....
        /*9b18*/ 	.word	0x0001a180


	//   ....[183]....
        /*9b1c*/ 	.word	0x0001a190


	//   ....[184]....
        /*9b20*/ 	.word	0x0001a1c0


	//   ....[185]....
        /*9b24*/ 	.word	0x0001a1d0


	//   ....[186]....
        /*9b28*/ 	.word	0x0001a1e0


	//   ....[187]....
        /*9b2c*/ 	.word	0x0001a1f0


	//   ....[188]....
        /*9b30*/ 	.word	0x0001a220


	//   ....[189]....
        /*9b34*/ 	.word	0x0001a230


	//   ....[190]....
        /*9b38*/ 	.word	0x0001a240


	//   ....[191]....
        /*9b3c*/ 	.word	0x0001a250


	//   ....[192]....
        /*9b40*/ 	.word	0x0001a280


	//   ....[193]....
        /*9b44*/ 	.word	0x0001a290


	//   ....[194]....
        /*9b48*/ 	.word	0x0001a2a0


	//   ....[195]....
        /*9b4c*/ 	.word	0x0001a2b0


	//   ....[196]....
        /*9b50*/ 	.word	0x0001a2e0


	//   ....[197]....
        /*9b54*/ 	.word	0x0001a2f0


	//   ....[198]....
        /*9b58*/ 	.word	0x0001a300


	//   ....[199]....
        /*9b5c*/ 	.word	0x0001a310


	//   ....[200]....
        /*9b60*/ 	.word	0x0001a340


	//   ....[201]....
        /*9b64*/ 	.word	0x0001a350


	//   ....[202]....
        /*9b68*/ 	.word	0x0001a360


	//   ....[203]....
        /*9b6c*/ 	.word	0x0001a370


	//   ....[204]....
        /*9b70*/ 	.word	0x0001a3a0


	//   ....[205]....
        /*9b74*/ 	.word	0x0001a3b0


	//   ....[206]....
        /*9b78*/ 	.word	0x0001a3c0


	//   ....[207]....
        /*9b7c*/ 	.word	0x0001a3d0


	//   ....[208]....
        /*9b80*/ 	.word	0x0001a400


	//   ....[209]....
        /*9b84*/ 	.word	0x0001a410


	//   ....[210]....
        /*9b88*/ 	.word	0x0001a420


	//   ....[211]....
        /*9b8c*/ 	.word	0x0001a430


	//   ....[212]....
        /*9b90*/ 	.word	0x0001a460


	//   ....[213]....
        /*9b94*/ 	.word	0x0001a470


	//   ....[214]....
        /*9b98*/ 	.word	0x0001a480


	//   ....[215]....
        /*9b9c*/ 	.word	0x0001a490


	//   ....[216]....
        /*9ba0*/ 	.word	0x0001a4c0


	//   ....[217]....
        /*9ba4*/ 	.word	0x0001a4e0


	//   ....[218]....
        /*9ba8*/ 	.word	0x00022500


	//   ....[219]....
        /*9bac*/ 	.word	0x00022510


	//   ....[220]....
        /*9bb0*/ 	.word	0x00022520


	//   ....[221]....
        /*9bb4*/ 	.word	0x00022550


	//   ....[222]....
        /*9bb8*/ 	.word	0x00022560


	//   ....[223]....
        /*9bbc*/ 	.word	0x00022570


	//   ....[224]....
        /*9bc0*/ 	.word	0x00022580


	//   ....[225]....
        /*9bc4*/ 	.word	0x000225b0


	//   ....[226]....
        /*9bc8*/ 	.word	0x000225c0


	//   ....[227]....
        /*9bcc*/ 	.word	0x000225d0


	//   ....[228]....
        /*9bd0*/ 	.word	0x000225e0


	//   ....[229]....
        /*9bd4*/ 	.word	0x00022610


	//   ....[230]....
        /*9bd8*/ 	.word	0x00022620


	//   ....[231]....
        /*9bdc*/ 	.word	0x00022630


	//   ....[232]....
        /*9be0*/ 	.word	0x00022640


	//   ....[233]....
        /*9be4*/ 	.word	0x00022670


	//   ....[234]....
        /*9be8*/ 	.word	0x00022680


	//   ....[235]....
        /*9bec*/ 	.word	0x00022690


	//   ....[236]....
        /*9bf0*/ 	.word	0x000226a0


	//   ....[237]....
        /*9bf4*/ 	.word	0x000226d0


	//   ....[238]....
        /*9bf8*/ 	.word	0x000226e0


	//   ....[239]....
        /*9bfc*/ 	.word	0x000226f0


	//   ....[240]....
        /*9c00*/ 	.word	0x00022700


	//   ....[241]....
        /*9c04*/ 	.word	0x00022730


	//   ....[242]....
        /*9c08*/ 	.word	0x00022740


	//   ....[243]....
        /*9c0c*/ 	.word	0x00022750


	//   ....[244]....
        /*9c10*/ 	.word	0x00022760


	//   ....[245]....
        /*9c14*/ 	.word	0x00022790


	//   ....[246]....
        /*9c18*/ 	.word	0x000227a0


	//   ....[247]....
        /*9c1c*/ 	.word	0x000227b0


	//   ....[248]....
        /*9c20*/ 	.word	0x000227c0


	//   ....[249]....
        /*9c24*/ 	.word	0x000227f0


	//   ....[250]....
        /*9c28*/ 	.word	0x00022800


	//   ....[251]....
        /*9c2c*/ 	.word	0x00022810


	//   ....[252]....
        /*9c30*/ 	.word	0x00022820


	//   ....[253]....
        /*9c34*/ 	.word	0x00022850


	//   ....[254]....
        /*9c38*/ 	.word	0x00022860


	//   ....[255]....
        /*9c3c*/ 	.word	0x00022870


	//   ....[0]....
        /*9c40*/ 	.word	0x00022880


	//   ....[1]....
        /*9c44*/ 	.word	0x000228b0


	//   ....[2]....
        /*9c48*/ 	.word	0x000228c0


	//   ....[3]....
        /*9c4c*/ 	.word	0x000228d0


	//   ....[4]....
        /*9c50*/ 	.word	0x000228e0


	//   ....[5]....
        /*9c54*/ 	.word	0x00022910


	//   ....[6]....
        /*9c58*/ 	.word	0x00022920


	//   ....[7]....
        /*9c5c*/ 	.word	0x00022930


	//   ....[8]....
        /*9c60*/ 	.word	0x00022940


	//   ....[9]....
        /*9c64*/ 	.word	0x00022970


	//   ....[10]....
        /*9c68*/ 	.word	0x00022980


	//   ....[11]....
        /*9c6c*/ 	.word	0x00022990


	//   ....[12]....
        /*9c70*/ 	.word	0x000229a0


	//   ....[13]....
        /*9c74*/ 	.word	0x000229d0


	//   ....[14]....
        /*9c78*/ 	.word	0x000229e0


	//   ....[15]....
        /*9c7c*/ 	.word	0x000229f0


	//   ....[16]....
        /*9c80*/ 	.word	0x00022a00


	//   ....[17]....
        /*9c84*/ 	.word	0x00022a30


	//   ....[18]....
        /*9c88*/ 	.word	0x00022a40


	//   ....[19]....
        /*9c8c*/ 	.word	0x00022a50


	//   ....[20]....
        /*9c90*/ 	.word	0x00022a60


	//   ....[21]....
        /*9c94*/ 	.word	0x00022a90


	//   ....[22]....
        /*9c98*/ 	.word	0x00022aa0


	//   ....[23]....
        /*9c9c*/ 	.word	0x00022ab0


	//   ....[24]....
        /*9ca0*/ 	.word	0x00022ac0


	//   ....[25]....
        /*9ca4*/ 	.word	0x00022af0


	//   ....[26]....
        /*9ca8*/ 	.word	0x00022b00


	//   ....[27]....
        /*9cac*/ 	.word	0x00022b10


	//   ....[28]....
        /*9cb0*/ 	.word	0x00022b20


	//   ....[29]....
        /*9cb4*/ 	.word	0x00022b50


	//   ....[30]....
        /*9cb8*/ 	.word	0x00022b60


	//   ....[31]....
        /*9cbc*/ 	.word	0x00022b70


	//   ....[32]....
        /*9cc0*/ 	.word	0x00022b80


	//   ....[33]....
        /*9cc4*/ 	.word	0x00022bb0


	//   ....[34]....
        /*9cc8*/ 	.word	0x00022bc0


	//   ....[35]....
        /*9ccc*/ 	.word	0x00022bd0


	//   ....[36]....
        /*9cd0*/ 	.word	0x00022be0


	//   ....[37]....
        /*9cd4*/ 	.word	0x00022c10


	//   ....[38]....
        /*9cd8*/ 	.word	0x00022c20


	//   ....[39]....
        /*9cdc*/ 	.word	0x00022c30


	//   ....[40]....
        /*9ce0*/ 	.word	0x00022c40


	//   ....[41]....
        /*9ce4*/ 	.word	0x00022c70


	//   ....[42]....
        /*9ce8*/ 	.word	0x00022c80


	//   ....[43]....
        /*9cec*/ 	.word	0x00022c90


	//   ....[44]....
        /*9cf0*/ 	.word	0x00022ca0


	//   ....[45]....
        /*9cf4*/ 	.word	0x00022cd0


	//   ....[46]....
        /*9cf8*/ 	.word	0x00022ce0


	//   ....[47]....
        /*9cfc*/ 	.word	0x00022cf0


	//   ....[48]....
        /*9d00*/ 	.word	0x00022d00


	//   ....[49]....
        /*9d04*/ 	.word	0x00022d30


	//   ....[50]....
        /*9d08*/ 	.word	0x00022d40


	//   ....[51]....
        /*9d0c*/ 	.word	0x00022d50


	//   ....[52]....
        /*9d10*/ 	.word	0x00022d60


	//   ....[53]....
        /*9d14*/ 	.word	0x00022d90


	//   ....[54]....
        /*9d18*/ 	.word	0x00022da0


	//   ....[55]....
        /*9d1c*/ 	.word	0x00022db0


	//   ....[56]....
        /*9d20*/ 	.word	0x00022dc0


	//   ....[57]....
        /*9d24*/ 	.word	0x00022df0


	//   ....[58]....
        /*9d28*/ 	.word	0x00022e00


	//   ....[59]....
        /*9d2c*/ 	.word	0x00022e10


	//   ....[60]....
        /*9d30*/ 	.word	0x00022e20


	//   ....[61]....
        /*9d34*/ 	.word	0x00022e50


	//   ....[62]....
        /*9d38*/ 	.word	0x00022e60


	//   ....[63]....
        /*9d3c*/ 	.word	0x00022e70


	//   ....[64]....
        /*9d40*/ 	.word	0x00022e80


	//   ....[65]....
        /*9d44*/ 	.word	0x00022eb0


	//   ....[66]....
        /*9d48*/ 	.word	0x00022ec0


	//   ....[67]....
        /*9d4c*/ 	.word	0x00022ed0


	//   ....[68]....
        /*9d50*/ 	.word	0x00022ee0


	//   ....[69]....
        /*9d54*/ 	.word	0x00022f10


	//   ....[70]....
        /*9d58*/ 	.word	0x00022f20


	//   ....[71]....
        /*9d5c*/ 	.word	0x00022f30


	//   ....[72]....
        /*9d60*/ 	.word	0x00022f40


	//   ....[73]....
        /*9d64*/ 	.word	0x00022f70


	//   ....[74]....
        /*9d68*/ 	.word	0x00022f80


	//   ....[75]....
        /*9d6c*/ 	.word	0x00022f90


	//   ....[76]....
        /*9d70*/ 	.word	0x00022fa0


	//   ....[77]....
        /*9d74*/ 	.word	0x00022fd0


	//   ....[78]....
        /*9d78*/ 	.word	0x00022fe0


	//   ....[79]....
        /*9d7c*/ 	.word	0x00022ff0


	//   ....[80]....
        /*9d80*/ 	.word	0x00023000


	//   ....[81]....
        /*9d84*/ 	.word	0x00023030


	//   ....[82]....
        /*9d88*/ 	.word	0x00023040


	//   ....[83]....
        /*9d8c*/ 	.word	0x00023050


	//   ....[84]....
        /*9d90*/ 	.word	0x00023060


	//   ....[85]....
        /*9d94*/ 	.word	0x00023090


	//   ....[86]....
        /*9d98*/ 	.word	0x000230a0


	//   ....[87]....
        /*9d9c*/ 	.word	0x000230b0


	//   ....[88]....
        /*9da0*/ 	.word	0x000230c0


	//   ....[89]....
        /*9da4*/ 	.word	0x000230f0


	//   ....[90]....
        /*9da8*/ 	.word	0x00023100


	//   ....[91]....
        /*9dac*/ 	.word	0x00023110


	//   ....[92]....
        /*9db0*/ 	.word	0x00023120


	//   ....[93]....
        /*9db4*/ 	.word	0x00023150


	//   ....[94]....
        /*9db8*/ 	.word	0x00023160


	//   ....[95]....
        /*9dbc*/ 	.word	0x00023170


	//   ....[96]....
        /*9dc0*/ 	.word	0x00023180


	//   ....[97]....
        /*9dc4*/ 	.word	0x000231b0


	//   ....[98]....
        /*9dc8*/ 	.word	0x000231c0


	//   ....[99]....
        /*9dcc*/ 	.word	0x000231d0


	//   ....[100]....
        /*9dd0*/ 	.word	0x000231e0


	//   ....[101]....
        /*9dd4*/ 	.word	0x00023210


	//   ....[102]....
        /*9dd8*/ 	.word	0x00023220


	//   ....[103]....
        /*9ddc*/ 	.word	0x00023230


	//   ....[104]....
        /*9de0*/ 	.word	0x00023240


	//   ....[105]....
        /*9de4*/ 	.word	0x00023270


	//   ....[106]....
        /*9de8*/ 	.word	0x00023280


	//   ....[107]....
        /*9dec*/ 	.word	0x00023290


	//   ....[108]....
        /*9df0*/ 	.word	0x000232a0


	//   ....[109]....
        /*9df4*/ 	.word	0x000232d0


	//   ....[110]....
        /*9df8*/ 	.word	0x000232e0


	//   ....[111]....
        /*9dfc*/ 	.word	0x000232f0


	//   ....[112]....
        /*9e00*/ 	.word	0x00023300


	//   ....[113]....
        /*9e04*/ 	.word	0x00023330


	//   ....[114]....
        /*9e08*/ 	.word	0x00023340


	//   ....[115]....
        /*9e0c*/ 	.word	0x00023350


	//   ....[116]....
        /*9e10*/ 	.word	0x00023360


	//   ....[117]....
        /*9e14*/ 	.word	0x00023390


	//   ....[118]....
        /*9e18*/ 	.word	0x000233a0


	//   ....[119]....
        /*9e1c*/ 	.word	0x000233b0


	//   ....[120]....
        /*9e20*/ 	.word	0x000233c0


	//   ....[121]....
        /*9e24*/ 	.word	0x000233f0


	//   ....[122]....
        /*9e28*/ 	.word	0x00023400


	//   ....[123]....
        /*9e2c*/ 	.word	0x00023410


	//   ....[124]....
        /*9e30*/ 	.word	0x00023420


	//   ....[125]....
        /*9e34*/ 	.word	0x00023450


	//   ....[126]....
        /*9e38*/ 	.word	0x00023460


	//   ....[127]....
        /*9e3c*/ 	.word	0x00023470


	//   ....[128]....
        /*9e40*/ 	.word	0x00023480


	//   ....[129]....
        /*9e44*/ 	.word	0x000234b0


	//   ....[130]....
        /*9e48*/ 	.word	0x000234c0


	//   ....[131]....
        /*9e4c*/ 	.word	0x000234d0


	//   ....[132]....
        /*9e50*/ 	.word	0x000234e0


	//   ....[133]....
        /*9e54*/ 	.word	0x00023510


	//   ....[134]....
        /*9e58*/ 	.word	0x00023520


	//   ....[135]....
        /*9e5c*/ 	.word	0x00023530


	//   ....[136]....
        /*9e60*/ 	.word	0x00023540


	//   ....[137]....
        /*9e64*/ 	.word	0x00023570


	//   ....[138]....
        /*9e68*/ 	.word	0x00023580


	//   ....[139]....
        /*9e6c*/ 	.word	0x00023590


	//   ....[140]....
        /*9e70*/ 	.word	0x000235a0


	//   ....[141]....
        /*9e74*/ 	.word	0x000235d0


	//   ....[142]....
        /*9e78*/ 	.word	0x000235e0


	//   ....[143]....
        /*9e7c*/ 	.word	0x000235f0


	//   ....[144]....
        /*9e80*/ 	.word	0x00023600


	//   ....[145]....
        /*9e84*/ 	.word	0x00023630


	//   ....[146]....
        /*9e88*/ 	.word	0x00023640


	//   ....[147]....
        /*9e8c*/ 	.word	0x00023650


	//   ....[148]....
        /*9e90*/ 	.word	0x00023660


	//   ....[149]....
        /*9e94*/ 	.word	0x00023690


	//   ....[150]....
        /*9e98*/ 	.word	0x000236a0


	//   ....[151]....
        /*9e9c*/ 	.word	0x000236b0


	//   ....[152]....
        /*9ea0*/ 	.word	0x000236c0


	//   ....[153]....
        /*9ea4*/ 	.word	0x000236f0


	//   ....[154]....
        /*9ea8*/ 	.word	0x00023700


	//   ....[155]....
        /*9eac*/ 	.word	0x00023710


	//   ....[156]....
        /*9eb0*/ 	.word	0x00023720


	//   ....[157]....
        /*9eb4*/ 	.word	0x00023750


	//   ....[158]....
        /*9eb8*/ 	.word	0x00023760


	//   ....[159]....
        /*9ebc*/ 	.word	0x00023770


	//   ....[160]....
        /*9ec0*/ 	.word	0x00023780


	//   ....[161]....
        /*9ec4*/ 	.word	0x000237b0


	//   ....[162]....
        /*9ec8*/ 	.word	0x000237c0


	//   ....[163]....
        /*9ecc*/ 	.word	0x000237d0


	//   ....[164]....
        /*9ed0*/ 	.word	0x000237e0


	//   ....[165]....
        /*9ed4*/ 	.word	0x00023810


	//   ....[166]....
        /*9ed8*/ 	.word	0x00023820


	//   ....[167]....
        /*9edc*/ 	.word	0x00023830


	//   ....[168]....
        /*9ee0*/ 	.word	0x00023840


	//   ....[169]....
        /*9ee4*/ 	.word	0x00023870


	//   ....[170]....
        /*9ee8*/ 	.word	0x00023880


	//   ....[171]....
        /*9eec*/ 	.word	0x00023890


	//   ....[172]....
        /*9ef0*/ 	.word	0x000238a0


	//   ....[173]....
        /*9ef4*/ 	.word	0x000238d0


	//   ....[174]....
        /*9ef8*/ 	.word	0x000238e0


	//   ....[175]....
        /*9efc*/ 	.word	0x000238f0


	//   ....[176]....
        /*9f00*/ 	.word	0x00023900


	//   ....[177]....
        /*9f04*/ 	.word	0x00023930


	//   ....[178]....
        /*9f08*/ 	.word	0x00023940


	//   ....[179]....
        /*9f0c*/ 	.word	0x00023950


	//   ....[180]....
        /*9f10*/ 	.word	0x00023960


	//   ....[181]....
        /*9f14*/ 	.word	0x00023990


	//   ....[182]....
        /*9f18*/ 	.word	0x000239a0


	//   ....[183]....
        /*9f1c*/ 	.word	0x000239b0


	//   ....[184]....
        /*9f20*/ 	.word	0x000239c0


	//   ....[185]....
        /*9f24*/ 	.word	0x000239f0


	//   ....[186]....
        /*9f28*/ 	.word	0x00023a00


	//   ....[187]....
        /*9f2c*/ 	.word	0x00023a10


	//   ....[188]....
        /*9f30*/ 	.word	0x00023a20


	//   ....[189]....
        /*9f34*/ 	.word	0x00023a50


	//   ....[190]....
        /*9f38*/ 	.word	0x00023a60


	//   ....[191]....
        /*9f3c*/ 	.word	0x00023a70


	//   ....[192]....
        /*9f40*/ 	.word	0x00023a80


	//   ....[193]....
        /*9f44*/ 	.word	0x00023ab0


	//   ....[194]....
        /*9f48*/ 	.word	0x00023ac0


	//   ....[195]....
        /*9f4c*/ 	.word	0x00023ad0


	//   ....[196]....
        /*9f50*/ 	.word	0x00023ae0


	//   ....[197]....
        /*9f54*/ 	.word	0x00023b10


	//   ....[198]....
        /*9f58*/ 	.word	0x00023b20


	//   ....[199]....
        /*9f5c*/ 	.word	0x00023b30


	//   ....[200]....
        /*9f60*/ 	.word	0x00023b40


	//   ....[201]....
        /*9f64*/ 	.word	0x00023b70


	//   ....[202]....
        /*9f68*/ 	.word	0x00023b80


	//   ....[203]....
        /*9f6c*/ 	.word	0x00023b90


	//   ....[204]....
        /*9f70*/ 	.word	0x00023ba0


	//   ....[205]....
        /*9f74*/ 	.word	0x00023bd0


	//   ....[206]....
        /*9f78*/ 	.word	0x00023be0


	//   ....[207]....
        /*9f7c*/ 	.word	0x00023bf0


	//   ....[208]....
        /*9f80*/ 	.word	0x00023c00


	//   ....[209]....
        /*9f84*/ 	.word	0x00023c30


	//   ....[210]....
        /*9f88*/ 	.word	0x00023c40


	//   ....[211]....
        /*9f8c*/ 	.word	0x00023c50


	//   ....[212]....
        /*9f90*/ 	.word	0x00023c60


	//   ....[213]....
        /*9f94*/ 	.word	0x00023c90


	//   ....[214]....
        /*9f98*/ 	.word	0x00023ca0


	//   ....[215]....
        /*9f9c*/ 	.word	0x00023cb0


	//   ....[216]....
        /*9fa0*/ 	.word	0x00023cc0


	//   ....[217]....
        /*9fa4*/ 	.word	0x00023cf0


	//   ....[218]....
        /*9fa8*/ 	.word	0x00023d00


	//   ....[219]....
        /*9fac*/ 	.word	0x00023d10


	//   ....[220]....
        /*9fb0*/ 	.word	0x00023d20


	//   ....[221]....
        /*9fb4*/ 	.word	0x00023d50


	//   ....[222]....
        /*9fb8*/ 	.word	0x00023d60


	//   ....[223]....
        /*9fbc*/ 	.word	0x00023d70


	//   ....[224]....
        /*9fc0*/ 	.word	0x00023d80


	//   ....[225]....
        /*9fc4*/ 	.word	0x00023db0


	//   ....[226]....
        /*9fc8*/ 	.word	0x00023dc0


	//   ....[227]....
        /*9fcc*/ 	.word	0x00023dd0


	//   ....[228]....
        /*9fd0*/ 	.word	0x00023de0


	//   ....[229]....
        /*9fd4*/ 	.word	0x00023e10


	//   ....[230]....
        /*9fd8*/ 	.word	0x00023e20


	//   ....[231]....
        /*9fdc*/ 	.word	0x00023e30


	//   ....[232]....
        /*9fe0*/ 	.word	0x00023e40


	//   ....[233]....
        /*9fe4*/ 	.word	0x00023e70


	//   ....[234]....
        /*9fe8*/ 	.word	0x00023e80


	//   ....[235]....
        /*9fec*/ 	.word	0x00023e90


	//   ....[236]....
        /*9ff0*/ 	.word	0x00023ea0


	//   ....[237]....
        /*9ff4*/ 	.word	0x00023ed0


	//   ....[238]....
        /*9ff8*/ 	.word	0x00023ee0


	//   ....[239]....
        /*9ffc*/ 	.word	0x00023ef0


	//   ....[240]....
        /*a000*/ 	.word	0x00023f00


	//   ....[241]....
        /*a004*/ 	.word	0x00023f30


	//   ....[242]....
        /*a008*/ 	.word	0x00023f40


	//   ....[243]....
        /*a00c*/ 	.word	0x00023f50


	//   ....[244]....
        /*a010*/ 	.word	0x00023f60


	//   ....[245]....
        /*a014*/ 	.word	0x00023f90


	//   ....[246]....
        /*a018*/ 	.word	0x00023fa0


	//   ....[247]....
        /*a01c*/ 	.word	0x00023fb0


	//   ....[248]....
        /*a020*/ 	.word	0x00023fc0


	//   ....[249]....
        /*a024*/ 	.word	0x00023ff0


	//   ....[250]....
        /*a028*/ 	.word	0x00024000


	//   ....[251]....
        /*a02c*/ 	.word	0x00024010


	//   ....[252]....
        /*a030*/ 	.word	0x00024020


	//   ....[253]....
        /*a034*/ 	.word	0x00024050


	//   ....[254]....
        /*a038*/ 	.word	0x00024060


	//   ....[255]....
        /*a03c*/ 	.word	0x00024070


	//   ....[0]....
        /*a040*/ 	.word	0x00024080


	//   ....[1]....
        /*a044*/ 	.word	0x000240b0


	//   ....[2]....
        /*a048*/ 	.word	0x000240c0


	//   ....[3]....
        /*a04c*/ 	.word	0x000240d0


	//   ....[4]....
        /*a050*/ 	.word	0x000240e0


	//   ....[5]....
        /*a054*/ 	.word	0x00024110


	//   ....[6]....
        /*a058*/ 	.word	0x00024120


	//   ....[7]....
        /*a05c*/ 	.word	0x00024130


	//   ....[8]....
        /*a060*/ 	.word	0x00024140


	//   ....[9]....
        /*a064*/ 	.word	0x00024170


	//   ....[10]....
        /*a068*/ 	.word	0x00024180


	//   ....[11]....
        /*a06c*/ 	.word	0x00024190


	//   ....[12]....
        /*a070*/ 	.word	0x000241a0


	//   ....[13]....
        /*a074*/ 	.word	0x000241d0


	//   ....[14]....
        /*a078*/ 	.word	0x000241e0


	//   ....[15]....
        /*a07c*/ 	.word	0x000241f0


	//   ....[16]....
        /*a080*/ 	.word	0x00024200


	//   ....[17]....
        /*a084*/ 	.word	0x00024230


	//   ....[18]....
        /*a088*/ 	.word	0x00024240


	//   ....[19]....
        /*a08c*/ 	.word	0x00024250


	//   ....[20]....
        /*a090*/ 	.word	0x00024260


	//   ....[21]....
        /*a094*/ 	.word	0x00024290


	//   ....[22]....
        /*a098*/ 	.word	0x000242a0


	//   ....[23]....
        /*a09c*/ 	.word	0x000242b0


	//   ....[24]....
        /*a0a0*/ 	.word	0x000242c0


	//   ....[25]....
        /*a0a4*/ 	.word	0x000242f0


	//   ....[26]....
        /*a0a8*/ 	.word	0x00024300


	//   ....[27]....
        /*a0ac*/ 	.word	0x00024310


	//   ....[28]....
        /*a0b0*/ 	.word	0x00024320


	//   ....[29]....
        /*a0b4*/ 	.word	0x00024350


	//   ....[30]....
        /*a0b8*/ 	.word	0x00024360


	//   ....[31]....
        /*a0bc*/ 	.word	0x00024370


	//   ....[32]....
        /*a0c0*/ 	.word	0x00024380


	//   ....[33]....
        /*a0c4*/ 	.word	0x000243b0


	//   ....[34]....
        /*a0c8*/ 	.word	0x000243c0


	//   ....[35]....
        /*a0cc*/ 	.word	0x000243d0


	//   ....[36]....
        /*a0d0*/ 	.word	0x000243e0


	//   ....[37]....
        /*a0d4*/ 	.word	0x00024410


	//   ....[38]....
        /*a0d8*/ 	.word	0x00024420


	//   ....[39]....
        /*a0dc*/ 	.word	0x00024430


	//   ....[40]....
        /*a0e0*/ 	.word	0x00024440


	//   ....[41]....
        /*a0e4*/ 	.word	0x00024470


	//   ....[42]....
        /*a0e8*/ 	.word	0x00024480


	//   ....[43]....
        /*a0ec*/ 	.word	0x00024490


	//   ....[44]....
        /*a0f0*/ 	.word	0x000244a0


	//   ....[45]....
        /*a0f4*/ 	.word	0x000244d0


	//   ....[46]....
        /*a0f8*/ 	.word	0x000244e0


	//   ....[47]....
        /*a0fc*/ 	.word	0x000244f0


	//   ....[48]....
        /*a100*/ 	.word	0x00024500


	//   ....[49]....
        /*a104*/ 	.word	0x00024530


	//   ....[50]....
        /*a108*/ 	.word	0x00024540


	//   ....[51]....
        /*a10c*/ 	.word	0x00024550


	//   ....[52]....
        /*a110*/ 	.word	0x00024560


	//   ....[53]....
        /*a114*/ 	.word	0x00024590


	//   ....[54]....
        /*a118*/ 	.word	0x000245a0


	//   ....[55]....
        /*a11c*/ 	.word	0x000245b0


	//   ....[56]....
        /*a120*/ 	.word	0x000245c0


	//   ....[57]....
        /*a124*/ 	.word	0x000245f0


	//   ....[58]....
        /*a128*/ 	.word	0x00024600


	//   ....[59]....
        /*a12c*/ 	.word	0x00024610


	//   ....[60]....
        /*a130*/ 	.word	0x00024620


	//   ....[61]....
        /*a134*/ 	.word	0x00024650


	//   ....[62]....
        /*a138*/ 	.word	0x00024660


	//   ....[63]....
        /*a13c*/ 	.word	0x00024670


	//   ....[64]....
        /*a140*/ 	.word	0x00024680


	//   ....[65]....
        /*a144*/ 	.word	0x000246b0


	//   ....[66]....
        /*a148*/ 	.word	0x000246c0


	//   ....[67]....
        /*a14c*/ 	.word	0x000246d0


	//   ....[68]....
        /*a150*/ 	.word	0x000246e0


	//   ....[69]....
        /*a154*/ 	.word	0x00024710


	//   ....[70]....
        /*a158*/ 	.word	0x00024720


	//   ....[71]....
        /*a15c*/ 	.word	0x00024730


	//   ....[72]....
        /*a160*/ 	.word	0x00024740


	//   ....[73]....
        /*a164*/ 	.word	0x00024770


	//   ....[74]....
        /*a168*/ 	.word	0x00024780


	//   ....[75]....
        /*a16c*/ 	.word	0x00024790


	//   ....[76]....
        /*a170*/ 	.word	0x000247a0


	//   ....[77]....
        /*a174*/ 	.word	0x000247d0


	//   ....[78]....
        /*a178*/ 	.word	0x000247e0


	//   ....[79]....
        /*a17c*/ 	.word	0x000247f0


	//   ....[80]....
        /*a180*/ 	.word	0x00024800


	//   ....[81]....
        /*a184*/ 	.word	0x00024830


	//   ....[82]....
        /*a188*/ 	.word	0x00024840


	//   ....[83]....
        /*a18c*/ 	.word	0x00024850


	//   ....[84]....
        /*a190*/ 	.word	0x00024860


	//   ....[85]....
        /*a194*/ 	.word	0x00024890


	//   ....[86]....
        /*a198*/ 	.word	0x000248a0


	//   ....[87]....
        /*a19c*/ 	.word	0x000248b0


	//   ....[88]....
        /*a1a0*/ 	.word	0x000248c0


	//   ....[89]....
        /*a1a4*/ 	.word	0x000248f0


	//   ....[90]....
        /*a1a8*/ 	.word	0x00024900


	//   ....[91]....
        /*a1ac*/ 	.word	0x00024910


	//   ....[92]....
        /*a1b0*/ 	.word	0x00024920


	//   ....[93]....
        /*a1b4*/ 	.word	0x00024950


	//   ....[94]....
        /*a1b8*/ 	.word	0x00024960


	//   ....[95]....
        /*a1bc*/ 	.word	0x00024970


	//   ....[96]....
        /*a1c0*/ 	.word	0x00024980


	//   ....[97]....
        /*a1c4*/ 	.word	0x000249b0


	//   ....[98]....
        /*a1c8*/ 	.word	0x000249c0


	//   ....[99]....
        /*a1cc*/ 	.word	0x000249d0


	//   ....[100]....
        /*a1d0*/ 	.word	0x000249e0


	//   ....[101]....
        /*a1d4*/ 	.word	0x00024a10


	//   ....[102]....
        /*a1d8*/ 	.word	0x00024a20


	//   ....[103]....
        /*a1dc*/ 	.word	0x00024a30


	//   ....[104]....
        /*a1e0*/ 	.word	0x00024a40


	//   ....[105]....
        /*a1e4*/ 	.word	0x00024a70


	//   ....[106]....
        /*a1e8*/ 	.word	0x00024a80


	//   ....[107]....
        /*a1ec*/ 	.word	0x00024a90


	//   ....[108]....
        /*a1f0*/ 	.word	0x00024aa0


	//   ....[109]....
        /*a1f4*/ 	.word	0x00024ad0


	//   ....[110]....
        /*a1f8*/ 	.word	0x00024ae0


	//   ....[111]....
        /*a1fc*/ 	.word	0x00024af0


	//   ....[112]....
        /*a200*/ 	.word	0x00024b00


	//   ....[113]....
        /*a204*/ 	.word	0x00024b30


	//   ....[114]....
        /*a208*/ 	.word	0x00024b40


	//   ....[115]....
        /*a20c*/ 	.word	0x00024b50


	//   ....[116]....
        /*a210*/ 	.word	0x00024b60


	//   ....[117]....
        /*a214*/ 	.word	0x00024b90


	//   ....[118]....
        /*a218*/ 	.word	0x00024ba0


	//   ....[119]....
        /*a21c*/ 	.word	0x00024bb0


	//   ....[120]....
        /*a220*/ 	.word	0x00024bc0


	//   ....[121]....
        /*a224*/ 	.word	0x00024bf0


	//   ....[122]....
        /*a228*/ 	.word	0x00024c00


	//   ....[123]....
        /*a22c*/ 	.word	0x00024c10


	//   ....[124]....
        /*a230*/ 	.word	0x00024c20


	//   ....[125]....
        /*a234*/ 	.word	0x00024c50


	//   ....[126]....
        /*a238*/ 	.word	0x00024c60


	//   ....[127]....
        /*a23c*/ 	.word	0x00024c70


	//   ....[128]....
        /*a240*/ 	.word	0x00024c80


	//   ....[129]....
        /*a244*/ 	.word	0x00024cb0


	//   ....[130]....
        /*a248*/ 	.word	0x00024cc0


	//   ....[131]....
        /*a24c*/ 	.word	0x00024cd0


	//   ....[132]....
        /*a250*/ 	.word	0x00024ce0


	//   ....[133]....
        /*a254*/ 	.word	0x00024d10


	//   ....[134]....
        /*a258*/ 	.word	0x00024d20


	//   ....[135]....
        /*a25c*/ 	.word	0x00024d30


	//   ....[136]....
        /*a260*/ 	.word	0x00024d40


	//   ....[137]....
        /*a264*/ 	.word	0x00024d70


	//   ....[138]....
        /*a268*/ 	.word	0x00024d80


	//   ....[139]....
        /*a26c*/ 	.word	0x00024d90


	//   ....[140]....
        /*a270*/ 	.word	0x00024da0


	//   ....[141]....
        /*a274*/ 	.word	0x00024dd0


	//   ....[142]....
        /*a278*/ 	.word	0x00024de0


	//   ....[143]....
        /*a27c*/ 	.word	0x00024df0


	//   ....[144]....
        /*a280*/ 	.word	0x00024e00


	//   ....[145]....
        /*a284*/ 	.word	0x00024e30


	//   ....[146]....
        /*a288*/ 	.word	0x00024e40


	//   ....[147]....
        /*a28c*/ 	.word	0x00024e50


	//   ....[148]....
        /*a290*/ 	.word	0x00024e60


	//   ....[149]....
        /*a294*/ 	.word	0x00024e90


	//   ....[150]....
        /*a298*/ 	.word	0x00024ea0


	//   ....[151]....
        /*a29c*/ 	.word	0x00024eb0


	//   ....[152]....
        /*a2a0*/ 	.word	0x00024ec0


	//   ....[153]....
        /*a2a4*/ 	.word	0x00024ef0


	//   ....[154]....
        /*a2a8*/ 	.word	0x00024f00


	//   ....[155]....
        /*a2ac*/ 	.word	0x00024f10


	//   ....[156]....
        /*a2b0*/ 	.word	0x00024f20


	//   ....[157]....
        /*a2b4*/ 	.word	0x00024f50


	//   ....[158]....
        /*a2b8*/ 	.word	0x00024f60


	//   ....[159]....
        /*a2bc*/ 	.word	0x00024f70


	//   ....[160]....
        /*a2c0*/ 	.word	0x00024f80


	//   ....[161]....
        /*a2c4*/ 	.word	0x00024fb0


	//   ....[162]....
        /*a2c8*/ 	.word	0x00024fc0


	//   ....[163]....
        /*a2cc*/ 	.word	0x00024fd0


	//   ....[164]....
        /*a2d0*/ 	.word	0x00024fe0


	//   ....[165]....
        /*a2d4*/ 	.word	0x00025010


	//   ....[166]....
        /*a2d8*/ 	.word	0x00025020


	//   ....[167]....
        /*a2dc*/ 	.word	0x00025030


	//   ....[168]....
        /*a2e0*/ 	.word	0x00025040


	//   ....[169]....
        /*a2e4*/ 	.word	0x00025070


	//   ....[170]....
        /*a2e8*/ 	.word	0x00025080


	//   ....[171]....
        /*a2ec*/ 	.word	0x00025090


	//   ....[172]....
        /*a2f0*/ 	.word	0x000250a0


	//   ....[173]....
        /*a2f4*/ 	.word	0x000250d0


	//   ....[174]....
        /*a2f8*/ 	.word	0x000250e0


	//   ....[175]....
        /*a2fc*/ 	.word	0x000250f0


	//   ....[176]....
        /*a300*/ 	.word	0x00025100


	//   ....[177]....
        /*a304*/ 	.word	0x00025130


	//   ....[178]....
        /*a308*/ 	.word	0x00025140


	//   ....[179]....
        /*a30c*/ 	.word	0x00025150


	//   ....[180]....
        /*a310*/ 	.word	0x00025160


	//   ....[181]....
        /*a314*/ 	.word	0x00025190


	//   ....[182]....
        /*a318*/ 	.word	0x000251a0


	//   ....[183]....
        /*a31c*/ 	.word	0x000251b0


	//   ....[184]....
        /*a320*/ 	.word	0x000251c0


	//   ....[185]....
        /*a324*/ 	.word	0x000251f0


	//   ....[186]....
        /*a328*/ 	.word	0x00025200


	//   ....[187]....
        /*a32c*/ 	.word	0x00025210


	//   ....[188]....
        /*a330*/ 	.word	0x00025220


	//   ....[189]....
        /*a334*/ 	.word	0x00025250


	//   ....[190]....
        /*a338*/ 	.word	0x00025260


	//   ....[191]....
        /*a33c*/ 	.word	0x00025270


	//   ....[192]....
        /*a340*/ 	.word	0x00025280


	//   ....[193]....
        /*a344*/ 	.word	0x000252b0


	//   ....[194]....
        /*a348*/ 	.word	0x000252c0


	//   ....[195]....
        /*a34c*/ 	.word	0x000252d0


	//   ....[196]....
        /*a350*/ 	.word	0x000252e0


	//   ....[197]....
        /*a354*/ 	.word	0x00025310


	//   ....[198]....
        /*a358*/ 	.word	0x00025320


	//   ....[199]....
        /*a35c*/ 	.word	0x00025330


	//   ....[200]....
        /*a360*/ 	.word	0x00025340


	//   ....[201]....
        /*a364*/ 	.word	0x00025370


	//   ....[202]....
        /*a368*/ 	.word	0x00025380


	//   ....[203]....
        /*a36c*/ 	.word	0x00025390


	//   ....[204]....
        /*a370*/ 	.word	0x000253a0


	//   ....[205]....
        /*a374*/ 	.word	0x000253d0


	//   ....[206]....
        /*a378*/ 	.word	0x000253e0


	//   ....[207]....
        /*a37c*/ 	.word	0x000253f0


	//   ....[208]....
        /*a380*/ 	.word	0x00025400


	//   ....[209]....
        /*a384*/ 	.word	0x00025430


	//   ....[210]....
        /*a388*/ 	.word	0x00025440


	//   ....[211]....
        /*a38c*/ 	.word	0x00025450


	//   ....[212]....
        /*a390*/ 	.word	0x00025460


	//   ....[213]....
        /*a394*/ 	.word	0x00025490


	//   ....[214]....
        /*a398*/ 	.word	0x000254a0


	//   ....[215]....
        /*a39c*/ 	.word	0x000254b0


	//   ....[216]....
        /*a3a0*/ 	.word	0x000254c0


	//   ....[217]....
        /*a3a4*/ 	.word	0x000254f0


	//   ....[218]....
        /*a3a8*/ 	.word	0x00025500


	//   ....[219]....
        /*a3ac*/ 	.word	0x00025510


	//   ....[220]....
        /*a3b0*/ 	.word	0x00025520


	//   ....[221]....
        /*a3b4*/ 	.word	0x00025550


	//   ....[222]....
        /*a3b8*/ 	.word	0x00025560


	//   ....[223]....
        /*a3bc*/ 	.word	0x00025570


	//   ....[224]....
        /*a3c0*/ 	.word	0x00025580


	//   ....[225]....
        /*a3c4*/ 	.word	0x000255b0


	//   ....[226]....
        /*a3c8*/ 	.word	0x000255c0


	//   ....[227]....
        /*a3cc*/ 	.word	0x000255d0


	//   ....[228]....
        /*a3d0*/ 	.word	0x000255e0


	//   ....[229]....
        /*a3d4*/ 	.word	0x00025610


	//   ....[230]....
        /*a3d8*/ 	.word	0x00025620


	//   ....[231]....
        /*a3dc*/ 	.word	0x00025630


	//   ....[232]....
        /*a3e0*/ 	.word	0x00025640


	//   ....[233]....
        /*a3e4*/ 	.word	0x00025670


	//   ....[234]....
        /*a3e8*/ 	.word	0x00025680


	//   ....[235]....
        /*a3ec*/ 	.word	0x00025690


	//   ....[236]....
        /*a3f0*/ 	.word	0x000256a0


	//   ....[237]....
        /*a3f4*/ 	.word	0x000256d0


	//   ....[238]....
        /*a3f8*/ 	.word	0x000256e0


	//   ....[239]....
        /*a3fc*/ 	.word	0x000256f0


	//   ....[240]....
        /*a400*/ 	.word	0x00025700


	//   ....[241]....
        /*a404*/ 	.word	0x00025730


	//   ....[242]....
        /*a408*/ 	.word	0x00025740


	//   ....[243]....
        /*a40c*/ 	.word	0x00025750


	//   ....[244]....
        /*a410*/ 	.word	0x00025760


	//   ....[245]....
        /*a414*/ 	.word	0x00025790


	//   ....[246]....
        /*a418*/ 	.word	0x000257a0


	//   ....[247]....
        /*a41c*/ 	.word	0x000257b0


	//   ....[248]....
        /*a420*/ 	.word	0x000257c0


	//   ....[249]....
        /*a424*/ 	.word	0x000257f0


	//   ....[250]....
        /*a428*/ 	.word	0x00025800


	//   ....[251]....
        /*a42c*/ 	.word	0x00025810


	//   ....[252]....
        /*a430*/ 	.word	0x00025820


	//   ....[253]....
        /*a434*/ 	.word	0x00025850


	//   ....[254]....
        /*a438*/ 	.word	0x00025860


	//   ....[255]....
        /*a43c*/ 	.word	0x00025870


	//   ....[0]....
        /*a440*/ 	.word	0x00025880


	//   ....[1]....
        /*a444*/ 	.word	0x000258b0


	//   ....[2]....
        /*a448*/ 	.word	0x000258c0


	//   ....[3]....
        /*a44c*/ 	.word	0x000258d0


	//   ....[4]....
        /*a450*/ 	.word	0x000258e0


	//   ....[5]....
        /*a454*/ 	.word	0x00025910


	//   ....[6]....
        /*a458*/ 	.word	0x00025920


	//   ....[7]....
        /*a45c*/ 	.word	0x00025930


	//   ....[8]....
        /*a460*/ 	.word	0x00025940


	//   ....[9]....
        /*a464*/ 	.word	0x00025970


	//   ....[10]....
        /*a468*/ 	.word	0x00025980


	//   ....[11]....
        /*a46c*/ 	.word	0x00025990


	//   ....[12]....
        /*a470*/ 	.word	0x000259a0


	//   ....[13]....
        /*a474*/ 	.word	0x000259d0


	//   ....[14]....
        /*a478*/ 	.word	0x000259e0


	//   ....[15]....
        /*a47c*/ 	.word	0x000259f0


	//   ....[16]....
        /*a480*/ 	.word	0x00025a00


	//   ....[17]....
        /*a484*/ 	.word	0x00025a30


	//   ....[18]....
        /*a488*/ 	.word	0x00025a40


	//   ....[19]....
        /*a48c*/ 	.word	0x00025a50


	//   ....[20]....
        /*a490*/ 	.word	0x00025a60


	//   ....[21]....
        /*a494*/ 	.word	0x00025a90


	//   ....[22]....
        /*a498*/ 	.word	0x00025aa0


	//   ....[23]....
        /*a49c*/ 	.word	0x00025ab0


	//   ....[24]....
        /*a4a0*/ 	.word	0x00025ac0


	//   ....[25]....
        /*a4a4*/ 	.word	0x00025af0


	//   ....[26]....
        /*a4a8*/ 	.word	0x00025b00


	//   ....[27]....
        /*a4ac*/ 	.word	0x00025b10


	//   ....[28]....
        /*a4b0*/ 	.word	0x00025b20


	//   ....[29]....
        /*a4b4*/ 	.word	0x00025b50


	//   ....[30]....
        /*a4b8*/ 	.word	0x00025b60


	//   ....[31]....
        /*a4bc*/ 	.word	0x00025b70


	//   ....[32]....
        /*a4c0*/ 	.word	0x00025b80


	//   ....[33]....
        /*a4c4*/ 	.word	0x00025bb0


	//   ....[34]....
        /*a4c8*/ 	.word	0x00025bd0


	//   ....[35]....
        /*a4cc*/ 	.word	0x0002dbf0


	//   ....[36]....
        /*a4d0*/ 	.word	0x0002dc00


	//   ....[37]....
        /*a4d4*/ 	.word	0x0002dc10


	//   ....[38]....
        /*a4d8*/ 	.word	0x0002dc40


	//   ....[39]....
        /*a4dc*/ 	.word	0x0002dc50


	//   ....[40]....
        /*a4e0*/ 	.word	0x0002dc60


	//   ....[41]....
        /*a4e4*/ 	.word	0x0002dc70


	//   ....[42]....
        /*a4e8*/ 	.word	0x0002dca0


	//   ....[43]....
        /*a4ec*/ 	.word	0x0002dcb0


	//   ....[44]....
        /*a4f0*/ 	.word	0x0002dcc0


	//   ....[45]....
        /*a4f4*/ 	.word	0x0002dcd0


	//   ....[46]....
        /*a4f8*/ 	.word	0x0002dd00


	//   ....[47]....
        /*a4fc*/ 	.word	0x0002dd10


	//   ....[48]....
        /*a500*/ 	.word	0x0002dd20


	//   ....[49]....
        /*a504*/ 	.word	0x0002dd30


	//   ....[50]....
        /*a508*/ 	.word	0x0002dd60


	//   ....[51]....
        /*a50c*/ 	.word	0x0002dd70


	//   ....[52]....
        /*a510*/ 	.word	0x0002dd80


	//   ....[53]....
        /*a514*/ 	.word	0x0002dd90


	//   ....[54]....
        /*a518*/ 	.word	0x0002ddc0


	//   ....[55]....
        /*a51c*/ 	.word	0x0002ddd0


	//   ....[56]....
        /*a520*/ 	.word	0x0002dde0


	//   ....[57]....
        /*a524*/ 	.word	0x0002ddf0


	//   ....[58]....
        /*a528*/ 	.word	0x0002de20


	//   ....[59]....
        /*a52c*/ 	.word	0x0002de30


	//   ....[60]....
        /*a530*/ 	.word	0x0002de40


	//   ....[61]....
        /*a534*/ 	.word	0x0002de50


	//   ....[62]....
        /*a538*/ 	.word	0x0002de80


	//   ....[63]....
        /*a53c*/ 	.word	0x0002de90


	//   ....[64]....
        /*a540*/ 	.word	0x0002dea0


	//   ....[65]....
        /*a544*/ 	.word	0x0002deb0


	//   ....[66]....
        /*a548*/ 	.word	0x0002dee0


	//   ....[67]....
        /*a54c*/ 	.word	0x0002def0


	//   ....[68]....
        /*a550*/ 	.word	0x0002df00


	//   ....[69]....
        /*a554*/ 	.word	0x0002df10


	//   ....[70]....
        /*a558*/ 	.word	0x0002df40


	//   ....[71]....
        /*a55c*/ 	.word	0x0002df50


	//   ....[72]....
        /*a560*/ 	.word	0x0002df60


	//   ....[73]....
        /*a564*/ 	.word	0x0002df70


	//   ....[74]....
        /*a568*/ 	.word	0x0002dfa0


	//   ....[75]....
        /*a56c*/ 	.word	0x0002dfb0


	//   ....[76]....
        /*a570*/ 	.word	0x0002dfc0


	//   ....[77]....
        /*a574*/ 	.word	0x0002dfd0


	//   ....[78]....
        /*a578*/ 	.word	0x0002e000


	//   ....[79]....
        /*a57c*/ 	.word	0x0002e010


	//   ....[80]....
        /*a580*/ 	.word	0x0002e020


	//   ....[81]....
        /*a584*/ 	.word	0x0002e030


	//   ....[82]....
        /*a588*/ 	.word	0x0002e060


	//   ....[83]....
        /*a58c*/ 	.word	0x0002e070


	//   ....[84]....
        /*a590*/ 	.word	0x0002e080


	//   ....[85]....
        /*a594*/ 	.word	0x0002e090


	//   ....[86]....
        /*a598*/ 	.word	0x0002e0c0


	//   ....[87]....
        /*a59c*/ 	.word	0x0002e0d0


	//   ....[88]....
        /*a5a0*/ 	.word	0x0002e0e0


	//   ....[89]....
        /*a5a4*/ 	.word	0x0002e0f0


	//   ....[90]....
        /*a5a8*/ 	.word	0x0002e120


	//   ....[91]....
        /*a5ac*/ 	.word	0x0002e130


	//   ....[92]....
        /*a5b0*/ 	.word	0x0002e140


	//   ....[93]....
        /*a5b4*/ 	.word	0x0002e150


	//   ....[94]....
        /*a5b8*/ 	.word	0x0002e180


	//   ....[95]....
        /*a5bc*/ 	.word	0x0002e190


	//   ....[96]....
        /*a5c0*/ 	.word	0x0002e1a0


	//   ....[97]....
        /*a5c4*/ 	.word	0x0002e1b0


	//   ....[98]....
        /*a5c8*/ 	.word	0x0002e1e0


	//   ....[99]....
        /*a5cc*/ 	.word	0x0002e1f0


	//   ....[100]....
        /*a5d0*/ 	.word	0x0002e200


	//   ....[101]....
        /*a5d4*/ 	.word	0x0002e210


	//   ....[102]....
        /*a5d8*/ 	.word	0x0002e240


	//   ....[103]....
        /*a5dc*/ 	.word	0x0002e250


	//   ....[104]....
        /*a5e0*/ 	.word	0x0002e260


	//   ....[105]....
        /*a5e4*/ 	.word	0x0002e270


	//   ....[106]....
        /*a5e8*/ 	.word	0x0002e2a0


	//   ....[107]....
        /*a5ec*/ 	.word	0x0002e2b0


	//   ....[108]....
        /*a5f0*/ 	.word	0x0002e2c0


	//   ....[109]....
        /*a5f4*/ 	.word	0x0002e2d0


	//   ....[110]....
        /*a5f8*/ 	.word	0x0002e300


	//   ....[111]....
        /*a5fc*/ 	.word	0x0002e310


	//   ....[112]....
        /*a600*/ 	.word	0x0002e320


	//   ....[113]....
        /*a604*/ 	.word	0x0002e330


	//   ....[114]....
        /*a608*/ 	.word	0x0002e360


	//   ....[115]....
        /*a60c*/ 	.word	0x0002e370


	//   ....[116]....
        /*a610*/ 	.word	0x0002e380


	//   ....[117]....
        /*a614*/ 	.word	0x0002e390


	//   ....[118]....
        /*a618*/ 	.word	0x0002e3c0


	//   ....[119]....
        /*a61c*/ 	.word	0x0002e3d0


	//   ....[120]....
        /*a620*/ 	.word	0x0002e3e0


	//   ....[121]....
        /*a624*/ 	.word	0x0002e3f0


	//   ....[122]....
        /*a628*/ 	.word	0x0002e420


	//   ....[123]....
        /*a62c*/ 	.word	0x0002e430


	//   ....[124]....
        /*a630*/ 	.word	0x0002e440


	//   ....[125]....
        /*a634*/ 	.word	0x0002e450


	//   ....[126]....
        /*a638*/ 	.word	0x0002e480


	//   ....[127]....
        /*a63c*/ 	.word	0x0002e490


	//   ....[128]....
        /*a640*/ 	.word	0x0002e4a0


	//   ....[129]....
        /*a644*/ 	.word	0x0002e4b0


	//   ....[130]....
        /*a648*/ 	.word	0x0002e4e0


	//   ....[131]....
        /*a64c*/ 	.word	0x0002e4f0


	//   ....[132]....
        /*a650*/ 	.word	0x0002e500


	//   ....[133]....
        /*a654*/ 	.word	0x0002e510


	//   ....[134]....
        /*a658*/ 	.word	0x0002e540


	//   ....[135]....
        /*a65c*/ 	.word	0x0002e550


	//   ....[136]....
        /*a660*/ 	.word	0x0002e560


	//   ....[137]....
        /*a664*/ 	.word	0x0002e570


	//   ....[138]....
        /*a668*/ 	.word	0x0002e5a0


	//   ....[139]....
        /*a66c*/ 	.word	0x0002e5b0


	//   ....[140]....
        /*a670*/ 	.word	0x0002e5c0


	//   ....[141]....
        /*a674*/ 	.word	0x0002e5d0


	//   ....[142]....
        /*a678*/ 	.word	0x0002e600


	//   ....[143]....
        /*a67c*/ 	.word	0x0002e610


	//   ....[144]....
        /*a680*/ 	.word	0x0002e620


	//   ....[145]....
        /*a684*/ 	.word	0x0002e630


	//   ....[146]....
        /*a688*/ 	.word	0x0002e660


	//   ....[147]....
        /*a68c*/ 	.word	0x0002e670


	//   ....[148]....
        /*a690*/ 	.word	0x0002e680


	//   ....[149]....
        /*a694*/ 	.word	0x0002e690


	//   ....[150]....
        /*a698*/ 	.word	0x0002e6c0


	//   ....[151]....
        /*a69c*/ 	.word	0x0002e6d0


	//   ....[152]....
        /*a6a0*/ 	.word	0x0002e6e0


	//   ....[153]....
        /*a6a4*/ 	.word	0x0002e6f0


	//   ....[154]....
        /*a6a8*/ 	.word	0x0002e720


	//   ....[155]....
        /*a6ac*/ 	.word	0x0002e730


	//   ....[156]....
        /*a6b0*/ 	.word	0x0002e740


	//   ....[157]....
        /*a6b4*/ 	.word	0x0002e750


	//   ....[158]....
        /*a6b8*/ 	.word	0x0002e780


	//   ....[159]....
        /*a6bc*/ 	.word	0x0002e790


	//   ....[160]....
        /*a6c0*/ 	.word	0x0002e7a0


	//   ....[161]....
        /*a6c4*/ 	.word	0x0002e7b0


	//   ....[162]....
        /*a6c8*/ 	.word	0x0002e7e0


	//   ....[163]....
        /*a6cc*/ 	.word	0x0002e7f0


	//   ....[164]....
        /*a6d0*/ 	.word	0x0002e800


	//   ....[165]....
        /*a6d4*/ 	.word	0x0002e810


	//   ....[166]....
        /*a6d8*/ 	.word	0x0002e840


	//   ....[167]....
        /*a6dc*/ 	.word	0x0002e850


	//   ....[168]....
        /*a6e0*/ 	.word	0x0002e860


	//   ....[169]....
        /*a6e4*/ 	.word	0x0002e870


	//   ....[170]....
        /*a6e8*/ 	.word	0x0002e8a0


	//   ....[171]....
        /*a6ec*/ 	.word	0x0002e8b0


	//   ....[172]....
        /*a6f0*/ 	.word	0x0002e8c0


	//   ....[173]....
        /*a6f4*/ 	.word	0x0002e8d0


	//   ....[174]....
        /*a6f8*/ 	.word	0x0002e900


	//   ....[175]....
        /*a6fc*/ 	.word	0x0002e910


	//   ....[176]....
        /*a700*/ 	.word	0x0002e920


	//   ....[177]....
        /*a704*/ 	.word	0x0002e930


	//   ....[178]....
        /*a708*/ 	.word	0x0002e960


	//   ....[179]....
        /*a70c*/ 	.word	0x0002e970


	//   ....[180]....
        /*a710*/ 	.word	0x0002e980


	//   ....[181]....
        /*a714*/ 	.word	0x0002e990


	//   ....[182]....
        /*a718*/ 	.word	0x0002e9c0


	//   ....[183]....
        /*a71c*/ 	.word	0x0002e9d0


	//   ....[184]....
        /*a720*/ 	.word	0x0002e9e0


	//   ....[185]....
        /*a724*/ 	.word	0x0002e9f0


	//   ....[186]....
        /*a728*/ 	.word	0x0002ea20


	//   ....[187]....
        /*a72c*/ 	.word	0x0002ea30


	//   ....[188]....
        /*a730*/ 	.word	0x0002ea40


	//   ....[189]....
        /*a734*/ 	.word	0x0002ea50


	//   ....[190]....
        /*a738*/ 	.word	0x0002ea80


	//   ....[191]....
        /*a73c*/ 	.word	0x0002ea90


	//   ....[192]....
        /*a740*/ 	.word	0x0002eaa0


	//   ....[193]....
        /*a744*/ 	.word	0x0002eab0


	//   ....[194]....
        /*a748*/ 	.word	0x0002eae0


	//   ....[195]....
        /*a74c*/ 	.word	0x0002eaf0


	//   ....[196]....
        /*a750*/ 	.word	0x0002eb00


	//   ....[197]....
        /*a754*/ 	.word	0x0002eb10


	//   ....[198]....
        /*a758*/ 	.word	0x0002eb40


	//   ....[199]....
        /*a75c*/ 	.word	0x0002eb50


	//   ....[200]....
        /*a760*/ 	.word	0x0002eb60


	//   ....[201]....
        /*a764*/ 	.word	0x0002eb70


	//   ....[202]....
        /*a768*/ 	.word	0x0002eba0


	//   ....[203]....
        /*a76c*/ 	.word	0x0002ebb0


	//   ....[204]....
        /*a770*/ 	.word	0x0002ebc0


	//   ....[205]....
        /*a774*/ 	.word	0x0002ebd0


	//   ....[206]....
        /*a778*/ 	.word	0x0002ec00


	//   ....[207]....
        /*a77c*/ 	.word	0x0002ec10


	//   ....[208]....
        /*a780*/ 	.word	0x0002ec20


	//   ....[209]....
        /*a784*/ 	.word	0x0002ec30


	//   ....[210]....
        /*a788*/ 	.word	0x0002ec60


	//   ....[211]....
        /*a78c*/ 	.word	0x0002ec70


	//   ....[212]....
        /*a790*/ 	.word	0x0002ec80


	//   ....[213]....
        /*a794*/ 	.word	0x0002ec90


	//   ....[214]....
        /*a798*/ 	.word	0x0002ecc0


	//   ....[215]....
        /*a79c*/ 	.word	0x0002ecd0


	//   ....[216]....
        /*a7a0*/ 	.word	0x0002ece0


	//   ....[217]....
        /*a7a4*/ 	.word	0x0002ecf0


	//   ....[218]....
        /*a7a8*/ 	.word	0x0002ed20


	//   ....[219]....
        /*a7ac*/ 	.word	0x0002ed30


	//   ....[220]....
        /*a7b0*/ 	.word	0x0002ed40


	//   ....[221]....
        /*a7b4*/ 	.word	0x0002ed50


	//   ....[222]....
        /*a7b8*/ 	.word	0x0002ed80


	//   ....[223]....
        /*a7bc*/ 	.word	0x0002ed90


	//   ....[224]....
        /*a7c0*/ 	.word	0x0002eda0


	//   ....[225]....
        /*a7c4*/ 	.word	0x0002edb0


	//   ....[226]....
        /*a7c8*/ 	.word	0x0002ede0


	//   ....[227]....
        /*a7cc*/ 	.word	0x0002edf0


	//   ....[228]....
        /*a7d0*/ 	.word	0x0002ee00


	//   ....[229]....
        /*a7d4*/ 	.word	0x0002ee10


	//   ....[230]....
        /*a7d8*/ 	.word	0x0002ee40


	//   ....[231]....
        /*a7dc*/ 	.word	0x0002ee50


	//   ....[232]....
        /*a7e0*/ 	.word	0x0002ee60


	//   ....[233]....
        /*a7e4*/ 	.word	0x0002ee70


	//   ....[234]....
        /*a7e8*/ 	.word	0x0002eea0


	//   ....[235]....
        /*a7ec*/ 	.word	0x0002eeb0


	//   ....[236]....
        /*a7f0*/ 	.word	0x0002eec0


	//   ....[237]....
        /*a7f4*/ 	.word	0x0002eed0


	//   ....[238]....
        /*a7f8*/ 	.word	0x0002ef00


	//   ....[239]....
        /*a7fc*/ 	.word	0x0002ef10


	//   ....[240]....
        /*a800*/ 	.word	0x0002ef20


	//   ....[241]....
        /*a804*/ 	.word	0x0002ef30


	//   ....[242]....
        /*a808*/ 	.word	0x0002ef60


	//   ....[243]....
        /*a80c*/ 	.word	0x0002ef70


	//   ....[244]....
        /*a810*/ 	.word	0x0002ef80


	//   ....[245]....
        /*a814*/ 	.word	0x0002ef90


	//   ....[246]....
        /*a818*/ 	.word	0x0002efc0


	//   ....[247]....
        /*a81c*/ 	.word	0x0002efd0


	//   ....[248]....
        /*a820*/ 	.word	0x0002efe0


	//   ....[249]....
        /*a824*/ 	.word	0x0002eff0


	//   ....[250]....
        /*a828*/ 	.word	0x0002f020


	//   ....[251]....
        /*a82c*/ 	.word	0x0002f030


	//   ....[252]....
        /*a830*/ 	.word	0x0002f040


	//   ....[253]....
        /*a834*/ 	.word	0x0002f050


	//   ....[254]....
        /*a838*/ 	.word	0x0002f080


	//   ....[255]....
        /*a83c*/ 	.word	0x0002f090


	//   ....[0]....
        /*a840*/ 	.word	0x0002f0a0


	//   ....[1]....
        /*a844*/ 	.word	0x0002f0b0


	//   ....[2]....
        /*a848*/ 	.word	0x0002f0e0


	//   ....[3]....
        /*a84c*/ 	.word	0x0002f0f0


	//   ....[4]....
        /*a850*/ 	.word	0x0002f100


	//   ....[5]....
        /*a854*/ 	.word	0x0002f110


	//   ....[6]....
        /*a858*/ 	.word	0x0002f140


	//   ....[7]....
        /*a85c*/ 	.word	0x0002f150


	//   ....[8]....
        /*a860*/ 	.word	0x0002f160


	//   ....[9]....
        /*a864*/ 	.word	0x0002f170


	//   ....[10]....
        /*a868*/ 	.word	0x0002f1a0


	//   ....[11]....
        /*a86c*/ 	.word	0x0002f1b0


	//   ....[12]....
        /*a870*/ 	.word	0x0002f1c0


	//   ....[13]....
        /*a874*/ 	.word	0x0002f1d0


	//   ....[14]....
        /*a878*/ 	.word	0x0002f200


	//   ....[15]....
        /*a87c*/ 	.word	0x0002f210


	//   ....[16]....
        /*a880*/ 	.word	0x0002f220


	//   ....[17]....
        /*a884*/ 	.word	0x0002f230


	//   ....[18]....
        /*a888*/ 	.word	0x0002f260


	//   ....[19]....
        /*a88c*/ 	.word	0x0002f270


	//   ....[20]....
        /*a890*/ 	.word	0x0002f280


	//   ....[21]....
        /*a894*/ 	.word	0x0002f290


	//   ....[22]....
        /*a898*/ 	.word	0x0002f2c0


	//   ....[23]....
        /*a89c*/ 	.word	0x0002f2d0


	//   ....[24]....
        /*a8a0*/ 	.word	0x0002f2e0


	//   ....[25]....
        /*a8a4*/ 	.word	0x0002f2f0


	//   ....[26]....
        /*a8a8*/ 	.word	0x0002f320


	//   ....[27]....
        /*a8ac*/ 	.word	0x0002f330


	//   ....[28]....
        /*a8b0*/ 	.word	0x0002f340


	//   ....[29]....
        /*a8b4*/ 	.word	0x0002f350


	//   ....[30]....
        /*a8b8*/ 	.word	0x0002f380


	//   ....[31]....
        /*a8bc*/ 	.word	0x0002f390


	//   ....[32]....
        /*a8c0*/ 	.word	0x0002f3a0


	//   ....[33]....
        /*a8c4*/ 	.word	0x0002f3b0


	//   ....[34]....
        /*a8c8*/ 	.word	0x0002f3e0


	//   ....[35]....
        /*a8cc*/ 	.word	0x0002f3f0


	//   ....[36]....
        /*a8d0*/ 	.word	0x0002f400


	//   ....[37]....
        /*a8d4*/ 	.word	0x0002f410


	//   ....[38]....
        /*a8d8*/ 	.word	0x0002f440


	//   ....[39]....
        /*a8dc*/ 	.word	0x0002f450


	//   ....[40]....
        /*a8e0*/ 	.word	0x0002f460


	//   ....[41]....
        /*a8e4*/ 	.word	0x0002f470


	//   ....[42]....
        /*a8e8*/ 	.word	0x0002f4a0


	//   ....[43]....
        /*a8ec*/ 	.word	0x0002f4b0


	//   ....[44]....
        /*a8f0*/ 	.word	0x0002f4c0


	//   ....[45]....
        /*a8f4*/ 	.word	0x0002f4d0


	//   ....[46]....
        /*a8f8*/ 	.word	0x0002f500


	//   ....[47]....
        /*a8fc*/ 	.word	0x0002f510


	//   ....[48]....
        /*a900*/ 	.word	0x0002f520


	//   ....[49]....
        /*a904*/ 	.word	0x0002f530


	//   ....[50]....
        /*a908*/ 	.word	0x0002f560


	//   ....[51]....
        /*a90c*/ 	.word	0x0002f570


	//   ....[52]....
        /*a910*/ 	.word	0x0002f580


	//   ....[53]....
        /*a914*/ 	.word	0x0002f590


	//   ....[54]....
        /*a918*/ 	.word	0x0002f5c0


	//   ....[55]....
        /*a91c*/ 	.word	0x0002f5d0


	//   ....[56]....
        /*a920*/ 	.word	0x0002f5e0


	//   ....[57]....
        /*a924*/ 	.word	0x0002f5f0


	//   ....[58]....
        /*a928*/ 	.word	0x0002f620


	//   ....[59]....
        /*a92c*/ 	.word	0x0002f630


	//   ....[60]....
        /*a930*/ 	.word	0x0002f640


	//   ....[61]....
        /*a934*/ 	.word	0x0002f650


	//   ....[62]....
        /*a938*/ 	.word	0x0002f680


	//   ....[63]....
        /*a93c*/ 	.word	0x0002f690


	//   ....[64]....
        /*a940*/ 	.word	0x0002f6a0


	//   ....[65]....
        /*a944*/ 	.word	0x0002f6b0


	//   ....[66]....
        /*a948*/ 	.word	0x0002f6e0


	//   ....[67]....
        /*a94c*/ 	.word	0x0002f6f0


	//   ....[68]....
        /*a950*/ 	.word	0x0002f700


	//   ....[69]....
        /*a954*/ 	.word	0x0002f710


	//   ....[70]....
        /*a958*/ 	.word	0x0002f740


	//   ....[71]....
        /*a95c*/ 	.word	0x0002f750


	//   ....[72]....
        /*a960*/ 	.word	0x0002f760


	//   ....[73]....
        /*a964*/ 	.word	0x0002f770


	//   ....[74]....
        /*a968*/ 	.word	0x0002f7a0


	//   ....[75]....
        /*a96c*/ 	.word	0x0002f7b0


	//   ....[76]....
        /*a970*/ 	.word	0x0002f7c0


	//   ....[77]....
        /*a974*/ 	.word	0x0002f7d0


	//   ....[78]....
        /*a978*/ 	.word	0x0002f800


	//   ....[79]....
        /*a97c*/ 	.word	0x0002f810


	//   ....[80]....
        /*a980*/ 	.word	0x0002f820


	//   ....[81]....
        /*a984*/ 	.word	0x0002f830


	//   ....[82]....
        /*a988*/ 	.word	0x0002f860


	//   ....[83]....
        /*a98c*/ 	.word	0x0002f870


	//   ....[84]....
        /*a990*/ 	.word	0x0002f880


	//   ....[85]....
        /*a994*/ 	.word	0x0002f890


	//   ....[86]....
        /*a998*/ 	.word	0x0002f8c0


	//   ....[87]....
        /*a99c*/ 	.word	0x0002f8d0


	//   ....[88]....
        /*a9a0*/ 	.word	0x0002f8e0


	//   ....[89]....
        /*a9a4*/ 	.word	0x0002f8f0


	//   ....[90]....
        /*a9a8*/ 	.word	0x0002f920


	//   ....[91]....
        /*a9ac*/ 	.word	0x0002f930


	//   ....[92]....
        /*a9b0*/ 	.word	0x0002f940


	//   ....[93]....
        /*a9b4*/ 	.word	0x0002f950


	//   ....[94]....
        /*a9b8*/ 	.word	0x0002f980


	//   ....[95]....
        /*a9bc*/ 	.word	0x0002f990


	//   ....[96]....
        /*a9c0*/ 	.word	0x0002f9a0


	//   ....[97]....
        /*a9c4*/ 	.word	0x0002f9b0


	//   ....[98]....
        /*a9c8*/ 	.word	0x0002f9e0


	//   ....[99]....
        /*a9cc*/ 	.word	0x0002f9f0


	//   ....[100]....
        /*a9d0*/ 	.word	0x0002fa00


	//   ....[101]....
        /*a9d4*/ 	.word	0x0002fa10


	//   ....[102]....
        /*a9d8*/ 	.word	0x0002fa40


	//   ....[103]....
        /*a9dc*/ 	.word	0x0002fa50


	//   ....[104]....
        /*a9e0*/ 	.word	0x0002fa60


	//   ....[105]....
        /*a9e4*/ 	.word	0x0002fa70


	//   ....[106]....
        /*a9e8*/ 	.word	0x0002faa0


	//   ....[107]....
        /*a9ec*/ 	.word	0x0002fab0


	//   ....[108]....
        /*a9f0*/ 	.word	0x0002fac0


	//   ....[109]....
        /*a9f4*/ 	.word	0x0002fad0


	//   ....[110]....
        /*a9f8*/ 	.word	0x0002fb00


	//   ....[111]....
        /*a9fc*/ 	.word	0x0002fb10


	//   ....[112]....
        /*aa00*/ 	.word	0x0002fb20


	//   ....[113]....
        /*aa04*/ 	.word	0x0002fb30


	//   ....[114]....
        /*aa08*/ 	.word	0x0002fb60


	//   ....[115]....
        /*aa0c*/ 	.word	0x0002fb70


	//   ....[116]....
        /*aa10*/ 	.word	0x0002fb80


	//   ....[117]....
        /*aa14*/ 	.word	0x0002fb90


	//   ....[118]....
        /*aa18*/ 	.word	0x0002fbc0


	//   ....[119]....
        /*aa1c*/ 	.word	0x0002fbd0


	//   ....[120]....
        /*aa20*/ 	.word	0x0002fbe0


	//   ....[121]....
        /*aa24*/ 	.word	0x0002fbf0


	//   ....[122]....
        /*aa28*/ 	.word	0x0002fc20


	//   ....[123]....
        /*aa2c*/ 	.word	0x0002fc30


	//   ....[124]....
        /*aa30*/ 	.word	0x0002fc40


	//   ....[125]....
        /*aa34*/ 	.word	0x0002fc50


	//   ....[126]....
        /*aa38*/ 	.word	0x0002fc80


	//   ....[127]....
        /*aa3c*/ 	.word	0x0002fc90


	//   ....[128]....
        /*aa40*/ 	.word	0x0002fca0


	//   ....[129]....
        /*aa44*/ 	.word	0x0002fcb0


	//   ....[130]....
        /*aa48*/ 	.word	0x0002fce0


	//   ....[131]....
        /*aa4c*/ 	.word	0x0002fcf0


	//   ....[132]....
        /*aa50*/ 	.word	0x0002fd00


	//   ....[133]....
        /*aa54*/ 	.word	0x0002fd10


	//   ....[134]....
        /*aa58*/ 	.word	0x0002fd40


	//   ....[135]....
        /*aa5c*/ 	.word	0x0002fd50


	//   ....[136]....
        /*aa60*/ 	.word	0x0002fd60


	//   ....[137]....
        /*aa64*/ 	.word	0x0002fd70


	//   ....[138]....
        /*aa68*/ 	.word	0x0002fda0


	//   ....[139]....
        /*aa6c*/ 	.word	0x0002fdb0


	//   ....[140]....
        /*aa70*/ 	.word	0x0002fdc0


	//   ....[141]....
        /*aa74*/ 	.word	0x0002fdd0


	//   ....[142]....
        /*aa78*/ 	.word	0x0002fe00


	//   ....[143]....
        /*aa7c*/ 	.word	0x0002fe10


	//   ....[144]....
        /*aa80*/ 	.word	0x0002fe20


	//   ....[145]....
        /*aa84*/ 	.word	0x0002fe30


	//   ....[146]....
        /*aa88*/ 	.word	0x0002fe60


	//   ....[147]....
        /*aa8c*/ 	.word	0x0002fe70


	//   ....[148]....
        /*aa90*/ 	.word	0x0002fe80


	//   ....[149]....
        /*aa94*/ 	.word	0x0002fe90


	//   ....[150]....
        /*aa98*/ 	.word	0x0002fec0


	//   ....[151]....
        /*aa9c*/ 	.word	0x0002fed0


	//   ....[152]....
        /*aaa0*/ 	.word	0x0002fee0


	//   ....[153]....
        /*aaa4*/ 	.word	0x0002fef0


	//   ....[154]....
        /*aaa8*/ 	.word	0x0002ff20


	//   ....[155]....
        /*aaac*/ 	.word	0x0002ff30


	//   ....[156]....
        /*aab0*/ 	.word	0x0002ff40


	//   ....[157]....
        /*aab4*/ 	.word	0x0002ff50


	//   ....[158]....
        /*aab8*/ 	.word	0x0002ff80


	//   ....[159]....
        /*aabc*/ 	.word	0x0002ff90


	//   ....[160]....
        /*aac0*/ 	.word	0x0002ffa0


	//   ....[161]....
        /*aac4*/ 	.word	0x0002ffb0


	//   ....[162]....
        /*aac8*/ 	.word	0x0002ffe0


	//   ....[163]....
        /*aacc*/ 	.word	0x0002fff0


	//   ....[164]....
        /*aad0*/ 	.word	0x00030000


	//   ....[165]....
        /*aad4*/ 	.word	0x00030010


	//   ....[166]....
        /*aad8*/ 	.word	0x00030040


	//   ....[167]....
        /*aadc*/ 	.word	0x00030050


	//   ....[168]....
        /*aae0*/ 	.word	0x00030060


	//   ....[169]....
        /*aae4*/ 	.word	0x00030070


	//   ....[170]....
        /*aae8*/ 	.word	0x000300a0


	//   ....[171]....
        /*aaec*/ 	.word	0x000300b0


	//   ....[172]....
        /*aaf0*/ 	.word	0x000300c0


	//   ....[173]....
        /*aaf4*/ 	.word	0x000300d0


	//   ....[174]....
        /*aaf8*/ 	.word	0x00030100


	//   ....[175]....
        /*aafc*/ 	.word	0x00030110


	//   ....[176]....
        /*ab00*/ 	.word	0x00030120


	//   ....[177]....
        /*ab04*/ 	.word	0x00030130


	//   ....[178]....
        /*ab08*/ 	.word	0x00030160


	//   ....[179]....
        /*ab0c*/ 	.word	0x00030170


	//   ....[180]....
        /*ab10*/ 	.word	0x00030180


	//   ....[181]....
        /*ab14*/ 	.word	0x00030190


	//   ....[182]....
        /*ab18*/ 	.word	0x000301c0


	//   ....[183]....
        /*ab1c*/ 	.word	0x000301d0


	//   ....[184]....
        /*ab20*/ 	.word	0x000301e0


	//   ....[185]....
        /*ab24*/ 	.word	0x000301f0


	//   ....[186]....
        /*ab28*/ 	.word	0x00030220


	//   ....[187]....
        /*ab2c*/ 	.word	0x00030230


	//   ....[188]....
        /*ab30*/ 	.word	0x00030240


	//   ....[189]....
        /*ab34*/ 	.word	0x00030250


	//   ....[190]....
        /*ab38*/ 	.word	0x00030280


	//   ....[191]....
        /*ab3c*/ 	.word	0x00030290


	//   ....[192]....
        /*ab40*/ 	.word	0x000302a0


	//   ....[193]....
        /*ab44*/ 	.word	0x000302b0


	//   ....[194]....
        /*ab48*/ 	.word	0x000302e0


	//   ....[195]....
        /*ab4c*/ 	.word	0x000302f0


	//   ....[196]....
        /*ab50*/ 	.word	0x00030300


	//   ....[197]....
        /*ab54*/ 	.word	0x00030310


	//   ....[198]....
        /*ab58*/ 	.word	0x00030340


	//   ....[199]....
        /*ab5c*/ 	.word	0x00030350


	//   ....[200]....
        /*ab60*/ 	.word	0x00030360


	//   ....[201]....
        /*ab64*/ 	.word	0x00030370


	//   ....[202]....
        /*ab68*/ 	.word	0x000303a0


	//   ....[203]....
        /*ab6c*/ 	.word	0x000303b0


	//   ....[204]....
        /*ab70*/ 	.word	0x000303c0


	//   ....[205]....
        /*ab74*/ 	.word	0x000303d0


	//   ....[206]....
        /*ab78*/ 	.word	0x00030400


	//   ....[207]....
        /*ab7c*/ 	.word	0x00030410


	//   ....[208]....
        /*ab80*/ 	.word	0x00030420


	//   ....[209]....
        /*ab84*/ 	.word	0x00030430


	//   ....[210]....
        /*ab88*/ 	.word	0x00030460


	//   ....[211]....
        /*ab8c*/ 	.word	0x00030470


	//   ....[212]....
        /*ab90*/ 	.word	0x00030480


	//   ....[213]....
        /*ab94*/ 	.word	0x00030490


	//   ....[214]....
        /*ab98*/ 	.word	0x000304c0


	//   ....[215]....
        /*ab9c*/ 	.word	0x000304d0


	//   ....[216]....
        /*aba0*/ 	.word	0x000304e0


	//   ....[217]....
        /*aba4*/ 	.word	0x000304f0


	//   ....[218]....
        /*aba8*/ 	.word	0x00030520


	//   ....[219]....
        /*abac*/ 	.word	0x00030530


	//   ....[220]....
        /*abb0*/ 	.word	0x00030540


	//   ....[221]....
        /*abb4*/ 	.word	0x00030550


	//   ....[222]....
        /*abb8*/ 	.word	0x00030580


	//   ....[223]....
        /*abbc*/ 	.word	0x00030590


	//   ....[224]....
        /*abc0*/ 	.word	0x000305a0


	//   ....[225]....
        /*abc4*/ 	.word	0x000305b0


	//   ....[226]....
        /*abc8*/ 	.word	0x000305e0


	//   ....[227]....
        /*abcc*/ 	.word	0x000305f0


	//   ....[228]....
        /*abd0*/ 	.word	0x00030600


	//   ....[229]....
        /*abd4*/ 	.word	0x00030610


	//   ....[230]....
        /*abd8*/ 	.word	0x00030640


	//   ....[231]....
        /*abdc*/ 	.word	0x00030650


	//   ....[232]....
        /*abe0*/ 	.word	0x00030660


	//   ....[233]....
        /*abe4*/ 	.word	0x00030670


	//   ....[234]....
        /*abe8*/ 	.word	0x000306a0


	//   ....[235]....
        /*abec*/ 	.word	0x000306b0


	//   ....[236]....
        /*abf0*/ 	.word	0x000306c0


	//   ....[237]....
        /*abf4*/ 	.word	0x000306d0


	//   ....[238]....
        /*abf8*/ 	.word	0x00030700


	//   ....[239]....
        /*abfc*/ 	.word	0x00030710


	//   ....[240]....
        /*ac00*/ 	.word	0x00030720


	//   ....[241]....
        /*ac04*/ 	.word	0x00030730


	//   ....[242]....
        /*ac08*/ 	.word	0x00030760


	//   ....[243]....
        /*ac0c*/ 	.word	0x00030770


	//   ....[244]....
        /*ac10*/ 	.word	0x00030780


	//   ....[245]....
        /*ac14*/ 	.word	0x00030790


	//   ....[246]....
        /*ac18*/ 	.word	0x000307c0


	//   ....[247]....
        /*ac1c*/ 	.word	0x000307d0


	//   ....[248]....
        /*ac20*/ 	.word	0x000307e0


	//   ....[249]....
        /*ac24*/ 	.word	0x000307f0


	//   ....[250]....
        /*ac28*/ 	.word	0x00030820


	//   ....[251]....
        /*ac2c*/ 	.word	0x00030830


	//   ....[252]....
        /*ac30*/ 	.word	0x00030840


	//   ....[253]....
        /*ac34*/ 	.word	0x00030850


	//   ....[254]....
        /*ac38*/ 	.word	0x00030880


	//   ....[255]....
        /*ac3c*/ 	.word	0x00030890


	//   ....[0]....
        /*ac40*/ 	.word	0x000308a0


	//   ....[1]....
        /*ac44*/ 	.word	0x000308b0


	//   ....[2]....
        /*ac48*/ 	.word	0x000308e0


	//   ....[3]....
        /*ac4c*/ 	.word	0x000308f0


	//   ....[4]....
        /*ac50*/ 	.word	0x00030900


	//   ....[5]....
        /*ac54*/ 	.word	0x00030910


	//   ....[6]....
        /*ac58*/ 	.word	0x00030940


	//   ....[7]....
        /*ac5c*/ 	.word	0x00030950


	//   ....[8]....
        /*ac60*/ 	.word	0x00030960


	//   ....[9]....
        /*ac64*/ 	.word	0x00030970


	//   ....[10]....
        /*ac68*/ 	.word	0x000309a0


	//   ....[11]....
        /*ac6c*/ 	.word	0x000309b0


	//   ....[12]....
        /*ac70*/ 	.word	0x000309c0


	//   ....[13]....
        /*ac74*/ 	.word	0x000309d0


	//   ....[14]....
        /*ac78*/ 	.word	0x00030a00


	//   ....[15]....
        /*ac7c*/ 	.word	0x00030a10


	//   ....[16]....
        /*ac80*/ 	.word	0x00030a20


	//   ....[17]....
        /*ac84*/ 	.word	0x00030a30


	//   ....[18]....
        /*ac88*/ 	.word	0x00030a60


	//   ....[19]....
        /*ac8c*/ 	.word	0x00030a70


	//   ....[20]....
        /*ac90*/ 	.word	0x00030a80


	//   ....[21]....
        /*ac94*/ 	.word	0x00030a90


	//   ....[22]....
        /*ac98*/ 	.word	0x00030ac0


	//   ....[23]....
        /*ac9c*/ 	.word	0x00030ad0


	//   ....[24]....
        /*aca0*/ 	.word	0x00030ae0


	//   ....[25]....
        /*aca4*/ 	.word	0x00030af0


	//   ....[26]....
        /*aca8*/ 	.word	0x00030b20


	//   ....[27]....
        /*acac*/ 	.word	0x00030b30


	//   ....[28]....
        /*acb0*/ 	.word	0x00030b40


	//   ....[29]....
        /*acb4*/ 	.word	0x00030b50


	//   ....[30]....
        /*acb8*/ 	.word	0x00030b80


	//   ....[31]....
        /*acbc*/ 	.word	0x00030b90


	//   ....[32]....
        /*acc0*/ 	.word	0x00030ba0


	//   ....[33]....
        /*acc4*/ 	.word	0x00030bb0


	//   ....[34]....
        /*acc8*/ 	.word	0x00030be0


	//   ....[35]....
        /*accc*/ 	.word	0x00030bf0


	//   ....[36]....
        /*acd0*/ 	.word	0x00030c00


	//   ....[37]....
        /*acd4*/ 	.word	0x00030c10


	//   ....[38]....
        /*acd8*/ 	.word	0x00030c40


	//   ....[39]....
        /*acdc*/ 	.word	0x00030c50


	//   ....[40]....
        /*ace0*/ 	.word	0x00030c60


	//   ....[41]....
        /*ace4*/ 	.word	0x00030c70


	//   ....[42]....
        /*ace8*/ 	.word	0x00030ca0


	//   ....[43]....
        /*acec*/ 	.word	0x00030cb0


	//   ....[44]....
        /*acf0*/ 	.word	0x00030cc0


	//   ....[45]....
        /*acf4*/ 	.word	0x00030cd0


	//   ....[46]....
        /*acf8*/ 	.word	0x00030d00


	//   ....[47]....
        /*acfc*/ 	.word	0x00030d10


	//   ....[48]....
        /*ad00*/ 	.word	0x00030d20


	//   ....[49]....
        /*ad04*/ 	.word	0x00030d30


	//   ....[50]....
        /*ad08*/ 	.word	0x00030d60


	//   ....[51]....
        /*ad0c*/ 	.word	0x00030d70


	//   ....[52]....
        /*ad10*/ 	.word	0x00030d80


	//   ....[53]....
        /*ad14*/ 	.word	0x00030d90


	//   ....[54]....
        /*ad18*/ 	.word	0x00030dc0


	//   ....[55]....
        /*ad1c*/ 	.word	0x00030dd0


	//   ....[56]....
        /*ad20*/ 	.word	0x00030de0


	//   ....[57]....
        /*ad24*/ 	.word	0x00030df0


	//   ....[58]....
        /*ad28*/ 	.word	0x00030e20


	//   ....[59]....
        /*ad2c*/ 	.word	0x00030e30


	//   ....[60]....
        /*ad30*/ 	.word	0x00030e40


	//   ....[61]....
        /*ad34*/ 	.word	0x00030e50


	//   ....[62]....
        /*ad38*/ 	.word	0x00030e80


	//   ....[63]....
        /*ad3c*/ 	.word	0x00030e90


	//   ....[64]....
        /*ad40*/ 	.word	0x00030ea0


	//   ....[65]....
        /*ad44*/ 	.word	0x00030eb0


	//   ....[66]....
        /*ad48*/ 	.word	0x00030ee0


	//   ....[67]....
        /*ad4c*/ 	.word	0x00030ef0


	//   ....[68]....
        /*ad50*/ 	.word	0x00030f00


	//   ....[69]....
        /*ad54*/ 	.word	0x00030f10


	//   ....[70]....
        /*ad58*/ 	.word	0x00030f40


	//   ....[71]....
        /*ad5c*/ 	.word	0x00030f50


	//   ....[72]....
        /*ad60*/ 	.word	0x00030f60


	//   ....[73]....
        /*ad64*/ 	.word	0x00030f70


	//   ....[74]....
        /*ad68*/ 	.word	0x00030fa0


	//   ....[75]....
        /*ad6c*/ 	.word	0x00030fb0


	//   ....[76]....
        /*ad70*/ 	.word	0x00030fc0


	//   ....[77]....
        /*ad74*/ 	.word	0x00030fd0


	//   ....[78]....
        /*ad78*/ 	.word	0x00031000


	//   ....[79]....
        /*ad7c*/ 	.word	0x00031010


	//   ....[80]....
        /*ad80*/ 	.word	0x00031020


	//   ....[81]....
        /*ad84*/ 	.word	0x00031030


	//   ....[82]....
        /*ad88*/ 	.word	0x00031060


	//   ....[83]....
        /*ad8c*/ 	.word	0x00031070


	//   ....[84]....
        /*ad90*/ 	.word	0x00031080


	//   ....[85]....
        /*ad94*/ 	.word	0x00031090


	//   ....[86]....
        /*ad98*/ 	.word	0x000310c0


	//   ....[87]....
        /*ad9c*/ 	.word	0x000310d0


	//   ....[88]....
        /*ada0*/ 	.word	0x000310e0


	//   ....[89]....
        /*ada4*/ 	.word	0x000310f0


	//   ....[90]....
        /*ada8*/ 	.word	0x00031120


	//   ....[91]....
        /*adac*/ 	.word	0x00031130


	//   ....[92]....
        /*adb0*/ 	.word	0x00031140


	//   ....[93]....
        /*adb4*/ 	.word	0x00031150


	//   ....[94]....
        /*adb8*/ 	.word	0x00031180


	//   ....[95]....
        /*adbc*/ 	.word	0x00031190


	//   ....[96]....
        /*adc0*/ 	.word	0x000311a0


	//   ....[97]....
        /*adc4*/ 	.word	0x000311b0


	//   ....[98]....
        /*adc8*/ 	.word	0x000311e0


	//   ....[99]....
        /*adcc*/ 	.word	0x000311f0


	//   ....[100]....
        /*add0*/ 	.word	0x00031200


	//   ....[101]....
        /*add4*/ 	.word	0x00031210


	//   ....[102]....
        /*add8*/ 	.word	0x00031240


	//   ....[103]....
        /*addc*/ 	.word	0x00031250


	//   ....[104]....
        /*ade0*/ 	.word	0x00031260


	//   ....[105]....
        /*ade4*/ 	.word	0x00031270


	//   ....[106]....
        /*ade8*/ 	.word	0x000312a0


	//   ....[107]....
        /*adec*/ 	.word	0x000312c0


	//   ....[108]....
        /*adf0*/ 	.word	0x000392e0


	//   ....[109]....
        /*adf4*/ 	.word	0x000392f0


	//   ....[110]....
        /*adf8*/ 	.word	0x00039300


	//   ....[111]....
        /*adfc*/ 	.word	0x00039330


	//   ....[112]....
        /*ae00*/ 	.word	0x00039340


	//   ....[113]....
        /*ae04*/ 	.word	0x00039350


	//   ....[114]....
        /*ae08*/ 	.word	0x00039360


	//   ....[115]....
        /*ae0c*/ 	.word	0x00039390


	//   ....[116]....
        /*ae10*/ 	.word	0x000393a0


	//   ....[117]....
        /*ae14*/ 	.word	0x000393b0


	//   ....[118]....
        /*ae18*/ 	.word	0x000393c0


	//   ....[119]....
        /*ae1c*/ 	.word	0x000393f0


	//   ....[120]....
        /*ae20*/ 	.word	0x00039400


	//   ....[121]....
        /*ae24*/ 	.word	0x00039410


	//   ....[122]....
        /*ae28*/ 	.word	0x00039420


	//   ....[123]....
        /*ae2c*/ 	.word	0x00039450


	//   ....[124]....
        /*ae30*/ 	.word	0x00039460


	//   ....[125]....
        /*ae34*/ 	.word	0x00039470


	//   ....[126]....
        /*ae38*/ 	.word	0x00039480


	//   ....[127]....
        /*ae3c*/ 	.word	0x000394b0


	//   ....[128]....
        /*ae40*/ 	.word	0x000394c0


	//   ....[129]....
        /*ae44*/ 	.word	0x000394d0


	//   ....[130]....
        /*ae48*/ 	.word	0x000394e0


	//   ....[131]....
        /*ae4c*/ 	.word	0x00039510


	//   ....[132]....
        /*ae50*/ 	.word	0x00039520


	//   ....[133]....
        /*ae54*/ 	.word	0x00039530


	//   ....[134]....
        /*ae58*/ 	.word	0x00039540


	//   ....[135]....
        /*ae5c*/ 	.word	0x00039570


	//   ....[136]....
        /*ae60*/ 	.word	0x00039580


	//   ....[137]....
        /*ae64*/ 	.word	0x00039590


	//   ....[138]....
        /*ae68*/ 	.word	0x000395a0


	//   ....[139]....
        /*ae6c*/ 	.word	0x000395d0


	//   ....[140]....
        /*ae70*/ 	.word	0x000395e0


	//   ....[141]....
        /*ae74*/ 	.word	0x000395f0


	//   ....[142]....
        /*ae78*/ 	.word	0x00039600


	//   ....[143]....
        /*ae7c*/ 	.word	0x00039630


	//   ....[144]....
        /*ae80*/ 	.word	0x00039640


	//   ....[145]....
        /*ae84*/ 	.word	0x00039650


	//   ....[146]....
        /*ae88*/ 	.word	0x00039660


	//   ....[147]....
        /*ae8c*/ 	.word	0x00039690


	//   ....[148]....
        /*ae90*/ 	.word	0x000396a0


	//   ....[149]....
        /*ae94*/ 	.word	0x000396b0


	//   ....[150]....
        /*ae98*/ 	.word	0x000396c0


	//   ....[151]....
        /*ae9c*/ 	.word	0x000396f0


	//   ....[152]....
        /*aea0*/ 	.word	0x00039700


	//   ....[153]....
        /*aea4*/ 	.word	0x00039710


	//   ....[154]....
        /*aea8*/ 	.word	0x00039720


	//   ....[155]....
        /*aeac*/ 	.word	0x00039750


	//   ....[156]....
        /*aeb0*/ 	.word	0x00039760


	//   ....[157]....
        /*aeb4*/ 	.word	0x00039770


	//   ....[158]....
        /*aeb8*/ 	.word	0x00039780


	//   ....[159]....
        /*aebc*/ 	.word	0x000397b0


	//   ....[160]....
        /*aec0*/ 	.word	0x000397c0


	//   ....[161]....
        /*aec4*/ 	.word	0x000397d0


	//   ....[162]....
        /*aec8*/ 	.word	0x000397e0


	//   ....[163]....
        /*aecc*/ 	.word	0x00039810


	//   ....[164]....
        /*aed0*/ 	.word	0x00039820


	//   ....[165]....
        /*aed4*/ 	.word	0x00039830


	//   ....[166]....
        /*aed8*/ 	.word	0x00039840


	//   ....[167]....
        /*aedc*/ 	.word	0x00039870


	//   ....[168]....
        /*aee0*/ 	.word	0x00039880


	//   ....[169]....
        /*aee4*/ 	.word	0x00039890


	//   ....[170]....
        /*aee8*/ 	.word	0x000398a0


	//   ....[171]....
        /*aeec*/ 	.word	0x000398d0


	//   ....[172]....
        /*aef0*/ 	.word	0x000398e0


	//   ....[173]....
        /*aef4*/ 	.word	0x000398f0


	//   ....[174]....
        /*aef8*/ 	.word	0x00039900


	//   ....[175]....
        /*aefc*/ 	.word	0x00039930


	//   ....[176]....
        /*af00*/ 	.word	0x00039940


	//   ....[177]....
        /*af04*/ 	.word	0x00039950


	//   ....[178]....
        /*af08*/ 	.word	0x00039960


	//   ....[179]....
        /*af0c*/ 	.word	0x00039990


	//   ....[180]....
        /*af10*/ 	.word	0x000399a0


	//   ....[181]....
        /*af14*/ 	.word	0x000399b0


	//   ....[182]....
        /*af18*/ 	.word	0x000399c0


	//   ....[183]....
        /*af1c*/ 	.word	0x000399f0


	//   ....[184]....
        /*af20*/ 	.word	0x00039a00


	//   ....[185]....
        /*af24*/ 	.word	0x00039a10


	//   ....[186]....
        /*af28*/ 	.word	0x00039a20


	//   ....[187]....
        /*af2c*/ 	.word	0x00039a50


	//   ....[188]....
        /*af30*/ 	.word	0x00039a60


	//   ....[189]....
        /*af34*/ 	.word	0x00039a70


	//   ....[190]....
        /*af38*/ 	.word	0x00039a80


	//   ....[191]....
        /*af3c*/ 	.word	0x00039ab0


	//   ....[192]....
        /*af40*/ 	.word	0x00039ac0


	//   ....[193]....
        /*af44*/ 	.word	0x00039ad0


	//   ....[194]....
        /*af48*/ 	.word	0x00039ae0


	//   ....[195]....
        /*af4c*/ 	.word	0x00039b10


	//   ....[196]....
        /*af50*/ 	.word	0x00039b20


	//   ....[197]....
        /*af54*/ 	.word	0x00039b30


	//   ....[198]....
        /*af58*/ 	.word	0x00039b40


	//   ....[199]....
        /*af5c*/ 	.word	0x00039b70


	//   ....[200]....
        /*af60*/ 	.word	0x00039b80


	//   ....[201]....
        /*af64*/ 	.word	0x00039b90


	//   ....[202]....
        /*af68*/ 	.word	0x00039ba0


	//   ....[203]....
        /*af6c*/ 	.word	0x00039bd0


	//   ....[204]....
        /*af70*/ 	.word	0x00039be0


	//   ....[205]....
        /*af74*/ 	.word	0x00039bf0


	//   ....[206]....
        /*af78*/ 	.word	0x00039c00


	//   ....[207]....
        /*af7c*/ 	.word	0x00039c30


	//   ....[208]....
        /*af80*/ 	.word	0x00039c40


	//   ....[209]....
        /*af84*/ 	.word	0x00039c50


	//   ....[210]....
        /*af88*/ 	.word	0x00039c60


	//   ....[211]....
        /*af8c*/ 	.word	0x00039c90


	//   ....[212]....
        /*af90*/ 	.word	0x00039ca0


	//   ....[213]....
        /*af94*/ 	.word	0x00039cb0


	//   ....[214]....
        /*af98*/ 	.word	0x00039cc0


	//   ....[215]....
        /*af9c*/ 	.word	0x00039cf0


	//   ....[216]....
        /*afa0*/ 	.word	0x00039d00


	//   ....[217]....
        /*afa4*/ 	.word	0x00039d10


	//   ....[218]....
        /*afa8*/ 	.word	0x00039d20


	//   ....[219]....
        /*afac*/ 	.word	0x00039d50


	//   ....[220]....
        /*afb0*/ 	.word	0x00039d60


	//   ....[221]....
        /*afb4*/ 	.word	0x00039d70


	//   ....[222]....
        /*afb8*/ 	.word	0x00039d80


	//   ....[223]....
        /*afbc*/ 	.word	0x00039db0


	//   ....[224]....
        /*afc0*/ 	.word	0x00039dc0


	//   ....[225]....
        /*afc4*/ 	.word	0x00039dd0


	//   ....[226]....
        /*afc8*/ 	.word	0x00039de0


	//   ....[227]....
        /*afcc*/ 	.word	0x00039e10


	//   ....[228]....
        /*afd0*/ 	.word	0x00039e20


	//   ....[229]....
        /*afd4*/ 	.word	0x00039e30


	//   ....[230]....
        /*afd8*/ 	.word	0x00039e40


	//   ....[231]....
        /*afdc*/ 	.word	0x00039e70


	//   ....[232]....
        /*afe0*/ 	.word	0x00039e80


	//   ....[233]....
        /*afe4*/ 	.word	0x00039e90


	//   ....[234]....
        /*afe8*/ 	.word	0x00039ea0


	//   ....[235]....
        /*afec*/ 	.word	0x00039ed0


	//   ....[236]....
        /*aff0*/ 	.word	0x00039ee0


	//   ....[237]....
        /*aff4*/ 	.word	0x00039ef0


	//   ....[238]....
        /*aff8*/ 	.word	0x00039f00


	//   ....[239]....
        /*affc*/ 	.word	0x00039f30


	//   ....[240]....
        /*b000*/ 	.word	0x00039f40


	//   ....[241]....
        /*b004*/ 	.word	0x00039f50


	//   ....[242]....
        /*b008*/ 	.word	0x00039f60


	//   ....[243]....
        /*b00c*/ 	.word	0x00039f90


	//   ....[244]....
        /*b010*/ 	.word	0x00039fa0


	//   ....[245]....
        /*b014*/ 	.word	0x00039fb0


	//   ....[246]....
        /*b018*/ 	.word	0x00039fc0


	//   ....[247]....
        /*b01c*/ 	.word	0x00039ff0


	//   ....[248]....
        /*b020*/ 	.word	0x0003a000


	//   ....[249]....
        /*b024*/ 	.word	0x0003a010


	//   ....[250]....
        /*b028*/ 	.word	0x0003a020


	//   ....[251]....
        /*b02c*/ 	.word	0x0003a050


	//   ....[252]....
        /*b030*/ 	.word	0x0003a060


	//   ....[253]....
        /*b034*/ 	.word	0x0003a070


	//   ....[254]....
        /*b038*/ 	.word	0x0003a080


	//   ....[255]....
        /*b03c*/ 	.word	0x0003a0b0


	//   ....[0]....
        /*b040*/ 	.word	0x0003a0c0


	//   ....[1]....
        /*b044*/ 	.word	0x0003a0d0


	//   ....[2]....
        /*b048*/ 	.word	0x0003a0e0


	//   ....[3]....
        /*b04c*/ 	.word	0x0003a110


	//   ....[4]....
        /*b050*/ 	.word	0x0003a120


	//   ....[5]....
        /*b054*/ 	.word	0x0003a130


	//   ....[6]....
        /*b058*/ 	.word	0x0003a140


	//   ....[7]....
        /*b05c*/ 	.word	0x0003a170


	//   ....[8]....
        /*b060*/ 	.word	0x0003a180


	//   ....[9]....
        /*b064*/ 	.word	0x0003a190


	//   ....[10]....
        /*b068*/ 	.word	0x0003a1a0


	//   ....[11]....
        /*b06c*/ 	.word	0x0003a1d0


	//   ....[12]....
        /*b070*/ 	.word	0x0003a1e0


	//   ....[13]....
        /*b074*/ 	.word	0x0003a1f0


	//   ....[14]....
        /*b078*/ 	.word	0x0003a200


	//   ....[15]....
        /*b07c*/ 	.word	0x0003a230


	//   ....[16]....
        /*b080*/ 	.word	0x0003a240


	//   ....[17]....
        /*b084*/ 	.word	0x0003a250


	//   ....[18]....
        /*b088*/ 	.word	0x0003a260


	//   ....[19]....
        /*b08c*/ 	.word	0x0003a290


	//   ....[20]....
        /*b090*/ 	.word	0x0003a2a0


	//   ....[21]....
        /*b094*/ 	.word	0x0003a2b0


	//   ....[22]....
        /*b098*/ 	.word	0x0003a2c0


	//   ....[23]....
        /*b09c*/ 	.word	0x0003a2f0


	//   ....[24]....
        /*b0a0*/ 	.word	0x0003a300


	//   ....[25]....
        /*b0a4*/ 	.word	0x0003a310


	//   ....[26]....
        /*b0a8*/ 	.word	0x0003a320


	//   ....[27]....
        /*b0ac*/ 	.word	0x0003a350


	//   ....[28]....
        /*b0b0*/ 	.word	0x0003a360


	//   ....[29]....
        /*b0b4*/ 	.word	0x0003a370


	//   ....[30]....
        /*b0b8*/ 	.word	0x0003a380


	//   ....[31]....
        /*b0bc*/ 	.word	0x0003a3b0


	//   ....[32]....
        /*b0c0*/ 	.word	0x0003a3c0


	//   ....[33]....
        /*b0c4*/ 	.word	0x0003a3d0


	//   ....[34]....
        /*b0c8*/ 	.word	0x0003a3e0


	//   ....[35]....
        /*b0cc*/ 	.word	0x0003a410


	//   ....[36]....
        /*b0d0*/ 	.word	0x0003a420


	//   ....[37]....
        /*b0d4*/ 	.word	0x0003a430


	//   ....[38]....
        /*b0d8*/ 	.word	0x0003a440


	//   ....[39]....
        /*b0dc*/ 	.word	0x0003a470


	//   ....[40]....
        /*b0e0*/ 	.word	0x0003a480


	//   ....[41]....
        /*b0e4*/ 	.word	0x0003a490


	//   ....[42]....
        /*b0e8*/ 	.word	0x0003a4a0


	//   ....[43]....
        /*b0ec*/ 	.word	0x0003a4d0


	//   ....[44]....
        /*b0f0*/ 	.word	0x0003a4e0


	//   ....[45]....
        /*b0f4*/ 	.word	0x0003a4f0


	//   ....[46]....
        /*b0f8*/ 	.word	0x0003a500


	//   ....[47]....
        /*b0fc*/ 	.word	0x0003a530


	//   ....[48]....
        /*b100*/ 	.word	0x0003a540


	//   ....[49]....
        /*b104*/ 	.word	0x0003a550


	//   ....[50]....
        /*b108*/ 	.word	0x0003a560


	//   ....[51]....
        /*b10c*/ 	.word	0x0003a590


	//   ....[52]....
        /*b110*/ 	.word	0x0003a5a0


	//   ....[53]....
        /*b114*/ 	.word	0x0003a5b0


	//   ....[54]....
        /*b118*/ 	.word	0x0003a5c0


	//   ....[55]....
        /*b11c*/ 	.word	0x0003a5f0


	//   ....[56]....
        /*b120*/ 	.word	0x0003a600


	//   ....[57]....
        /*b124*/ 	.word	0x0003a610


	//   ....[58]....
        /*b128*/ 	.word	0x0003a620


	//   ....[59]....
        /*b12c*/ 	.word	0x0003a650


	//   ....[60]....
        /*b130*/ 	.word	0x0003a660


	//   ....[61]....
        /*b134*/ 	.word	0x0003a670


	//   ....[62]....
        /*b138*/ 	.word	0x0003a680


	//   ....[63]....
        /*b13c*/ 	.word	0x0003a6b0


	//   ....[64]....
        /*b140*/ 	.word	0x0003a6c0


	//   ....[65]....
        /*b144*/ 	.word	0x0003a6d0


	//   ....[66]....
        /*b148*/ 	.word	0x0003a6e0


	//   ....[67]....
        /*b14c*/ 	.word	0x0003a710


	//   ....[68]....
        /*b150*/ 	.word	0x0003a720


	//   ....[69]....
        /*b154*/ 	.word	0x0003a730


	//   ....[70]....
        /*b158*/ 	.word	0x0003a740


	//   ....[71]....
        /*b15c*/ 	.word	0x0003a770


	//   ....[72]....
        /*b160*/ 	.word	0x0003a780


	//   ....[73]....
        /*b164*/ 	.word	0x0003a790


	//   ....[74]....
        /*b168*/ 	.word	0x0003a7a0


	//   ....[75]....
        /*b16c*/ 	.word	0x0003a7d0


	//   ....[76]....
        /*b170*/ 	.word	0x0003a7e0


	//   ....[77]....
        /*b174*/ 	.word	0x0003a7f0


	//   ....[78]....
        /*b178*/ 	.word	0x0003a800


	//   ....[79]....
        /*b17c*/ 	.word	0x0003a830


	//   ....[80]....
        /*b180*/ 	.word	0x0003a840


	//   ....[81]....
        /*b184*/ 	.word	0x0003a850


	//   ....[82]....
        /*b188*/ 	.word	0x0003a860


	//   ....[83]....
        /*b18c*/ 	.word	0x0003a890


	//   ....[84]....
        /*b190*/ 	.word	0x0003a8a0


	//   ....[85]....
        /*b194*/ 	.word	0x0003a8b0


	//   ....[86]....
        /*b198*/ 	.word	0x0003a8c0


	//   ....[87]....
        /*b19c*/ 	.word	0x0003a8f0


	//   ....[88]....
        /*b1a0*/ 	.word	0x0003a900


	//   ....[89]....
        /*b1a4*/ 	.word	0x0003a910


	//   ....[90]....
        /*b1a8*/ 	.word	0x0003a920


	//   ....[91]....
        /*b1ac*/ 	.word	0x0003a950


	//   ....[92]....
        /*b1b0*/ 	.word	0x0003a960


	//   ....[93]....
        /*b1b4*/ 	.word	0x0003a970


	//   ....[94]....
        /*b1b8*/ 	.word	0x0003a980


	//   ....[95]....
        /*b1bc*/ 	.word	0x0003a9b0


	//   ....[96]....
        /*b1c0*/ 	.word	0x0003a9c0


	//   ....[97]....
        /*b1c4*/ 	.word	0x0003a9d0


	//   ....[98]....
        /*b1c8*/ 	.word	0x0003a9e0


	//   ....[99]....
        /*b1cc*/ 	.word	0x0003aa10


	//   ....[100]....
        /*b1d0*/ 	.word	0x0003aa20


	//   ....[101]....
        /*b1d4*/ 	.word	0x0003aa30


	//   ....[102]....
        /*b1d8*/ 	.word	0x0003aa40


	//   ....[103]....
        /*b1dc*/ 	.word	0x0003aa70


	//   ....[104]....
        /*b1e0*/ 	.word	0x0003aa80


	//   ....[105]....
        /*b1e4*/ 	.word	0x0003aa90


	//   ....[106]....
        /*b1e8*/ 	.word	0x0003aaa0


	//   ....[107]....
        /*b1ec*/ 	.word	0x0003aad0


	//   ....[108]....
        /*b1f0*/ 	.word	0x0003aae0


	//   ....[109]....
        /*b1f4*/ 	.word	0x0003aaf0


	//   ....[110]....
        /*b1f8*/ 	.word	0x0003ab00


	//   ....[111]....
        /*b1fc*/ 	.word	0x0003ab30


	//   ....[112]....
        /*b200*/ 	.word	0x0003ab40


	//   ....[113]....
        /*b204*/ 	.word	0x0003ab50


	//   ....[114]....
        /*b208*/ 	.word	0x0003ab60


	//   ....[115]....
        /*b20c*/ 	.word	0x0003ab90


	//   ....[116]....
        /*b210*/ 	.word	0x0003aba0


	//   ....[117]....
        /*b214*/ 	.word	0x0003abb0


	//   ....[118]....
        /*b218*/ 	.word	0x0003abc0


	//   ....[119]....
        /*b21c*/ 	.word	0x0003abf0


	//   ....[120]....
        /*b220*/ 	.word	0x0003ac00


	//   ....[121]....
        /*b224*/ 	.word	0x0003ac10


	//   ....[122]....
        /*b228*/ 	.word	0x0003ac20


	//   ....[123]....
        /*b22c*/ 	.word	0x0003ac50


	//   ....[124]....
        /*b230*/ 	.word	0x0003ac60


	//   ....[125]....
        /*b234*/ 	.word	0x0003ac70


	//   ....[126]....
        /*b238*/ 	.word	0x0003ac80


	//   ....[127]....
        /*b23c*/ 	.word	0x0003acb0


	//   ....[128]....
        /*b240*/ 	.word	0x0003acc0


	//   ....[129]....
        /*b244*/ 	.word	0x0003acd0


	//   ....[130]....
        /*b248*/ 	.word	0x0003ace0


	//   ....[131]....
        /*b24c*/ 	.word	0x0003ad10


	//   ....[132]....
        /*b250*/ 	.word	0x0003ad20


	//   ....[133]....
        /*b254*/ 	.word	0x0003ad30


	//   ....[134]....
        /*b258*/ 	.word	0x0003ad40


	//   ....[135]....
        /*b25c*/ 	.word	0x0003ad70


	//   ....[136]....
        /*b260*/ 	.word	0x0003ad80


	//   ....[137]....
        /*b264*/ 	.word	0x0003ad90


	//   ....[138]....
        /*b268*/ 	.word	0x0003ada0


	//   ....[139]....
        /*b26c*/ 	.word	0x0003add0


	//   ....[140]....
        /*b270*/ 	.word	0x0003ade0


	//   ....[141]....
        /*b274*/ 	.word	0x0003adf0


	//   ....[142]....
        /*b278*/ 	.word	0x0003ae00


	//   ....[143]....
        /*b27c*/ 	.word	0x0003ae30


	//   ....[144]....
        /*b280*/ 	.word	0x0003ae40


	//   ....[145]....
        /*b284*/ 	.word	0x0003ae50


	//   ....[146]....
        /*b288*/ 	.word	0x0003ae60


	//   ....[147]....
        /*b28c*/ 	.word	0x0003ae90


	//   ....[148]....
        /*b290*/ 	.word	0x0003aea0


	//   ....[149]....
        /*b294*/ 	.word	0x0003aeb0


	//   ....[150]....
        /*b298*/ 	.word	0x0003aec0


	//   ....[151]....
        /*b29c*/ 	.word	0x0003aef0


	//   ....[152]....
        /*b2a0*/ 	.word	0x0003af00


	//   ....[153]....
        /*b2a4*/ 	.word	0x0003af10


	//   ....[154]....
        /*b2a8*/ 	.word	0x0003af20


	//   ....[155]....
        /*b2ac*/ 	.word	0x0003af50


	//   ....[156]....
        /*b2b0*/ 	.word	0x0003af60


	//   ....[157]....
        /*b2b4*/ 	.word	0x0003af70


	//   ....[158]....
        /*b2b8*/ 	.word	0x0003af80


	//   ....[159]....
        /*b2bc*/ 	.word	0x0003afb0


	//   ....[160]....
        /*b2c0*/ 	.word	0x0003afc0


	//   ....[161]....
        /*b2c4*/ 	.word	0x0003afd0


	//   ....[162]....
        /*b2c8*/ 	.word	0x0003afe0


	//   ....[163]....
        /*b2cc*/ 	.word	0x0003b010


	//   ....[164]....
        /*b2d0*/ 	.word	0x0003b020


	//   ....[165]....
        /*b2d4*/ 	.word	0x0003b030


	//   ....[166]....
        /*b2d8*/ 	.word	0x0003b040


	//   ....[167]....
        /*b2dc*/ 	.word	0x0003b070


	//   ....[168]....
        /*b2e0*/ 	.word	0x0003b080


	//   ....[169]....
        /*b2e4*/ 	.word	0x0003b090


	//   ....[170]....
        /*b2e8*/ 	.word	0x0003b0a0


	//   ....[171]....
        /*b2ec*/ 	.word	0x0003b0d0


	//   ....[172]....
        /*b2f0*/ 	.word	0x0003b0e0


	//   ....[173]....
        /*b2f4*/ 	.word	0x0003b0f0


	//   ....[174]....
        /*b2f8*/ 	.word	0x0003b100


	//   ....[175]....
        /*b2fc*/ 	.word	0x0003b130


	//   ....[176]....
        /*b300*/ 	.word	0x0003b140


	//   ....[177]....
        /*b304*/ 	.word	0x0003b150


	//   ....[178]....
        /*b308*/ 	.word	0x0003b160


	//   ....[179]....
        /*b30c*/ 	.word	0x0003b190


	//   ....[180]....
        /*b310*/ 	.word	0x0003b1a0


	//   ....[181]....
        /*b314*/ 	.word	0x0003b1b0


	//   ....[182]....
        /*b318*/ 	.word	0x0003b1c0


	//   ....[183]....
        /*b31c*/ 	.word	0x0003b1f0


	//   ....[184]....
        /*b320*/ 	.word	0x0003b200


	//   ....[185]....
        /*b324*/ 	.word	0x0003b210


	//   ....[186]....
        /*b328*/ 	.word	0x0003b220


	//   ....[187]....
        /*b32c*/ 	.word	0x0003b250


	//   ....[188]....
        /*b330*/ 	.word	0x0003b260


	//   ....[189]....
        /*b334*/ 	.word	0x0003b270


	//   ....[190]....
        /*b338*/ 	.word	0x0003b280


	//   ....[191]....
        /*b33c*/ 	.word	0x0003b2b0


	//   ....[192]....
        /*b340*/ 	.word	0x0003b2c0


	//   ....[193]....
        /*b344*/ 	.word	0x0003b2d0


	//   ....[194]....
        /*b348*/ 	.word	0x0003b2e0


	//   ....[195]....
        /*b34c*/ 	.word	0x0003b310


	//   ....[196]....
        /*b350*/ 	.word	0x0003b320


	//   ....[197]....
        /*b354*/ 	.word	0x0003b330


	//   ....[198]....
        /*b358*/ 	.word	0x0003b340


	//   ....[199]....
        /*b35c*/ 	.word	0x0003b370


	//   ....[200]....
        /*b360*/ 	.word	0x0003b380


	//   ....[201]....
        /*b364*/ 	.word	0x0003b390


	//   ....[202]....
        /*b368*/ 	.word	0x0003b3a0


	//   ....[203]....
        /*b36c*/ 	.word	0x0003b3d0


	//   ....[204]....
        /*b370*/ 	.word	0x0003b3e0


	//   ....[205]....
        /*b374*/ 	.word	0x0003b3f0


	//   ....[206]....
        /*b378*/ 	.word	0x0003b400


	//   ....[207]....
        /*b37c*/ 	.word	0x0003b430


	//   ....[208]....
        /*b380*/ 	.word	0x0003b440


	//   ....[209]....
        /*b384*/ 	.word	0x0003b450


	//   ....[210]....
        /*b388*/ 	.word	0x0003b460


	//   ....[211]....
        /*b38c*/ 	.word	0x0003b490


	//   ....[212]....
        /*b390*/ 	.word	0x0003b4a0


	//   ....[213]....
        /*b394*/ 	.word	0x0003b4b0


	//   ....[214]....
        /*b398*/ 	.word	0x0003b4c0


	//   ....[215]....
        /*b39c*/ 	.word	0x0003b4f0


	//   ....[216]....
        /*b3a0*/ 	.word	0x0003b500


	//   ....[217]....
        /*b3a4*/ 	.word	0x0003b510


	//   ....[218]....
        /*b3a8*/ 	.word	0x0003b520


	//   ....[219]....
        /*b3ac*/ 	.word	0x0003b550


	//   ....[220]....
        /*b3b0*/ 	.word	0x0003b560


	//   ....[221]....
        /*b3b4*/ 	.word	0x0003b570


	//   ....[222]....
        /*b3b8*/ 	.word	0x0003b580


	//   ....[223]....
        /*b3bc*/ 	.word	0x0003b5b0


	//   ....[224]....
        /*b3c0*/ 	.word	0x0003b5c0


	//   ....[225]....
        /*b3c4*/ 	.word	0x0003b5d0


	//   ....[226]....
        /*b3c8*/ 	.word	0x0003b5e0


	//   ....[227]....
        /*b3cc*/ 	.word	0x0003b610


	//   ....[228]....
        /*b3d0*/ 	.word	0x0003b620


	//   ....[229]....
        /*b3d4*/ 	.word	0x0003b630


	//   ....[230]....
        /*b3d8*/ 	.word	0x0003b640


	//   ....[231]....
        /*b3dc*/ 	.word	0x0003b670


	//   ....[232]....
        /*b3e0*/ 	.word	0x0003b680


	//   ....[233]....
        /*b3e4*/ 	.word	0x0003b690


	//   ....[234]....
        /*b3e8*/ 	.word	0x0003b6a0


	//   ....[235]....
        /*b3ec*/ 	.word	0x0003b6d0


	//   ....[236]....
        /*b3f0*/ 	.word	0x0003b6e0


	//   ....[237]....
        /*b3f4*/ 	.word	0x0003b6f0


	//   ....[238]....
        /*b3f8*/ 	.word	0x0003b700


	//   ....[239]....
        /*b3fc*/ 	.word	0x0003b730


	//   ....[240]....
        /*b400*/ 	.word	0x0003b740


	//   ....[241]....
        /*b404*/ 	.word	0x0003b750


	//   ....[242]....
        /*b408*/ 	.word	0x0003b760


	//   ....[243]....
        /*b40c*/ 	.word	0x0003b790


	//   ....[244]....
        /*b410*/ 	.word	0x0003b7a0


	//   ....[245]....
        /*b414*/ 	.word	0x0003b7b0


	//   ....[246]....
        /*b418*/ 	.word	0x0003b7c0


	//   ....[247]....
        /*b41c*/ 	.word	0x0003b7f0


	//   ....[248]....
        /*b420*/ 	.word	0x0003b800


	//   ....[249]....
        /*b424*/ 	.word	0x0003b810


	//   ....[250]....
        /*b428*/ 	.word	0x0003b820


	//   ....[251]....
        /*b42c*/ 	.word	0x0003b850


	//   ....[252]....
        /*b430*/ 	.word	0x0003b860


	//   ....[253]....
        /*b434*/ 	.word	0x0003b870


	//   ....[254]....
        /*b438*/ 	.word	0x0003b880


	//   ....[255]....
        /*b43c*/ 	.word	0x0003b8b0


	//   ....[0]....
        /*b440*/ 	.word	0x0003b8c0


	//   ....[1]....
        /*b444*/ 	.word	0x0003b8d0


	//   ....[2]....
        /*b448*/ 	.word	0x0003b8e0


	//   ....[3]....
        /*b44c*/ 	.word	0x0003b910


	//   ....[4]....
        /*b450*/ 	.word	0x0003b920


	//   ....[5]....
        /*b454*/ 	.word	0x0003b930


	//   ....[6]....
        /*b458*/ 	.word	0x0003b940


	//   ....[7]....
        /*b45c*/ 	.word	0x0003b970


	//   ....[8]....
        /*b460*/ 	.word	0x0003b980


	//   ....[9]....
        /*b464*/ 	.word	0x0003b990


	//   ....[10]....
        /*b468*/ 	.word	0x0003b9a0


	//   ....[11]....
        /*b46c*/ 	.word	0x0003b9d0


	//   ....[12]....
        /*b470*/ 	.word	0x0003b9e0


	//   ....[13]....
        /*b474*/ 	.word	0x0003b9f0


	//   ....[14]....
        /*b478*/ 	.word	0x0003ba00


	//   ....[15]....
        /*b47c*/ 	.word	0x0003ba30


	//   ....[16]....
        /*b480*/ 	.word	0x0003ba40


	//   ....[17]....
        /*b484*/ 	.word	0x0003ba50


	//   ....[18]....
        /*b488*/ 	.word	0x0003ba60


	//   ....[19]....
        /*b48c*/ 	.word	0x0003ba90


	//   ....[20]....
        /*b490*/ 	.word	0x0003baa0


	//   ....[21]....
        /*b494*/ 	.word	0x0003bab0


	//   ....[22]....
        /*b498*/ 	.word	0x0003bac0


	//   ....[23]....
        /*b49c*/ 	.word	0x0003baf0


	//   ....[24]....
        /*b4a0*/ 	.word	0x0003bb00


	//   ....[25]....
        /*b4a4*/ 	.word	0x0003bb10


	//   ....[26]....
        /*b4a8*/ 	.word	0x0003bb20


	//   ....[27]....
        /*b4ac*/ 	.word	0x0003bb50


	//   ....[28]....
        /*b4b0*/ 	.word	0x0003bb60


	//   ....[29]....
        /*b4b4*/ 	.word	0x0003bb70


	//   ....[30]....
        /*b4b8*/ 	.word	0x0003bb80


	//   ....[31]....
        /*b4bc*/ 	.word	0x0003bbb0


	//   ....[32]....
        /*b4c0*/ 	.word	0x0003bbc0


	//   ....[33]....
        /*b4c4*/ 	.word	0x0003bbd0


	//   ....[34]....
        /*b4c8*/ 	.word	0x0003bbe0


	//   ....[35]....
        /*b4cc*/ 	.word	0x0003bc10


	//   ....[36]....
        /*b4d0*/ 	.word	0x0003bc20


	//   ....[37]....
        /*b4d4*/ 	.word	0x0003bc30


	//   ....[38]....
        /*b4d8*/ 	.word	0x0003bc40


	//   ....[39]....
        /*b4dc*/ 	.word	0x0003bc70


	//   ....[40]....
        /*b4e0*/ 	.word	0x0003bc80


	//   ....[41]....
        /*b4e4*/ 	.word	0x0003bc90


	//   ....[42]....
        /*b4e8*/ 	.word	0x0003bca0


	//   ....[43]....
        /*b4ec*/ 	.word	0x0003bcd0


	//   ....[44]....
        /*b4f0*/ 	.word	0x0003bce0


	//   ....[45]....
        /*b4f4*/ 	.word	0x0003bcf0


	//   ....[46]....
        /*b4f8*/ 	.word	0x0003bd00


	//   ....[47]....
        /*b4fc*/ 	.word	0x0003bd30


	//   ....[48]....
        /*b500*/ 	.word	0x0003bd40


	//   ....[49]....
        /*b504*/ 	.word	0x0003bd50


	//   ....[50]....
        /*b508*/ 	.word	0x0003bd60


	//   ....[51]....
        /*b50c*/ 	.word	0x0003bd90


	//   ....[52]....
        /*b510*/ 	.word	0x0003bda0


	//   ....[53]....
        /*b514*/ 	.word	0x0003bdb0


	//   ....[54]....
        /*b518*/ 	.word	0x0003bdc0


	//   ....[55]....
        /*b51c*/ 	.word	0x0003bdf0


	//   ....[56]....
        /*b520*/ 	.word	0x0003be00


	//   ....[57]....
        /*b524*/ 	.word	0x0003be10


	//   ....[58]....
        /*b528*/ 	.word	0x0003be20


	//   ....[59]....
        /*b52c*/ 	.word	0x0003be50


	//   ....[60]....
        /*b530*/ 	.word	0x0003be60


	//   ....[61]....
        /*b534*/ 	.word	0x0003be70


	//   ....[62]....
        /*b538*/ 	.word	0x0003be80


	//   ....[63]....
        /*b53c*/ 	.word	0x0003beb0


	//   ....[64]....
        /*b540*/ 	.word	0x0003bec0


	//   ....[65]....
        /*b544*/ 	.word	0x0003bed0


	//   ....[66]....
        /*b548*/ 	.word	0x0003bee0


	//   ....[67]....
        /*b54c*/ 	.word	0x0003bf10


	//   ....[68]....
        /*b550*/ 	.word	0x0003bf20


	//   ....[69]....
        /*b554*/ 	.word	0x0003bf30


	//   ....[70]....
        /*b558*/ 	.word	0x0003bf40


	//   ....[71]....
        /*b55c*/ 	.word	0x0003bf70


	//   ....[72]....
        /*b560*/ 	.word	0x0003bf80


	//   ....[73]....
        /*b564*/ 	.word	0x0003bf90


	//   ....[74]....
        /*b568*/ 	.word	0x0003bfa0


	//   ....[75]....
        /*b56c*/ 	.word	0x0003bfd0


	//   ....[76]....
        /*b570*/ 	.word	0x0003bfe0


	//   ....[77]....
        /*b574*/ 	.word	0x0003bff0


	//   ....[78]....
        /*b578*/ 	.word	0x0003c000


	//   ....[79]....
        /*b57c*/ 	.word	0x0003c030


	//   ....[80]....
        /*b580*/ 	.word	0x0003c040


	//   ....[81]....
        /*b584*/ 	.word	0x0003c050


	//   ....[82]....
        /*b588*/ 	.word	0x0003c060


	//   ....[83]....
        /*b58c*/ 	.word	0x0003c090


	//   ....[84]....
        /*b590*/ 	.word	0x0003c0a0


	//   ....[85]....
        /*b594*/ 	.word	0x0003c0b0


	//   ....[86]....
        /*b598*/ 	.word	0x0003c0c0


	//   ....[87]....
        /*b59c*/ 	.word	0x0003c0f0


	//   ....[88]....
        /*b5a0*/ 	.word	0x0003c100


	//   ....[89]....
        /*b5a4*/ 	.word	0x0003c110


	//   ....[90]....
        /*b5a8*/ 	.word	0x0003c120


	//   ....[91]....
        /*b5ac*/ 	.word	0x0003c150


	//   ....[92]....
        /*b5b0*/ 	.word	0x0003c160


	//   ....[93]....
        /*b5b4*/ 	.word	0x0003c170


	//   ....[94]....
        /*b5b8*/ 	.word	0x0003c180


	//   ....[95]....
        /*b5bc*/ 	.word	0x0003c1b0


	//   ....[96]....
        /*b5c0*/ 	.word	0x0003c1c0


	//   ....[97]....
        /*b5c4*/ 	.word	0x0003c1d0


	//   ....[98]....
        /*b5c8*/ 	.word	0x0003c1e0


	//   ....[99]....
        /*b5cc*/ 	.word	0x0003c210


	//   ....[100]....
        /*b5d0*/ 	.word	0x0003c220


	//   ....[101]....
        /*b5d4*/ 	.word	0x0003c230


	//   ....[102]....
        /*b5d8*/ 	.word	0x0003c240


	//   ....[103]....
        /*b5dc*/ 	.word	0x0003c270


	//   ....[104]....
        /*b5e0*/ 	.word	0x0003c280


	//   ....[105]....
        /*b5e4*/ 	.word	0x0003c290


	//   ....[106]....
        /*b5e8*/ 	.word	0x0003c2a0


	//   ....[107]....
        /*b5ec*/ 	.word	0x0003c2d0


	//   ....[108]....
        /*b5f0*/ 	.word	0x0003c2e0


	//   ....[109]....
        /*b5f4*/ 	.word	0x0003c2f0


	//   ....[110]....
        /*b5f8*/ 	.word	0x0003c300


	//   ....[111]....
        /*b5fc*/ 	.word	0x0003c330


	//   ....[112]....
        /*b600*/ 	.word	0x0003c340


	//   ....[113]....
        /*b604*/ 	.word	0x0003c350


	//   ....[114]....
        /*b608*/ 	.word	0x0003c360


	//   ....[115]....
        /*b60c*/ 	.word	0x0003c390


	//   ....[116]....
        /*b610*/ 	.word	0x0003c3a0


	//   ....[117]....
        /*b614*/ 	.word	0x0003c3b0


	//   ....[118]....
        /*b618*/ 	.word	0x0003c3c0


	//   ....[119]....
        /*b61c*/ 	.word	0x0003c3f0


	//   ....[120]....
        /*b620*/ 	.word	0x0003c400


	//   ....[121]....
        /*b624*/ 	.word	0x0003c410


	//   ....[122]....
        /*b628*/ 	.word	0x0003c420


	//   ....[123]....
        /*b62c*/ 	.word	0x0003c450


	//   ....[124]....
        /*b630*/ 	.word	0x0003c460


	//   ....[125]....
        /*b634*/ 	.word	0x0003c470


	//   ....[126]....
        /*b638*/ 	.word	0x0003c480


	//   ....[127]....
        /*b63c*/ 	.word	0x0003c4b0


	//   ....[128]....
        /*b640*/ 	.word	0x0003c4c0


	//   ....[129]....
        /*b644*/ 	.word	0x0003c4d0


	//   ....[130]....
        /*b648*/ 	.word	0x0003c4e0


	//   ....[131]....
        /*b64c*/ 	.word	0x0003c510


	//   ....[132]....
        /*b650*/ 	.word	0x0003c520


	//   ....[133]....
        /*b654*/ 	.word	0x0003c530


	//   ....[134]....
        /*b658*/ 	.word	0x0003c540


	//   ....[135]....
        /*b65c*/ 	.word	0x0003c570


	//   ....[136]....
        /*b660*/ 	.word	0x0003c580


	//   ....[137]....
        /*b664*/ 	.word	0x0003c590


	//   ....[138]....
        /*b668*/ 	.word	0x0003c5a0


	//   ....[139]....
        /*b66c*/ 	.word	0x0003c5d0


	//   ....[140]....
        /*b670*/ 	.word	0x0003c5e0


	//   ....[141]....
        /*b674*/ 	.word	0x0003c5f0


	//   ....[142]....
        /*b678*/ 	.word	0x0003c600


	//   ....[143]....
        /*b67c*/ 	.word	0x0003c630


	//   ....[144]....
        /*b680*/ 	.word	0x0003c640


	//   ....[145]....
        /*b684*/ 	.word	0x0003c650


	//   ....[146]....
        /*b688*/ 	.word	0x0003c660


	//   ....[147]....
        /*b68c*/ 	.word	0x0003c690


	//   ....[148]....
        /*b690*/ 	.word	0x0003c6a0


	//   ....[149]....
        /*b694*/ 	.word	0x0003c6b0


	//   ....[150]....
        /*b698*/ 	.word	0x0003c6c0


	//   ....[151]....
        /*b69c*/ 	.word	0x0003c6f0


	//   ....[152]....
        /*b6a0*/ 	.word	0x0003c700


	//   ....[153]....
        /*b6a4*/ 	.word	0x0003c710


	//   ....[154]....
        /*b6a8*/ 	.word	0x0003c720


	//   ....[155]....
        /*b6ac*/ 	.word	0x0003c750


	//   ....[156]....
        /*b6b0*/ 	.word	0x0003c760


	//   ....[157]....
        /*b6b4*/ 	.word	0x0003c770


	//   ....[158]....
        /*b6b8*/ 	.word	0x0003c780


	//   ....[159]....
        /*b6bc*/ 	.word	0x0003c7b0


	//   ....[160]....
        /*b6c0*/ 	.word	0x0003c7c0


	//   ....[161]....
        /*b6c4*/ 	.word	0x0003c7d0


	//   ....[162]....
        /*b6c8*/ 	.word	0x0003c7e0


	//   ....[163]....
        /*b6cc*/ 	.word	0x0003c810


	//   ....[164]....
        /*b6d0*/ 	.word	0x0003c820


	//   ....[165]....
        /*b6d4*/ 	.word	0x0003c830


	//   ....[166]....
        /*b6d8*/ 	.word	0x0003c840


	//   ....[167]....
        /*b6dc*/ 	.word	0x0003c870


	//   ....[168]....
        /*b6e0*/ 	.word	0x0003c880


	//   ....[169]....
        /*b6e4*/ 	.word	0x0003c890


	//   ....[170]....
        /*b6e8*/ 	.word	0x0003c8a0


	//   ....[171]....
        /*b6ec*/ 	.word	0x0003c8d0


	//   ....[172]....
        /*b6f0*/ 	.word	0x0003c8e0


	//   ....[173]....
        /*b6f4*/ 	.word	0x0003c8f0


	//   ....[174]....
        /*b6f8*/ 	.word	0x0003c900


	//   ....[175]....
        /*b6fc*/ 	.word	0x0003c930


	//   ....[176]....
        /*b700*/ 	.word	0x0003c940


	//   ....[177]....
        /*b704*/ 	.word	0x0003c950


	//   ....[178]....
        /*b708*/ 	.word	0x0003c960


	//   ....[179]....
        /*b70c*/ 	.word	0x0003c990


	//   ....[180]....
        /*b710*/ 	.word	0x0003c9b0


	//   ....[181]....
        /*b714*/ 	.word	0x000449d0


	//   ....[182]....
        /*b718*/ 	.word	0x000449e0


	//   ....[183]....
        /*b71c*/ 	.word	0x000449f0


	//   ....[184]....
        /*b720*/ 	.word	0x00044a20


	//   ....[185]....
        /*b724*/ 	.word	0x00044a30


	//   ....[186]....
        /*b728*/ 	.word	0x00044a40


	//   ....[187]....
        /*b72c*/ 	.word	0x00044a50


	//   ....[188]....
        /*b730*/ 	.word	0x00044a80


	//   ....[189]....
        /*b734*/ 	.word	0x00044a90


	//   ....[190]....
        /*b738*/ 	.word	0x00044aa0


	//   ....[191]....
        /*b73c*/ 	.word	0x00044ab0


	//   ....[192]....
        /*b740*/ 	.word	0x00044ae0


	//   ....[193]....
        /*b744*/ 	.word	0x00044af0


	//   ....[194]....
        /*b748*/ 	.word	0x00044b00


	//   ....[195]....
        /*b74c*/ 	.word	0x00044b10


	//   ....[196]....
        /*b750*/ 	.word	0x00044b40


	//   ....[197]....
        /*b754*/ 	.word	0x00044b50


	//   ....[198]....
        /*b758*/ 	.word	0x00044b60


	//   ....[199]....
        /*b75c*/ 	.word	0x00044b70


	//   ....[200]....
        /*b760*/ 	.word	0x00044ba0


	//   ....[201]....
        /*b764*/ 	.word	0x00044bb0


	//   ....[202]....
        /*b768*/ 	.word	0x00044bc0


	//   ....[203]....
        /*b76c*/ 	.word	0x00044bd0


	//   ....[204]....
        /*b770*/ 	.word	0x00044c00


	//   ....[205]....
        /*b774*/ 	.word	0x00044c10


	//   ....[206]....
        /*b778*/ 	.word	0x00044c20


	//   ....[207]....
        /*b77c*/ 	.word	0x00044c30


	//   ....[208]....
        /*b780*/ 	.word	0x00044c60


	//   ....[209]....
        /*b784*/ 	.word	0x00044c70


	//   ....[210]....
        /*b788*/ 	.word	0x00044c80


	//   ....[211]....
        /*b78c*/ 	.word	0x00044c90


	//   ....[212]....
        /*b790*/ 	.word	0x00044cc0


	//   ....[213]....
        /*b794*/ 	.word	0x00044cd0


	//   ....[214]....
        /*b798*/ 	.word	0x00044ce0


	//   ....[215]....
        /*b79c*/ 	.word	0x00044cf0


	//   ....[216]....
        /*b7a0*/ 	.word	0x00044d20


	//   ....[217]....
        /*b7a4*/ 	.word	0x00044d30


	//   ....[218]....
        /*b7a8*/ 	.word	0x00044d40


	//   ....[219]....
        /*b7ac*/ 	.word	0x00044d50


	//   ....[220]....
        /*b7b0*/ 	.word	0x00044d80


	//   ....[221]....
        /*b7b4*/ 	.word	0x00044d90


	//   ....[222]....
        /*b7b8*/ 	.word	0x00044da0


	//   ....[223]....
        /*b7bc*/ 	.word	0x00044db0


	//   ....[224]....
        /*b7c0*/ 	.word	0x00044de0


	//   ....[225]....
        /*b7c4*/ 	.word	0x00044df0


	//   ....[226]....
        /*b7c8*/ 	.word	0x00044e00


	//   ....[227]....
        /*b7cc*/ 	.word	0x00044e10


	//   ....[228]....
        /*b7d0*/ 	.word	0x00044e40


	//   ....[229]....
        /*b7d4*/ 	.word	0x00044e50


	//   ....[230]....
        /*b7d8*/ 	.word	0x00044e60


	//   ....[231]....
        /*b7dc*/ 	.word	0x00044e70


	//   ....[232]....
        /*b7e0*/ 	.word	0x00044ea0


	//   ....[233]....
        /*b7e4*/ 	.word	0x00044eb0


	//   ....[234]....
        /*b7e8*/ 	.word	0x00044ec0


	//   ....[235]....
        /*b7ec*/ 	.word	0x00044ed0


	//   ....[236]....
        /*b7f0*/ 	.word	0x00044f00


	//   ....[237]....
        /*b7f4*/ 	.word	0x00044f10


	//   ....[238]....
        /*b7f8*/ 	.word	0x00044f20


	//   ....[239]....
        /*b7fc*/ 	.word	0x00044f30


	//   ....[240]....
        /*b800*/ 	.word	0x00044f60


	//   ....[241]....
        /*b804*/ 	.word	0x00044f70


	//   ....[242]....
        /*b808*/ 	.word	0x00044f80


	//   ....[243]....
        /*b80c*/ 	.word	0x00044f90


	//   ....[244]....
        /*b810*/ 	.word	0x00044fc0


	//   ....[245]....
        /*b814*/ 	.word	0x00044fd0


	//   ....[246]....
        /*b818*/ 	.word	0x00044fe0


	//   ....[247]....
        /*b81c*/ 	.word	0x00044ff0


	//   ....[248]....
        /*b820*/ 	.word	0x00045020


	//   ....[249]....
        /*b824*/ 	.word	0x00045030


	//   ....[250]....
        /*b828*/ 	.word	0x00045040


	//   ....[251]....
        /*b82c*/ 	.word	0x00045050


	//   ....[252]....
        /*b830*/ 	.word	0x00045080


	//   ....[253]....
        /*b834*/ 	.word	0x00045090


	//   ....[254]....
        /*b838*/ 	.word	0x000450a0


	//   ....[255]....
        /*b83c*/ 	.word	0x000450b0


	//   ....[0]....
        /*b840*/ 	.word	0x000450e0


	//   ....[1]....
        /*b844*/ 	.word	0x000450f0


	//   ....[2]....
        /*b848*/ 	.word	0x00045100


	//   ....[3]....
        /*b84c*/ 	.word	0x00045110


	//   ....[4]....
        /*b850*/ 	.word	0x00045140


	//   ....[5]....
        /*b854*/ 	.word	0x00045150


	//   ....[6]....
        /*b858*/ 	.word	0x00045160


	//   ....[7]....
        /*b85c*/ 	.word	0x00045170


	//   ....[8]....
        /*b860*/ 	.word	0x000451a0


	//   ....[9]....
        /*b864*/ 	.word	0x000451b0


	//   ....[10]....
        /*b868*/ 	.word	0x000451c0


	//   ....[11]....
        /*b86c*/ 	.word	0x000451d0


	//   ....[12]....
        /*b870*/ 	.word	0x00045200


	//   ....[13]....
        /*b874*/ 	.word	0x00045210


	//   ....[14]....
        /*b878*/ 	.word	0x00045220


	//   ....[15]....
        /*b87c*/ 	.word	0x00045230


	//   ....[16]....
        /*b880*/ 	.word	0x00045260


	//   ....[17]....
        /*b884*/ 	.word	0x00045270


	//   ....[18]....
        /*b888*/ 	.word	0x00045280


	//   ....[19]....
        /*b88c*/ 	.word	0x00045290


	//   ....[20]....
        /*b890*/ 	.word	0x000452c0


	//   ....[21]....
        /*b894*/ 	.word	0x000452d0


	//   ....[22]....
        /*b898*/ 	.word	0x000452e0


	//   ....[23]....
        /*b89c*/ 	.word	0x000452f0


	//   ....[24]....
        /*b8a0*/ 	.word	0x00045320


	//   ....[25]....
        /*b8a4*/ 	.word	0x00045330


	//   ....[26]....
        /*b8a8*/ 	.word	0x00045340


	//   ....[27]....
        /*b8ac*/ 	.word	0x00045350


	//   ....[28]....
        /*b8b0*/ 	.word	0x00045380


	//   ....[29]....
        /*b8b4*/ 	.word	0x00045390


	//   ....[30]....
        /*b8b8*/ 	.word	0x000453a0


	//   ....[31]....
        /*b8bc*/ 	.word	0x000453b0


	//   ....[32]....
        /*b8c0*/ 	.word	0x000453e0


	//   ....[33]....
        /*b8c4*/ 	.word	0x000453f0


	//   ....[34]....
        /*b8c8*/ 	.word	0x00045400


	//   ....[35]....
        /*b8cc*/ 	.word	0x00045410


	//   ....[36]....
        /*b8d0*/ 	.word	0x00045440


	//   ....[37]....
        /*b8d4*/ 	.word	0x00045450


	//   ....[38]....
        /*b8d8*/ 	.word	0x00045460


	//   ....[39]....
        /*b8dc*/ 	.word	0x00045470


	//   ....[40]....
        /*b8e0*/ 	.word	0x000454a0


	//   ....[41]....
        /*b8e4*/ 	.word	0x000454b0


	//   ....[42]....
        /*b8e8*/ 	.word	0x000454c0


	//   ....[43]....
        /*b8ec*/ 	.word	0x000454d0


	//   ....[44]....
        /*b8f0*/ 	.word	0x00045500


	//   ....[45]....
        /*b8f4*/ 	.word	0x00045510


	//   ....[46]....
        /*b8f8*/ 	.word	0x00045520


	//   ....[47]....
        /*b8fc*/ 	.word	0x00045530


	//   ....[48]....
        /*b900*/ 	.word	0x00045560


	//   ....[49]....
        /*b904*/ 	.word	0x00045570


	//   ....[50]....
        /*b908*/ 	.word	0x00045580


	//   ....[51]....
        /*b90c*/ 	.word	0x00045590


	//   ....[52]....
        /*b910*/ 	.word	0x000455c0


	//   ....[53]....
        /*b914*/ 	.word	0x000455d0


	//   ....[54]....
        /*b918*/ 	.word	0x000455e0


	//   ....[55]....
        /*b91c*/ 	.word	0x000455f0


	//   ....[56]....
        /*b920*/ 	.word	0x00045620


	//   ....[57]....
        /*b924*/ 	.word	0x00045630


	//   ....[58]....
        /*b928*/ 	.word	0x00045640


	//   ....[59]....
        /*b92c*/ 	.word	0x00045650


	//   ....[60]....
        /*b930*/ 	.word	0x00045680


	//   ....[61]....
        /*b934*/ 	.word	0x00045690


	//   ....[62]....
        /*b938*/ 	.word	0x000456a0


	//   ....[63]....
        /*b93c*/ 	.word	0x000456b0


	//   ....[64]....
        /*b940*/ 	.word	0x000456e0


	//   ....[65]....
        /*b944*/ 	.word	0x000456f0


	//   ....[66]....
        /*b948*/ 	.word	0x00045700


	//   ....[67]....
        /*b94c*/ 	.word	0x00045710


	//   ....[68]....
        /*b950*/ 	.word	0x00045740


	//   ....[69]....
        /*b954*/ 	.word	0x00045750


	//   ....[70]....
        /*b958*/ 	.word	0x00045760


	//   ....[71]....
        /*b95c*/ 	.word	0x00045770


	//   ....[72]....
        /*b960*/ 	.word	0x000457a0


	//   ....[73]....
        /*b964*/ 	.word	0x000457b0


	//   ....[74]....
        /*b968*/ 	.word	0x000457c0


	//   ....[75]....
        /*b96c*/ 	.word	0x000457d0


	//   ....[76]....
        /*b970*/ 	.word	0x00045800


	//   ....[77]....
        /*b974*/ 	.word	0x00045810


	//   ....[78]....
        /*b978*/ 	.word	0x00045820


	//   ....[79]....
        /*b97c*/ 	.word	0x00045830


	//   ....[80]....
        /*b980*/ 	.word	0x00045860


	//   ....[81]....
        /*b984*/ 	.word	0x00045870


	//   ....[82]....
        /*b988*/ 	.word	0x00045880


	//   ....[83]....
        /*b98c*/ 	.word	0x00045890


	//   ....[84]....
        /*b990*/ 	.word	0x000458c0


	//   ....[85]....
        /*b994*/ 	.word	0x000458d0


	//   ....[86]....
        /*b998*/ 	.word	0x000458e0


	//   ....[87]....
        /*b99c*/ 	.word	0x000458f0


	//   ....[88]....
        /*b9a0*/ 	.word	0x00045920


	//   ....[89]....
        /*b9a4*/ 	.word	0x00045930


	//   ....[90]....
        /*b9a8*/ 	.word	0x00045940


	//   ....[91]....
        /*b9ac*/ 	.word	0x00045950


	//   ....[92]....
        /*b9b0*/ 	.word	0x00045980


	//   ....[93]....
        /*b9b4*/ 	.word	0x00045990


	//   ....[94]....
        /*b9b8*/ 	.word	0x000459a0


	//   ....[95]....
        /*b9bc*/ 	.word	0x000459b0


	//   ....[96]....
        /*b9c0*/ 	.word	0x000459e0


	//   ....[97]....
        /*b9c4*/ 	.word	0x000459f0


	//   ....[98]....
        /*b9c8*/ 	.word	0x00045a00


	//   ....[99]....
        /*b9cc*/ 	.word	0x00045a10


	//   ....[100]....
        /*b9d0*/ 	.word	0x00045a40


	//   ....[101]....
        /*b9d4*/ 	.word	0x00045a50


	//   ....[102]....
        /*b9d8*/ 	.word	0x00045a60


	//   ....[103]....
        /*b9dc*/ 	.word	0x00045a70


	//   ....[104]....
        /*b9e0*/ 	.word	0x00045aa0


	//   ....[105]....
        /*b9e4*/ 	.word	0x00045ab0


	//   ....[106]....
        /*b9e8*/ 	.word	0x00045ac0


	//   ....[107]....
        /*b9ec*/ 	.word	0x00045ad0


	//   ....[108]....
        /*b9f0*/ 	.word	0x00045b00


	//   ....[109]....
        /*b9f4*/ 	.word	0x00045b10


	//   ....[110]....
        /*b9f8*/ 	.word	0x00045b20


	//   ....[111]....
        /*b9fc*/ 	.word	0x00045b30


	//   ....[112]....
        /*ba00*/ 	.word	0x00045b60


	//   ....[113]....
        /*ba04*/ 	.word	0x00045b70


	//   ....[114]....
        /*ba08*/ 	.word	0x00045b80


	//   ....[115]....
        /*ba0c*/ 	.word	0x00045b90


	//   ....[116]....
        /*ba10*/ 	.word	0x00045bc0


	//   ....[117]....
        /*ba14*/ 	.word	0x00045bd0


	//   ....[118]....
        /*ba18*/ 	.word	0x00045be0


	//   ....[119]....
        /*ba1c*/ 	.word	0x00045bf0


	//   ....[120]....
        /*ba20*/ 	.word	0x00045c20


	//   ....[121]....
        /*ba24*/ 	.word	0x00045c30


	//   ....[122]....
        /*ba28*/ 	.word	0x00045c40


	//   ....[123]....
        /*ba2c*/ 	.word	0x00045c50


	//   ....[124]....
        /*ba30*/ 	.word	0x00045c80


	//   ....[125]....
        /*ba34*/ 	.word	0x00045c90


	//   ....[126]....
        /*ba38*/ 	.word	0x00045ca0


	//   ....[127]....
        /*ba3c*/ 	.word	0x00045cb0


	//   ....[128]....
        /*ba40*/ 	.word	0x00045ce0


	//   ....[129]....
        /*ba44*/ 	.word	0x00045cf0


	//   ....[130]....
        /*ba48*/ 	.word	0x00045d00


	//   ....[131]....
        /*ba4c*/ 	.word	0x00045d10


	//   ....[132]....
        /*ba50*/ 	.word	0x00045d40


	//   ....[133]....
        /*ba54*/ 	.word	0x00045d50


	//   ....[134]....
        /*ba58*/ 	.word	0x00045d60


	//   ....[135]....
        /*ba5c*/ 	.word	0x00045d70


	//   ....[136]....
        /*ba60*/ 	.word	0x00045da0


	//   ....[137]....
        /*ba64*/ 	.word	0x00045db0


	//   ....[138]....
        /*ba68*/ 	.word	0x00045dc0


	//   ....[139]....
        /*ba6c*/ 	.word	0x00045dd0


	//   ....[140]....
        /*ba70*/ 	.word	0x00045e00


	//   ....[141]....
        /*ba74*/ 	.word	0x00045e10


	//   ....[142]....
        /*ba78*/ 	.word	0x00045e20


	//   ....[143]....
        /*ba7c*/ 	.word	0x00045e30


	//   ....[144]....
        /*ba80*/ 	.word	0x00045e60


	//   ....[145]....
        /*ba84*/ 	.word	0x00045e70


	//   ....[146]....
        /*ba88*/ 	.word	0x00045e80


	//   ....[147]....
        /*ba8c*/ 	.word	0x00045e90


	//   ....[148]....
        /*ba90*/ 	.word	0x00045ec0


	//   ....[149]....
        /*ba94*/ 	.word	0x00045ed0


	//   ....[150]....
        /*ba98*/ 	.word	0x00045ee0


	//   ....[151]....
        /*ba9c*/ 	.word	0x00045ef0


	//   ....[152]....
        /*baa0*/ 	.word	0x00045f20


	//   ....[153]....
        /*baa4*/ 	.word	0x00045f30


	//   ....[154]....
        /*baa8*/ 	.word	0x00045f40


	//   ....[155]....
        /*baac*/ 	.word	0x00045f50


	//   ....[156]....
        /*bab0*/ 	.word	0x00045f80


	//   ....[157]....
        /*bab4*/ 	.word	0x00045f90


	//   ....[158]....
        /*bab8*/ 	.word	0x00045fa0


	//   ....[159]....
        /*babc*/ 	.word	0x00045fb0


	//   ....[160]....
        /*bac0*/ 	.word	0x00045fe0


	//   ....[161]....
        /*bac4*/ 	.word	0x00045ff0


	//   ....[162]....
        /*bac8*/ 	.word	0x00046000


	//   ....[163]....
        /*bacc*/ 	.word	0x00046010


	//   ....[164]....
        /*bad0*/ 	.word	0x00046040


	//   ....[165]....
        /*bad4*/ 	.word	0x00046050


	//   ....[166]....
        /*bad8*/ 	.word	0x00046060


	//   ....[167]....
        /*badc*/ 	.word	0x00046070


	//   ....[168]....
        /*bae0*/ 	.word	0x000460a0


	//   ....[169]....
        /*bae4*/ 	.word	0x000460b0


	//   ....[170]....
        /*bae8*/ 	.word	0x000460c0


	//   ....[171]....
        /*baec*/ 	.word	0x000460d0


	//   ....[172]....
        /*baf0*/ 	.word	0x00046100


	//   ....[173]....
        /*baf4*/ 	.word	0x00046110


	//   ....[174]....
        /*baf8*/ 	.word	0x00046120


	//   ....[175]....
        /*bafc*/ 	.word	0x00046130


	//   ....[176]....
        /*bb00*/ 	.word	0x00046160


	//   ....[177]....
        /*bb04*/ 	.word	0x00046170


	//   ....[178]....
        /*bb08*/ 	.word	0x00046180


	//   ....[179]....
        /*bb0c*/ 	.word	0x00046190


	//   ....[180]....
        /*bb10*/ 	.word	0x000461c0


	//   ....[181]....
        /*bb14*/ 	.word	0x000461d0


	//   ....[182]....
        /*bb18*/ 	.word	0x000461e0


	//   ....[183]....
        /*bb1c*/ 	.word	0x000461f0


	//   ....[184]....
        /*bb20*/ 	.word	0x00046220


	//   ....[185]....
        /*bb24*/ 	.word	0x00046230


	//   ....[186]....
        /*bb28*/ 	.word	0x00046240


	//   ....[187]....
        /*bb2c*/ 	.word	0x00046250


	//   ....[188]....
        /*bb30*/ 	.word	0x00046280


	//   ....[189]....
        /*bb34*/ 	.word	0x00046290


	//   ....[190]....
        /*bb38*/ 	.word	0x000462a0


	//   ....[191]....
        /*bb3c*/ 	.word	0x000462b0


	//   ....[192]....
        /*bb40*/ 	.word	0x000462e0


	//   ....[193]....
        /*bb44*/ 	.word	0x000462f0


	//   ....[194]....
        /*bb48*/ 	.word	0x00046300


	//   ....[195]....
        /*bb4c*/ 	.word	0x00046310


	//   ....[196]....
        /*bb50*/ 	.word	0x00046340


	//   ....[197]....
        /*bb54*/ 	.word	0x00046350


	//   ....[198]....
        /*bb58*/ 	.word	0x00046360


	//   ....[199]....
        /*bb5c*/ 	.word	0x00046370


	//   ....[200]....
        /*bb60*/ 	.word	0x000463a0


	//   ....[201]....
        /*bb64*/ 	.word	0x000463b0


	//   ....[202]....
        /*bb68*/ 	.word	0x000463c0


	//   ....[203]....
        /*bb6c*/ 	.word	0x000463d0


	//   ....[204]....
        /*bb70*/ 	.word	0x00046400


	//   ....[205]....
        /*bb74*/ 	.word	0x00046410


	//   ....[206]....
        /*bb78*/ 	.word	0x00046420


	//   ....[207]....
        /*bb7c*/ 	.word	0x00046430


	//   ....[208]....
        /*bb80*/ 	.word	0x00046460


	//   ....[209]....
        /*bb84*/ 	.word	0x00046470


	//   ....[210]....
        /*bb88*/ 	.word	0x00046480


	//   ....[211]....
        /*bb8c*/ 	.word	0x00046490


	//   ....[212]....
        /*bb90*/ 	.word	0x000464c0


	//   ....[213]....
        /*bb94*/ 	.word	0x000464d0


	//   ....[214]....
        /*bb98*/ 	.word	0x000464e0


	//   ....[215]....
        /*bb9c*/ 	.word	0x000464f0


	//   ....[216]....
        /*bba0*/ 	.word	0x00046520


	//   ....[217]....
        /*bba4*/ 	.word	0x00046530


	//   ....[218]....
        /*bba8*/ 	.word	0x00046540


	//   ....[219]....
        /*bbac*/ 	.word	0x00046550


	//   ....[220]....
        /*bbb0*/ 	.word	0x00046580


	//   ....[221]....
        /*bbb4*/ 	.word	0x00046590


	//   ....[222]....
        /*bbb8*/ 	.word	0x000465a0


	//   ....[223]....
        /*bbbc*/ 	.word	0x000465b0


	//   ....[224]....
        /*bbc0*/ 	.word	0x000465e0


	//   ....[225]....
        /*bbc4*/ 	.word	0x000465f0


	//   ....[226]....
        /*bbc8*/ 	.word	0x00046600


	//   ....[227]....
        /*bbcc*/ 	.word	0x00046610


	//   ....[228]....
        /*bbd0*/ 	.word	0x00046640


	//   ....[229]....
        /*bbd4*/ 	.word	0x00046650


	//   ....[230]....
        /*bbd8*/ 	.word	0x00046660


	//   ....[231]....
        /*bbdc*/ 	.word	0x00046670


	//   ....[232]....
        /*bbe0*/ 	.word	0x000466a0


	//   ....[233]....
        /*bbe4*/ 	.word	0x000466b0


	//   ....[234]....
        /*bbe8*/ 	.word	0x000466c0


	//   ....[235]....
        /*bbec*/ 	.word	0x000466d0


	//   ....[236]....
        /*bbf0*/ 	.word	0x00046700


	//   ....[237]....
        /*bbf4*/ 	.word	0x00046710


	//   ....[238]....
        /*bbf8*/ 	.word	0x00046720


	//   ....[239]....
        /*bbfc*/ 	.word	0x00046730


	//   ....[240]....
        /*bc00*/ 	.word	0x00046760


	//   ....[241]....
        /*bc04*/ 	.word	0x00046770


	//   ....[242]....
        /*bc08*/ 	.word	0x00046780


	//   ....[243]....
        /*bc0c*/ 	.word	0x00046790


	//   ....[244]....
        /*bc10*/ 	.word	0x000467c0


	//   ....[245]....
        /*bc14*/ 	.word	0x000467d0


	//   ....[246]....
        /*bc18*/ 	.word	0x000467e0


	//   ....[247]....
        /*bc1c*/ 	.word	0x000467f0


	//   ....[248]....
        /*bc20*/ 	.word	0x00046820


	//   ....[249]....
        /*bc24*/ 	.word	0x00046830


	//   ....[250]....
        /*bc28*/ 	.word	0x00046840


	//   ....[251]....
        /*bc2c*/ 	.word	0x00046850


	//   ....[252]....
        /*bc30*/ 	.word	0x00046880


	//   ....[253]....
        /*bc34*/ 	.word	0x00046890


	//   ....[254]....
        /*bc38*/ 	.word	0x000468a0


	//   ....[255]....
        /*bc3c*/ 	.word	0x000468b0


	//   ....[0]....
        /*bc40*/ 	.word	0x000468e0


	//   ....[1]....
        /*bc44*/ 	.word	0x000468f0


	//   ....[2]....
        /*bc48*/ 	.word	0x00046900


	//   ....[3]....
        /*bc4c*/ 	.word	0x00046910


	//   ....[4]....
        /*bc50*/ 	.word	0x00046940


	//   ....[5]....
        /*bc54*/ 	.word	0x00046950


	//   ....[6]....
        /*bc58*/ 	.word	0x00046960


	//   ....[7]....
        /*bc5c*/ 	.word	0x00046970


	//   ....[8]....
        /*bc60*/ 	.word	0x000469a0


	//   ....[9]....
        /*bc64*/ 	.word	0x000469b0


	//   ....[10]....
        /*bc68*/ 	.word	0x000469c0


	//   ....[11]....
        /*bc6c*/ 	.word	0x000469d0


	//   ....[12]....
        /*bc70*/ 	.word	0x00046a00


	//   ....[13]....
        /*bc74*/ 	.word	0x00046a10


	//   ....[14]....
        /*bc78*/ 	.word	0x00046a20


	//   ....[15]....
        /*bc7c*/ 	.word	0x00046a30


	//   ....[16]....
        /*bc80*/ 	.word	0x00046a60


	//   ....[17]....
        /*bc84*/ 	.word	0x00046a70


	//   ....[18]....
        /*bc88*/ 	.word	0x00046a80


	//   ....[19]....
        /*bc8c*/ 	.word	0x00046a90


	//   ....[20]....
        /*bc90*/ 	.word	0x00046ac0


	//   ....[21]....
        /*bc94*/ 	.word	0x00046ad0


	//   ....[22]....
        /*bc98*/ 	.word	0x00046ae0


	//   ....[23]....
        /*bc9c*/ 	.word	0x00046af0


	//   ....[24]....
        /*bca0*/ 	.word	0x00046b20


	//   ....[25]....
        /*bca4*/ 	.word	0x00046b30


	//   ....[26]....
        /*bca8*/ 	.word	0x00046b40


	//   ....[27]....
        /*bcac*/ 	.word	0x00046b50


	//   ....[28]....
        /*bcb0*/ 	.word	0x00046b80


	//   ....[29]....
        /*bcb4*/ 	.word	0x00046b90


	//   ....[30]....
        /*bcb8*/ 	.word	0x00046ba0


	//   ....[31]....
        /*bcbc*/ 	.word	0x00046bb0


	//   ....[32]....
        /*bcc0*/ 	.word	0x00046be0


	//   ....[33]....
        /*bcc4*/ 	.word	0x00046bf0


	//   ....[34]....
        /*bcc8*/ 	.word	0x00046c00


	//   ....[35]....
        /*bccc*/ 	.word	0x00046c10


	//   ....[36]....
        /*bcd0*/ 	.word	0x00046c40


	//   ....[37]....
        /*bcd4*/ 	.word	0x00046c50


	//   ....[38]....
        /*bcd8*/ 	.word	0x00046c60


	//   ....[39]....
        /*bcdc*/ 	.word	0x00046c70


	//   ....[40]....
        /*bce0*/ 	.word	0x00046ca0


	//   ....[41]....
        /*bce4*/ 	.word	0x00046cb0


	//   ....[42]....
        /*bce8*/ 	.word	0x00046cc0


	//   ....[43]....
        /*bcec*/ 	.word	0x00046cd0


	//   ....[44]....
        /*bcf0*/ 	.word	0x00046d00


	//   ....[45]....
        /*bcf4*/ 	.word	0x00046d10


	//   ....[46]....
        /*bcf8*/ 	.word	0x00046d20


	//   ....[47]....
        /*bcfc*/ 	.word	0x00046d30


	//   ....[48]....
        /*bd00*/ 	.word	0x00046d60


	//   ....[49]....
        /*bd04*/ 	.word	0x00046d70


	//   ....[50]....
        /*bd08*/ 	.word	0x00046d80


	//   ....[51]....
        /*bd0c*/ 	.word	0x00046d90


	//   ....[52]....
        /*bd10*/ 	.word	0x00046dc0


	//   ....[53]....
        /*bd14*/ 	.word	0x00046dd0


	//   ....[54]....
        /*bd18*/ 	.word	0x00046de0


	//   ....[55]....
        /*bd1c*/ 	.word	0x00046df0


	//   ....[56]....
        /*bd20*/ 	.word	0x00046e20


	//   ....[57]....
        /*bd24*/ 	.word	0x00046e30


	//   ....[58]....
        /*bd28*/ 	.word	0x00046e40


	//   ....[59]....
        /*bd2c*/ 	.word	0x00046e50


	//   ....[60]....
        /*bd30*/ 	.word	0x00046e80


	//   ....[61]....
        /*bd34*/ 	.word	0x00046e90


	//   ....[62]....
        /*bd38*/ 	.word	0x00046ea0


	//   ....[63]....
        /*bd3c*/ 	.word	0x00046eb0


	//   ....[64]....
        /*bd40*/ 	.word	0x00046ee0


	//   ....[65]....
        /*bd44*/ 	.word	0x00046ef0


	//   ....[66]....
        /*bd48*/ 	.word	0x00046f00


	//   ....[67]....
        /*bd4c*/ 	.word	0x00046f10


	//   ....[68]....
        /*bd50*/ 	.word	0x00046f40


	//   ....[69]....
        /*bd54*/ 	.word	0x00046f50


	//   ....[70]....
        /*bd58*/ 	.word	0x00046f60


	//   ....[71]....
        /*bd5c*/ 	.word	0x00046f70


	//   ....[72]....
        /*bd60*/ 	.word	0x00046fa0


	//   ....[73]....
        /*bd64*/ 	.word	0x00046fb0


	//   ....[74]....
        /*bd68*/ 	.word	0x00046fc0


	//   ....[75]....
        /*bd6c*/ 	.word	0x00046fd0


	//   ....[76]....
        /*bd70*/ 	.word	0x00047000


	//   ....[77]....
        /*bd74*/ 	.word	0x00047010


	//   ....[78]....
        /*bd78*/ 	.word	0x00047020


	//   ....[79]....
        /*bd7c*/ 	.word	0x00047030


	//   ....[80]....
        /*bd80*/ 	.word	0x00047060


	//   ....[81]....
        /*bd84*/ 	.word	0x00047070


	//   ....[82]....
        /*bd88*/ 	.word	0x00047080


	//   ....[83]....
        /*bd8c*/ 	.word	0x00047090


	//   ....[84]....
        /*bd90*/ 	.word	0x000470c0


	//   ....[85]....
        /*bd94*/ 	.word	0x000470d0


	//   ....[86]....
        /*bd98*/ 	.word	0x000470e0


	//   ....[87]....
        /*bd9c*/ 	.word	0x000470f0


	//   ....[88]....
        /*bda0*/ 	.word	0x00047120


	//   ....[89]....
        /*bda4*/ 	.word	0x00047130


	//   ....[90]....
        /*bda8*/ 	.word	0x00047140


	//   ....[91]....
        /*bdac*/ 	.word	0x00047150


	//   ....[92]....
        /*bdb0*/ 	.word	0x00047180


	//   ....[93]....
        /*bdb4*/ 	.word	0x00047190


	//   ....[94]....
        /*bdb8*/ 	.word	0x000471a0


	//   ....[95]....
        /*bdbc*/ 	.word	0x000471b0


	//   ....[96]....
        /*bdc0*/ 	.word	0x000471e0


	//   ....[97]....
        /*bdc4*/ 	.word	0x000471f0


	//   ....[98]....
        /*bdc8*/ 	.word	0x00047200


	//   ....[99]....
        /*bdcc*/ 	.word	0x00047210


	//   ....[100]....
        /*bdd0*/ 	.word	0x00047240


	//   ....[101]....
        /*bdd4*/ 	.word	0x00047250


	//   ....[102]....
        /*bdd8*/ 	.word	0x00047260


	//   ....[103]....
        /*bddc*/ 	.word	0x00047270


	//   ....[104]....
        /*bde0*/ 	.word	0x000472a0


	//   ....[105]....
        /*bde4*/ 	.word	0x000472b0


	//   ....[106]....
        /*bde8*/ 	.word	0x000472c0


	//   ....[107]....
        /*bdec*/ 	.word	0x000472d0


	//   ....[108]....
        /*bdf0*/ 	.word	0x00047300


	//   ....[109]....
        /*bdf4*/ 	.word	0x00047310


	//   ....[110]....
        /*bdf8*/ 	.word	0x00047320


	//   ....[111]....
        /*bdfc*/ 	.word	0x00047330


	//   ....[112]....
        /*be00*/ 	.word	0x00047360


	//   ....[113]....
        /*be04*/ 	.word	0x00047370


	//   ....[114]....
        /*be08*/ 	.word	0x00047380


	//   ....[115]....
        /*be0c*/ 	.word	0x00047390


	//   ....[116]....
        /*be10*/ 	.word	0x000473c0


	//   ....[117]....
        /*be14*/ 	.word	0x000473d0


	//   ....[118]....
        /*be18*/ 	.word	0x000473e0


	//   ....[119]....
        /*be1c*/ 	.word	0x000473f0


	//   ....[120]....
        /*be20*/ 	.word	0x00047420


	//   ....[121]....
        /*be24*/ 	.word	0x00047430


	//   ....[122]....
        /*be28*/ 	.word	0x00047440


	//   ....[123]....
        /*be2c*/ 	.word	0x00047450


	//   ....[124]....
        /*be30*/ 	.word	0x00047480


	//   ....[125]....
        /*be34*/ 	.word	0x00047490


	//   ....[126]....
        /*be38*/ 	.word	0x000474a0


	//   ....[127]....
        /*be3c*/ 	.word	0x000474b0


	//   ....[128]....
        /*be40*/ 	.word	0x000474e0


	//   ....[129]....
        /*be44*/ 	.word	0x000474f0


	//   ....[130]....
        /*be48*/ 	.word	0x00047500


	//   ....[131]....
        /*be4c*/ 	.word	0x00047510


	//   ....[132]....
        /*be50*/ 	.word	0x00047540


	//   ....[133]....
        /*be54*/ 	.word	0x00047550


	//   ....[134]....
        /*be58*/ 	.word	0x00047560


	//   ....[135]....
        /*be5c*/ 	.word	0x00047570


	//   ....[136]....
        /*be60*/ 	.word	0x000475a0


	//   ....[137]....
        /*be64*/ 	.word	0x000475b0


	//   ....[138]....
        /*be68*/ 	.word	0x000475c0


	//   ....[139]....
        /*be6c*/ 	.word	0x000475d0


	//   ....[140]....
        /*be70*/ 	.word	0x00047600


	//   ....[141]....
        /*be74*/ 	.word	0x00047610


	//   ....[142]....
        /*be78*/ 	.word	0x00047620


	//   ....[143]....
        /*be7c*/ 	.word	0x00047630


	//   ....[144]....
        /*be80*/ 	.word	0x00047660


	//   ....[145]....
        /*be84*/ 	.word	0x00047670


	//   ....[146]....
        /*be88*/ 	.word	0x00047680


	//   ....[147]....
        /*be8c*/ 	.word	0x00047690


	//   ....[148]....
        /*be90*/ 	.word	0x000476c0


	//   ....[149]....
        /*be94*/ 	.word	0x000476d0


	//   ....[150]....
        /*be98*/ 	.word	0x000476e0


	//   ....[151]....
        /*be9c*/ 	.word	0x000476f0


	//   ....[152]....
        /*bea0*/ 	.word	0x00047720


	//   ....[153]....
        /*bea4*/ 	.word	0x00047730


	//   ....[154]....
        /*bea8*/ 	.word	0x00047740


	//   ....[155]....
        /*beac*/ 	.word	0x00047750


	//   ....[156]....
        /*beb0*/ 	.word	0x00047780


	//   ....[157]....
        /*beb4*/ 	.word	0x00047790


	//   ....[158]....
        /*beb8*/ 	.word	0x000477a0


	//   ....[159]....
        /*bebc*/ 	.word	0x000477b0


	//   ....[160]....
        /*bec0*/ 	.word	0x000477e0


	//   ....[161]....
        /*bec4*/ 	.word	0x000477f0


	//   ....[162]....
        /*bec8*/ 	.word	0x00047800


	//   ....[163]....
        /*becc*/ 	.word	0x00047810


	//   ....[164]....
        /*bed0*/ 	.word	0x00047840


	//   ....[165]....
        /*bed4*/ 	.word	0x00047850


	//   ....[166]....
        /*bed8*/ 	.word	0x00047860


	//   ....[167]....
        /*bedc*/ 	.word	0x00047870


	//   ....[168]....
        /*bee0*/ 	.word	0x000478a0


	//   ....[169]....
        /*bee4*/ 	.word	0x000478b0


	//   ....[170]....
        /*bee8*/ 	.word	0x000478c0


	//   ....[171]....
        /*beec*/ 	.word	0x000478d0


	//   ....[172]....
        /*bef0*/ 	.word	0x00047900


	//   ....[173]....
        /*bef4*/ 	.word	0x00047910


	//   ....[174]....
        /*bef8*/ 	.word	0x00047920


	//   ....[175]....
        /*befc*/ 	.word	0x00047930


	//   ....[176]....
        /*bf00*/ 	.word	0x00047960


	//   ....[177]....
        /*bf04*/ 	.word	0x00047970


	//   ....[178]....
        /*bf08*/ 	.word	0x00047980


	//   ....[179]....
        /*bf0c*/ 	.word	0x00047990


	//   ....[180]....
        /*bf10*/ 	.word	0x000479c0


	//   ....[181]....
        /*bf14*/ 	.word	0x000479d0


	//   ....[182]....
        /*bf18*/ 	.word	0x000479e0


	//   ....[183]....
        /*bf1c*/ 	.word	0x000479f0


	//   ....[184]....
        /*bf20*/ 	.word	0x00047a20


	//   ....[185]....
        /*bf24*/ 	.word	0x00047a30


	//   ....[186]....
        /*bf28*/ 	.word	0x00047a40


	//   ....[187]....
        /*bf2c*/ 	.word	0x00047a50


	//   ....[188]....
        /*bf30*/ 	.word	0x00047a80


	//   ....[189]....
        /*bf34*/ 	.word	0x00047a90


	//   ....[190]....
        /*bf38*/ 	.word	0x00047aa0


	//   ....[191]....
        /*bf3c*/ 	.word	0x00047ab0


	//   ....[192]....
        /*bf40*/ 	.word	0x00047ae0


	//   ....[193]....
        /*bf44*/ 	.word	0x00047af0


	//   ....[194]....
        /*bf48*/ 	.word	0x00047b00


	//   ....[195]....
        /*bf4c*/ 	.word	0x00047b10


	//   ....[196]....
        /*bf50*/ 	.word	0x00047b40


	//   ....[197]....
        /*bf54*/ 	.word	0x00047b50


	//   ....[198]....
        /*bf58*/ 	.word	0x00047b60


	//   ....[199]....
        /*bf5c*/ 	.word	0x00047b70


	//   ....[200]....
        /*bf60*/ 	.word	0x00047ba0


	//   ....[201]....
        /*bf64*/ 	.word	0x00047bb0


	//   ....[202]....
        /*bf68*/ 	.word	0x00047bc0


	//   ....[203]....
        /*bf6c*/ 	.word	0x00047bd0


	//   ....[204]....
        /*bf70*/ 	.word	0x00047c00


	//   ....[205]....
        /*bf74*/ 	.word	0x00047c10


	//   ....[206]....
        /*bf78*/ 	.word	0x00047c20


	//   ....[207]....
        /*bf7c*/ 	.word	0x00047c30


	//   ....[208]....
        /*bf80*/ 	.word	0x00047c60


	//   ....[209]....
        /*bf84*/ 	.word	0x00047c70


	//   ....[210]....
        /*bf88*/ 	.word	0x00047c80


	//   ....[211]....
        /*bf8c*/ 	.word	0x00047c90


	//   ....[212]....
        /*bf90*/ 	.word	0x00047cc0


	//   ....[213]....
        /*bf94*/ 	.word	0x00047cd0


	//   ....[214]....
        /*bf98*/ 	.word	0x00047ce0


	//   ....[215]....
        /*bf9c*/ 	.word	0x00047cf0


	//   ....[216]....
        /*bfa0*/ 	.word	0x00047d20


	//   ....[217]....
        /*bfa4*/ 	.word	0x00047d30


	//   ....[218]....
        /*bfa8*/ 	.word	0x00047d40


	//   ....[219]....
        /*bfac*/ 	.word	0x00047d50


	//   ....[220]....
        /*bfb0*/ 	.word	0x00047d80


	//   ....[221]....
        /*bfb4*/ 	.word	0x00047d90


	//   ....[222]....
        /*bfb8*/ 	.word	0x00047da0


	//   ....[223]....
        /*bfbc*/ 	.word	0x00047db0


	//   ....[224]....
        /*bfc0*/ 	.word	0x00047de0


	//   ....[225]....
        /*bfc4*/ 	.word	0x00047df0


	//   ....[226]....
        /*bfc8*/ 	.word	0x00047e00


	//   ....[227]....
        /*bfcc*/ 	.word	0x00047e10


	//   ....[228]....
        /*bfd0*/ 	.word	0x00047e40


	//   ....[229]....
        /*bfd4*/ 	.word	0x00047e50


	//   ....[230]....
        /*bfd8*/ 	.word	0x00047e60


	//   ....[231]....
        /*bfdc*/ 	.word	0x00047e70


	//   ....[232]....
        /*bfe0*/ 	.word	0x00047ea0


	//   ....[233]....
        /*bfe4*/ 	.word	0x00047eb0


	//   ....[234]....
        /*bfe8*/ 	.word	0x00047ec0


	//   ....[235]....
        /*bfec*/ 	.word	0x00047ed0


	//   ....[236]....
        /*bff0*/ 	.word	0x00047f00


	//   ....[237]....
        /*bff4*/ 	.word	0x00047f10


	//   ....[238]....
        /*bff8*/ 	.word	0x00047f20


	//   ....[239]....
        /*bffc*/ 	.word	0x00047f30


	//   ....[240]....
        /*c000*/ 	.word	0x00047f60


	//   ....[241]....
        /*c004*/ 	.word	0x00047f70


	//   ....[242]....
        /*c008*/ 	.word	0x00047f80


	//   ....[243]....
        /*c00c*/ 	.word	0x00047f90


	//   ....[244]....
        /*c010*/ 	.word	0x00047fc0


	//   ....[245]....
        /*c014*/ 	.word	0x00047fd0


	//   ....[246]....
        /*c018*/ 	.word	0x00047fe0


	//   ....[247]....
        /*c01c*/ 	.word	0x00047ff0


	//   ....[248]....
        /*c020*/ 	.word	0x00048020


	//   ....[249]....
        /*c024*/ 	.word	0x00048030


	//   ....[250]....
        /*c028*/ 	.word	0x00048040


	//   ....[251]....
        /*c02c*/ 	.word	0x00048050


	//   ....[252]....
        /*c030*/ 	.word	0x00048080


	//   ....[253]....
        /*c034*/ 	.word	0x000480a0


	//   ....[254]....
        /*c038*/ 	.word	0x000500c0


	//   ....[255]....
        /*c03c*/ 	.word	0x000500d0


	//   ....[0]....
        /*c040*/ 	.word	0x000500e0


	//   ....[1]....
        /*c044*/ 	.word	0x00050110


	//   ....[2]....
        /*c048*/ 	.word	0x00050120


	//   ....[3]....
        /*c04c*/ 	.word	0x00050130


	//   ....[4]....
        /*c050*/ 	.word	0x00050140


	//   ....[5]....
        /*c054*/ 	.word	0x00050170


	//   ....[6]....
        /*c058*/ 	.word	0x00050180


	//   ....[7]....
        /*c05c*/ 	.word	0x00050190


	//   ....[8]....
        /*c060*/ 	.word	0x000501a0


	//   ....[9]....
        /*c064*/ 	.word	0x000501d0


	//   ....[10]....
        /*c068*/ 	.word	0x000501e0


	//   ....[11]....
        /*c06c*/ 	.word	0x000501f0


	//   ....[12]....
        /*c070*/ 	.word	0x00050200


	//   ....[13]....
        /*c074*/ 	.word	0x00050230


	//   ....[14]....
        /*c078*/ 	.word	0x00050240


	//   ....[15]....
        /*c07c*/ 	.word	0x00050250


	//   ....[16]....
        /*c080*/ 	.word	0x00050260


	//   ....[17]....
        /*c084*/ 	.word	0x00050290


	//   ....[18]....
        /*c088*/ 	.word	0x000502a0


	//   ....[19]....
        /*c08c*/ 	.word	0x000502b0


	//   ....[20]....
        /*c090*/ 	.word	0x000502c0


	//   ....[21]....
        /*c094*/ 	.word	0x000502f0


	//   ....[22]....
        /*c098*/ 	.word	0x00050300


	//   ....[23]....
        /*c09c*/ 	.word	0x00050310


	//   ....[24]....
        /*c0a0*/ 	.word	0x00050320


	//   ....[25]....
        /*c0a4*/ 	.word	0x00050350


	//   ....[26]....
        /*c0a8*/ 	.word	0x00050360


	//   ....[27]....
        /*c0ac*/ 	.word	0x00050370


	//   ....[28]....
        /*c0b0*/ 	.word	0x00050380


	//   ....[29]....
        /*c0b4*/ 	.word	0x000503b0


	//   ....[30]....
        /*c0b8*/ 	.word	0x000503c0


	//   ....[31]....
        /*c0bc*/ 	.word	0x000503d0


	//   ....[32]....
        /*c0c0*/ 	.word	0x000503e0


	//   ....[33]....
        /*c0c4*/ 	.word	0x00050410


	//   ....[34]....
        /*c0c8*/ 	.word	0x00050420


	//   ....[35]....
        /*c0cc*/ 	.word	0x00050430


	//   ....[36]....
        /*c0d0*/ 	.word	0x00050440


	//   ....[37]....
        /*c0d4*/ 	.word	0x00050470


	//   ....[38]....
        /*c0d8*/ 	.word	0x00050480


	//   ....[39]....
        /*c0dc*/ 	.word	0x00050490


	//   ....[40]....
        /*c0e0*/ 	.word	0x000504a0


	//   ....[41]....
        /*c0e4*/ 	.word	0x000504d0


	//   ....[42]....
        /*c0e8*/ 	.word	0x000504e0


	//   ....[43]....
        /*c0ec*/ 	.word	0x000504f0


	//   ....[44]....
        /*c0f0*/ 	.word	0x00050500


	//   ....[45]....
        /*c0f4*/ 	.word	0x00050530


	//   ....[46]....
        /*c0f8*/ 	.word	0x00050540


	//   ....[47]....
        /*c0fc*/ 	.word	0x00050550


	//   ....[48]....
        /*c100*/ 	.word	0x00050560


	//   ....[49]....
        /*c104*/ 	.word	0x00050590


	//   ....[50]....
        /*c108*/ 	.word	0x000505a0


	//   ....[51]....
        /*c10c*/ 	.word	0x000505b0


	//   ....[52]....
        /*c110*/ 	.word	0x000505c0


	//   ....[53]....
        /*c114*/ 	.word	0x000505f0


	//   ....[54]....
        /*c118*/ 	.word	0x00050600


	//   ....[55]....
        /*c11c*/ 	.word	0x00050610


	//   ....[56]....
        /*c120*/ 	.word	0x00050620


	//   ....[57]....
        /*c124*/ 	.word	0x00050650


	//   ....[58]....
        /*c128*/ 	.word	0x00050660


	//   ....[59]....
        /*c12c*/ 	.word	0x00050670


	//   ....[60]....
        /*c130*/ 	.word	0x00050680


	//   ....[61]....
        /*c134*/ 	.word	0x000506b0


	//   ....[62]....
        /*c138*/ 	.word	0x000506c0


	//   ....[63]....
        /*c13c*/ 	.word	0x000506d0


	//   ....[64]....
        /*c140*/ 	.word	0x000506e0


	//   ....[65]....
        /*c144*/ 	.word	0x00050710


	//   ....[66]....
        /*c148*/ 	.word	0x00050720


	//   ....[67]....
        /*c14c*/ 	.word	0x00050730


	//   ....[68]....
        /*c150*/ 	.word	0x00050740


	//   ....[69]....
        /*c154*/ 	.word	0x00050770


	//   ....[70]....
        /*c158*/ 	.word	0x00050780


	//   ....[71]....
        /*c15c*/ 	.word	0x00050790


	//   ....[72]....
        /*c160*/ 	.word	0x000507a0


	//   ....[73]....
        /*c164*/ 	.word	0x000507d0


	//   ....[74]....
        /*c168*/ 	.word	0x000507e0


	//   ....[75]....
        /*c16c*/ 	.word	0x000507f0


	//   ....[76]....
        /*c170*/ 	.word	0x00050800


	//   ....[77]....
        /*c174*/ 	.word	0x00050830


	//   ....[78]....
        /*c178*/ 	.word	0x00050840


	//   ....[79]....
        /*c17c*/ 	.word	0x00050850


	//   ....[80]....
        /*c180*/ 	.word	0x00050860


	//   ....[81]....
        /*c184*/ 	.word	0x00050890


	//   ....[82]....
        /*c188*/ 	.word	0x000508a0


	//   ....[83]....
        /*c18c*/ 	.word	0x000508b0


	//   ....[84]....
        /*c190*/ 	.word	0x000508c0


	//   ....[85]....
        /*c194*/ 	.word	0x000508f0


	//   ....[86]....
        /*c198*/ 	.word	0x00050900


	//   ....[87]....
        /*c19c*/ 	.word	0x00050910


	//   ....[88]....
        /*c1a0*/ 	.word	0x00050920


	//   ....[89]....
        /*c1a4*/ 	.word	0x00050950


	//   ....[90]....
        /*c1a8*/ 	.word	0x00050960


	//   ....[91]....
        /*c1ac*/ 	.word	0x00050970


	//   ....[92]....
        /*c1b0*/ 	.word	0x00050980


	//   ....[93]....
        /*c1b4*/ 	.word	0x000509b0


	//   ....[94]....
        /*c1b8*/ 	.word	0x000509c0


	//   ....[95]....
        /*c1bc*/ 	.word	0x000509d0


	//   ....[96]....
        /*c1c0*/ 	.word	0x000509e0


	//   ....[97]....
        /*c1c4*/ 	.word	0x00050a10


	//   ....[98]....
        /*c1c8*/ 	.word	0x00050a20


	//   ....[99]....
        /*c1cc*/ 	.word	0x00050a30


	//   ....[100]....
        /*c1d0*/ 	.word	0x00050a40


	//   ....[101]....
        /*c1d4*/ 	.word	0x00050a70


	//   ....[102]....
        /*c1d8*/ 	.word	0x00050a80


	//   ....[103]....
        /*c1dc*/ 	.word	0x00050a90


	//   ....[104]....
        /*c1e0*/ 	.word	0x00050aa0


	//   ....[105]....
        /*c1e4*/ 	.word	0x00050ad0


	//   ....[106]....
        /*c1e8*/ 	.word	0x00050ae0


	//   ....[107]....
        /*c1ec*/ 	.word	0x00050af0


	//   ....[108]....
        /*c1f0*/ 	.word	0x00050b00


	//   ....[109]....
        /*c1f4*/ 	.word	0x00050b30


	//   ....[110]....
        /*c1f8*/ 	.word	0x00050b40


	//   ....[111]....
        /*c1fc*/ 	.word	0x00050b50


	//   ....[112]....
        /*c200*/ 	.word	0x00050b60


	//   ....[113]....
        /*c204*/ 	.word	0x00050b90


	//   ....[114]....
        /*c208*/ 	.word	0x00050ba0


	//   ....[115]....
        /*c20c*/ 	.word	0x00050bb0


	//   ....[116]....
        /*c210*/ 	.word	0x00050bc0


	//   ....[117]....
        /*c214*/ 	.word	0x00050bf0


	//   ....[118]....
        /*c218*/ 	.word	0x00050c00


	//   ....[119]....
        /*c21c*/ 	.word	0x00050c10


	//   ....[120]....
        /*c220*/ 	.word	0x00050c20


	//   ....[121]....
        /*c224*/ 	.word	0x00050c50


	//   ....[122]....
        /*c228*/ 	.word	0x00050c60


	//   ....[123]....
        /*c22c*/ 	.word	0x00050c70


	//   ....[124]....
        /*c230*/ 	.word	0x00050c80


	//   ....[125]....
        /*c234*/ 	.word	0x00050cb0


	//   ....[126]....
        /*c238*/ 	.word	0x00050cc0


	//   ....[127]....
        /*c23c*/ 	.word	0x00050cd0


	//   ....[128]....
        /*c240*/ 	.word	0x00050ce0


	//   ....[129]....
        /*c244*/ 	.word	0x00050d10


	//   ....[130]....
        /*c248*/ 	.word	0x00050d20


	//   ....[131]....
        /*c24c*/ 	.word	0x00050d30


	//   ....[132]....
        /*c250*/ 	.word	0x00050d40


	//   ....[133]....
        /*c254*/ 	.word	0x00050d70


	//   ....[134]....
        /*c258*/ 	.word	0x00050d80


	//   ....[135]....
        /*c25c*/ 	.word	0x00050d90


	//   ....[136]....
        /*c260*/ 	.word	0x00050da0


	//   ....[137]....
        /*c264*/ 	.word	0x00050dd0


	//   ....[138]....
        /*c268*/ 	.word	0x00050de0


	//   ....[139]....
        /*c26c*/ 	.word	0x00050df0


	//   ....[140]....
        /*c270*/ 	.word	0x00050e00


	//   ....[141]....
        /*c274*/ 	.word	0x00050e30


	//   ....[142]....
        /*c278*/ 	.word	0x00050e40


	//   ....[143]....
        /*c27c*/ 	.word	0x00050e50


	//   ....[144]....
        /*c280*/ 	.word	0x00050e60


	//   ....[145]....
        /*c284*/ 	.word	0x00050e90


	//   ....[146]....
        /*c288*/ 	.word	0x00050ea0


	//   ....[147]....
        /*c28c*/ 	.word	0x00050eb0


	//   ....[148]....
        /*c290*/ 	.word	0x00050ec0


	//   ....[149]....
        /*c294*/ 	.word	0x00050ef0


	//   ....[150]....
        /*c298*/ 	.word	0x00050f00


	//   ....[151]....
        /*c29c*/ 	.word	0x00050f10


	//   ....[152]....
        /*c2a0*/ 	.word	0x00050f20


	//   ....[153]....
        /*c2a4*/ 	.word	0x00050f50


	//   ....[154]....
        /*c2a8*/ 	.word	0x00050f60


	//   ....[155]....
        /*c2ac*/ 	.word	0x00050f70


	//   ....[156]....
        /*c2b0*/ 	.word	0x00050f80


	//   ....[157]....
        /*c2b4*/ 	.word	0x00050fb0


	//   ....[158]....
        /*c2b8*/ 	.word	0x00050fc0


	//   ....[159]....
        /*c2bc*/ 	.word	0x00050fd0


	//   ....[160]....
        /*c2c0*/ 	.word	0x00050fe0


	//   ....[161]....
        /*c2c4*/ 	.word	0x00051010


	//   ....[162]....
        /*c2c8*/ 	.word	0x00051020


	//   ....[163]....
        /*c2cc*/ 	.word	0x00051030


	//   ....[164]....
        /*c2d0*/ 	.word	0x00051040


	//   ....[165]....
        /*c2d4*/ 	.word	0x00051070


	//   ....[166]....
        /*c2d8*/ 	.word	0x00051080


	//   ....[167]....
        /*c2dc*/ 	.word	0x00051090


	//   ....[168]....
        /*c2e0*/ 	.word	0x000510a0


	//   ....[169]....
        /*c2e4*/ 	.word	0x000510d0


	//   ....[170]....
        /*c2e8*/ 	.word	0x000510e0


	//   ....[171]....
        /*c2ec*/ 	.word	0x000510f0


	//   ....[172]....
        /*c2f0*/ 	.word	0x00051100


	//   ....[173]....
        /*c2f4*/ 	.word	0x00051130


	//   ....[174]....
        /*c2f8*/ 	.word	0x00051140


	//   ....[175]....
        /*c2fc*/ 	.word	0x00051150


	//   ....[176]....
        /*c300*/ 	.word	0x00051160


	//   ....[177]....
        /*c304*/ 	.word	0x00051190


	//   ....[178]....
        /*c308*/ 	.word	0x000511a0


	//   ....[179]....
        /*c30c*/ 	.word	0x000511b0


	//   ....[180]....
        /*c310*/ 	.word	0x000511c0


	//   ....[181]....
        /*c314*/ 	.word	0x000511f0


	//   ....[182]....
        /*c318*/ 	.word	0x00051200


	//   ....[183]....
        /*c31c*/ 	.word	0x00051210


	//   ....[184]....
        /*c320*/ 	.word	0x00051220


	//   ....[185]....
        /*c324*/ 	.word	0x00051250


	//   ....[186]....
        /*c328*/ 	.word	0x00051260


	//   ....[187]....
        /*c32c*/ 	.word	0x00051270


	//   ....[188]....
        /*c330*/ 	.word	0x00051280


	//   ....[189]....
        /*c334*/ 	.word	0x000512b0


	//   ....[190]....
        /*c338*/ 	.word	0x000512c0


	//   ....[191]....
        /*c33c*/ 	.word	0x000512d0


	//   ....[192]....
        /*c340*/ 	.word	0x000512e0


	//   ....[193]....
        /*c344*/ 	.word	0x00051310


	//   ....[194]....
        /*c348*/ 	.word	0x00051320


	//   ....[195]....
        /*c34c*/ 	.word	0x00051330


	//   ....[196]....
        /*c350*/ 	.word	0x00051340


	//   ....[197]....
        /*c354*/ 	.word	0x00051370


	//   ....[198]....
        /*c358*/ 	.word	0x00051380


	//   ....[199]....
        /*c35c*/ 	.word	0x00051390


	//   ....[200]....
        /*c360*/ 	.word	0x000513a0


	//   ....[201]....
        /*c364*/ 	.word	0x000513d0


	//   ....[202]....
        /*c368*/ 	.word	0x000513e0


	//   ....[203]....
        /*c36c*/ 	.word	0x000513f0


	//   ....[204]....
        /*c370*/ 	.word	0x00051400


	//   ....[205]....
        /*c374*/ 	.word	0x00051430


	//   ....[206]....
        /*c378*/ 	.word	0x00051440


	//   ....[207]....
        /*c37c*/ 	.word	0x00051450


	//   ....[208]....
        /*c380*/ 	.word	0x00051460


	//   ....[209]....
        /*c384*/ 	.word	0x00051490


	//   ....[210]....
        /*c388*/ 	.word	0x000514a0


	//   ....[211]....
        /*c38c*/ 	.word	0x000514b0


	//   ....[212]....
        /*c390*/ 	.word	0x000514c0


	//   ....[213]....
        /*c394*/ 	.word	0x000514f0


	//   ....[214]....
        /*c398*/ 	.word	0x00051500


	//   ....[215]....
        /*c39c*/ 	.word	0x00051510


	//   ....[216]....
        /*c3a0*/ 	.word	0x00051520


	//   ....[217]....
        /*c3a4*/ 	.word	0x00051550


	//   ....[218]....
        /*c3a8*/ 	.word	0x00051560


	//   ....[219]....
        /*c3ac*/ 	.word	0x00051570


	//   ....[220]....
        /*c3b0*/ 	.word	0x00051580


	//   ....[221]....
        /*c3b4*/ 	.word	0x000515b0


	//   ....[222]....
        /*c3b8*/ 	.word	0x000515c0


	//   ....[223]....
        /*c3bc*/ 	.word	0x000515d0


	//   ....[224]....
        /*c3c0*/ 	.word	0x000515e0


	//   ....[225]....
        /*c3c4*/ 	.word	0x00051610


	//   ....[226]....
        /*c3c8*/ 	.word	0x00051620


	//   ....[227]....
        /*c3cc*/ 	.word	0x00051630


	//   ....[228]....
        /*c3d0*/ 	.word	0x00051640


	//   ....[229]....
        /*c3d4*/ 	.word	0x00051670


	//   ....[230]....
        /*c3d8*/ 	.word	0x00051680


	//   ....[231]....
        /*c3dc*/ 	.word	0x00051690


	//   ....[232]....
        /*c3e0*/ 	.word	0x000516a0


	//   ....[233]....
        /*c3e4*/ 	.word	0x000516d0


	//   ....[234]....
        /*c3e8*/ 	.word	0x000516e0


	//   ....[235]....
        /*c3ec*/ 	.word	0x000516f0


	//   ....[236]....
        /*c3f0*/ 	.word	0x00051700


	//   ....[237]....
        /*c3f4*/ 	.word	0x00051730


	//   ....[238]....
        /*c3f8*/ 	.word	0x00051740


	//   ....[239]....
        /*c3fc*/ 	.word	0x00051750


	//   ....[240]....
        /*c400*/ 	.word	0x00051760


	//   ....[241]....
        /*c404*/ 	.word	0x00051790


	//   ....[242]....
        /*c408*/ 	.word	0x000517a0


	//   ....[243]....
        /*c40c*/ 	.word	0x000517b0


	//   ....[244]....
        /*c410*/ 	.word	0x000517c0


	//   ....[245]....
        /*c414*/ 	.word	0x000517f0


	//   ....[246]....
        /*c418*/ 	.word	0x00051800


	//   ....[247]....
        /*c41c*/ 	.word	0x00051810


	//   ....[248]....
        /*c420*/ 	.word	0x00051820


	//   ....[249]....
        /*c424*/ 	.word	0x00051850


	//   ....[250]....
        /*c428*/ 	.word	0x00051860


	//   ....[251]....
        /*c42c*/ 	.word	0x00051870


	//   ....[252]....
        /*c430*/ 	.word	0x00051880


	//   ....[253]....
        /*c434*/ 	.word	0x000518b0


	//   ....[254]....
        /*c438*/ 	.word	0x000518c0


	//   ....[255]....
        /*c43c*/ 	.word	0x000518d0


	//   ....[0]....
        /*c440*/ 	.word	0x000518e0


	//   ....[1]....
        /*c444*/ 	.word	0x00051910


	//   ....[2]....
        /*c448*/ 	.word	0x00051920


	//   ....[3]....
        /*c44c*/ 	.word	0x00051930


	//   ....[4]....
        /*c450*/ 	.word	0x00051940


	//   ....[5]....
        /*c454*/ 	.word	0x00051970


	//   ....[6]....
        /*c458*/ 	.word	0x00051980


	//   ....[7]....
        /*c45c*/ 	.word	0x00051990


	//   ....[8]....
        /*c460*/ 	.word	0x000519a0


	//   ....[9]....
        /*c464*/ 	.word	0x000519d0


	//   ....[10]....
        /*c468*/ 	.word	0x000519e0


	//   ....[11]....
        /*c46c*/ 	.word	0x000519f0


	//   ....[12]....
        /*c470*/ 	.word	0x00051a00


	//   ....[13]....
        /*c474*/ 	.word	0x00051a30


	//   ....[14]....
        /*c478*/ 	.word	0x00051a40


	//   ....[15]....
        /*c47c*/ 	.word	0x00051a50


	//   ....[16]....
        /*c480*/ 	.word	0x00051a60


	//   ....[17]....
        /*c484*/ 	.word	0x00051a90


	//   ....[18]....
        /*c488*/ 	.word	0x00051aa0


	//   ....[19]....
        /*c48c*/ 	.word	0x00051ab0


	//   ....[20]....
        /*c490*/ 	.word	0x00051ac0


	//   ....[21]....
        /*c494*/ 	.word	0x00051af0


	//   ....[22]....
        /*c498*/ 	.word	0x00051b00


	//   ....[23]....
        /*c49c*/ 	.word	0x00051b10


	//   ....[24]....
        /*c4a0*/ 	.word	0x00051b20


	//   ....[25]....
        /*c4a4*/ 	.word	0x00051b50


	//   ....[26]....
        /*c4a8*/ 	.word	0x00051b60


	//   ....[27]....
        /*c4ac*/ 	.word	0x00051b70


	//   ....[28]....
        /*c4b0*/ 	.word	0x00051b80


	//   ....[29]....
        /*c4b4*/ 	.word	0x00051bb0


	//   ....[30]....
        /*c4b8*/ 	.word	0x00051bc0


	//   ....[31]....
        /*c4bc*/ 	.word	0x00051bd0


	//   ....[32]....
        /*c4c0*/ 	.word	0x00051be0


	//   ....[33]....
        /*c4c4*/ 	.word	0x00051c10


	//   ....[34]....
        /*c4c8*/ 	.word	0x00051c20


	//   ....[35]....
        /*c4cc*/ 	.word	0x00051c30


	//   ....[36]....
        /*c4d0*/ 	.word	0x00051c40


	//   ....[37]....
        /*c4d4*/ 	.word	0x00051c70


	//   ....[38]....
        /*c4d8*/ 	.word	0x00051c80


	//   ....[39]....
        /*c4dc*/ 	.word	0x00051c90


	//   ....[40]....
        /*c4e0*/ 	.word	0x00051ca0


	//   ....[41]....
        /*c4e4*/ 	.word	0x00051cd0


	//   ....[42]....
        /*c4e8*/ 	.word	0x00051ce0


	//   ....[43]....
        /*c4ec*/ 	.word	0x00051cf0


	//   ....[44]....
        /*c4f0*/ 	.word	0x00051d00


	//   ....[45]....
        /*c4f4*/ 	.word	0x00051d30


	//   ....[46]....
        /*c4f8*/ 	.word	0x00051d40


	//   ....[47]....
        /*c4fc*/ 	.word	0x00051d50


	//   ....[48]....
        /*c500*/ 	.word	0x00051d60


	//   ....[49]....
        /*c504*/ 	.word	0x00051d90


	//   ....[50]....
        /*c508*/ 	.word	0x00051da0


	//   ....[51]....
        /*c50c*/ 	.word	0x00051db0


	//   ....[52]....
        /*c510*/ 	.word	0x00051dc0


	//   ....[53]....
        /*c514*/ 	.word	0x00051df0


	//   ....[54]....
        /*c518*/ 	.word	0x00051e00


	//   ....[55]....
        /*c51c*/ 	.word	0x00051e10


	//   ....[56]....
        /*c520*/ 	.word	0x00051e20


	//   ....[57]....
        /*c524*/ 	.word	0x00051e50


	//   ....[58]....
        /*c528*/ 	.word	0x00051e60


	//   ....[59]....
        /*c52c*/ 	.word	0x00051e70


	//   ....[60]....
        /*c530*/ 	.word	0x00051e80


	//   ....[61]....
        /*c534*/ 	.word	0x00051eb0


	//   ....[62]....
        /*c538*/ 	.word	0x00051ec0


	//   ....[63]....
        /*c53c*/ 	.word	0x00051ed0


	//   ....[64]....
        /*c540*/ 	.word	0x00051ee0


	//   ....[65]....
        /*c544*/ 	.word	0x00051f10


	//   ....[66]....
        /*c548*/ 	.word	0x00051f20


	//   ....[67]....
        /*c54c*/ 	.word	0x00051f30


	//   ....[68]....
        /*c550*/ 	.word	0x00051f40


	//   ....[69]....
        /*c554*/ 	.word	0x00051f70


	//   ....[70]....
        /*c558*/ 	.word	0x00051f80


	//   ....[71]....
        /*c55c*/ 	.word	0x00051f90


	//   ....[72]....
        /*c560*/ 	.word	0x00051fa0


	//   ....[73]....
        /*c564*/ 	.word	0x00051fd0


	//   ....[74]....
        /*c568*/ 	.word	0x00051fe0


	//   ....[75]....
        /*c56c*/ 	.word	0x00051ff0


	//   ....[76]....
        /*c570*/ 	.word	0x00052000


	//   ....[77]....
        /*c574*/ 	.word	0x00052030


	//   ....[78]....
        /*c578*/ 	.word	0x00052040


	//   ....[79]....
        /*c57c*/ 	.word	0x00052050


	//   ....[80]....
        /*c580*/ 	.word	0x00052060


	//   ....[81]....
        /*c584*/ 	.word	0x00052090


	//   ....[82]....
        /*c588*/ 	.word	0x000520a0


	//   ....[83]....
        /*c58c*/ 	.word	0x000520b0


	//   ....[84]....
        /*c590*/ 	.word	0x000520c0


	//   ....[85]....
        /*c594*/ 	.word	0x000520f0


	//   ....[86]....
        /*c598*/ 	.word	0x00052100


	//   ....[87]....
        /*c59c*/ 	.word	0x00052110


	//   ....[88]....
        /*c5a0*/ 	.word	0x00052120


	//   ....[89]....
        /*c5a4*/ 	.word	0x00052150


	//   ....[90]....
        /*c5a8*/ 	.word	0x00052160


	//   ....[91]....
        /*c5ac*/ 	.word	0x00052170


	//   ....[92]....
        /*c5b0*/ 	.word	0x00052180


	//   ....[93]....
        /*c5b4*/ 	.word	0x000521b0


	//   ....[94]....
        /*c5b8*/ 	.word	0x000521c0


	//   ....[95]....
        /*c5bc*/ 	.word	0x000521d0


	//   ....[96]....
        /*c5c0*/ 	.word	0x000521e0


	//   ....[97]....
        /*c5c4*/ 	.word	0x00052210


	//   ....[98]....
        /*c5c8*/ 	.word	0x00052220


	//   ....[99]....
        /*c5cc*/ 	.word	0x00052230


	//   ....[100]....
        /*c5d0*/ 	.word	0x00052240


	//   ....[101]....
        /*c5d4*/ 	.word	0x00052270


	//   ....[102]....
        /*c5d8*/ 	.word	0x00052280


	//   ....[103]....
        /*c5dc*/ 	.word	0x00052290


	//   ....[104]....
        /*c5e0*/ 	.word	0x000522a0


	//   ....[105]....
        /*c5e4*/ 	.word	0x000522d0


	//   ....[106]....
        /*c5e8*/ 	.word	0x000522e0


	//   ....[107]....
        /*c5ec*/ 	.word	0x000522f0


	//   ....[108]....
        /*c5f0*/ 	.word	0x00052300


	//   ....[109]....
        /*c5f4*/ 	.word	0x00052330


	//   ....[110]....
        /*c5f8*/ 	.word	0x00052340


	//   ....[111]....
        /*c5fc*/ 	.word	0x00052350


	//   ....[112]....
        /*c600*/ 	.word	0x00052360


	//   ....[113]....
        /*c604*/ 	.word	0x00052390


	//   ....[114]....
        /*c608*/ 	.word	0x000523a0


	//   ....[115]....
        /*c60c*/ 	.word	0x000523b0


	//   ....[116]....
        /*c610*/ 	.word	0x000523c0


	//   ....[117]....
        /*c614*/ 	.word	0x000523f0


	//   ....[118]....
        /*c618*/ 	.word	0x00052400


	//   ....[119]....
        /*c61c*/ 	.word	0x00052410


	//   ....[120]....
        /*c620*/ 	.word	0x00052420


	//   ....[121]....
        /*c624*/ 	.word	0x00052450


	//   ....[122]....
        /*c628*/ 	.word	0x00052460


	//   ....[123]....
        /*c62c*/ 	.word	0x00052470


	//   ....[124]....
        /*c630*/ 	.word	0x00052480


	//   ....[125]....
        /*c634*/ 	.word	0x000524b0


	//   ....[126]....
        /*c638*/ 	.word	0x000524c0


	//   ....[127]....
        /*c63c*/ 	.word	0x000524d0


	//   ....[128]....
        /*c640*/ 	.word	0x000524e0


	//   ....[129]....
        /*c644*/ 	.word	0x00052510


	//   ....[130]....
        /*c648*/ 	.word	0x00052520


	//   ....[131]....
        /*c64c*/ 	.word	0x00052530


	//   ....[132]....
        /*c650*/ 	.word	0x00052540


	//   ....[133]....
        /*c654*/ 	.word	0x00052570


	//   ....[134]....
        /*c658*/ 	.word	0x00052580


	//   ....[135]....
        /*c65c*/ 	.word	0x00052590


	//   ....[136]....
        /*c660*/ 	.word	0x000525a0


	//   ....[137]....
        /*c664*/ 	.word	0x000525d0


	//   ....[138]....
        /*c668*/ 	.word	0x000525e0


	//   ....[139]....
        /*c66c*/ 	.word	0x000525f0


	//   ....[140]....
        /*c670*/ 	.word	0x00052600


	//   ....[141]....
        /*c674*/ 	.word	0x00052630


	//   ....[142]....
        /*c678*/ 	.word	0x00052640


	//   ....[143]....
        /*c67c*/ 	.word	0x00052650


	//   ....[144]....
        /*c680*/ 	.word	0x00052660


	//   ....[145]....
        /*c684*/ 	.word	0x00052690


	//   ....[146]....
        /*c688*/ 	.word	0x000526a0


	//   ....[147]....
        /*c68c*/ 	.word	0x000526b0


	//   ....[148]....
        /*c690*/ 	.word	0x000526c0


	//   ....[149]....
        /*c694*/ 	.word	0x000526f0


	//   ....[150]....
        /*c698*/ 	.word	0x00052700


	//   ....[151]....
        /*c69c*/ 	.word	0x00052710


	//   ....[152]....
        /*c6a0*/ 	.word	0x00052720


	//   ....[153]....
        /*c6a4*/ 	.word	0x00052750


	//   ....[154]....
        /*c6a8*/ 	.word	0x00052760


	//   ....[155]....
        /*c6ac*/ 	.word	0x00052770


	//   ....[156]....
        /*c6b0*/ 	.word	0x00052780


	//   ....[157]....
        /*c6b4*/ 	.word	0x000527b0


	//   ....[158]....
        /*c6b8*/ 	.word	0x000527c0


	//   ....[159]....
        /*c6bc*/ 	.word	0x000527d0


	//   ....[160]....
        /*c6c0*/ 	.word	0x000527e0


	//   ....[161]....
        /*c6c4*/ 	.word	0x00052810


	//   ....[162]....
        /*c6c8*/ 	.word	0x00052820


	//   ....[163]....
        /*c6cc*/ 	.word	0x00052830


	//   ....[164]....
        /*c6d0*/ 	.word	0x00052840


	//   ....[165]....
        /*c6d4*/ 	.word	0x00052870


	//   ....[166]....
        /*c6d8*/ 	.word	0x00052880


	//   ....[167]....
        /*c6dc*/ 	.word	0x00052890


	//   ....[168]....
        /*c6e0*/ 	.word	0x000528a0


	//   ....[169]....
        /*c6e4*/ 	.word	0x000528d0


	//   ....[170]....
        /*c6e8*/ 	.word	0x000528e0


	//   ....[171]....
        /*c6ec*/ 	.word	0x000528f0


	//   ....[172]....
        /*c6f0*/ 	.word	0x00052900


	//   ....[173]....
        /*c6f4*/ 	.word	0x00052930


	//   ....[174]....
        /*c6f8*/ 	.word	0x00052940


	//   ....[175]....
        /*c6fc*/ 	.word	0x00052950


	//   ....[176]....
        /*c700*/ 	.word	0x00052960


	//   ....[177]....
        /*c704*/ 	.word	0x00052990


	//   ....[178]....
        /*c708*/ 	.word	0x000529a0


	//   ....[179]....
        /*c70c*/ 	.word	0x000529b0


	//   ....[180]....
        /*c710*/ 	.word	0x000529c0


	//   ....[181]....
        /*c714*/ 	.word	0x000529f0


	//   ....[182]....
        /*c718*/ 	.word	0x00052a00


	//   ....[183]....
        /*c71c*/ 	.word	0x00052a10


	//   ....[184]....
        /*c720*/ 	.word	0x00052a20


	//   ....[185]....
        /*c724*/ 	.word	0x00052a50


	//   ....[186]....
        /*c728*/ 	.word	0x00052a60


	//   ....[187]....
        /*c72c*/ 	.word	0x00052a70


	//   ....[188]....
        /*c730*/ 	.word	0x00052a80


	//   ....[189]....
        /*c734*/ 	.word	0x00052ab0


	//   ....[190]....
        /*c738*/ 	.word	0x00052ac0


	//   ....[191]....
        /*c73c*/ 	.word	0x00052ad0


	//   ....[192]....
        /*c740*/ 	.word	0x00052ae0


	//   ....[193]....
        /*c744*/ 	.word	0x00052b10


	//   ....[194]....
        /*c748*/ 	.word	0x00052b20


	//   ....[195]....
        /*c74c*/ 	.word	0x00052b30


	//   ....[196]....
        /*c750*/ 	.word	0x00052b40


	//   ....[197]....
        /*c754*/ 	.word	0x00052b70


	//   ....[198]....
        /*c758*/ 	.word	0x00052b80


	//   ....[199]....
        /*c75c*/ 	.word	0x00052b90


	//   ....[200]....
        /*c760*/ 	.word	0x00052ba0


	//   ....[201]....
        /*c764*/ 	.word	0x00052bd0


	//   ....[202]....
        /*c768*/ 	.word	0x00052be0


	//   ....[203]....
        /*c76c*/ 	.word	0x00052bf0


	//   ....[204]....
        /*c770*/ 	.word	0x00052c00


	//   ....[205]....
        /*c774*/ 	.word	0x00052c30


	//   ....[206]....
        /*c778*/ 	.word	0x00052c40


	//   ....[207]....
        /*c77c*/ 	.word	0x00052c50


	//   ....[208]....
        /*c780*/ 	.word	0x00052c60


	//   ....[209]....
        /*c784*/ 	.word	0x00052c90


	//   ....[210]....
        /*c788*/ 	.word	0x00052ca0


	//   ....[211]....
        /*c78c*/ 	.word	0x00052cb0


	//   ....[212]....
        /*c790*/ 	.word	0x00052cc0


	//   ....[213]....
        /*c794*/ 	.word	0x00052cf0


	//   ....[214]....
        /*c798*/ 	.word	0x00052d00


	//   ....[215]....
        /*c79c*/ 	.word	0x00052d10


	//   ....[216]....
        /*c7a0*/ 	.word	0x00052d20


	//   ....[217]....
        /*c7a4*/ 	.word	0x00052d50


	//   ....[218]....
        /*c7a8*/ 	.word	0x00052d60


	//   ....[219]....
        /*c7ac*/ 	.word	0x00052d70


	//   ....[220]....
        /*c7b0*/ 	.word	0x00052d80


	//   ....[221]....
        /*c7b4*/ 	.word	0x00052db0


	//   ....[222]....
        /*c7b8*/ 	.word	0x00052dc0


	//   ....[223]....
        /*c7bc*/ 	.word	0x00052dd0


	//   ....[224]....
        /*c7c0*/ 	.word	0x00052de0


	//   ....[225]....
        /*c7c4*/ 	.word	0x00052e10


	//   ....[226]....
        /*c7c8*/ 	.word	0x00052e20


	//   ....[227]....
        /*c7cc*/ 	.word	0x00052e30


	//   ....[228]....
        /*c7d0*/ 	.word	0x00052e40


	//   ....[229]....
        /*c7d4*/ 	.word	0x00052e70


	//   ....[230]....
        /*c7d8*/ 	.word	0x00052e80


	//   ....[231]....
        /*c7dc*/ 	.word	0x00052e90


	//   ....[232]....
        /*c7e0*/ 	.word	0x00052ea0


	//   ....[233]....
        /*c7e4*/ 	.word	0x00052ed0


	//   ....[234]....
        /*c7e8*/ 	.word	0x00052ee0


	//   ....[235]....
        /*c7ec*/ 	.word	0x00052ef0


	//   ....[236]....
        /*c7f0*/ 	.word	0x00052f00


	//   ....[237]....
        /*c7f4*/ 	.word	0x00052f30


	//   ....[238]....
        /*c7f8*/ 	.word	0x00052f40


	//   ....[239]....
        /*c7fc*/ 	.word	0x00052f50


	//   ....[240]....
        /*c800*/ 	.word	0x00052f60


	//   ....[241]....
        /*c804*/ 	.word	0x00052f90


	//   ....[242]....
        /*c808*/ 	.word	0x00052fa0


	//   ....[243]....
        /*c80c*/ 	.word	0x00052fb0


	//   ....[244]....
        /*c810*/ 	.word	0x00052fc0


	//   ....[245]....
        /*c814*/ 	.word	0x00052ff0


	//   ....[246]....
        /*c818*/ 	.word	0x00053000


	//   ....[247]....
        /*c81c*/ 	.word	0x00053010


	//   ....[248]....
        /*c820*/ 	.word	0x00053020


	//   ....[249]....
        /*c824*/ 	.word	0x00053050


	//   ....[250]....
        /*c828*/ 	.word	0x00053060


	//   ....[251]....
        /*c82c*/ 	.word	0x00053070


	//   ....[252]....
        /*c830*/ 	.word	0x00053080


	//   ....[253]....
        /*c834*/ 	.word	0x000530b0


	//   ....[254]....
        /*c838*/ 	.word	0x000530c0


	//   ....[255]....
        /*c83c*/ 	.word	0x000530d0


	//   ....[0]....
        /*c840*/ 	.word	0x000530e0


	//   ....[1]....
        /*c844*/ 	.word	0x00053110


	//   ....[2]....
        /*c848*/ 	.word	0x00053120


	//   ....[3]....
        /*c84c*/ 	.word	0x00053130


	//   ....[4]....
        /*c850*/ 	.word	0x00053140


	//   ....[5]....
        /*c854*/ 	.word	0x00053170


	//   ....[6]....
        /*c858*/ 	.word	0x00053180


	//   ....[7]....
        /*c85c*/ 	.word	0x00053190


	//   ....[8]....
        /*c860*/ 	.word	0x000531a0


	//   ....[9]....
        /*c864*/ 	.word	0x000531d0


	//   ....[10]....
        /*c868*/ 	.word	0x000531e0


	//   ....[11]....
        /*c86c*/ 	.word	0x000531f0


	//   ....[12]....
        /*c870*/ 	.word	0x00053200


	//   ....[13]....
        /*c874*/ 	.word	0x00053230


	//   ....[14]....
        /*c878*/ 	.word	0x00053240


	//   ....[15]....
        /*c87c*/ 	.word	0x00053250


	//   ....[16]....
        /*c880*/ 	.word	0x00053260


	//   ....[17]....
        /*c884*/ 	.word	0x00053290


	//   ....[18]....
        /*c888*/ 	.word	0x000532a0


	//   ....[19]....
        /*c88c*/ 	.word	0x000532b0


	//   ....[20]....
        /*c890*/ 	.word	0x000532c0


	//   ....[21]....
        /*c894*/ 	.word	0x000532f0


	//   ....[22]....
        /*c898*/ 	.word	0x00053300


	//   ....[23]....
        /*c89c*/ 	.word	0x00053310


	//   ....[24]....
        /*c8a0*/ 	.word	0x00053320


	//   ....[25]....
        /*c8a4*/ 	.word	0x00053350


	//   ....[26]....
        /*c8a8*/ 	.word	0x00053360


	//   ....[27]....
        /*c8ac*/ 	.word	0x00053370


	//   ....[28]....
        /*c8b0*/ 	.word	0x00053380


	//   ....[29]....
        /*c8b4*/ 	.word	0x000533b0


	//   ....[30]....
        /*c8b8*/ 	.word	0x000533c0


	//   ....[31]....
        /*c8bc*/ 	.word	0x000533d0


	//   ....[32]....
        /*c8c0*/ 	.word	0x000533e0


	//   ....[33]....
        /*c8c4*/ 	.word	0x00053410


	//   ....[34]....
        /*c8c8*/ 	.word	0x00053420


	//   ....[35]....
        /*c8cc*/ 	.word	0x00053430


	//   ....[36]....
        /*c8d0*/ 	.word	0x00053440


	//   ....[37]....
        /*c8d4*/ 	.word	0x00053470


	//   ....[38]....
        /*c8d8*/ 	.word	0x00053480


	//   ....[39]....
        /*c8dc*/ 	.word	0x00053490


	//   ....[40]....
        /*c8e0*/ 	.word	0x000534a0


	//   ....[41]....
        /*c8e4*/ 	.word	0x000534d0


	//   ....[42]....
        /*c8e8*/ 	.word	0x000534e0


	//   ....[43]....
        /*c8ec*/ 	.word	0x000534f0


	//   ....[44]....
        /*c8f0*/ 	.word	0x00053500


	//   ....[45]....
        /*c8f4*/ 	.word	0x00053530


	//   ....[46]....
        /*c8f8*/ 	.word	0x00053540


	//   ....[47]....
        /*c8fc*/ 	.word	0x00053550


	//   ....[48]....
        /*c900*/ 	.word	0x00053560


	//   ....[49]....
        /*c904*/ 	.word	0x00053590


	//   ....[50]....
        /*c908*/ 	.word	0x000535a0


	//   ....[51]....
        /*c90c*/ 	.word	0x000535b0


	//   ....[52]....
        /*c910*/ 	.word	0x000535c0


	//   ....[53]....
        /*c914*/ 	.word	0x000535f0


	//   ....[54]....
        /*c918*/ 	.word	0x00053600


	//   ....[55]....
        /*c91c*/ 	.word	0x00053610


	//   ....[56]....
        /*c920*/ 	.word	0x00053620


	//   ....[57]....
        /*c924*/ 	.word	0x00053650


	//   ....[58]....
        /*c928*/ 	.word	0x00053660


	//   ....[59]....
        /*c92c*/ 	.word	0x00053670


	//   ....[60]....
        /*c930*/ 	.word	0x00053680


	//   ....[61]....
        /*c934*/ 	.word	0x000536b0


	//   ....[62]....
        /*c938*/ 	.word	0x000536c0


	//   ....[63]....
        /*c93c*/ 	.word	0x000536d0


	//   ....[64]....
        /*c940*/ 	.word	0x000536e0


	//   ....[65]....
        /*c944*/ 	.word	0x00053710


	//   ....[66]....
        /*c948*/ 	.word	0x00053720


	//   ....[67]....
        /*c94c*/ 	.word	0x00053730


	//   ....[68]....
        /*c950*/ 	.word	0x00053740


	//   ....[69]....
        /*c954*/ 	.word	0x00053770


	//   ....[70]....
        /*c958*/ 	.word	0x00053790


	//   ....[71]....
        /*c95c*/ 	.word	0x0005b7b0


	//   ....[72]....
        /*c960*/ 	.word	0x0005b7c0


	//   ....[73]....
        /*c964*/ 	.word	0x0005b7d0


	//   ....[74]....
        /*c968*/ 	.word	0x0005b800


	//   ....[75]....
        /*c96c*/ 	.word	0x0005b810


	//   ....[76]....
        /*c970*/ 	.word	0x0005b820


	//   ....[77]....
        /*c974*/ 	.word	0x0005b830


	//   ....[78]....
        /*c978*/ 	.word	0x0005b860


	//   ....[79]....
        /*c97c*/ 	.word	0x0005b870


	//   ....[80]....
        /*c980*/ 	.word	0x0005b880


	//   ....[81]....
        /*c984*/ 	.word	0x0005b890


	//   ....[82]....
        /*c988*/ 	.word	0x0005b8c0


	//   ....[83]....
        /*c98c*/ 	.word	0x0005b8d0


	//   ....[84]....
        /*c990*/ 	.word	0x0005b8e0


	//   ....[85]....
        /*c994*/ 	.word	0x0005b8f0


	//   ....[86]....
        /*c998*/ 	.word	0x0005b920


	//   ....[87]....
        /*c99c*/ 	.word	0x0005b930


	//   ....[88]....
        /*c9a0*/ 	.word	0x0005b940


	//   ....[89]....
        /*c9a4*/ 	.word	0x0005b950


	//   ....[90]....
        /*c9a8*/ 	.word	0x0005b980


	//   ....[91]....
        /*c9ac*/ 	.word	0x0005b990


	//   ....[92]....
        /*c9b0*/ 	.word	0x0005b9a0


	//   ....[93]....
        /*c9b4*/ 	.word	0x0005b9b0


	//   ....[94]....
        /*c9b8*/ 	.word	0x0005b9e0


	//   ....[95]....
        /*c9bc*/ 	.word	0x0005b9f0


	//   ....[96]....
        /*c9c0*/ 	.word	0x0005ba00


	//   ....[97]....
        /*c9c4*/ 	.word	0x0005ba10


	//   ....[98]....
        /*c9c8*/ 	.word	0x0005ba40


	//   ....[99]....
        /*c9cc*/ 	.word	0x0005ba50


	//   ....[100]....
        /*c9d0*/ 	.word	0x0005ba60


	//   ....[101]....
        /*c9d4*/ 	.word	0x0005ba70


	//   ....[102]....
        /*c9d8*/ 	.word	0x0005baa0


	//   ....[103]....
        /*c9dc*/ 	.word	0x0005bab0


	//   ....[104]....
        /*c9e0*/ 	.word	0x0005bac0


	//   ....[105]....
        /*c9e4*/ 	.word	0x0005bad0


	//   ....[106]....
        /*c9e8*/ 	.word	0x0005bb00


	//   ....[107]....
        /*c9ec*/ 	.word	0x0005bb10


	//   ....[108]....
        /*c9f0*/ 	.word	0x0005bb20


	//   ....[109]....
        /*c9f4*/ 	.word	0x0005bb30


	//   ....[110]....
        /*c9f8*/ 	.word	0x0005bb60


	//   ....[111]....
        /*c9fc*/ 	.word	0x0005bb70


	//   ....[112]....
        /*ca00*/ 	.word	0x0005bb80


	//   ....[113]....
        /*ca04*/ 	.word	0x0005bb90


	//   ....[114]....
        /*ca08*/ 	.word	0x0005bbc0


	//   ....[115]....
        /*ca0c*/ 	.word	0x0005bbd0


	//   ....[116]....
        /*ca10*/ 	.word	0x0005bbe0


	//   ....[117]....
        /*ca14*/ 	.word	0x0005bbf0


	//   ....[118]....
        /*ca18*/ 	.word	0x0005bc20


	//   ....[119]....
        /*ca1c*/ 	.word	0x0005bc30


	//   ....[120]....
        /*ca20*/ 	.word	0x0005bc40


	//   ....[121]....
        /*ca24*/ 	.word	0x0005bc50


	//   ....[122]....
        /*ca28*/ 	.word	0x0005bc80


	//   ....[123]....
        /*ca2c*/ 	.word	0x0005bc90


	//   ....[124]....
        /*ca30*/ 	.word	0x0005bca0


	//   ....[125]....
        /*ca34*/ 	.word	0x0005bcb0


	//   ....[126]....
        /*ca38*/ 	.word	0x0005bce0


	//   ....[127]....
        /*ca3c*/ 	.word	0x0005bcf0


	//   ....[128]....
        /*ca40*/ 	.word	0x0005bd00


	//   ....[129]....
        /*ca44*/ 	.word	0x0005bd10


	//   ....[130]....
        /*ca48*/ 	.word	0x0005bd40


	//   ....[131]....
        /*ca4c*/ 	.word	0x0005bd50


	//   ....[132]....
        /*ca50*/ 	.word	0x0005bd60


	//   ....[133]....
        /*ca54*/ 	.word	0x0005bd70


	//   ....[134]....
        /*ca58*/ 	.word	0x0005bda0


	//   ....[135]....
        /*ca5c*/ 	.word	0x0005bdb0


	//   ....[136]....
        /*ca60*/ 	.word	0x0005bdc0


	//   ....[137]....
        /*ca64*/ 	.word	0x0005bdd0


	//   ....[138]....
        /*ca68*/ 	.word	0x0005be00


	//   ....[139]....
        /*ca6c*/ 	.word	0x0005be10


	//   ....[140]....
        /*ca70*/ 	.word	0x0005be20


	//   ....[141]....
        /*ca74*/ 	.word	0x0005be30


	//   ....[142]....
        /*ca78*/ 	.word	0x0005be60


	//   ....[143]....
        /*ca7c*/ 	.word	0x0005be70


	//   ....[144]....
        /*ca80*/ 	.word	0x0005be80


	//   ....[145]....
        /*ca84*/ 	.word	0x0005be90


	//   ....[146]....
        /*ca88*/ 	.word	0x0005bec0


	//   ....[147]....
        /*ca8c*/ 	.word	0x0005bed0


	//   ....[148]....
        /*ca90*/ 	.word	0x0005bee0


	//   ....[149]....
        /*ca94*/ 	.word	0x0005bef0


	//   ....[150]....
        /*ca98*/ 	.word	0x0005bf20


	//   ....[151]....
        /*ca9c*/ 	.word	0x0005bf30


	//   ....[152]....
        /*caa0*/ 	.word	0x0005bf40


	//   ....[153]....
        /*caa4*/ 	.word	0x0005bf50


	//   ....[154]....
        /*caa8*/ 	.word	0x0005bf80


	//   ....[155]....
        /*caac*/ 	.word	0x0005bf90


	//   ....[156]....
        /*cab0*/ 	.word	0x0005bfa0


	//   ....[157]....
        /*cab4*/ 	.word	0x0005bfb0


	//   ....[158]....
        /*cab8*/ 	.word	0x0005bfe0


	//   ....[159]....
        /*cabc*/ 	.word	0x0005bff0


	//   ....[160]....
        /*cac0*/ 	.word	0x0005c000


	//   ....[161]....
        /*cac4*/ 	.word	0x0005c010


	//   ....[162]....
        /*cac8*/ 	.word	0x0005c040


	//   ....[163]....
        /*cacc*/ 	.word	0x0005c050


	//   ....[164]....
        /*cad0*/ 	.word	0x0005c060


	//   ....[165]....
        /*cad4*/ 	.word	0x0005c070


	//   ....[166]....
        /*cad8*/ 	.word	0x0005c0a0


	//   ....[167]....
        /*cadc*/ 	.word	0x0005c0b0


	//   ....[168]....
        /*cae0*/ 	.word	0x0005c0c0


	//   ....[169]....
        /*cae4*/ 	.word	0x0005c0d0


	//   ....[170]....
        /*cae8*/ 	.word	0x0005c100


	//   ....[171]....
        /*caec*/ 	.word	0x0005c110


	//   ....[172]....
        /*caf0*/ 	.word	0x0005c120


	//   ....[173]....
        /*caf4*/ 	.word	0x0005c130


	//   ....[174]....
        /*caf8*/ 	.word	0x0005c160


	//   ....[175]....
        /*cafc*/ 	.word	0x0005c170


	//   ....[176]....
        /*cb00*/ 	.word	0x0005c180


	//   ....[177]....
        /*cb04*/ 	.word	0x0005c190


	//   ....[178]....
        /*cb08*/ 	.word	0x0005c1c0


	//   ....[179]....
        /*cb0c*/ 	.word	0x0005c1d0


	//   ....[180]....
        /*cb10*/ 	.word	0x0005c1e0


	//   ....[181]....
        /*cb14*/ 	.word	0x0005c1f0


	//   ....[182]....
        /*cb18*/ 	.word	0x0005c220


	//   ....[183]....
        /*cb1c*/ 	.word	0x0005c230


	//   ....[184]....
        /*cb20*/ 	.word	0x0005c240


	//   ....[185]....
        /*cb24*/ 	.word	0x0005c250


	//   ....[186]....
        /*cb28*/ 	.word	0x0005c280


	//   ....[187]....
        /*cb2c*/ 	.word	0x0005c290


	//   ....[188]....
        /*cb30*/ 	.word	0x0005c2a0


	//   ....[189]....
        /*cb34*/ 	.word	0x0005c2b0


	//   ....[190]....
        /*cb38*/ 	.word	0x0005c2e0


	//   ....[191]....
        /*cb3c*/ 	.word	0x0005c2f0


	//   ....[192]....
        /*cb40*/ 	.word	0x0005c300


	//   ....[193]....
        /*cb44*/ 	.word	0x0005c310


	//   ....[194]....
        /*cb48*/ 	.word	0x0005c340


	//   ....[195]....
        /*cb4c*/ 	.word	0x0005c350


	//   ....[196]....
        /*cb50*/ 	.word	0x0005c360


	//   ....[197]....
        /*cb54*/ 	.word	0x0005c370


	//   ....[198]....
        /*cb58*/ 	.word	0x0005c3a0


	//   ....[199]....
        /*cb5c*/ 	.word	0x0005c3b0


	//   ....[200]....
        /*cb60*/ 	.word	0x0005c3c0


	//   ....[201]....
        /*cb64*/ 	.word	0x0005c3d0


	//   ....[202]....
        /*cb68*/ 	.word	0x0005c400


	//   ....[203]....
        /*cb6c*/ 	.word	0x0005c410


	//   ....[204]....
        /*cb70*/ 	.word	0x0005c420


	//   ....[205]....
        /*cb74*/ 	.word	0x0005c430


	//   ....[206]....
        /*cb78*/ 	.word	0x0005c460


	//   ....[207]....
        /*cb7c*/ 	.word	0x0005c470


	//   ....[208]....
        /*cb80*/ 	.word	0x0005c480


	//   ....[209]....
        /*cb84*/ 	.word	0x0005c490


	//   ....[210]....
        /*cb88*/ 	.word	0x0005c4c0


	//   ....[211]....
        /*cb8c*/ 	.word	0x0005c4d0


	//   ....[212]....
        /*cb90*/ 	.word	0x0005c4e0


	//   ....[213]....
        /*cb94*/ 	.word	0x0005c4f0


	//   ....[214]....
        /*cb98*/ 	.word	0x0005c520


	//   ....[215]....
        /*cb9c*/ 	.word	0x0005c530


	//   ....[216]....
        /*cba0*/ 	.word	0x0005c540


	//   ....[217]....
        /*cba4*/ 	.word	0x0005c550


	//   ....[218]....
        /*cba8*/ 	.word	0x0005c580


	//   ....[219]....
        /*cbac*/ 	.word	0x0005c590


	//   ....[220]....
        /*cbb0*/ 	.word	0x0005c5a0


	//   ....[221]....
        /*cbb4*/ 	.word	0x0005c5b0


	//   ....[222]....
        /*cbb8*/ 	.word	0x0005c5e0


	//   ....[223]....
        /*cbbc*/ 	.word	0x0005c5f0


	//   ....[224]....
        /*cbc0*/ 	.word	0x0005c600


	//   ....[225]....
        /*cbc4*/ 	.word	0x0005c610


	//   ....[226]....
        /*cbc8*/ 	.word	0x0005c640


	//   ....[227]....
        /*cbcc*/ 	.word	0x0005c650


	//   ....[228]....
        /*cbd0*/ 	.word	0x0005c660


	//   ....[229]....
        /*cbd4*/ 	.word	0x0005c670


	//   ....[230]....
        /*cbd8*/ 	.word	0x0005c6a0


	//   ....[231]....
        /*cbdc*/ 	.word	0x0005c6b0


	//   ....[232]....
        /*cbe0*/ 	.word	0x0005c6c0


	//   ....[233]....
        /*cbe4*/ 	.word	0x0005c6d0


	//   ....[234]....
        /*cbe8*/ 	.word	0x0005c700


	//   ....[235]....
        /*cbec*/ 	.word	0x0005c710


	//   ....[236]....
        /*cbf0*/ 	.word	0x0005c720


	//   ....[237]....
        /*cbf4*/ 	.word	0x0005c730


	//   ....[238]....
        /*cbf8*/ 	.word	0x0005c760


	//   ....[239]....
        /*cbfc*/ 	.word	0x0005c770


	//   ....[240]....
        /*cc00*/ 	.word	0x0005c780


	//   ....[241]....
        /*cc04*/ 	.word	0x0005c790


	//   ....[242]....
        /*cc08*/ 	.word	0x0005c7c0


	//   ....[243]....
        /*cc0c*/ 	.word	0x0005c7d0


	//   ....[244]....
        /*cc10*/ 	.word	0x0005c7e0


	//   ....[245]....
        /*cc14*/ 	.word	0x0005c7f0


	//   ....[246]....
        /*cc18*/ 	.word	0x0005c820


	//   ....[247]....
        /*cc1c*/ 	.word	0x0005c830


	//   ....[248]....
        /*cc20*/ 	.word	0x0005c840


	//   ....[249]....
        /*cc24*/ 	.word	0x0005c850


	//   ....[250]....
        /*cc28*/ 	.word	0x0005c880


	//   ....[251]....
        /*cc2c*/ 	.word	0x0005c890


	//   ....[252]....
        /*cc30*/ 	.word	0x0005c8a0


	//   ....[253]....
        /*cc34*/ 	.word	0x0005c8b0


	//   ....[254]....
        /*cc38*/ 	.word	0x0005c8e0


	//   ....[255]....
        /*cc3c*/ 	.word	0x0005c8f0


	//   ....[0]....
        /*cc40*/ 	.word	0x0005c900


	//   ....[1]....
        /*cc44*/ 	.word	0x0005c910


	//   ....[2]....
        /*cc48*/ 	.word	0x0005c940


	//   ....[3]....
        /*cc4c*/ 	.word	0x0005c950


	//   ....[4]....
        /*cc50*/ 	.word	0x0005c960


	//   ....[5]....
        /*cc54*/ 	.word	0x0005c970


	//   ....[6]....
        /*cc58*/ 	.word	0x0005c9a0


	//   ....[7]....
        /*cc5c*/ 	.word	0x0005c9b0


	//   ....[8]....
        /*cc60*/ 	.word	0x0005c9c0


	//   ....[9]....
        /*cc64*/ 	.word	0x0005c9d0


	//   ....[10]....
        /*cc68*/ 	.word	0x0005ca00


	//   ....[11]....
        /*cc6c*/ 	.word	0x0005ca10


	//   ....[12]....
        /*cc70*/ 	.word	0x0005ca20


	//   ....[13]....
        /*cc74*/ 	.word	0x0005ca30


	//   ....[14]....
        /*cc78*/ 	.word	0x0005ca60


	//   ....[15]....
        /*cc7c*/ 	.word	0x0005ca70


	//   ....[16]....
        /*cc80*/ 	.word	0x0005ca80


	//   ....[17]....
        /*cc84*/ 	.word	0x0005ca90


	//   ....[18]....
        /*cc88*/ 	.word	0x0005cac0


	//   ....[19]....
        /*cc8c*/ 	.word	0x0005cad0


	//   ....[20]....
        /*cc90*/ 	.word	0x0005cae0


	//   ....[21]....
        /*cc94*/ 	.word	0x0005caf0


	//   ....[22]....
        /*cc98*/ 	.word	0x0005cb20


	//   ....[23]....
        /*cc9c*/ 	.word	0x0005cb30


	//   ....[24]....
        /*cca0*/ 	.word	0x0005cb40


	//   ....[25]....
        /*cca4*/ 	.word	0x0005cb50


	//   ....[26]....
        /*cca8*/ 	.word	0x0005cb80


	//   ....[27]....
        /*ccac*/ 	.word	0x0005cb90


	//   ....[28]....
        /*ccb0*/ 	.word	0x0005cba0


	//   ....[29]....
        /*ccb4*/ 	.word	0x0005cbb0


	//   ....[30]....
        /*ccb8*/ 	.word	0x0005cbe0


	//   ....[31]....
        /*ccbc*/ 	.word	0x0005cbf0


	//   ....[32]....
        /*ccc0*/ 	.word	0x0005cc00


	//   ....[33]....
        /*ccc4*/ 	.word	0x0005cc10


	//   ....[34]....
        /*ccc8*/ 	.word	0x0005cc40


	//   ....[35]....
        /*cccc*/ 	.word	0x0005cc50


	//   ....[36]....
        /*ccd0*/ 	.word	0x0005cc60


	//   ....[37]....
        /*ccd4*/ 	.word	0x0005cc70


	//   ....[38]....
        /*ccd8*/ 	.word	0x0005cca0


	//   ....[39]....
        /*ccdc*/ 	.word	0x0005ccb0


	//   ....[40]....
        /*cce0*/ 	.word	0x0005ccc0


	//   ....[41]....
        /*cce4*/ 	.word	0x0005ccd0


	//   ....[42]....
        /*cce8*/ 	.word	0x0005cd00


	//   ....[43]....
        /*ccec*/ 	.word	0x0005cd10


	//   ....[44]....
        /*ccf0*/ 	.word	0x0005cd20


	//   ....[45]....
        /*ccf4*/ 	.word	0x0005cd30


	//   ....[46]....
        /*ccf8*/ 	.word	0x0005cd60


	//   ....[47]....
        /*ccfc*/ 	.word	0x0005cd70


	//   ....[48]....
        /*cd00*/ 	.word	0x0005cd80


	//   ....[49]....
        /*cd04*/ 	.word	0x0005cd90


	//   ....[50]....
        /*cd08*/ 	.word	0x0005cdc0


	//   ....[51]....
        /*cd0c*/ 	.word	0x0005cdd0


	//   ....[52]....
        /*cd10*/ 	.word	0x0005cde0


	//   ....[53]....
        /*cd14*/ 	.word	0x0005cdf0


	//   ....[54]....
        /*cd18*/ 	.word	0x0005ce20


	//   ....[55]....
        /*cd1c*/ 	.word	0x0005ce30


	//   ....[56]....
        /*cd20*/ 	.word	0x0005ce40


	//   ....[57]....
        /*cd24*/ 	.word	0x0005ce50


	//   ....[58]....
        /*cd28*/ 	.word	0x0005ce80


	//   ....[59]....
        /*cd2c*/ 	.word	0x0005ce90


	//   ....[60]....
        /*cd30*/ 	.word	0x0005cea0


	//   ....[61]....
        /*cd34*/ 	.word	0x0005ceb0


	//   ....[62]....
        /*cd38*/ 	.word	0x0005cee0


	//   ....[63]....
        /*cd3c*/ 	.word	0x0005cef0


	//   ....[64]....
        /*cd40*/ 	.word	0x0005cf00


	//   ....[65]....
        /*cd44*/ 	.word	0x0005cf10


	//   ....[66]....
        /*cd48*/ 	.word	0x0005cf40


	//   ....[67]....
        /*cd4c*/ 	.word	0x0005cf50


	//   ....[68]....
        /*cd50*/ 	.word	0x0005cf60


	//   ....[69]....
        /*cd54*/ 	.word	0x0005cf70


	//   ....[70]....
        /*cd58*/ 	.word	0x0005cfa0


	//   ....[71]....
        /*cd5c*/ 	.word	0x0005cfb0


	//   ....[72]....
        /*cd60*/ 	.word	0x0005cfc0


	//   ....[73]....
        /*cd64*/ 	.word	0x0005cfd0


	//   ....[74]....
        /*cd68*/ 	.word	0x0005d000


	//   ....[75]....
        /*cd6c*/ 	.word	0x0005d010


	//   ....[76]....
        /*cd70*/ 	.word	0x0005d020


	//   ....[77]....
        /*cd74*/ 	.word	0x0005d030


	//   ....[78]....
        /*cd78*/ 	.word	0x0005d060


	//   ....[79]....
        /*cd7c*/ 	.word	0x0005d070


	//   ....[80]....
        /*cd80*/ 	.word	0x0005d080


	//   ....[81]....
        /*cd84*/ 	.word	0x0005d090


	//   ....[82]....
        /*cd88*/ 	.word	0x0005d0c0


	//   ....[83]....
        /*cd8c*/ 	.word	0x0005d0d0


	//   ....[84]....
        /*cd90*/ 	.word	0x0005d0e0


	//   ....[85]....
        /*cd94*/ 	.word	0x0005d0f0


	//   ....[86]....
        /*cd98*/ 	.word	0x0005d120


	//   ....[87]....
        /*cd9c*/ 	.word	0x0005d130


	//   ....[88]....
        /*cda0*/ 	.word	0x0005d140


	//   ....[89]....
        /*cda4*/ 	.word	0x0005d150


	//   ....[90]....
        /*cda8*/ 	.word	0x0005d180


	//   ....[91]....
        /*cdac*/ 	.word	0x0005d190


	//   ....[92]....
        /*cdb0*/ 	.word	0x0005d1a0


	//   ....[93]....
        /*cdb4*/ 	.word	0x0005d1b0


	//   ....[94]....
        /*cdb8*/ 	.word	0x0005d1e0


	//   ....[95]....
        /*cdbc*/ 	.word	0x0005d1f0


	//   ....[96]....
        /*cdc0*/ 	.word	0x0005d200


	//   ....[97]....
        /*cdc4*/ 	.word	0x0005d210


	//   ....[98]....
        /*cdc8*/ 	.word	0x0005d240


	//   ....[99]....
        /*cdcc*/ 	.word	0x0005d250


	//   ....[100]....
        /*cdd0*/ 	.word	0x0005d260


	//   ....[101]....
        /*cdd4*/ 	.word	0x0005d270


	//   ....[102]....
        /*cdd8*/ 	.word	0x0005d2a0


	//   ....[103]....
        /*cddc*/ 	.word	0x0005d2b0


	//   ....[104]....
        /*cde0*/ 	.word	0x0005d2c0


	//   ....[105]....
        /*cde4*/ 	.word	0x0005d2d0


	//   ....[106]....
        /*cde8*/ 	.word	0x0005d300


	//   ....[107]....
        /*cdec*/ 	.word	0x0005d310


	//   ....[108]....
        /*cdf0*/ 	.word	0x0005d320


	//   ....[109]....
        /*cdf4*/ 	.word	0x0005d330


	//   ....[110]....
        /*cdf8*/ 	.word	0x0005d360


	//   ....[111]....
        /*cdfc*/ 	.word	0x0005d370


	//   ....[112]....
        /*ce00*/ 	.word	0x0005d380


	//   ....[113]....
        /*ce04*/ 	.word	0x0005d390


	//   ....[114]....
        /*ce08*/ 	.word	0x0005d3c0


	//   ....[115]....
        /*ce0c*/ 	.word	0x0005d3d0


	//   ....[116]....
        /*ce10*/ 	.word	0x0005d3e0


	//   ....[117]....
        /*ce14*/ 	.word	0x0005d3f0


	//   ....[118]....
        /*ce18*/ 	.word	0x0005d420


	//   ....[119]....
        /*ce1c*/ 	.word	0x0005d430


	//   ....[120]....
        /*ce20*/ 	.word	0x0005d440


	//   ....[121]....
        /*ce24*/ 	.word	0x0005d450


	//   ....[122]....
        /*ce28*/ 	.word	0x0005d480


	//   ....[123]....
        /*ce2c*/ 	.word	0x0005d490


	//   ....[124]....
        /*ce30*/ 	.word	0x0005d4a0


	//   ....[125]....
        /*ce34*/ 	.word	0x0005d4b0


	//   ....[126]....
        /*ce38*/ 	.word	0x0005d4e0


	//   ....[127]....
        /*ce3c*/ 	.word	0x0005d4f0


	//   ....[128]....
        /*ce40*/ 	.word	0x0005d500


	//   ....[129]....
        /*ce44*/ 	.word	0x0005d510


	//   ....[130]....
        /*ce48*/ 	.word	0x0005d540


	//   ....[131]....
        /*ce4c*/ 	.word	0x0005d550


	//   ....[132]....
        /*ce50*/ 	.word	0x0005d560


	//   ....[133]....
        /*ce54*/ 	.word	0x0005d570


	//   ....[134]....
        /*ce58*/ 	.word	0x0005d5a0


	//   ....[135]....
        /*ce5c*/ 	.word	0x0005d5b0


	//   ....[136]....
        /*ce60*/ 	.word	0x0005d5c0


	//   ....[137]....
        /*ce64*/ 	.word	0x0005d5d0


	//   ....[138]....
        /*ce68*/ 	.word	0x0005d600


	//   ....[139]....
        /*ce6c*/ 	.word	0x0005d610


	//   ....[140]....
        /*ce70*/ 	.word	0x0005d620


	//   ....[141]....
        /*ce74*/ 	.word	0x0005d630


	//   ....[142]....
        /*ce78*/ 	.word	0x0005d660


	//   ....[143]....
        /*ce7c*/ 	.word	0x0005d670


	//   ....[144]....
        /*ce80*/ 	.word	0x0005d680


	//   ....[145]....
        /*ce84*/ 	.word	0x0005d690


	//   ....[146]....
        /*ce88*/ 	.word	0x0005d6c0


	//   ....[147]....
        /*ce8c*/ 	.word	0x0005d6d0


	//   ....[148]....
        /*ce90*/ 	.word	0x0005d6e0


	//   ....[149]....
        /*ce94*/ 	.word	0x0005d6f0


	//   ....[150]....
        /*ce98*/ 	.word	0x0005d720


	//   ....[151]....
        /*ce9c*/ 	.word	0x0005d730


	//   ....[152]....
        /*cea0*/ 	.word	0x0005d740


	//   ....[153]....
        /*cea4*/ 	.word	0x0005d750


	//   ....[154]....
        /*cea8*/ 	.word	0x0005d780


	//   ....[155]....
        /*ceac*/ 	.word	0x0005d790


	//   ....[156]....
        /*ceb0*/ 	.word	0x0005d7a0


	//   ....[157]....
        /*ceb4*/ 	.word	0x0005d7b0


	//   ....[158]....
        /*ceb8*/ 	.word	0x0005d7e0


	//   ....[159]....
        /*cebc*/ 	.word	0x0005d7f0


	//   ....[160]....
        /*cec0*/ 	.word	0x0005d800


	//   ....[161]....
        /*cec4*/ 	.word	0x0005d810


	//   ....[162]....
        /*cec8*/ 	.word	0x0005d840


	//   ....[163]....
        /*cecc*/ 	.word	0x0005d850


	//   ....[164]....
        /*ced0*/ 	.word	0x0005d860


	//   ....[165]....
        /*ced4*/ 	.word	0x0005d870


	//   ....[166]....
        /*ced8*/ 	.word	0x0005d8a0


	//   ....[167]....
        /*cedc*/ 	.word	0x0005d8b0


	//   ....[168]....
        /*cee0*/ 	.word	0x0005d8c0


	//   ....[169]....
        /*cee4*/ 	.word	0x0005d8d0


	//   ....[170]....
        /*cee8*/ 	.word	0x0005d900


	//   ....[171]....
        /*ceec*/ 	.word	0x0005d910


	//   ....[172]....
        /*cef0*/ 	.word	0x0005d920


	//   ....[173]....
        /*cef4*/ 	.word	0x0005d930


	//   ....[174]....
        /*cef8*/ 	.word	0x0005d960


	//   ....[175]....
        /*cefc*/ 	.word	0x0005d970


	//   ....[176]....
        /*cf00*/ 	.word	0x0005d980


	//   ....[177]....
        /*cf04*/ 	.word	0x0005d990


	//   ....[178]....
        /*cf08*/ 	.word	0x0005d9c0


	//   ....[179]....
        /*cf0c*/ 	.word	0x0005d9d0


	//   ....[180]....
        /*cf10*/ 	.word	0x0005d9e0


	//   ....[181]....
        /*cf14*/ 	.word	0x0005d9f0


	//   ....[182]....
        /*cf18*/ 	.word	0x0005da20


	//   ....[183]....
        /*cf1c*/ 	.word	0x0005da30


	//   ....[184]....
        /*cf20*/ 	.word	0x0005da40


	//   ....[185]....
        /*cf24*/ 	.word	0x0005da50


	//   ....[186]....
        /*cf28*/ 	.word	0x0005da80


	//   ....[187]....
        /*cf2c*/ 	.word	0x0005da90


	//   ....[188]....
        /*cf30*/ 	.word	0x0005daa0


	//   ....[189]....
        /*cf34*/ 	.word	0x0005dab0


	//   ....[190]....
        /*cf38*/ 	.word	0x0005dae0


	//   ....[191]....
        /*cf3c*/ 	.word	0x0005daf0


	//   ....[192]....
        /*cf40*/ 	.word	0x0005db00


	//   ....[193]....
        /*cf44*/ 	.word	0x0005db10


	//   ....[194]....
        /*cf48*/ 	.word	0x0005db40


	//   ....[195]....
        /*cf4c*/ 	.word	0x0005db50


	//   ....[196]....
        /*cf50*/ 	.word	0x0005db60


	//   ....[197]....
        /*cf54*/ 	.word	0x0005db70


	//   ....[198]....
        /*cf58*/ 	.word	0x0005dba0


	//   ....[199]....
        /*cf5c*/ 	.word	0x0005dbb0


	//   ....[200]....
        /*cf60*/ 	.word	0x0005dbc0


	//   ....[201]....
        /*cf64*/ 	.word	0x0005dbd0


	//   ....[202]....
        /*cf68*/ 	.word	0x0005dc00


	//   ....[203]....
        /*cf6c*/ 	.word	0x0005dc10


	//   ....[204]....
        /*cf70*/ 	.word	0x0005dc20


	//   ....[205]....
        /*cf74*/ 	.word	0x0005dc30


	//   ....[206]....
        /*cf78*/ 	.word	0x0005dc60


	//   ....[207]....
        /*cf7c*/ 	.word	0x0005dc70


	//   ....[208]....
        /*cf80*/ 	.word	0x0005dc80


	//   ....[209]....
        /*cf84*/ 	.word	0x0005dc90


	//   ....[210]....
        /*cf88*/ 	.word	0x0005dcc0


	//   ....[211]....
        /*cf8c*/ 	.word	0x0005dcd0


	//   ....[212]....
        /*cf90*/ 	.word	0x0005dce0


	//   ....[213]....
        /*cf94*/ 	.word	0x0005dcf0


	//   ....[214]....
        /*cf98*/ 	.word	0x0005dd20


	//   ....[215]....
        /*cf9c*/ 	.word	0x0005dd30


	//   ....[216]....
        /*cfa0*/ 	.word	0x0005dd40


	//   ....[217]....
        /*cfa4*/ 	.word	0x0005dd50


	//   ....[218]....
        /*cfa8*/ 	.word	0x0005dd80


	//   ....[219]....
        /*cfac*/ 	.word	0x0005dd90


	//   ....[220]....
        /*cfb0*/ 	.word	0x0005dda0


	//   ....[221]....
        /*cfb4*/ 	.word	0x0005ddb0


	//   ....[222]....
        /*cfb8*/ 	.word	0x0005dde0


	//   ....[223]....
        /*cfbc*/ 	.word	0x0005ddf0


	//   ....[224]....
        /*cfc0*/ 	.word	0x0005de00


	//   ....[225]....
        /*cfc4*/ 	.word	0x0005de10


	//   ....[226]....
        /*cfc8*/ 	.word	0x0005de40


	//   ....[227]....
        /*cfcc*/ 	.word	0x0005de50


	//   ....[228]....
        /*cfd0*/ 	.word	0x0005de60


	//   ....[229]....
        /*cfd4*/ 	.word	0x0005de70


	//   ....[230]....
        /*cfd8*/ 	.word	0x0005dea0


	//   ....[231]....
        /*cfdc*/ 	.word	0x0005deb0


	//   ....[232]....
        /*cfe0*/ 	.word	0x0005dec0


	//   ....[233]....
        /*cfe4*/ 	.word	0x0005ded0


	//   ....[234]....
        /*cfe8*/ 	.word	0x0005df00


	//   ....[235]....
        /*cfec*/ 	.word	0x0005df10


	//   ....[236]....
        /*cff0*/ 	.word	0x0005df20


	//   ....[237]....
        /*cff4*/ 	.word	0x0005df30


	//   ....[238]....
        /*cff8*/ 	.word	0x0005df60


	//   ....[239]....
        /*cffc*/ 	.word	0x0005df70


	//   ....[240]....
        /*d000*/ 	.word	0x0005df80


	//   ....[241]....
        /*d004*/ 	.word	0x0005df90


	//   ....[242]....
        /*d008*/ 	.word	0x0005dfc0


	//   ....[243]....
        /*d00c*/ 	.word	0x0005dfd0


	//   ....[244]....
        /*d010*/ 	.word	0x0005dfe0


	//   ....[245]....
        /*d014*/ 	.word	0x0005dff0


	//   ....[246]....
        /*d018*/ 	.word	0x0005e020


	//   ....[247]....
        /*d01c*/ 	.word	0x0005e030


	//   ....[248]....
        /*d020*/ 	.word	0x0005e040


	//   ....[249]....
        /*d024*/ 	.word	0x0005e050


	//   ....[250]....
        /*d028*/ 	.word	0x0005e080


	//   ....[251]....
        /*d02c*/ 	.word	0x0005e090


	//   ....[252]....
        /*d030*/ 	.word	0x0005e0a0


	//   ....[253]....
        /*d034*/ 	.word	0x0005e0b0


	//   ....[254]....
        /*d038*/ 	.word	0x0005e0e0


	//   ....[255]....
        /*d03c*/ 	.word	0x0005e0f0


	//   ....[0]....
        /*d040*/ 	.word	0x0005e100


	//   ....[1]....
        /*d044*/ 	.word	0x0005e110


	//   ....[2]....
        /*d048*/ 	.word	0x0005e140


	//   ....[3]....
        /*d04c*/ 	.word	0x0005e150


	//   ....[4]....
        /*d050*/ 	.word	0x0005e160


	//   ....[5]....
        /*d054*/ 	.word	0x0005e170


	//   ....[6]....
        /*d058*/ 	.word	0x0005e1a0


	//   ....[7]....
        /*d05c*/ 	.word	0x0005e1b0


	//   ....[8]....
        /*d060*/ 	.word	0x0005e1c0


	//   ....[9]....
        /*d064*/ 	.word	0x0005e1d0


	//   ....[10]....
        /*d068*/ 	.word	0x0005e200


	//   ....[11]....
        /*d06c*/ 	.word	0x0005e210


	//   ....[12]....
        /*d070*/ 	.word	0x0005e220


	//   ....[13]....
        /*d074*/ 	.word	0x0005e230


	//   ....[14]....
        /*d078*/ 	.word	0x0005e260


	//   ....[15]....
        /*d07c*/ 	.word	0x0005e270


	//   ....[16]....
        /*d080*/ 	.word	0x0005e280


	//   ....[17]....
        /*d084*/ 	.word	0x0005e290


	//   ....[18]....
        /*d088*/ 	.word	0x0005e2c0


	//   ....[19]....
        /*d08c*/ 	.word	0x0005e2d0


	//   ....[20]....
        /*d090*/ 	.word	0x0005e2e0


	//   ....[21]....
        /*d094*/ 	.word	0x0005e2f0


	//   ....[22]....
        /*d098*/ 	.word	0x0005e320


	//   ....[23]....
        /*d09c*/ 	.word	0x0005e330


	//   ....[24]....
        /*d0a0*/ 	.word	0x0005e340


	//   ....[25]....
        /*d0a4*/ 	.word	0x0005e350


	//   ....[26]....
        /*d0a8*/ 	.word	0x0005e380


	//   ....[27]....
        /*d0ac*/ 	.word	0x0005e390


	//   ....[28]....
        /*d0b0*/ 	.word	0x0005e3a0


	//   ....[29]....
        /*d0b4*/ 	.word	0x0005e3b0


	//   ....[30]....
        /*d0b8*/ 	.word	0x0005e3e0


	//   ....[31]....
        /*d0bc*/ 	.word	0x0005e3f0


	//   ....[32]....
        /*d0c0*/ 	.word	0x0005e400


	//   ....[33]....
        /*d0c4*/ 	.word	0x0005e410


	//   ....[34]....
        /*d0c8*/ 	.word	0x0005e440


	//   ....[35]....
        /*d0cc*/ 	.word	0x0005e450


	//   ....[36]....
        /*d0d0*/ 	.word	0x0005e460


	//   ....[37]....
        /*d0d4*/ 	.word	0x0005e470


	//   ....[38]....
        /*d0d8*/ 	.word	0x0005e4a0


	//   ....[39]....
        /*d0dc*/ 	.word	0x0005e4b0


	//   ....[40]....
        /*d0e0*/ 	.word	0x0005e4c0


	//   ....[41]....
        /*d0e4*/ 	.word	0x0005e4d0


	//   ....[42]....
        /*d0e8*/ 	.word	0x0005e500


	//   ....[43]....
        /*d0ec*/ 	.word	0x0005e510


	//   ....[44]....
        /*d0f0*/ 	.word	0x0005e520


	//   ....[45]....
        /*d0f4*/ 	.word	0x0005e530


	//   ....[46]....
        /*d0f8*/ 	.word	0x0005e560


	//   ....[47]....
        /*d0fc*/ 	.word	0x0005e570


	//   ....[48]....
        /*d100*/ 	.word	0x0005e580


	//   ....[49]....
        /*d104*/ 	.word	0x0005e590


	//   ....[50]....
        /*d108*/ 	.word	0x0005e5c0


	//   ....[51]....
        /*d10c*/ 	.word	0x0005e5d0


	//   ....[52]....
        /*d110*/ 	.word	0x0005e5e0


	//   ....[53]....
        /*d114*/ 	.word	0x0005e5f0


	//   ....[54]....
        /*d118*/ 	.word	0x0005e620


	//   ....[55]....
        /*d11c*/ 	.word	0x0005e630


	//   ....[56]....
        /*d120*/ 	.word	0x0005e640


	//   ....[57]....
        /*d124*/ 	.word	0x0005e650


	//   ....[58]....
        /*d128*/ 	.word	0x0005e680


	//   ....[59]....
        /*d12c*/ 	.word	0x0005e690


	//   ....[60]....
        /*d130*/ 	.word	0x0005e6a0


	//   ....[61]....
        /*d134*/ 	.word	0x0005e6b0


	//   ....[62]....
        /*d138*/ 	.word	0x0005e6e0


	//   ....[63]....
        /*d13c*/ 	.word	0x0005e6f0


	//   ....[64]....
        /*d140*/ 	.word	0x0005e700


	//   ....[65]....
        /*d144*/ 	.word	0x0005e710


	//   ....[66]....
        /*d148*/ 	.word	0x0005e740


	//   ....[67]....
        /*d14c*/ 	.word	0x0005e750


	//   ....[68]....
        /*d150*/ 	.word	0x0005e760


	//   ....[69]....
        /*d154*/ 	.word	0x0005e770


	//   ....[70]....
        /*d158*/ 	.word	0x0005e7a0


	//   ....[71]....
        /*d15c*/ 	.word	0x0005e7b0


	//   ....[72]....
        /*d160*/ 	.word	0x0005e7c0


	//   ....[73]....
        /*d164*/ 	.word	0x0005e7d0


	//   ....[74]....
        /*d168*/ 	.word	0x0005e800


	//   ....[75]....
        /*d16c*/ 	.word	0x0005e810


	//   ....[76]....
        /*d170*/ 	.word	0x0005e820


	//   ....[77]....
        /*d174*/ 	.word	0x0005e830


	//   ....[78]....
        /*d178*/ 	.word	0x0005e860


	//   ....[79]....
        /*d17c*/ 	.word	0x0005e870


	//   ....[80]....
        /*d180*/ 	.word	0x0005e880


	//   ....[81]....
        /*d184*/ 	.word	0x0005e890


	//   ....[82]....
        /*d188*/ 	.word	0x0005e8c0


	//   ....[83]....
        /*d18c*/ 	.word	0x0005e8d0


	//   ....[84]....
        /*d190*/ 	.word	0x0005e8e0


	//   ....[85]....
        /*d194*/ 	.word	0x0005e8f0


	//   ....[86]....
        /*d198*/ 	.word	0x0005e920


	//   ....[87]....
        /*d19c*/ 	.word	0x0005e930


	//   ....[88]....
        /*d1a0*/ 	.word	0x0005e940


	//   ....[89]....
        /*d1a4*/ 	.word	0x0005e950


	//   ....[90]....
        /*d1a8*/ 	.word	0x0005e980


	//   ....[91]....
        /*d1ac*/ 	.word	0x0005e990


	//   ....[92]....
        /*d1b0*/ 	.word	0x0005e9a0


	//   ....[93]....
        /*d1b4*/ 	.word	0x0005e9b0


	//   ....[94]....
        /*d1b8*/ 	.word	0x0005e9e0


	//   ....[95]....
        /*d1bc*/ 	.word	0x0005e9f0


	//   ....[96]....
        /*d1c0*/ 	.word	0x0005ea00


	//   ....[97]....
        /*d1c4*/ 	.word	0x0005ea10


	//   ....[98]....
        /*d1c8*/ 	.word	0x0005ea40


	//   ....[99]....
        /*d1cc*/ 	.word	0x0005ea50


	//   ....[100]....
        /*d1d0*/ 	.word	0x0005ea60


	//   ....[101]....
        /*d1d4*/ 	.word	0x0005ea70


	//   ....[102]....
        /*d1d8*/ 	.word	0x0005eaa0


	//   ....[103]....
        /*d1dc*/ 	.word	0x0005eab0


	//   ....[104]....
        /*d1e0*/ 	.word	0x0005eac0


	//   ....[105]....
        /*d1e4*/ 	.word	0x0005ead0


	//   ....[106]....
        /*d1e8*/ 	.word	0x0005eb00


	//   ....[107]....
        /*d1ec*/ 	.word	0x0005eb10


	//   ....[108]....
        /*d1f0*/ 	.word	0x0005eb20


	//   ....[109]....
        /*d1f4*/ 	.word	0x0005eb30


	//   ....[110]....
        /*d1f8*/ 	.word	0x0005eb60


	//   ....[111]....
        /*d1fc*/ 	.word	0x0005eb70


	//   ....[112]....
        /*d200*/ 	.word	0x0005eb80


	//   ....[113]....
        /*d204*/ 	.word	0x0005eb90


	//   ....[114]....
        /*d208*/ 	.word	0x0005ebc0


	//   ....[115]....
        /*d20c*/ 	.word	0x0005ebd0


	//   ....[116]....
        /*d210*/ 	.word	0x0005ebe0


	//   ....[117]....
        /*d214*/ 	.word	0x0005ebf0


	//   ....[118]....
        /*d218*/ 	.word	0x0005ec20


	//   ....[119]....
        /*d21c*/ 	.word	0x0005ec30


	//   ....[120]....
        /*d220*/ 	.word	0x0005ec40


	//   ....[121]....
        /*d224*/ 	.word	0x0005ec50


	//   ....[122]....
        /*d228*/ 	.word	0x0005ec80


	//   ....[123]....
        /*d22c*/ 	.word	0x0005ec90


	//   ....[124]....
        /*d230*/ 	.word	0x0005eca0


	//   ....[125]....
        /*d234*/ 	.word	0x0005ecb0


	//   ....[126]....
        /*d238*/ 	.word	0x0005ece0


	//   ....[127]....
        /*d23c*/ 	.word	0x0005ecf0


	//   ....[128]....
        /*d240*/ 	.word	0x0005ed00


	//   ....[129]....
        /*d244*/ 	.word	0x0005ed10


	//   ....[130]....
        /*d248*/ 	.word	0x0005ed40


	//   ....[131]....
        /*d24c*/ 	.word	0x0005ed50


	//   ....[132]....
        /*d250*/ 	.word	0x0005ed60


	//   ....[133]....
        /*d254*/ 	.word	0x0005ed70


	//   ....[134]....
        /*d258*/ 	.word	0x0005eda0


	//   ....[135]....
        /*d25c*/ 	.word	0x0005edb0


	//   ....[136]....
        /*d260*/ 	.word	0x0005edc0


	//   ....[137]....
        /*d264*/ 	.word	0x0005edd0


	//   ....[138]....
        /*d268*/ 	.word	0x0005ee00


	//   ....[139]....
        /*d26c*/ 	.word	0x0005ee10


	//   ....[140]....
        /*d270*/ 	.word	0x0005ee20


	//   ....[141]....
        /*d274*/ 	.word	0x0005ee30


	//   ....[142]....
        /*d278*/ 	.word	0x0005ee60


	//   ....[143]....
        /*d27c*/ 	.word	0x0005ee80


	//   ....[144]....
        /*d280*/ 	.word	0x00066ea0


	//   ....[145]....
        /*d284*/ 	.word	0x00066eb0


	//   ....[146]....
        /*d288*/ 	.word	0x00066ec0


	//   ....[147]....
        /*d28c*/ 	.word	0x00066ef0


	//   ....[148]....
        /*d290*/ 	.word	0x00066f00


	//   ....[149]....
        /*d294*/ 	.word	0x00066f10


	//   ....[150]....
        /*d298*/ 	.word	0x00066f20


	//   ....[151]....
        /*d29c*/ 	.word	0x00066f50


	//   ....[152]....
        /*d2a0*/ 	.word	0x00066f60


	//   ....[153]....
        /*d2a4*/ 	.word	0x00066f70


	//   ....[154]....
        /*d2a8*/ 	.word	0x00066f80


	//   ....[155]....
        /*d2ac*/ 	.word	0x00066fb0


	//   ....[156]....
        /*d2b0*/ 	.word	0x00066fc0


	//   ....[157]....
        /*d2b4*/ 	.word	0x00066fd0


	//   ....[158]....
        /*d2b8*/ 	.word	0x00066fe0


	//   ....[159]....
        /*d2bc*/ 	.word	0x00067010


	//   ....[160]....
        /*d2c0*/ 	.word	0x00067020


	//   ....[161]....
        /*d2c4*/ 	.word	0x00067030


	//   ....[162]....
        /*d2c8*/ 	.word	0x00067040


	//   ....[163]....
        /*d2cc*/ 	.word	0x00067070


	//   ....[164]....
        /*d2d0*/ 	.word	0x00067080


	//   ....[165]....
        /*d2d4*/ 	.word	0x00067090


	//   ....[166]....
        /*d2d8*/ 	.word	0x000670a0


	//   ....[167]....
        /*d2dc*/ 	.word	0x000670d0


	//   ....[168]....
        /*d2e0*/ 	.word	0x000670e0


	//   ....[169]....
        /*d2e4*/ 	.word	0x000670f0


	//   ....[170]....
        /*d2e8*/ 	.word	0x00067100


	//   ....[171]....
        /*d2ec*/ 	.word	0x00067130


	//   ....[172]....
        /*d2f0*/ 	.word	0x00067140


	//   ....[173]....
        /*d2f4*/ 	.word	0x00067150


	//   ....[174]....
        /*d2f8*/ 	.word	0x00067160


	//   ....[175]....
        /*d2fc*/ 	.word	0x00067190


	//   ....[176]....
        /*d300*/ 	.word	0x000671a0


	//   ....[177]....
        /*d304*/ 	.word	0x000671b0


	//   ....[178]....
        /*d308*/ 	.word	0x000671c0


	//   ....[179]....
        /*d30c*/ 	.word	0x000671f0


	//   ....[180]....
        /*d310*/ 	.word	0x00067200


	//   ....[181]....
        /*d314*/ 	.word	0x00067210


	//   ....[182]....
        /*d318*/ 	.word	0x00067220


	//   ....[183]....
        /*d31c*/ 	.word	0x00067250


	//   ....[184]....
        /*d320*/ 	.word	0x00067260


	//   ....[185]....
        /*d324*/ 	.word	0x00067270


	//   ....[186]....
        /*d328*/ 	.word	0x00067280


	//   ....[187]....
        /*d32c*/ 	.word	0x000672b0


	//   ....[188]....
        /*d330*/ 	.word	0x000672c0


	//   ....[189]....
        /*d334*/ 	.word	0x000672d0


	//   ....[190]....
        /*d338*/ 	.word	0x000672e0


	//   ....[191]....
        /*d33c*/ 	.word	0x00067310


	//   ....[192]....
        /*d340*/ 	.word	0x00067320


	//   ....[193]....
        /*d344*/ 	.word	0x00067330


	//   ....[194]....
        /*d348*/ 	.word	0x00067340


	//   ....[195]....
        /*d34c*/ 	.word	0x00067370


	//   ....[196]....
        /*d350*/ 	.word	0x00067380


	//   ....[197]....
        /*d354*/ 	.word	0x00067390


	//   ....[198]....
        /*d358*/ 	.word	0x000673a0


	//   ....[199]....
        /*d35c*/ 	.word	0x000673d0


	//   ....[200]....
        /*d360*/ 	.word	0x000673e0


	//   ....[201]....
        /*d364*/ 	.word	0x000673f0


	//   ....[202]....
        /*d368*/ 	.word	0x00067400


	//   ....[203]....
        /*d36c*/ 	.word	0x00067430


	//   ....[204]....
        /*d370*/ 	.word	0x00067440


	//   ....[205]....
        /*d374*/ 	.word	0x00067450


	//   ....[206]....
        /*d378*/ 	.word	0x00067460


	//   ....[207]....
        /*d37c*/ 	.word	0x00067490


	//   ....[208]....
        /*d380*/ 	.word	0x000674a0


	//   ....[209]....
        /*d384*/ 	.word	0x000674b0


	//   ....[210]....
        /*d388*/ 	.word	0x000674c0


	//   ....[211]....
        /*d38c*/ 	.word	0x000674f0


	//   ....[212]....
        /*d390*/ 	.word	0x00067500


	//   ....[213]....
        /*d394*/ 	.word	0x00067510


	//   ....[214]....
        /*d398*/ 	.word	0x00067520


	//   ....[215]....
        /*d39c*/ 	.word	0x00067550


	//   ....[216]....
        /*d3a0*/ 	.word	0x00067560


	//   ....[217]....
        /*d3a4*/ 	.word	0x00067570


	//   ....[218]....
        /*d3a8*/ 	.word	0x00067580


	//   ....[219]....
        /*d3ac*/ 	.word	0x000675b0


	//   ....[220]....
        /*d3b0*/ 	.word	0x000675c0


	//   ....[221]....
        /*d3b4*/ 	.word	0x000675d0


	//   ....[222]....
        /*d3b8*/ 	.word	0x000675e0


	//   ....[223]....
        /*d3bc*/ 	.word	0x00067610


	//   ....[224]....
        /*d3c0*/ 	.word	0x00067620


	//   ....[225]....
        /*d3c4*/ 	.word	0x00067630


	//   ....[226]....
        /*d3c8*/ 	.word	0x00067640


	//   ....[227]....
        /*d3cc*/ 	.word	0x00067670


	//   ....[228]....
        /*d3d0*/ 	.word	0x00067680


	//   ....[229]....
        /*d3d4*/ 	.word	0x00067690


	//   ....[230]....
        /*d3d8*/ 	.word	0x000676a0


	//   ....[231]....
        /*d3dc*/ 	.word	0x000676d0


	//   ....[232]....
        /*d3e0*/ 	.word	0x000676e0


	//   ....[233]....
        /*d3e4*/ 	.word	0x000676f0


	//   ....[234]....
        /*d3e8*/ 	.word	0x00067700


	//   ....[235]....
        /*d3ec*/ 	.word	0x00067730


	//   ....[236]....
        /*d3f0*/ 	.word	0x00067740


	//   ....[237]....
        /*d3f4*/ 	.word	0x00067750


	//   ....[238]....
        /*d3f8*/ 	.word	0x00067760


	//   ....[239]....
        /*d3fc*/ 	.word	0x00067790


	//   ....[240]....
        /*d400*/ 	.word	0x000677a0


	//   ....[241]....
        /*d404*/ 	.word	0x000677b0


	//   ....[242]....
        /*d408*/ 	.word	0x000677c0


	//   ....[243]....
        /*d40c*/ 	.word	0x000677f0


	//   ....[244]....
        /*d410*/ 	.word	0x00067800


	//   ....[245]....
        /*d414*/ 	.word	0x00067810


	//   ....[246]....
        /*d418*/ 	.word	0x00067820


	//   ....[247]....
        /*d41c*/ 	.word	0x00067850


	//   ....[248]....
        /*d420*/ 	.word	0x00067860


	//   ....[249]....
        /*d424*/ 	.word	0x00067870


	//   ....[250]....
        /*d428*/ 	.word	0x00067880


	//   ....[251]....
        /*d42c*/ 	.word	0x000678b0


	//   ....[252]....
        /*d430*/ 	.word	0x000678c0


	//   ....[253]....
        /*d434*/ 	.word	0x000678d0


	//   ....[254]....
        /*d438*/ 	.word	0x000678e0


	//   ....[255]....
        /*d43c*/ 	.word	0x00067910


	//   ....[0]....
        /*d440*/ 	.word	0x00067920


	//   ....[1]....
        /*d444*/ 	.word	0x00067930


	//   ....[2]....
        /*d448*/ 	.word	0x00067940


	//   ....[3]....
        /*d44c*/ 	.word	0x00067970


	//   ....[4]....
        /*d450*/ 	.word	0x00067980


	//   ....[5]....
        /*d454*/ 	.word	0x00067990


	//   ....[6]....
        /*d458*/ 	.word	0x000679a0


	//   ....[7]....
        /*d45c*/ 	.word	0x000679d0


	//   ....[8]....
        /*d460*/ 	.word	0x000679e0


	//   ....[9]....
        /*d464*/ 	.word	0x000679f0


	//   ....[10]....
        /*d468*/ 	.word	0x00067a00


	//   ....[11]....
        /*d46c*/ 	.word	0x00067a30


	//   ....[12]....
        /*d470*/ 	.word	0x00067a40


	//   ....[13]....
        /*d474*/ 	.word	0x00067a50


	//   ....[14]....
        /*d478*/ 	.word	0x00067a60


	//   ....[15]....
        /*d47c*/ 	.word	0x00067a90


	//   ....[16]....
        /*d480*/ 	.word	0x00067aa0


	//   ....[17]....
        /*d484*/ 	.word	0x00067ab0


	//   ....[18]....
        /*d488*/ 	.word	0x00067ac0


	//   ....[19]....
        /*d48c*/ 	.word	0x00067af0


	//   ....[20]....
        /*d490*/ 	.word	0x00067b00


	//   ....[21]....
        /*d494*/ 	.word	0x00067b10


	//   ....[22]....
        /*d498*/ 	.word	0x00067b20


	//   ....[23]....
        /*d49c*/ 	.word	0x00067b50


	//   ....[24]....
        /*d4a0*/ 	.word	0x00067b60


	//   ....[25]....
        /*d4a4*/ 	.word	0x00067b70


	//   ....[26]....
        /*d4a8*/ 	.word	0x00067b80


	//   ....[27]....
        /*d4ac*/ 	.word	0x00067bb0


	//   ....[28]....
        /*d4b0*/ 	.word	0x00067bc0


	//   ....[29]....
        /*d4b4*/ 	.word	0x00067bd0


	//   ....[30]....
        /*d4b8*/ 	.word	0x00067be0


	//   ....[31]....
        /*d4bc*/ 	.word	0x00067c10


	//   ....[32]....
        /*d4c0*/ 	.word	0x00067c20


	//   ....[33]....
        /*d4c4*/ 	.word	0x00067c30


	//   ....[34]....
        /*d4c8*/ 	.word	0x00067c40


	//   ....[35]....
        /*d4cc*/ 	.word	0x00067c70


	//   ....[36]....
        /*d4d0*/ 	.word	0x00067c80


	//   ....[37]....
        /*d4d4*/ 	.word	0x00067c90


	//   ....[38]....
        /*d4d8*/ 	.word	0x00067ca0


	//   ....[39]....
        /*d4dc*/ 	.word	0x00067cd0


	//   ....[40]....
        /*d4e0*/ 	.word	0x00067ce0


	//   ....[41]....
        /*d4e4*/ 	.word	0x00067cf0


	//   ....[42]....
        /*d4e8*/ 	.word	0x00067d00


	//   ....[43]....
        /*d4ec*/ 	.word	0x00067d30


	//   ....[44]....
        /*d4f0*/ 	.word	0x00067d40


	//   ....[45]....
        /*d4f4*/ 	.word	0x00067d50


	//   ....[46]....
        /*d4f8*/ 	.word	0x00067d60


	//   ....[47]....
        /*d4fc*/ 	.word	0x00067d90


	//   ....[48]....
        /*d500*/ 	.word	0x00067da0


	//   ....[49]....
        /*d504*/ 	.word	0x00067db0


	//   ....[50]....
        /*d508*/ 	.word	0x00067dc0


	//   ....[51]....
        /*d50c*/ 	.word	0x00067df0


	//   ....[52]....
        /*d510*/ 	.word	0x00067e00


	//   ....[53]....
        /*d514*/ 	.word	0x00067e10


	//   ....[54]....
        /*d518*/ 	.word	0x00067e20


	//   ....[55]....
        /*d51c*/ 	.word	0x00067e50


	//   ....[56]....
        /*d520*/ 	.word	0x00067e60


	//   ....[57]....
        /*d524*/ 	.word	0x00067e70


	//   ....[58]....
        /*d528*/ 	.word	0x00067e80


	//   ....[59]....
        /*d52c*/ 	.word	0x00067eb0


	//   ....[60]....
        /*d530*/ 	.word	0x00067ec0


	//   ....[61]....
        /*d534*/ 	.word	0x00067ed0


	//   ....[62]....
        /*d538*/ 	.word	0x00067ee0


	//   ....[63]....
        /*d53c*/ 	.word	0x00067f10


	//   ....[64]....
        /*d540*/ 	.word	0x00067f20


	//   ....[65]....
        /*d544*/ 	.word	0x00067f30


	//   ....[66]....
        /*d548*/ 	.word	0x00067f40


	//   ....[67]....
        /*d54c*/ 	.word	0x00067f70


	//   ....[68]....
        /*d550*/ 	.word	0x00067f80


	//   ....[69]....
        /*d554*/ 	.word	0x00067f90


	//   ....[70]....
        /*d558*/ 	.word	0x00067fa0


	//   ....[71]....
        /*d55c*/ 	.word	0x00067fd0


	//   ....[72]....
        /*d560*/ 	.word	0x00067fe0


	//   ....[73]....
        /*d564*/ 	.word	0x00067ff0


	//   ....[74]....
        /*d568*/ 	.word	0x00068000


	//   ....[75]....
        /*d56c*/ 	.word	0x00068030


	//   ....[76]....
        /*d570*/ 	.word	0x00068040


	//   ....[77]....
        /*d574*/ 	.word	0x00068050


	//   ....[78]....
        /*d578*/ 	.word	0x00068060


	//   ....[79]....
        /*d57c*/ 	.word	0x00068090


	//   ....[80]....
        /*d580*/ 	.word	0x000680a0


	//   ....[81]....
        /*d584*/ 	.word	0x000680b0


	//   ....[82]....
        /*d588*/ 	.word	0x000680c0


	//   ....[83]....
        /*d58c*/ 	.word	0x000680f0


	//   ....[84]....
        /*d590*/ 	.word	0x00068100


	//   ....[85]....
        /*d594*/ 	.word	0x00068110


	//   ....[86]....
        /*d598*/ 	.word	0x00068120


	//   ....[87]....
        /*d59c*/ 	.word	0x00068150


	//   ....[88]....
        /*d5a0*/ 	.word	0x00068160


	//   ....[89]....
        /*d5a4*/ 	.word	0x00068170


	//   ....[90]....
        /*d5a8*/ 	.word	0x00068180


	//   ....[91]....
        /*d5ac*/ 	.word	0x000681b0


	//   ....[92]....
        /*d5b0*/ 	.word	0x000681c0


	//   ....[93]....
        /*d5b4*/ 	.word	0x000681d0


	//   ....[94]....
        /*d5b8*/ 	.word	0x000681e0


	//   ....[95]....
        /*d5bc*/ 	.word	0x00068210


	//   ....[96]....
        /*d5c0*/ 	.word	0x00068220


	//   ....[97]....
        /*d5c4*/ 	.word	0x00068230


	//   ....[98]....
        /*d5c8*/ 	.word	0x00068240


	//   ....[99]....
        /*d5cc*/ 	.word	0x00068270


	//   ....[100]....
        /*d5d0*/ 	.word	0x00068280


	//   ....[101]....
        /*d5d4*/ 	.word	0x00068290


	//   ....[102]....
        /*d5d8*/ 	.word	0x000682a0


	//   ....[103]....
        /*d5dc*/ 	.word	0x000682d0


	//   ....[104]....
        /*d5e0*/ 	.word	0x000682e0


	//   ....[105]....
        /*d5e4*/ 	.word	0x000682f0


	//   ....[106]....
        /*d5e8*/ 	.word	0x00068300


	//   ....[107]....
        /*d5ec*/ 	.word	0x00068330


	//   ....[108]....
        /*d5f0*/ 	.word	0x00068340


	//   ....[109]....
        /*d5f4*/ 	.word	0x00068350


	//   ....[110]....
        /*d5f8*/ 	.word	0x00068360


	//   ....[111]....
        /*d5fc*/ 	.word	0x00068390


	//   ....[112]....
        /*d600*/ 	.word	0x000683a0


	//   ....[113]....
        /*d604*/ 	.word	0x000683b0


	//   ....[114]....
        /*d608*/ 	.word	0x000683c0


	//   ....[115]....
        /*d60c*/ 	.word	0x000683f0


	//   ....[116]....
        /*d610*/ 	.word	0x00068400


	//   ....[117]....
        /*d614*/ 	.word	0x00068410


	//   ....[118]....
        /*d618*/ 	.word	0x00068420


	//   ....[119]....
        /*d61c*/ 	.word	0x00068450


	//   ....[120]....
        /*d620*/ 	.word	0x00068460


	//   ....[121]....
        /*d624*/ 	.word	0x00068470


	//   ....[122]....
        /*d628*/ 	.word	0x00068480


	//   ....[123]....
        /*d62c*/ 	.word	0x000684b0


	//   ....[124]....
        /*d630*/ 	.word	0x000684c0


	//   ....[125]....
        /*d634*/ 	.word	0x000684d0


	//   ....[126]....
        /*d638*/ 	.word	0x000684e0


	//   ....[127]....
        /*d63c*/ 	.word	0x00068510


	//   ....[128]....
        /*d640*/ 	.word	0x00068520


	//   ....[129]....
        /*d644*/ 	.word	0x00068530


	//   ....[130]....
        /*d648*/ 	.word	0x00068540


	//   ....[131]....
        /*d64c*/ 	.word	0x00068570


	//   ....[132]....
        /*d650*/ 	.word	0x00068580


	//   ....[133]....
        /*d654*/ 	.word	0x00068590


	//   ....[134]....
        /*d658*/ 	.word	0x000685a0


	//   ....[135]....
        /*d65c*/ 	.word	0x000685d0


	//   ....[136]....
        /*d660*/ 	.word	0x000685e0


	//   ....[137]....
        /*d664*/ 	.word	0x000685f0


	//   ....[138]....
        /*d668*/ 	.word	0x00068600


	//   ....[139]....
        /*d66c*/ 	.word	0x00068630


	//   ....[140]....
        /*d670*/ 	.word	0x00068640


	//   ....[141]....
        /*d674*/ 	.word	0x00068650


	//   ....[142]....
        /*d678*/ 	.word	0x00068660


	//   ....[143]....
        /*d67c*/ 	.word	0x00068690


	//   ....[144]....
        /*d680*/ 	.word	0x000686a0


	//   ....[145]....
        /*d684*/ 	.word	0x000686b0


	//   ....[146]....
        /*d688*/ 	.word	0x000686c0


	//   ....[147]....
        /*d68c*/ 	.word	0x000686f0


	//   ....[148]....
        /*d690*/ 	.word	0x00068700


	//   ....[149]....
        /*d694*/ 	.word	0x00068710


	//   ....[150]....
        /*d698*/ 	.word	0x00068720


	//   ....[151]....
        /*d69c*/ 	.word	0x00068750


	//   ....[152]....
        /*d6a0*/ 	.word	0x00068760


	//   ....[153]....
        /*d6a4*/ 	.word	0x00068770


	//   ....[154]....
        /*d6a8*/ 	.word	0x00068780


	//   ....[155]....
        /*d6ac*/ 	.word	0x000687b0


	//   ....[156]....
        /*d6b0*/ 	.word	0x000687c0


	//   ....[157]....
        /*d6b4*/ 	.word	0x000687d0


	//   ....[158]....
        /*d6b8*/ 	.word	0x000687e0


	//   ....[159]....
        /*d6bc*/ 	.word	0x00068810


	//   ....[160]....
        /*d6c0*/ 	.word	0x00068820


	//   ....[161]....
        /*d6c4*/ 	.word	0x00068830


	//   ....[162]....
        /*d6c8*/ 	.word	0x00068840


	//   ....[163]....
        /*d6cc*/ 	.word	0x00068870


	//   ....[164]....
        /*d6d0*/ 	.word	0x00068880


	//   ....[165]....
        /*d6d4*/ 	.word	0x00068890


	//   ....[166]....
        /*d6d8*/ 	.word	0x000688a0


	//   ....[167]....
        /*d6dc*/ 	.word	0x000688d0


	//   ....[168]....
        /*d6e0*/ 	.word	0x000688e0


	//   ....[169]....
        /*d6e4*/ 	.word	0x000688f0


	//   ....[170]....
        /*d6e8*/ 	.word	0x00068900


	//   ....[171]....
        /*d6ec*/ 	.word	0x00068930


	//   ....[172]....
        /*d6f0*/ 	.word	0x00068940


	//   ....[173]....
        /*d6f4*/ 	.word	0x00068950


	//   ....[174]....
        /*d6f8*/ 	.word	0x00068960


	//   ....[175]....
        /*d6fc*/ 	.word	0x00068990


	//   ....[176]....
        /*d700*/ 	.word	0x000689a0


	//   ....[177]....
        /*d704*/ 	.word	0x000689b0


	//   ....[178]....
        /*d708*/ 	.word	0x000689c0


	//   ....[179]....
        /*d70c*/ 	.word	0x000689f0


	//   ....[180]....
        /*d710*/ 	.word	0x00068a00


	//   ....[181]....
        /*d714*/ 	.word	0x00068a10


	//   ....[182]....
        /*d718*/ 	.word	0x00068a20


	//   ....[183]....
        /*d71c*/ 	.word	0x00068a50


	//   ....[184]....
        /*d720*/ 	.word	0x00068a60


	//   ....[185]....
        /*d724*/ 	.word	0x00068a70


	//   ....[186]....
        /*d728*/ 	.word	0x00068a80


	//   ....[187]....
        /*d72c*/ 	.word	0x00068ab0


	//   ....[188]....
        /*d730*/ 	.word	0x00068ac0


	//   ....[189]....
        /*d734*/ 	.word	0x00068ad0


	//   ....[190]....
        /*d738*/ 	.word	0x00068ae0


	//   ....[191]....
        /*d73c*/ 	.word	0x00068b10


	//   ....[192]....
        /*d740*/ 	.word	0x00068b20


	//   ....[193]....
        /*d744*/ 	.word	0x00068b30


	//   ....[194]....
        /*d748*/ 	.word	0x00068b40


	//   ....[195]....
        /*d74c*/ 	.word	0x00068b70


	//   ....[196]....
        /*d750*/ 	.word	0x00068b80


	//   ....[197]....
        /*d754*/ 	.word	0x00068b90


	//   ....[198]....
        /*d758*/ 	.word	0x00068ba0


	//   ....[199]....
        /*d75c*/ 	.word	0x00068bd0


	//   ....[200]....
        /*d760*/ 	.word	0x00068be0


	//   ....[201]....
        /*d764*/ 	.word	0x00068bf0


	//   ....[202]....
        /*d768*/ 	.word	0x00068c00


	//   ....[203]....
        /*d76c*/ 	.word	0x00068c30


	//   ....[204]....
        /*d770*/ 	.word	0x00068c40


	//   ....[205]....
        /*d774*/ 	.word	0x00068c50


	//   ....[206]....
        /*d778*/ 	.word	0x00068c60


	//   ....[207]....
        /*d77c*/ 	.word	0x00068c90


	//   ....[208]....
        /*d780*/ 	.word	0x00068ca0


	//   ....[209]....
        /*d784*/ 	.word	0x00068cb0


	//   ....[210]....
        /*d788*/ 	.word	0x00068cc0


	//   ....[211]....
        /*d78c*/ 	.word	0x00068cf0


	//   ....[212]....
        /*d790*/ 	.word	0x00068d00


	//   ....[213]....
        /*d794*/ 	.word	0x00068d10


	//   ....[214]....
        /*d798*/ 	.word	0x00068d20


	//   ....[215]....
        /*d79c*/ 	.word	0x00068d50


	//   ....[216]....
        /*d7a0*/ 	.word	0x00068d60


	//   ....[217]....
        /*d7a4*/ 	.word	0x00068d70


	//   ....[218]....
        /*d7a8*/ 	.word	0x00068d80


	//   ....[219]....
        /*d7ac*/ 	.word	0x00068db0


	//   ....[220]....
        /*d7b0*/ 	.word	0x00068dc0


	//   ....[221]....
        /*d7b4*/ 	.word	0x00068dd0


	//   ....[222]....
        /*d7b8*/ 	.word	0x00068de0


	//   ....[223]....
        /*d7bc*/ 	.word	0x00068e10


	//   ....[224]....
        /*d7c0*/ 	.word	0x00068e20


	//   ....[225]....
        /*d7c4*/ 	.word	0x00068e30


	//   ....[226]....
        /*d7c8*/ 	.word	0x00068e40


	//   ....[227]....
        /*d7cc*/ 	.word	0x00068e70


	//   ....[228]....
        /*d7d0*/ 	.word	0x00068e80


	//   ....[229]....
        /*d7d4*/ 	.word	0x00068e90


	//   ....[230]....
        /*d7d8*/ 	.word	0x00068ea0


	//   ....[231]....
        /*d7dc*/ 	.word	0x00068ed0


	//   ....[232]....
        /*d7e0*/ 	.word	0x00068ee0


	//   ....[233]....
        /*d7e4*/ 	.word	0x00068ef0


	//   ....[234]....
        /*d7e8*/ 	.word	0x00068f00


	//   ....[235]....
        /*d7ec*/ 	.word	0x00068f30


	//   ....[236]....
        /*d7f0*/ 	.word	0x00068f40


	//   ....[237]....
        /*d7f4*/ 	.word	0x00068f50


	//   ....[238]....
        /*d7f8*/ 	.word	0x00068f60


	//   ....[239]....
        /*d7fc*/ 	.word	0x00068f90


	//   ....[240]....
        /*d800*/ 	.word	0x00068fa0


	//   ....[241]....
        /*d804*/ 	.word	0x00068fb0


	//   ....[242]....
        /*d808*/ 	.word	0x00068fc0


	//   ....[243]....
        /*d80c*/ 	.word	0x00068ff0


	//   ....[244]....
        /*d810*/ 	.word	0x00069000


	//   ....[245]....
        /*d814*/ 	.word	0x00069010


	//   ....[246]....
        /*d818*/ 	.word	0x00069020


	//   ....[247]....
        /*d81c*/ 	.word	0x00069050


	//   ....[248]....
        /*d820*/ 	.word	0x00069060


	//   ....[249]....
        /*d824*/ 	.word	0x00069070


	//   ....[250]....
        /*d828*/ 	.word	0x00069080


	//   ....[251]....
        /*d82c*/ 	.word	0x000690b0


	//   ....[252]....
        /*d830*/ 	.word	0x000690c0


	//   ....[253]....
        /*d834*/ 	.word	0x000690d0


	//   ....[254]....
        /*d838*/ 	.word	0x000690e0


	//   ....[255]....
        /*d83c*/ 	.word	0x00069110


	//   ....[0]....
        /*d840*/ 	.word	0x00069120


	//   ....[1]....
        /*d844*/ 	.word	0x00069130


	//   ....[2]....
        /*d848*/ 	.word	0x00069140


	//   ....[3]....
        /*d84c*/ 	.word	0x00069170


	//   ....[4]....
        /*d850*/ 	.word	0x00069180


	//   ....[5]....
        /*d854*/ 	.word	0x00069190


	//   ....[6]....
        /*d858*/ 	.word	0x000691a0


	//   ....[7]....
        /*d85c*/ 	.word	0x000691d0


	//   ....[8]....
        /*d860*/ 	.word	0x000691e0


	//   ....[9]....
        /*d864*/ 	.word	0x000691f0


	//   ....[10]....
        /*d868*/ 	.word	0x00069200


	//   ....[11]....
        /*d86c*/ 	.word	0x00069230


	//   ....[12]....
        /*d870*/ 	.word	0x00069240


	//   ....[13]....
        /*d874*/ 	.word	0x00069250


	//   ....[14]....
        /*d878*/ 	.word	0x00069260


	//   ....[15]....
        /*d87c*/ 	.word	0x00069290


	//   ....[16]....
        /*d880*/ 	.word	0x000692a0


	//   ....[17]....
        /*d884*/ 	.word	0x000692b0


	//   ....[18]....
        /*d888*/ 	.word	0x000692c0


	//   ....[19]....
        /*d88c*/ 	.word	0x000692f0


	//   ....[20]....
        /*d890*/ 	.word	0x00069300


	//   ....[21]....
        /*d894*/ 	.word	0x00069310


	//   ....[22]....
        /*d898*/ 	.word	0x00069320


	//   ....[23]....
        /*d89c*/ 	.word	0x00069350


	//   ....[24]....
        /*d8a0*/ 	.word	0x00069360


	//   ....[25]....
        /*d8a4*/ 	.word	0x00069370


	//   ....[26]....
        /*d8a8*/ 	.word	0x00069380


	//   ....[27]....
        /*d8ac*/ 	.word	0x000693b0


	//   ....[28]....
        /*d8b0*/ 	.word	0x000693c0


	//   ....[29]....
        /*d8b4*/ 	.word	0x000693d0


	//   ....[30]....
        /*d8b8*/ 	.word	0x000693e0


	//   ....[31]....
        /*d8bc*/ 	.word	0x00069410


	//   ....[32]....
        /*d8c0*/ 	.word	0x00069420


	//   ....[33]....
        /*d8c4*/ 	.word	0x00069430


	//   ....[34]....
        /*d8c8*/ 	.word	0x00069440


	//   ....[35]....
        /*d8cc*/ 	.word	0x00069470


	//   ....[36]....
        /*d8d0*/ 	.word	0x00069480


	//   ....[37]....
        /*d8d4*/ 	.word	0x00069490


	//   ....[38]....
        /*d8d8*/ 	.word	0x000694a0


	//   ....[39]....
        /*d8dc*/ 	.word	0x000694d0


	//   ....[40]....
        /*d8e0*/ 	.word	0x000694e0


	//   ....[41]....
        /*d8e4*/ 	.word	0x000694f0


	//   ....[42]....
        /*d8e8*/ 	.word	0x00069500


	//   ....[43]....
        /*d8ec*/ 	.word	0x00069530


	//   ....[44]....
        /*d8f0*/ 	.word	0x00069540


	//   ....[45]....
        /*d8f4*/ 	.word	0x00069550


	//   ....[46]....
        /*d8f8*/ 	.word	0x00069560


	//   ....[47]....
        /*d8fc*/ 	.word	0x00069590


	//   ....[48]....
        /*d900*/ 	.word	0x000695a0


	//   ....[49]....
        /*d904*/ 	.word	0x000695b0


	//   ....[50]....
        /*d908*/ 	.word	0x000695c0


	//   ....[51]....
        /*d90c*/ 	.word	0x000695f0


	//   ....[52]....
        /*d910*/ 	.word	0x00069600


	//   ....[53]....
        /*d914*/ 	.word	0x00069610


	//   ....[54]....
        /*d918*/ 	.word	0x00069620


	//   ....[55]....
        /*d91c*/ 	.word	0x00069650


	//   ....[56]....
        /*d920*/ 	.word	0x00069660


	//   ....[57]....
        /*d924*/ 	.word	0x00069670


	//   ....[58]....
        /*d928*/ 	.word	0x00069680


	//   ....[59]....
        /*d92c*/ 	.word	0x000696b0


	//   ....[60]....
        /*d930*/ 	.word	0x000696c0


	//   ....[61]....
        /*d934*/ 	.word	0x000696d0


	//   ....[62]....
        /*d938*/ 	.word	0x000696e0


	//   ....[63]....
        /*d93c*/ 	.word	0x00069710


	//   ....[64]....
        /*d940*/ 	.word	0x00069720


	//   ....[65]....
        /*d944*/ 	.word	0x00069730


	//   ....[66]....
        /*d948*/ 	.word	0x00069740


	//   ....[67]....
        /*d94c*/ 	.word	0x00069770


	//   ....[68]....
        /*d950*/ 	.word	0x00069780


	//   ....[69]....
        /*d954*/ 	.word	0x00069790


	//   ....[70]....
        /*d958*/ 	.word	0x000697a0


	//   ....[71]....
        /*d95c*/ 	.word	0x000697d0


	//   ....[72]....
        /*d960*/ 	.word	0x000697e0


	//   ....[73]....
        /*d964*/ 	.word	0x000697f0


	//   ....[74]....
        /*d968*/ 	.word	0x00069800


	//   ....[75]....
        /*d96c*/ 	.word	0x00069830


	//   ....[76]....
        /*d970*/ 	.word	0x00069840


	//   ....[77]....
        /*d974*/ 	.word	0x00069850


	//   ....[78]....
        /*d978*/ 	.word	0x00069860


	//   ....[79]....
        /*d97c*/ 	.word	0x00069890


	//   ....[80]....
        /*d980*/ 	.word	0x000698a0


	//   ....[81]....
        /*d984*/ 	.word	0x000698b0


	//   ....[82]....
        /*d988*/ 	.word	0x000698c0


	//   ....[83]....
        /*d98c*/ 	.word	0x000698f0


	//   ....[84]....
        /*d990*/ 	.word	0x00069900


	//   ....[85]....
        /*d994*/ 	.word	0x00069910


	//   ....[86]....
        /*d998*/ 	.word	0x00069920


	//   ....[87]....
        /*d99c*/ 	.word	0x00069950


	//   ....[88]....
        /*d9a0*/ 	.word	0x00069960


	//   ....[89]....
        /*d9a4*/ 	.word	0x00069970


	//   ....[90]....
        /*d9a8*/ 	.word	0x00069980


	//   ....[91]....
        /*d9ac*/ 	.word	0x000699b0


	//   ....[92]....
        /*d9b0*/ 	.word	0x000699c0


	//   ....[93]....
        /*d9b4*/ 	.word	0x000699d0


	//   ....[94]....
        /*d9b8*/ 	.word	0x000699e0


	//   ....[95]....
        /*d9bc*/ 	.word	0x00069a10


	//   ....[96]....
        /*d9c0*/ 	.word	0x00069a20


	//   ....[97]....
        /*d9c4*/ 	.word	0x00069a30


	//   ....[98]....
        /*d9c8*/ 	.word	0x00069a40


	//   ....[99]....
        /*d9cc*/ 	.word	0x00069a70


	//   ....[100]....
        /*d9d0*/ 	.word	0x00069a80


	//   ....[101]....
        /*d9d4*/ 	.word	0x00069a90


	//   ....[102]....
        /*d9d8*/ 	.word	0x00069aa0


	//   ....[103]....
        /*d9dc*/ 	.word	0x00069ad0


	//   ....[104]....
        /*d9e0*/ 	.word	0x00069ae0


	//   ....[105]....
        /*d9e4*/ 	.word	0x00069af0


	//   ....[106]....
        /*d9e8*/ 	.word	0x00069b00


	//   ....[107]....
        /*d9ec*/ 	.word	0x00069b30


	//   ....[108]....
        /*d9f0*/ 	.word	0x00069b40


	//   ....[109]....
        /*d9f4*/ 	.word	0x00069b50


	//   ....[110]....
        /*d9f8*/ 	.word	0x00069b60


	//   ....[111]....
        /*d9fc*/ 	.word	0x00069b90


	//   ....[112]....
        /*da00*/ 	.word	0x00069ba0


	//   ....[113]....
        /*da04*/ 	.word	0x00069bb0


	//   ....[114]....
        /*da08*/ 	.word	0x00069bc0


	//   ....[115]....
        /*da0c*/ 	.word	0x00069bf0


	//   ....[116]....
        /*da10*/ 	.word	0x00069c00


	//   ....[117]....
        /*da14*/ 	.word	0x00069c10


	//   ....[118]....
        /*da18*/ 	.word	0x00069c20


	//   ....[119]....
        /*da1c*/ 	.word	0x00069c50


	//   ....[120]....
        /*da20*/ 	.word	0x00069c60


	//   ....[121]....
        /*da24*/ 	.word	0x00069c70


	//   ....[122]....
        /*da28*/ 	.word	0x00069c80


	//   ....[123]....
        /*da2c*/ 	.word	0x00069cb0


	//   ....[124]....
        /*da30*/ 	.word	0x00069cc0


	//   ....[125]....
        /*da34*/ 	.word	0x00069cd0


	//   ....[126]....
        /*da38*/ 	.word	0x00069ce0


	//   ....[127]....
        /*da3c*/ 	.word	0x00069d10


	//   ....[128]....
        /*da40*/ 	.word	0x00069d20


	//   ....[129]....
        /*da44*/ 	.word	0x00069d30


	//   ....[130]....
        /*da48*/ 	.word	0x00069d40


	//   ....[131]....
        /*da4c*/ 	.word	0x00069d70


	//   ....[132]....
        /*da50*/ 	.word	0x00069d80


	//   ....[133]....
        /*da54*/ 	.word	0x00069d90


	//   ....[134]....
        /*da58*/ 	.word	0x00069da0


	//   ....[135]....
        /*da5c*/ 	.word	0x00069dd0


	//   ....[136]....
        /*da60*/ 	.word	0x00069de0


	//   ....[137]....
        /*da64*/ 	.word	0x00069df0


	//   ....[138]....
        /*da68*/ 	.word	0x00069e00


	//   ....[139]....
        /*da6c*/ 	.word	0x00069e30


	//   ....[140]....
        /*da70*/ 	.word	0x00069e40


	//   ....[141]....
        /*da74*/ 	.word	0x00069e50


	//   ....[142]....
        /*da78*/ 	.word	0x00069e60


	//   ....[143]....
        /*da7c*/ 	.word	0x00069e90


	//   ....[144]....
        /*da80*/ 	.word	0x00069ea0


	//   ....[145]....
        /*da84*/ 	.word	0x00069eb0


	//   ....[146]....
        /*da88*/ 	.word	0x00069ec0


	//   ....[147]....
        /*da8c*/ 	.word	0x00069ef0


	//   ....[148]....
        /*da90*/ 	.word	0x00069f00


	//   ....[149]....
        /*da94*/ 	.word	0x00069f10


	//   ....[150]....
        /*da98*/ 	.word	0x00069f20


	//   ....[151]....
        /*da9c*/ 	.word	0x00069f50


	//   ....[152]....
        /*daa0*/ 	.word	0x00069f60


	//   ....[153]....
        /*daa4*/ 	.word	0x00069f70


	//   ....[154]....
        /*daa8*/ 	.word	0x00069f80


	//   ....[155]....
        /*daac*/ 	.word	0x00069fb0


	//   ....[156]....
        /*dab0*/ 	.word	0x00069fc0


	//   ....[157]....
        /*dab4*/ 	.word	0x00069fd0


	//   ....[158]....
        /*dab8*/ 	.word	0x00069fe0


	//   ....[159]....
        /*dabc*/ 	.word	0x0006a010


	//   ....[160]....
        /*dac0*/ 	.word	0x0006a020


	//   ....[161]....
        /*dac4*/ 	.word	0x0006a030


	//   ....[162]....
        /*dac8*/ 	.word	0x0006a040


	//   ....[163]....
        /*dacc*/ 	.word	0x0006a070


	//   ....[164]....
        /*dad0*/ 	.word	0x0006a080


	//   ....[165]....
        /*dad4*/ 	.word	0x0006a090


	//   ....[166]....
        /*dad8*/ 	.word	0x0006a0a0


	//   ....[167]....
        /*dadc*/ 	.word	0x0006a0d0


	//   ....[168]....
        /*dae0*/ 	.word	0x0006a0e0


	//   ....[169]....
        /*dae4*/ 	.word	0x0006a0f0


	//   ....[170]....
        /*dae8*/ 	.word	0x0006a100


	//   ....[171]....
        /*daec*/ 	.word	0x0006a130


	//   ....[172]....
        /*daf0*/ 	.word	0x0006a140


	//   ....[173]....
        /*daf4*/ 	.word	0x0006a150


	//   ....[174]....
        /*daf8*/ 	.word	0x0006a160


	//   ....[175]....
        /*dafc*/ 	.word	0x0006a190


	//   ....[176]....
        /*db00*/ 	.word	0x0006a1a0


	//   ....[177]....
        /*db04*/ 	.word	0x0006a1b0


	//   ....[178]....
        /*db08*/ 	.word	0x0006a1c0


	//   ....[179]....
        /*db0c*/ 	.word	0x0006a1f0


	//   ....[180]....
        /*db10*/ 	.word	0x0006a200


	//   ....[181]....
        /*db14*/ 	.word	0x0006a210


	//   ....[182]....
        /*db18*/ 	.word	0x0006a220


	//   ....[183]....
        /*db1c*/ 	.word	0x0006a250


	//   ....[184]....
        /*db20*/ 	.word	0x0006a260


	//   ....[185]....
        /*db24*/ 	.word	0x0006a270


	//   ....[186]....
        /*db28*/ 	.word	0x0006a280


	//   ....[187]....
        /*db2c*/ 	.word	0x0006a2b0


	//   ....[188]....
        /*db30*/ 	.word	0x0006a2c0


	//   ....[189]....
        /*db34*/ 	.word	0x0006a2d0


	//   ....[190]....
        /*db38*/ 	.word	0x0006a2e0


	//   ....[191]....
        /*db3c*/ 	.word	0x0006a310


	//   ....[192]....
        /*db40*/ 	.word	0x0006a320


	//   ....[193]....
        /*db44*/ 	.word	0x0006a330


	//   ....[194]....
        /*db48*/ 	.word	0x0006a340


	//   ....[195]....
        /*db4c*/ 	.word	0x0006a370


	//   ....[196]....
        /*db50*/ 	.word	0x0006a380


	//   ....[197]....
        /*db54*/ 	.word	0x0006a390


	//   ....[198]....
        /*db58*/ 	.word	0x0006a3a0


	//   ....[199]....
        /*db5c*/ 	.word	0x0006a3d0


	//   ....[200]....
        /*db60*/ 	.word	0x0006a3e0


	//   ....[201]....
        /*db64*/ 	.word	0x0006a3f0


	//   ....[202]....
        /*db68*/ 	.word	0x0006a400


	//   ....[203]....
        /*db6c*/ 	.word	0x0006a430


	//   ....[204]....
        /*db70*/ 	.word	0x0006a440


	//   ....[205]....
        /*db74*/ 	.word	0x0006a450


	//   ....[206]....
        /*db78*/ 	.word	0x0006a460


	//   ....[207]....
        /*db7c*/ 	.word	0x0006a490


	//   ....[208]....
        /*db80*/ 	.word	0x0006a4a0


	//   ....[209]....
        /*db84*/ 	.word	0x0006a4b0


	//   ....[210]....
        /*db88*/ 	.word	0x0006a4c0


	//   ....[211]....
        /*db8c*/ 	.word	0x0006a4f0


	//   ....[212]....
        /*db90*/ 	.word	0x0006a500


	//   ....[213]....
        /*db94*/ 	.word	0x0006a510


	//   ....[214]....
        /*db98*/ 	.word	0x0006a520


	//   ....[215]....
        /*db9c*/ 	.word	0x0006a550


	//   ....[216]....
        /*dba0*/ 	.word	0x0006a570


	//   ....[217]....
        /*dba4*/ 	.word	0x00072590


	//   ....[218]....
        /*dba8*/ 	.word	0x000725a0


	//   ....[219]....
        /*dbac*/ 	.word	0x000725b0


	//   ....[220]....
        /*dbb0*/ 	.word	0x000725e0


	//   ....[221]....
        /*dbb4*/ 	.word	0x000725f0


	//   ....[222]....
        /*dbb8*/ 	.word	0x00072600


	//   ....[223]....
        /*dbbc*/ 	.word	0x00072610


	//   ....[224]....
        /*dbc0*/ 	.word	0x00072640


	//   ....[225]....
        /*dbc4*/ 	.word	0x00072650


	//   ....[226]....
        /*dbc8*/ 	.word	0x00072660


	//   ....[227]....
        /*dbcc*/ 	.word	0x00072670


	//   ....[228]....
        /*dbd0*/ 	.word	0x000726a0


	//   ....[229]....
        /*dbd4*/ 	.word	0x000726b0


	//   ....[230]....
        /*dbd8*/ 	.word	0x000726c0


	//   ....[231]....
        /*dbdc*/ 	.word	0x000726d0


	//   ....[232]....
        /*dbe0*/ 	.word	0x00072700


	//   ....[233]....
        /*dbe4*/ 	.word	0x00072710


	//   ....[234]....
        /*dbe8*/ 	.word	0x00072720


	//   ....[235]....
        /*dbec*/ 	.word	0x00072730


	//   ....[236]....
        /*dbf0*/ 	.word	0x00072760


	//   ....[237]....
        /*dbf4*/ 	.word	0x00072770


	//   ....[238]....
        /*dbf8*/ 	.word	0x00072780


	//   ....[239]....
        /*dbfc*/ 	.word	0x00072790


	//   ....[240]....
        /*dc00*/ 	.word	0x000727c0


	//   ....[241]....
        /*dc04*/ 	.word	0x000727d0


	//   ....[242]....
        /*dc08*/ 	.word	0x000727e0


	//   ....[243]....
        /*dc0c*/ 	.word	0x000727f0


	//   ....[244]....
        /*dc10*/ 	.word	0x00072820


	//   ....[245]....
        /*dc14*/ 	.word	0x00072830


	//   ....[246]....
        /*dc18*/ 	.word	0x00072840


	//   ....[247]....
        /*dc1c*/ 	.word	0x00072850


	//   ....[248]....
        /*dc20*/ 	.word	0x00072880


	//   ....[249]....
        /*dc24*/ 	.word	0x00072890


	//   ....[250]....
        /*dc28*/ 	.word	0x000728a0


	//   ....[251]....
        /*dc2c*/ 	.word	0x000728b0


	//   ....[252]....
        /*dc30*/ 	.word	0x000728e0


	//   ....[253]....
        /*dc34*/ 	.word	0x000728f0


	//   ....[254]....
        /*dc38*/ 	.word	0x00072900


	//   ....[255]....
        /*dc3c*/ 	.word	0x00072910


	//   ....[0]....
        /*dc40*/ 	.word	0x00072940


	//   ....[1]....
        /*dc44*/ 	.word	0x00072950


	//   ....[2]....
        /*dc48*/ 	.word	0x00072960


	//   ....[3]....
        /*dc4c*/ 	.word	0x00072970


	//   ....[4]....
        /*dc50*/ 	.word	0x000729a0


	//   ....[5]....
        /*dc54*/ 	.word	0x000729b0


	//   ....[6]....
        /*dc58*/ 	.word	0x000729c0


	//   ....[7]....
        /*dc5c*/ 	.word	0x000729d0


	//   ....[8]....
        /*dc60*/ 	.word	0x00072a00


	//   ....[9]....
        /*dc64*/ 	.word	0x00072a10


	//   ....[10]....
        /*dc68*/ 	.word	0x00072a20


	//   ....[11]....
        /*dc6c*/ 	.word	0x00072a30


	//   ....[12]....
        /*dc70*/ 	.word	0x00072a60


	//   ....[13]....
        /*dc74*/ 	.word	0x00072a70


	//   ....[14]....
        /*dc78*/ 	.word	0x00072a80


	//   ....[15]....
        /*dc7c*/ 	.word	0x00072a90


	//   ....[16]....
        /*dc80*/ 	.word	0x00072ac0


	//   ....[17]....
        /*dc84*/ 	.word	0x00072ad0


	//   ....[18]....
        /*dc88*/ 	.word	0x00072ae0


	//   ....[19]....
        /*dc8c*/ 	.word	0x00072af0


	//   ....[20]....
        /*dc90*/ 	.word	0x00072b20


	//   ....[21]....
        /*dc94*/ 	.word	0x00072b30


	//   ....[22]....
        /*dc98*/ 	.word	0x00072b40


	//   ....[23]....
        /*dc9c*/ 	.word	0x00072b50


	//   ....[24]....
        /*dca0*/ 	.word	0x00072b80


	//   ....[25]....
        /*dca4*/ 	.word	0x00072b90


	//   ....[26]....
        /*dca8*/ 	.word	0x00072ba0


	//   ....[27]....
        /*dcac*/ 	.word	0x00072bb0


	//   ....[28]....
        /*dcb0*/ 	.word	0x00072be0


	//   ....[29]....
        /*dcb4*/ 	.word	0x00072bf0


	//   ....[30]....
        /*dcb8*/ 	.word	0x00072c00


	//   ....[31]....
        /*dcbc*/ 	.word	0x00072c10


	//   ....[32]....
        /*dcc0*/ 	.word	0x00072c40


	//   ....[33]....
        /*dcc4*/ 	.word	0x00072c50


	//   ....[34]....
        /*dcc8*/ 	.word	0x00072c60


	//   ....[35]....
        /*dccc*/ 	.word	0x00072c70


	//   ....[36]....
        /*dcd0*/ 	.word	0x00072ca0


	//   ....[37]....
        /*dcd4*/ 	.word	0x00072cb0


	//   ....[38]....
        /*dcd8*/ 	.word	0x00072cc0


	//   ....[39]....
        /*dcdc*/ 	.word	0x00072cd0


	//   ....[40]....
        /*dce0*/ 	.word	0x00072d00


	//   ....[41]....
        /*dce4*/ 	.word	0x00072d10


	//   ....[42]....
        /*dce8*/ 	.word	0x00072d20


	//   ....[43]....
        /*dcec*/ 	.word	0x00072d30


	//   ....[44]....
        /*dcf0*/ 	.word	0x00072d60


	//   ....[45]....
        /*dcf4*/ 	.word	0x00072d70


	//   ....[46]....
        /*dcf8*/ 	.word	0x00072d80


	//   ....[47]....
        /*dcfc*/ 	.word	0x00072d90


	//   ....[48]....
        /*dd00*/ 	.word	0x00072dc0


	//   ....[49]....
        /*dd04*/ 	.word	0x00072dd0


	//   ....[50]....
        /*dd08*/ 	.word	0x00072de0


	//   ....[51]....
        /*dd0c*/ 	.word	0x00072df0


	//   ....[52]....
        /*dd10*/ 	.word	0x00072e20


	//   ....[53]....
        /*dd14*/ 	.word	0x00072e30


	//   ....[54]....
        /*dd18*/ 	.word	0x00072e40


	//   ....[55]....
        /*dd1c*/ 	.word	0x00072e50


	//   ....[56]....
        /*dd20*/ 	.word	0x00072e80


	//   ....[57]....
        /*dd24*/ 	.word	0x00072e90


	//   ....[58]....
        /*dd28*/ 	.word	0x00072ea0


	//   ....[59]....
        /*dd2c*/ 	.word	0x00072eb0


	//   ....[60]....
        /*dd30*/ 	.word	0x00072ee0


	//   ....[61]....
        /*dd34*/ 	.word	0x00072ef0


	//   ....[62]....
        /*dd38*/ 	.word	0x00072f00


	//   ....[63]....
        /*dd3c*/ 	.word	0x00072f10


	//   ....[64]....
        /*dd40*/ 	.word	0x00072f40


	//   ....[65]....
        /*dd44*/ 	.word	0x00072f50


	//   ....[66]....
        /*dd48*/ 	.word	0x00072f60


	//   ....[67]....
        /*dd4c*/ 	.word	0x00072f70


	//   ....[68]....
        /*dd50*/ 	.word	0x00072fa0


	//   ....[69]....
        /*dd54*/ 	.word	0x00072fb0


	//   ....[70]....
        /*dd58*/ 	.word	0x00072fc0


	//   ....[71]....
        /*dd5c*/ 	.word	0x00072fd0


	//   ....[72]....
        /*dd60*/ 	.word	0x00073000


	//   ....[73]....
        /*dd64*/ 	.word	0x00073010


	//   ....[74]....
        /*dd68*/ 	.word	0x00073020


	//   ....[75]....
        /*dd6c*/ 	.word	0x00073030


	//   ....[76]....
        /*dd70*/ 	.word	0x00073060


	//   ....[77]....
        /*dd74*/ 	.word	0x00073070


	//   ....[78]....
        /*dd78*/ 	.word	0x00073080


	//   ....[79]....
        /*dd7c*/ 	.word	0x00073090


	//   ....[80]....
        /*dd80*/ 	.word	0x000730c0


	//   ....[81]....
        /*dd84*/ 	.word	0x000730d0


	//   ....[82]....
        /*dd88*/ 	.word	0x000730e0


	//   ....[83]....
        /*dd8c*/ 	.word	0x000730f0


	//   ....[84]....
        /*dd90*/ 	.word	0x00073120


	//   ....[85]....
        /*dd94*/ 	.word	0x00073130


	//   ....[86]....
        /*dd98*/ 	.word	0x00073140


	//   ....[87]....
        /*dd9c*/ 	.word	0x00073150


	//   ....[88]....
        /*dda0*/ 	.word	0x00073180


	//   ....[89]....
        /*dda4*/ 	.word	0x00073190


	//   ....[90]....
        /*dda8*/ 	.word	0x000731a0


	//   ....[91]....
        /*ddac*/ 	.word	0x000731b0


	//   ....[92]....
        /*ddb0*/ 	.word	0x000731e0


	//   ....[93]....
        /*ddb4*/ 	.word	0x000731f0


	//   ....[94]....
        /*ddb8*/ 	.word	0x00073200


	//   ....[95]....
        /*ddbc*/ 	.word	0x00073210


	//   ....[96]....
        /*ddc0*/ 	.word	0x00073240


	//   ....[97]....
        /*ddc4*/ 	.word	0x00073250


	//   ....[98]....
        /*ddc8*/ 	.word	0x00073260


	//   ....[99]....
        /*ddcc*/ 	.word	0x00073270


	//   ....[100]....
        /*ddd0*/ 	.word	0x000732a0


	//   ....[101]....
        /*ddd4*/ 	.word	0x000732b0


	//   ....[102]....
        /*ddd8*/ 	.word	0x000732c0


	//   ....[103]....
        /*dddc*/ 	.word	0x000732d0


	//   ....[104]....
        /*dde0*/ 	.word	0x00073300


	//   ....[105]....
        /*dde4*/ 	.word	0x00073310


	//   ....[106]....
        /*dde8*/ 	.word	0x00073320


	//   ....[107]....
        /*ddec*/ 	.word	0x00073330


	//   ....[108]....
        /*ddf0*/ 	.word	0x00073360


	//   ....[109]....
        /*ddf4*/ 	.word	0x00073370


	//   ....[110]....
        /*ddf8*/ 	.word	0x00073380


	//   ....[111]....
        /*ddfc*/ 	.word	0x00073390


	//   ....[112]....
        /*de00*/ 	.word	0x000733c0


	//   ....[113]....
        /*de04*/ 	.word	0x000733d0


	//   ....[114]....
        /*de08*/ 	.word	0x000733e0


	//   ....[115]....
        /*de0c*/ 	.word	0x000733f0


	//   ....[116]....
        /*de10*/ 	.word	0x00073420


	//   ....[117]....
        /*de14*/ 	.word	0x00073430


	//   ....[118]....
        /*de18*/ 	.word	0x00073440


	//   ....[119]....
        /*de1c*/ 	.word	0x00073450


	//   ....[120]....
        /*de20*/ 	.word	0x00073480


	//   ....[121]....
        /*de24*/ 	.word	0x00073490


	//   ....[122]....
        /*de28*/ 	.word	0x000734a0


	//   ....[123]....
        /*de2c*/ 	.word	0x000734b0


	//   ....[124]....
        /*de30*/ 	.word	0x000734e0


	//   ....[125]....
        /*de34*/ 	.word	0x000734f0


	//   ....[126]....
        /*de38*/ 	.word	0x00073500


	//   ....[127]....
        /*de3c*/ 	.word	0x00073510


	//   ....[128]....
        /*de40*/ 	.word	0x00073540


	//   ....[129]....
        /*de44*/ 	.word	0x00073550


	//   ....[130]....
        /*de48*/ 	.word	0x00073560


	//   ....[131]....
        /*de4c*/ 	.word	0x00073570


	//   ....[132]....
        /*de50*/ 	.word	0x000735a0


	//   ....[133]....
        /*de54*/ 	.word	0x000735b0


	//   ....[134]....
        /*de58*/ 	.word	0x000735c0


	//   ....[135]....
        /*de5c*/ 	.word	0x000735d0


	//   ....[136]....
        /*de60*/ 	.word	0x00073600


	//   ....[137]....
        /*de64*/ 	.word	0x00073610


	//   ....[138]....
        /*de68*/ 	.word	0x00073620


	//   ....[139]....
        /*de6c*/ 	.word	0x00073630


	//   ....[140]....
        /*de70*/ 	.word	0x00073660


	//   ....[141]....
        /*de74*/ 	.word	0x00073670


	//   ....[142]....
        /*de78*/ 	.word	0x00073680


	//   ....[143]....
        /*de7c*/ 	.word	0x00073690


	//   ....[144]....
        /*de80*/ 	.word	0x000736c0


	//   ....[145]....
        /*de84*/ 	.word	0x000736d0


	//   ....[146]....
        /*de88*/ 	.word	0x000736e0


	//   ....[147]....
        /*de8c*/ 	.word	0x000736f0


	//   ....[148]....
        /*de90*/ 	.word	0x00073720


	//   ....[149]....
        /*de94*/ 	.word	0x00073730


	//   ....[150]....
        /*de98*/ 	.word	0x00073740


	//   ....[151]....
        /*de9c*/ 	.word	0x00073750


	//   ....[152]....
        /*dea0*/ 	.word	0x00073780


	//   ....[153]....
        /*dea4*/ 	.word	0x00073790


	//   ....[154]....
        /*dea8*/ 	.word	0x000737a0


	//   ....[155]....
        /*deac*/ 	.word	0x000737b0


	//   ....[156]....
        /*deb0*/ 	.word	0x000737e0


	//   ....[157]....
        /*deb4*/ 	.word	0x000737f0


	//   ....[158]....
        /*deb8*/ 	.word	0x00073800


	//   ....[159]....
        /*debc*/ 	.word	0x00073810


	//   ....[160]....
        /*dec0*/ 	.word	0x00073840


	//   ....[161]....
        /*dec4*/ 	.word	0x00073850


	//   ....[162]....
        /*dec8*/ 	.word	0x00073860


	//   ....[163]....
        /*decc*/ 	.word	0x00073870


	//   ....[164]....
        /*ded0*/ 	.word	0x000738a0


	//   ....[165]....
        /*ded4*/ 	.word	0x000738b0


	//   ....[166]....
        /*ded8*/ 	.word	0x000738c0


	//   ....[167]....
        /*dedc*/ 	.word	0x000738d0


	//   ....[168]....
        /*dee0*/ 	.word	0x00073900


	//   ....[169]....
        /*dee4*/ 	.word	0x00073910


	//   ....[170]....
        /*dee8*/ 	.word	0x00073920


	//   ....[171]....
        /*deec*/ 	.word	0x00073930


	//   ....[172]....
        /*def0*/ 	.word	0x00073960


	//   ....[173]....
        /*def4*/ 	.word	0x00073970


	//   ....[174]....
        /*def8*/ 	.word	0x00073980


	//   ....[175]....
        /*defc*/ 	.word	0x00073990


	//   ....[176]....
        /*df00*/ 	.word	0x000739c0


	//   ....[177]....
        /*df04*/ 	.word	0x000739d0


	//   ....[178]....
        /*df08*/ 	.word	0x000739e0


	//   ....[179]....
        /*df0c*/ 	.word	0x000739f0


	//   ....[180]....
        /*df10*/ 	.word	0x00073a20


	//   ....[181]....
        /*df14*/ 	.word	0x00073a30


	//   ....[182]....
        /*df18*/ 	.word	0x00073a40


	//   ....[183]....
        /*df1c*/ 	.word	0x00073a50


	//   ....[184]....
        /*df20*/ 	.word	0x00073a80


	//   ....[185]....
        /*df24*/ 	.word	0x00073a90


	//   ....[186]....
        /*df28*/ 	.word	0x00073aa0


	//   ....[187]....
        /*df2c*/ 	.word	0x00073ab0


	//   ....[188]....
        /*df30*/ 	.word	0x00073ae0


	//   ....[189]....
        /*df34*/ 	.word	0x00073af0


	//   ....[190]....
        /*df38*/ 	.word	0x00073b00


	//   ....[191]....
        /*df3c*/ 	.word	0x00073b10


	//   ....[192]....
        /*df40*/ 	.word	0x00073b40


	//   ....[193]....
        /*df44*/ 	.word	0x00073b50


	//   ....[194]....
        /*df48*/ 	.word	0x00073b60


	//   ....[195]....
        /*df4c*/ 	.word	0x00073b70


	//   ....[196]....
        /*df50*/ 	.word	0x00073ba0


	//   ....[197]....
        /*df54*/ 	.word	0x00073bb0


	//   ....[198]....
        /*df58*/ 	.word	0x00073bc0


	//   ....[199]....
        /*df5c*/ 	.word	0x00073bd0


	//   ....[200]....
        /*df60*/ 	.word	0x00073c00


	//   ....[201]....
        /*df64*/ 	.word	0x00073c10


	//   ....[202]....
        /*df68*/ 	.word	0x00073c20


	//   ....[203]....
        /*df6c*/ 	.word	0x00073c30


	//   ....[204]....
        /*df70*/ 	.word	0x00073c60


	//   ....[205]....
        /*df74*/ 	.word	0x00073c70


	//   ....[206]....
        /*df78*/ 	.word	0x00073c80


	//   ....[207]....
        /*df7c*/ 	.word	0x00073c90


	//   ....[208]....
        /*df80*/ 	.word	0x00073cc0


	//   ....[209]....
        /*df84*/ 	.word	0x00073cd0


	//   ....[210]....
        /*df88*/ 	.word	0x00073ce0


	//   ....[211]....
        /*df8c*/ 	.word	0x00073cf0


	//   ....[212]....
        /*df90*/ 	.word	0x00073d20


	//   ....[213]....
        /*df94*/ 	.word	0x00073d30


	//   ....[214]....
        /*df98*/ 	.word	0x00073d40


	//   ....[215]....
        /*df9c*/ 	.word	0x00073d50


	//   ....[216]....
        /*dfa0*/ 	.word	0x00073d80


	//   ....[217]....
        /*dfa4*/ 	.word	0x00073d90


	//   ....[218]....
        /*dfa8*/ 	.word	0x00073da0


	//   ....[219]....
        /*dfac*/ 	.word	0x00073db0


	//   ....[220]....
        /*dfb0*/ 	.word	0x00073de0


	//   ....[221]....
        /*dfb4*/ 	.word	0x00073df0


	//   ....[222]....
        /*dfb8*/ 	.word	0x00073e00


	//   ....[223]....
        /*dfbc*/ 	.word	0x00073e10


	//   ....[224]....
        /*dfc0*/ 	.word	0x00073e40


	//   ....[225]....
        /*dfc4*/ 	.word	0x00073e50


	//   ....[226]....
        /*dfc8*/ 	.word	0x00073e60


	//   ....[227]....
        /*dfcc*/ 	.word	0x00073e70


	//   ....[228]....
        /*dfd0*/ 	.word	0x00073ea0


	//   ....[229]....
        /*dfd4*/ 	.word	0x00073eb0


	//   ....[230]....
        /*dfd8*/ 	.word	0x00073ec0


	//   ....[231]....
        /*dfdc*/ 	.word	0x00073ed0


	//   ....[232]....
        /*dfe0*/ 	.word	0x00073f00


	//   ....[233]....
        /*dfe4*/ 	.word	0x00073f10


	//   ....[234]....
        /*dfe8*/ 	.word	0x00073f20


	//   ....[235]....
        /*dfec*/ 	.word	0x00073f30


	//   ....[236]....
        /*dff0*/ 	.word	0x00073f60


	//   ....[237]....
        /*dff4*/ 	.word	0x00073f70


	//   ....[238]....
        /*dff8*/ 	.word	0x00073f80


	//   ....[239]....
        /*dffc*/ 	.word	0x00073f90


	//   ....[240]....
        /*e000*/ 	.word	0x00073fc0


	//   ....[241]....
        /*e004*/ 	.word	0x00073fd0


	//   ....[242]....
        /*e008*/ 	.word	0x00073fe0


	//   ....[243]....
        /*e00c*/ 	.word	0x00073ff0


	//   ....[244]....
        /*e010*/ 	.word	0x00074020


	//   ....[245]....
        /*e014*/ 	.word	0x00074030


	//   ....[246]....
        /*e018*/ 	.word	0x00074040


	//   ....[247]....
        /*e01c*/ 	.word	0x00074050


	//   ....[248]....
        /*e020*/ 	.word	0x00074080


	//   ....[249]....
        /*e024*/ 	.word	0x00074090


	//   ....[250]....
        /*e028*/ 	.word	0x000740a0


	//   ....[251]....
        /*e02c*/ 	.word	0x000740b0


	//   ....[252]....
        /*e030*/ 	.word	0x000740e0


	//   ....[253]....
        /*e034*/ 	.word	0x000740f0


	//   ....[254]....
        /*e038*/ 	.word	0x00074100


	//   ....[255]....
        /*e03c*/ 	.word	0x00074110


	//   ....[0]....
        /*e040*/ 	.word	0x00074140


	//   ....[1]....
        /*e044*/ 	.word	0x00074150


	//   ....[2]....
        /*e048*/ 	.word	0x00074160


	//   ....[3]....
        /*e04c*/ 	.word	0x00074170


	//   ....[4]....
        /*e050*/ 	.word	0x000741a0


	//   ....[5]....
        /*e054*/ 	.word	0x000741b0


	//   ....[6]....
        /*e058*/ 	.word	0x000741c0


	//   ....[7]....
        /*e05c*/ 	.word	0x000741d0


	//   ....[8]....
        /*e060*/ 	.word	0x00074200


	//   ....[9]....
        /*e064*/ 	.word	0x00074210


	//   ....[10]....
        /*e068*/ 	.word	0x00074220


	//   ....[11]....
        /*e06c*/ 	.word	0x00074230


	//   ....[12]....
        /*e070*/ 	.word	0x00074260


	//   ....[13]....
        /*e074*/ 	.word	0x00074270


	//   ....[14]....
        /*e078*/ 	.word	0x00074280


	//   ....[15]....
        /*e07c*/ 	.word	0x00074290


	//   ....[16]....
        /*e080*/ 	.word	0x000742c0


	//   ....[17]....
        /*e084*/ 	.word	0x000742d0


	//   ....[18]....
        /*e088*/ 	.word	0x000742e0


	//   ....[19]....
        /*e08c*/ 	.word	0x000742f0


	//   ....[20]....
        /*e090*/ 	.word	0x00074320


	//   ....[21]....
        /*e094*/ 	.word	0x00074330


	//   ....[22]....
        /*e098*/ 	.word	0x00074340


	//   ....[23]....
        /*e09c*/ 	.word	0x00074350


	//   ....[24]....
        /*e0a0*/ 	.word	0x00074380


	//   ....[25]....
        /*e0a4*/ 	.word	0x00074390


	//   ....[26]....
        /*e0a8*/ 	.word	0x000743a0


	//   ....[27]....
        /*e0ac*/ 	.word	0x000743b0


	//   ....[28]....
        /*e0b0*/ 	.word	0x000743e0


	//   ....[29]....
        /*e0b4*/ 	.word	0x000743f0


	//   ....[30]....
        /*e0b8*/ 	.word	0x00074400


	//   ....[31]....
        /*e0bc*/ 	.word	0x00074410


	//   ....[32]....
        /*e0c0*/ 	.word	0x00074440


	//   ....[33]....
        /*e0c4*/ 	.word	0x00074450


	//   ....[34]....
        /*e0c8*/ 	.word	0x00074460


	//   ....[35]....
        /*e0cc*/ 	.word	0x00074470


	//   ....[36]....
        /*e0d0*/ 	.word	0x000744a0


	//   ....[37]....
        /*e0d4*/ 	.word	0x000744b0


	//   ....[38]....
        /*e0d8*/ 	.word	0x000744c0


	//   ....[39]....
        /*e0dc*/ 	.word	0x000744d0


	//   ....[40]....
        /*e0e0*/ 	.word	0x00074500


	//   ....[41]....
        /*e0e4*/ 	.word	0x00074510


	//   ....[42]....
        /*e0e8*/ 	.word	0x00074520


	//   ....[43]....
        /*e0ec*/ 	.word	0x00074530


	//   ....[44]....
        /*e0f0*/ 	.word	0x00074560


	//   ....[45]....
        /*e0f4*/ 	.word	0x00074570


	//   ....[46]....
        /*e0f8*/ 	.word	0x00074580


	//   ....[47]....
        /*e0fc*/ 	.word	0x00074590


	//   ....[48]....
        /*e100*/ 	.word	0x000745c0


	//   ....[49]....
        /*e104*/ 	.word	0x000745d0


	//   ....[50]....
        /*e108*/ 	.word	0x000745e0


	//   ....[51]....
        /*e10c*/ 	.word	0x000745f0


	//   ....[52]....
        /*e110*/ 	.word	0x00074620


	//   ....[53]....
        /*e114*/ 	.word	0x00074630


	//   ....[54]....
        /*e118*/ 	.word	0x00074640


	//   ....[55]....
        /*e11c*/ 	.word	0x00074650


	//   ....[56]....
        /*e120*/ 	.word	0x00074680


	//   ....[57]....
        /*e124*/ 	.word	0x00074690


	//   ....[58]....
        /*e128*/ 	.word	0x000746a0


	//   ....[59]....
        /*e12c*/ 	.word	0x000746b0


	//   ....[60]....
        /*e130*/ 	.word	0x000746e0


	//   ....[61]....
        /*e134*/ 	.word	0x000746f0


	//   ....[62]....
        /*e138*/ 	.word	0x00074700


	//   ....[63]....
        /*e13c*/ 	.word	0x00074710


	//   ....[64]....
        /*e140*/ 	.word	0x00074740


	//   ....[65]....
        /*e144*/ 	.word	0x00074750


	//   ....[66]....
        /*e148*/ 	.word	0x00074760


	//   ....[67]....
        /*e14c*/ 	.word	0x00074770


	//   ....[68]....
        /*e150*/ 	.word	0x000747a0


	//   ....[69]....
        /*e154*/ 	.word	0x000747b0


	//   ....[70]....
        /*e158*/ 	.word	0x000747c0


	//   ....[71]....
        /*e15c*/ 	.word	0x000747d0


	//   ....[72]....
        /*e160*/ 	.word	0x00074800


	//   ....[73]....
        /*e164*/ 	.word	0x00074810


	//   ....[74]....
        /*e168*/ 	.word	0x00074820


	//   ....[75]....
        /*e16c*/ 	.word	0x00074830


	//   ....[76]....
        /*e170*/ 	.word	0x00074860


	//   ....[77]....
        /*e174*/ 	.word	0x00074870


	//   ....[78]....
        /*e178*/ 	.word	0x00074880


	//   ....[79]....
        /*e17c*/ 	.word	0x00074890


	//   ....[80]....
        /*e180*/ 	.word	0x000748c0


	//   ....[81]....
        /*e184*/ 	.word	0x000748d0


	//   ....[82]....
        /*e188*/ 	.word	0x000748e0


	//   ....[83]....
        /*e18c*/ 	.word	0x000748f0


	//   ....[84]....
        /*e190*/ 	.word	0x00074920


	//   ....[85]....
        /*e194*/ 	.word	0x00074930


	//   ....[86]....
        /*e198*/ 	.word	0x00074940


	//   ....[87]....
        /*e19c*/ 	.word	0x00074950


	//   ....[88]....
        /*e1a0*/ 	.word	0x00074980


	//   ....[89]....
        /*e1a4*/ 	.word	0x00074990


	//   ....[90]....
        /*e1a8*/ 	.word	0x000749a0


	//   ....[91]....
        /*e1ac*/ 	.word	0x000749b0


	//   ....[92]....
        /*e1b0*/ 	.word	0x000749e0


	//   ....[93]....
        /*e1b4*/ 	.word	0x000749f0


	//   ....[94]....
        /*e1b8*/ 	.word	0x00074a00


	//   ....[95]....
        /*e1bc*/ 	.word	0x00074a10


	//   ....[96]....
        /*e1c0*/ 	.word	0x00074a40


	//   ....[97]....
        /*e1c4*/ 	.word	0x00074a50


	//   ....[98]....
        /*e1c8*/ 	.word	0x00074a60


	//   ....[99]....
        /*e1cc*/ 	.word	0x00074a70


	//   ....[100]....
        /*e1d0*/ 	.word	0x00074aa0


	//   ....[101]....
        /*e1d4*/ 	.word	0x00074ab0


	//   ....[102]....
        /*e1d8*/ 	.word	0x00074ac0


	//   ....[103]....
        /*e1dc*/ 	.word	0x00074ad0


	//   ....[104]....
        /*e1e0*/ 	.word	0x00074b00


	//   ....[105]....
        /*e1e4*/ 	.word	0x00074b10


	//   ....[106]....
        /*e1e8*/ 	.word	0x00074b20


	//   ....[107]....
        /*e1ec*/ 	.word	0x00074b30


	//   ....[108]....
        /*e1f0*/ 	.word	0x00074b60


	//   ....[109]....
        /*e1f4*/ 	.word	0x00074b70


	//   ....[110]....
        /*e1f8*/ 	.word	0x00074b80


	//   ....[111]....
        /*e1fc*/ 	.word	0x00074b90


	//   ....[112]....
        /*e200*/ 	.word	0x00074bc0


	//   ....[113]....
        /*e204*/ 	.word	0x00074bd0


	//   ....[114]....
        /*e208*/ 	.word	0x00074be0


	//   ....[115]....
        /*e20c*/ 	.word	0x00074bf0


	//   ....[116]....
        /*e210*/ 	.word	0x00074c20


	//   ....[117]....
        /*e214*/ 	.word	0x00074c30


	//   ....[118]....
        /*e218*/ 	.word	0x00074c40


	//   ....[119]....
        /*e21c*/ 	.word	0x00074c50


	//   ....[120]....
        /*e220*/ 	.word	0x00074c80


	//   ....[121]....
        /*e224*/ 	.word	0x00074c90


	//   ....[122]....
        /*e228*/ 	.word	0x00074ca0


	//   ....[123]....
        /*e22c*/ 	.word	0x00074cb0


	//   ....[124]....
        /*e230*/ 	.word	0x00074ce0


	//   ....[125]....
        /*e234*/ 	.word	0x00074cf0


	//   ....[126]....
        /*e238*/ 	.word	0x00074d00


	//   ....[127]....
        /*e23c*/ 	.word	0x00074d10


	//   ....[128]....
        /*e240*/ 	.word	0x00074d40


	//   ....[129]....
        /*e244*/ 	.word	0x00074d50


	//   ....[130]....
        /*e248*/ 	.word	0x00074d60


	//   ....[131]....
        /*e24c*/ 	.word	0x00074d70


	//   ....[132]....
        /*e250*/ 	.word	0x00074da0


	//   ....[133]....
        /*e254*/ 	.word	0x00074db0


	//   ....[134]....
        /*e258*/ 	.word	0x00074dc0


	//   ....[135]....
        /*e25c*/ 	.word	0x00074dd0


	//   ....[136]....
        /*e260*/ 	.word	0x00074e00


	//   ....[137]....
        /*e264*/ 	.word	0x00074e10


	//   ....[138]....
        /*e268*/ 	.word	0x00074e20


	//   ....[139]....
        /*e26c*/ 	.word	0x00074e30


	//   ....[140]....
        /*e270*/ 	.word	0x00074e60


	//   ....[141]....
        /*e274*/ 	.word	0x00074e70


	//   ....[142]....
        /*e278*/ 	.word	0x00074e80


	//   ....[143]....
        /*e27c*/ 	.word	0x00074e90


	//   ....[144]....
        /*e280*/ 	.word	0x00074ec0


	//   ....[145]....
        /*e284*/ 	.word	0x00074ed0


	//   ....[146]....
        /*e288*/ 	.word	0x00074ee0


	//   ....[147]....
        /*e28c*/ 	.word	0x00074ef0


	//   ....[148]....
        /*e290*/ 	.word	0x00074f20


	//   ....[149]....
        /*e294*/ 	.word	0x00074f30


	//   ....[150]....
        /*e298*/ 	.word	0x00074f40


	//   ....[151]....
        /*e29c*/ 	.word	0x00074f50


	//   ....[152]....
        /*e2a0*/ 	.word	0x00074f80


	//   ....[153]....
        /*e2a4*/ 	.word	0x00074f90


	//   ....[154]....
        /*e2a8*/ 	.word	0x00074fa0


	//   ....[155]....
        /*e2ac*/ 	.word	0x00074fb0


	//   ....[156]....
        /*e2b0*/ 	.word	0x00074fe0


	//   ....[157]....
        /*e2b4*/ 	.word	0x00074ff0


	//   ....[158]....
        /*e2b8*/ 	.word	0x00075000


	//   ....[159]....
        /*e2bc*/ 	.word	0x00075010


	//   ....[160]....
        /*e2c0*/ 	.word	0x00075040


	//   ....[161]....
        /*e2c4*/ 	.word	0x00075050


	//   ....[162]....
        /*e2c8*/ 	.word	0x00075060


	//   ....[163]....
        /*e2cc*/ 	.word	0x00075070


	//   ....[164]....
        /*e2d0*/ 	.word	0x000750a0


	//   ....[165]....
        /*e2d4*/ 	.word	0x000750b0


	//   ....[166]....
        /*e2d8*/ 	.word	0x000750c0


	//   ....[167]....
        /*e2dc*/ 	.word	0x000750d0


	//   ....[168]....
        /*e2e0*/ 	.word	0x00075100


	//   ....[169]....
        /*e2e4*/ 	.word	0x00075110


	//   ....[170]....
        /*e2e8*/ 	.word	0x00075120


	//   ....[171]....
        /*e2ec*/ 	.word	0x00075130


	//   ....[172]....
        /*e2f0*/ 	.word	0x00075160


	//   ....[173]....
        /*e2f4*/ 	.word	0x00075170


	//   ....[174]....
        /*e2f8*/ 	.word	0x00075180


	//   ....[175]....
        /*e2fc*/ 	.word	0x00075190


	//   ....[176]....
        /*e300*/ 	.word	0x000751c0


	//   ....[177]....
        /*e304*/ 	.word	0x000751d0


	//   ....[178]....
        /*e308*/ 	.word	0x000751e0


	//   ....[179]....
        /*e30c*/ 	.word	0x000751f0


	//   ....[180]....
        /*e310*/ 	.word	0x00075220


	//   ....[181]....
        /*e314*/ 	.word	0x00075230


	//   ....[182]....
        /*e318*/ 	.word	0x00075240


	//   ....[183]....
        /*e31c*/ 	.word	0x00075250


	//   ....[184]....
        /*e320*/ 	.word	0x00075280


	//   ....[185]....
        /*e324*/ 	.word	0x00075290


	//   ....[186]....
        /*e328*/ 	.word	0x000752a0


	//   ....[187]....
        /*e32c*/ 	.word	0x000752b0


	//   ....[188]....
        /*e330*/ 	.word	0x000752e0


	//   ....[189]....
        /*e334*/ 	.word	0x000752f0


	//   ....[190]....
        /*e338*/ 	.word	0x00075300


	//   ....[191]....
        /*e33c*/ 	.word	0x00075310


	//   ....[192]....
        /*e340*/ 	.word	0x00075340


	//   ....[193]....
        /*e344*/ 	.word	0x00075350


	//   ....[194]....
        /*e348*/ 	.word	0x00075360


	//   ....[195]....
        /*e34c*/ 	.word	0x00075370


	//   ....[196]....
        /*e350*/ 	.word	0x000753a0


	//   ....[197]....
        /*e354*/ 	.word	0x000753b0


	//   ....[198]....
        /*e358*/ 	.word	0x000753c0


	//   ....[199]....
        /*e35c*/ 	.word	0x000753d0


	//   ....[200]....
        /*e360*/ 	.word	0x00075400


	//   ....[201]....
        /*e364*/ 	.word	0x00075410


	//   ....[202]....
        /*e368*/ 	.word	0x00075420


	//   ....[203]....
        /*e36c*/ 	.word	0x00075430


	//   ....[204]....
        /*e370*/ 	.word	0x00075460


	//   ....[205]....
        /*e374*/ 	.word	0x00075470


	//   ....[206]....
        /*e378*/ 	.word	0x00075480


	//   ....[207]....
        /*e37c*/ 	.word	0x00075490


	//   ....[208]....
        /*e380*/ 	.word	0x000754c0


	//   ....[209]....
        /*e384*/ 	.word	0x000754d0


	//   ....[210]....
        /*e388*/ 	.word	0x000754e0


	//   ....[211]....
        /*e38c*/ 	.word	0x000754f0


	//   ....[212]....
        /*e390*/ 	.word	0x00075520


	//   ....[213]....
        /*e394*/ 	.word	0x00075530


	//   ....[214]....
        /*e398*/ 	.word	0x00075540


	//   ....[215]....
        /*e39c*/ 	.word	0x00075550


	//   ....[216]....
        /*e3a0*/ 	.word	0x00075580


	//   ....[217]....
        /*e3a4*/ 	.word	0x00075590


	//   ....[218]....
        /*e3a8*/ 	.word	0x000755a0


	//   ....[219]....
        /*e3ac*/ 	.word	0x000755b0


	//   ....[220]....
        /*e3b0*/ 	.word	0x000755e0


	//   ....[221]....
        /*e3b4*/ 	.word	0x000755f0


	//   ....[222]....
        /*e3b8*/ 	.word	0x00075600


	//   ....[223]....
        /*e3bc*/ 	.word	0x00075610


	//   ....[224]....
        /*e3c0*/ 	.word	0x00075640


	//   ....[225]....
        /*e3c4*/ 	.word	0x00075650


	//   ....[226]....
        /*e3c8*/ 	.word	0x00075660


	//   ....[227]....
        /*e3cc*/ 	.word	0x00075670


	//   ....[228]....
        /*e3d0*/ 	.word	0x000756a0


	//   ....[229]....
        /*e3d4*/ 	.word	0x000756b0


	//   ....[230]....
        /*e3d8*/ 	.word	0x000756c0


	//   ....[231]....
        /*e3dc*/ 	.word	0x000756d0


	//   ....[232]....
        /*e3e0*/ 	.word	0x00075700


	//   ....[233]....
        /*e3e4*/ 	.word	0x00075710


	//   ....[234]....
        /*e3e8*/ 	.word	0x00075720


	//   ....[235]....
        /*e3ec*/ 	.word	0x00075730


	//   ....[236]....
        /*e3f0*/ 	.word	0x00075760


	//   ....[237]....
        /*e3f4*/ 	.word	0x00075770


	//   ....[238]....
        /*e3f8*/ 	.word	0x00075780


	//   ....[239]....
        /*e3fc*/ 	.word	0x00075790


	//   ....[240]....
        /*e400*/ 	.word	0x000757c0


	//   ....[241]....
        /*e404*/ 	.word	0x000757d0


	//   ....[242]....
        /*e408*/ 	.word	0x000757e0


	//   ....[243]....
        /*e40c*/ 	.word	0x000757f0


	//   ....[244]....
        /*e410*/ 	.word	0x00075820


	//   ....[245]....
        /*e414*/ 	.word	0x00075830


	//   ....[246]....
        /*e418*/ 	.word	0x00075840


	//   ....[247]....
        /*e41c*/ 	.word	0x00075850


	//   ....[248]....
        /*e420*/ 	.word	0x00075880


	//   ....[249]....
        /*e424*/ 	.word	0x00075890


	//   ....[250]....
        /*e428*/ 	.word	0x000758a0


	//   ....[251]....
        /*e42c*/ 	.word	0x000758b0


	//   ....[252]....
        /*e430*/ 	.word	0x000758e0


	//   ....[253]....
        /*e434*/ 	.word	0x000758f0


	//   ....[254]....
        /*e438*/ 	.word	0x00075900


	//   ....[255]....
        /*e43c*/ 	.word	0x00075910


	//   ....[0]....
        /*e440*/ 	.word	0x00075940


	//   ....[1]....
        /*e444*/ 	.word	0x00075950


	//   ....[2]....
        /*e448*/ 	.word	0x00075960


	//   ....[3]....
        /*e44c*/ 	.word	0x00075970


	//   ....[4]....
        /*e450*/ 	.word	0x000759a0


	//   ....[5]....
        /*e454*/ 	.word	0x000759b0


	//   ....[6]....
        /*e458*/ 	.word	0x000759c0


	//   ....[7]....
        /*e45c*/ 	.word	0x000759d0


	//   ....[8]....
        /*e460*/ 	.word	0x00075a00


	//   ....[9]....
        /*e464*/ 	.word	0x00075a10


	//   ....[10]....
        /*e468*/ 	.word	0x00075a20


	//   ....[11]....
        /*e46c*/ 	.word	0x00075a30


	//   ....[12]....
        /*e470*/ 	.word	0x00075a60


	//   ....[13]....
        /*e474*/ 	.word	0x00075a70


	//   ....[14]....
        /*e478*/ 	.word	0x00075a80


	//   ....[15]....
        /*e47c*/ 	.word	0x00075a90


	//   ....[16]....
        /*e480*/ 	.word	0x00075ac0


	//   ....[17]....
        /*e484*/ 	.word	0x00075ad0


	//   ....[18]....
        /*e488*/ 	.word	0x00075ae0


	//   ....[19]....
        /*e48c*/ 	.word	0x00075af0


	//   ....[20]....
        /*e490*/ 	.word	0x00075b20


	//   ....[21]....
        /*e494*/ 	.word	0x00075b30


	//   ....[22]....
        /*e498*/ 	.word	0x00075b40


	//   ....[23]....
        /*e49c*/ 	.word	0x00075b50


	//   ....[24]....
        /*e4a0*/ 	.word	0x00075b80


	//   ....[25]....
        /*e4a4*/ 	.word	0x00075b90


	//   ....[26]....
        /*e4a8*/ 	.word	0x00075ba0


	//   ....[27]....
        /*e4ac*/ 	.word	0x00075bb0


	//   ....[28]....
        /*e4b0*/ 	.word	0x00075be0


	//   ....[29]....
        /*e4b4*/ 	.word	0x00075bf0


	//   ....[30]....
        /*e4b8*/ 	.word	0x00075c00


	//   ....[31]....
        /*e4bc*/ 	.word	0x00075c10


	//   ....[32]....
        /*e4c0*/ 	.word	0x00075c40


	//   ....[33]....
        /*e4c4*/ 	.word	0x00075c60


	//   ....[34]....
        /*e4c8*/ 	.word	0x0007dc80


	//   ....[35]....
        /*e4cc*/ 	.word	0x0007dc90


	//   ....[36]....
        /*e4d0*/ 	.word	0x0007dca0


	//   ....[37]....
        /*e4d4*/ 	.word	0x0007dcd0


	//   ....[38]....
        /*e4d8*/ 	.word	0x0007dce0


	//   ....[39]....
        /*e4dc*/ 	.word	0x0007dcf0


	//   ....[40]....
        /*e4e0*/ 	.word	0x0007dd00


	//   ....[41]....
        /*e4e4*/ 	.word	0x0007dd30


	//   ....[42]....
        /*e4e8*/ 	.word	0x0007dd40


	//   ....[43]....
        /*e4ec*/ 	.word	0x0007dd50


	//   ....[44]....
        /*e4f0*/ 	.word	0x0007dd60


	//   ....[45]....
        /*e4f4*/ 	.word	0x0007dd90


	//   ....[46]....
        /*e4f8*/ 	.word	0x0007dda0


	//   ....[47]....
        /*e4fc*/ 	.word	0x0007ddb0


	//   ....[48]....
        /*e500*/ 	.word	0x0007ddc0


	//   ....[49]....
        /*e504*/ 	.word	0x0007ddf0


	//   ....[50]....
        /*e508*/ 	.word	0x0007de00


	//   ....[51]....
        /*e50c*/ 	.word	0x0007de10


	//   ....[52]....
        /*e510*/ 	.word	0x0007de20


	//   ....[53]....
        /*e514*/ 	.word	0x0007de50


	//   ....[54]....
        /*e518*/ 	.word	0x0007de60


	//   ....[55]....
        /*e51c*/ 	.word	0x0007de70


	//   ....[56]....
        /*e520*/ 	.word	0x0007de80


	//   ....[57]....
        /*e524*/ 	.word	0x0007deb0


	//   ....[58]....
        /*e528*/ 	.word	0x0007dec0


	//   ....[59]....
        /*e52c*/ 	.word	0x0007ded0


	//   ....[60]....
        /*e530*/ 	.word	0x0007dee0


	//   ....[61]....
        /*e534*/ 	.word	0x0007df10


	//   ....[62]....
        /*e538*/ 	.word	0x0007df20


	//   ....[63]....
        /*e53c*/ 	.word	0x0007df30


	//   ....[64]....
        /*e540*/ 	.word	0x0007df40


	//   ....[65]....
        /*e544*/ 	.word	0x0007df70


	//   ....[66]....
        /*e548*/ 	.word	0x0007df80


	//   ....[67]....
        /*e54c*/ 	.word	0x0007df90


	//   ....[68]....
        /*e550*/ 	.word	0x0007dfa0


	//   ....[69]....
        /*e554*/ 	.word	0x0007dfd0


	//   ....[70]....
        /*e558*/ 	.word	0x0007dfe0


	//   ....[71]....
        /*e55c*/ 	.word	0x0007dff0


	//   ....[72]....
        /*e560*/ 	.word	0x0007e000


	//   ....[73]....
        /*e564*/ 	.word	0x0007e030


	//   ....[74]....
        /*e568*/ 	.word	0x0007e040


	//   ....[75]....
        /*e56c*/ 	.word	0x0007e050


	//   ....[76]....
        /*e570*/ 	.word	0x0007e060


	//   ....[77]....
        /*e574*/ 	.word	0x0007e090


	//   ....[78]....
        /*e578*/ 	.word	0x0007e0a0


	//   ....[79]....
        /*e57c*/ 	.word	0x0007e0b0


	//   ....[80]....
        /*e580*/ 	.word	0x0007e0c0


	//   ....[81]....
        /*e584*/ 	.word	0x0007e0f0


	//   ....[82]....
        /*e588*/ 	.word	0x0007e100


	//   ....[83]....
        /*e58c*/ 	.word	0x0007e110


	//   ....[84]....
        /*e590*/ 	.word	0x0007e120


	//   ....[85]....
        /*e594*/ 	.word	0x0007e150


	//   ....[86]....
        /*e598*/ 	.word	0x0007e160


	//   ....[87]....
        /*e59c*/ 	.word	0x0007e170


	//   ....[88]....
        /*e5a0*/ 	.word	0x0007e180


	//   ....[89]....
        /*e5a4*/ 	.word	0x0007e1b0


	//   ....[90]....
        /*e5a8*/ 	.word	0x0007e1c0


	//   ....[91]....
        /*e5ac*/ 	.word	0x0007e1d0


	//   ....[92]....
        /*e5b0*/ 	.word	0x0007e1e0


	//   ....[93]....
        /*e5b4*/ 	.word	0x0007e210


	//   ....[94]....
        /*e5b8*/ 	.word	0x0007e220


	//   ....[95]....
        /*e5bc*/ 	.word	0x0007e230


	//   ....[96]....
        /*e5c0*/ 	.word	0x0007e240


	//   ....[97]....
        /*e5c4*/ 	.word	0x0007e270


	//   ....[98]....
        /*e5c8*/ 	.word	0x0007e280


	//   ....[99]....
        /*e5cc*/ 	.word	0x0007e290


	//   ....[100]....
        /*e5d0*/ 	.word	0x0007e2a0


	//   ....[101]....
        /*e5d4*/ 	.word	0x0007e2d0


	//   ....[102]....
        /*e5d8*/ 	.word	0x0007e2e0


	//   ....[103]....
        /*e5dc*/ 	.word	0x0007e2f0


	//   ....[104]....
        /*e5e0*/ 	.word	0x0007e300


	//   ....[105]....
        /*e5e4*/ 	.word	0x0007e330


	//   ....[106]....
        /*e5e8*/ 	.word	0x0007e340


	//   ....[107]....
        /*e5ec*/ 	.word	0x0007e350


	//   ....[108]....
        /*e5f0*/ 	.word	0x0007e360


	//   ....[109]....
        /*e5f4*/ 	.word	0x0007e390


	//   ....[110]....
        /*e5f8*/ 	.word	0x0007e3a0


	//   ....[111]....
        /*e5fc*/ 	.word	0x0007e3b0


	//   ....[112]....
        /*e600*/ 	.word	0x0007e3c0


	//   ....[113]....
        /*e604*/ 	.word	0x0007e3f0


	//   ....[114]....
        /*e608*/ 	.word	0x0007e400


	//   ....[115]....
        /*e60c*/ 	.word	0x0007e410


	//   ....[116]....
        /*e610*/ 	.word	0x0007e420


	//   ....[117]....
        /*e614*/ 	.word	0x0007e450


	//   ....[118]....
        /*e618*/ 	.word	0x0007e460


	//   ....[119]....
        /*e61c*/ 	.word	0x0007e470


	//   ....[120]....
        /*e620*/ 	.word	0x0007e480


	//   ....[121]....
        /*e624*/ 	.word	0x0007e4b0


	//   ....[122]....
        /*e628*/ 	.word	0x0007e4c0


	//   ....[123]....
        /*e62c*/ 	.word	0x0007e4d0


	//   ....[124]....
        /*e630*/ 	.word	0x0007e4e0


	//   ....[125]....
        /*e634*/ 	.word	0x0007e510


	//   ....[126]....
        /*e638*/ 	.word	0x0007e520


	//   ....[127]....
        /*e63c*/ 	.word	0x0007e530


	//   ....[128]....
        /*e640*/ 	.word	0x0007e540


	//   ....[129]....
        /*e644*/ 	.word	0x0007e570


	//   ....[130]....
        /*e648*/ 	.word	0x0007e580


	//   ....[131]....
        /*e64c*/ 	.word	0x0007e590


	//   ....[132]....
        /*e650*/ 	.word	0x0007e5a0


	//   ....[133]....
        /*e654*/ 	.word	0x0007e5d0


	//   ....[134]....
        /*e658*/ 	.word	0x0007e5e0


	//   ....[135]....
        /*e65c*/ 	.word	0x0007e5f0


	//   ....[136]....
        /*e660*/ 	.word	0x0007e600


	//   ....[137]....
        /*e664*/ 	.word	0x0007e630


	//   ....[138]....
        /*e668*/ 	.word	0x0007e640


	//   ....[139]....
        /*e66c*/ 	.word	0x0007e650


	//   ....[140]....
        /*e670*/ 	.word	0x0007e660


	//   ....[141]....
        /*e674*/ 	.word	0x0007e690


	//   ....[142]....
        /*e678*/ 	.word	0x0007e6a0


	//   ....[143]....
        /*e67c*/ 	.word	0x0007e6b0


	//   ....[144]....
        /*e680*/ 	.word	0x0007e6c0


	//   ....[145]....
        /*e684*/ 	.word	0x0007e6f0


	//   ....[146]....
        /*e688*/ 	.word	0x0007e700


	//   ....[147]....
        /*e68c*/ 	.word	0x0007e710


	//   ....[148]....
        /*e690*/ 	.word	0x0007e720


	//   ....[149]....
        /*e694*/ 	.word	0x0007e750


	//   ....[150]....
        /*e698*/ 	.word	0x0007e760


	//   ....[151]....
        /*e69c*/ 	.word	0x0007e770


	//   ....[152]....
        /*e6a0*/ 	.word	0x0007e780


	//   ....[153]....
        /*e6a4*/ 	.word	0x0007e7b0


	//   ....[154]....
        /*e6a8*/ 	.word	0x0007e7c0


	//   ....[155]....
        /*e6ac*/ 	.word	0x0007e7d0


	//   ....[156]....
        /*e6b0*/ 	.word	0x0007e7e0


	//   ....[157]....
        /*e6b4*/ 	.word	0x0007e810


	//   ....[158]....
        /*e6b8*/ 	.word	0x0007e820


	//   ....[159]....
        /*e6bc*/ 	.word	0x0007e830


	//   ....[160]....
        /*e6c0*/ 	.word	0x0007e840


	//   ....[161]....
        /*e6c4*/ 	.word	0x0007e870


	//   ....[162]....
        /*e6c8*/ 	.word	0x0007e880


	//   ....[163]....
        /*e6cc*/ 	.word	0x0007e890


	//   ....[164]....
        /*e6d0*/ 	.word	0x0007e8a0


	//   ....[165]....
        /*e6d4*/ 	.word	0x0007e8d0


	//   ....[166]....
        /*e6d8*/ 	.word	0x0007e8e0


	//   ....[167]....
        /*e6dc*/ 	.word	0x0007e8f0


	//   ....[168]....
        /*e6e0*/ 	.word	0x0007e900


	//   ....[169]....
        /*e6e4*/ 	.word	0x0007e930


	//   ....[170]....
        /*e6e8*/ 	.word	0x0007e940


	//   ....[171]....
        /*e6ec*/ 	.word	0x0007e950


	//   ....[172]....
        /*e6f0*/ 	.word	0x0007e960


	//   ....[173]....
        /*e6f4*/ 	.word	0x0007e990


	//   ....[174]....
        /*e6f8*/ 	.word	0x0007e9a0


	//   ....[175]....
        /*e6fc*/ 	.word	0x0007e9b0


	//   ....[176]....
        /*e700*/ 	.word	0x0007e9c0


	//   ....[177]....
        /*e704*/ 	.word	0x0007e9f0


	//   ....[178]....
        /*e708*/ 	.word	0x0007ea00


	//   ....[179]....
        /*e70c*/ 	.word	0x0007ea10


	//   ....[180]....
        /*e710*/ 	.word	0x0007ea20


	//   ....[181]....
        /*e714*/ 	.word	0x0007ea50


	//   ....[182]....
        /*e718*/ 	.word	0x0007ea60


	//   ....[183]....
        /*e71c*/ 	.word	0x0007ea70


	//   ....[184]....
        /*e720*/ 	.word	0x0007ea80


	//   ....[185]....
        /*e724*/ 	.word	0x0007eab0


	//   ....[186]....
        /*e728*/ 	.word	0x0007eac0


	//   ....[187]....
        /*e72c*/ 	.word	0x0007ead0


	//   ....[188]....
        /*e730*/ 	.word	0x0007eae0


	//   ....[189]....
        /*e734*/ 	.word	0x0007eb10


	//   ....[190]....
        /*e738*/ 	.word	0x0007eb20


	//   ....[191]....
        /*e73c*/ 	.word	0x0007eb30


	//   ....[192]....
        /*e740*/ 	.word	0x0007eb40


	//   ....[193]....
        /*e744*/ 	.word	0x0007eb70


	//   ....[194]....
        /*e748*/ 	.word	0x0007eb80


	//   ....[195]....
        /*e74c*/ 	.word	0x0007eb90


	//   ....[196]....
        /*e750*/ 	.word	0x0007eba0


	//   ....[197]....
        /*e754*/ 	.word	0x0007ebd0


	//   ....[198]....
        /*e758*/ 	.word	0x0007ebe0


	//   ....[199]....
        /*e75c*/ 	.word	0x0007ebf0


	//   ....[200]....
        /*e760*/ 	.word	0x0007ec00


	//   ....[201]....
        /*e764*/ 	.word	0x0007ec30


	//   ....[202]....
        /*e768*/ 	.word	0x0007ec40


	//   ....[203]....
        /*e76c*/ 	.word	0x0007ec50


	//   ....[204]....
        /*e770*/ 	.word	0x0007ec60


	//   ....[205]....
        /*e774*/ 	.word	0x0007ec90


	//   ....[206]....
        /*e778*/ 	.word	0x0007eca0


	//   ....[207]....
        /*e77c*/ 	.word	0x0007ecb0


	//   ....[208]....
        /*e780*/ 	.word	0x0007ecc0


	//   ....[209]....
        /*e784*/ 	.word	0x0007ecf0


	//   ....[210]....
        /*e788*/ 	.word	0x0007ed00


	//   ....[211]....
        /*e78c*/ 	.word	0x0007ed10


	//   ....[212]....
        /*e790*/ 	.word	0x0007ed20


	//   ....[213]....
        /*e794*/ 	.word	0x0007ed50


	//   ....[214]....
        /*e798*/ 	.word	0x0007ed60


	//   ....[215]....
        /*e79c*/ 	.word	0x0007ed70


	//   ....[216]....
        /*e7a0*/ 	.word	0x0007ed80


	//   ....[217]....
        /*e7a4*/ 	.word	0x0007edb0


	//   ....[218]....
        /*e7a8*/ 	.word	0x0007edc0


	//   ....[219]....
        /*e7ac*/ 	.word	0x0007edd0


	//   ....[220]....
        /*e7b0*/ 	.word	0x0007ede0


	//   ....[221]....
        /*e7b4*/ 	.word	0x0007ee10


	//   ....[222]....
        /*e7b8*/ 	.word	0x0007ee20


	//   ....[223]....
        /*e7bc*/ 	.word	0x0007ee30


	//   ....[224]....
        /*e7c0*/ 	.word	0x0007ee40


	//   ....[225]....
        /*e7c4*/ 	.word	0x0007ee70


	//   ....[226]....
        /*e7c8*/ 	.word	0x0007ee80


	//   ....[227]....
        /*e7cc*/ 	.word	0x0007ee90


	//   ....[228]....
        /*e7d0*/ 	.word	0x0007eea0


	//   ....[229]....
        /*e7d4*/ 	.word	0x0007eed0


	//   ....[230]....
        /*e7d8*/ 	.word	0x0007eee0


	//   ....[231]....
        /*e7dc*/ 	.word	0x0007eef0


	//   ....[232]....
        /*e7e0*/ 	.word	0x0007ef00


	//   ....[233]....
        /*e7e4*/ 	.word	0x0007ef30


	//   ....[234]....
        /*e7e8*/ 	.word	0x0007ef40


	//   ....[235]....
        /*e7ec*/ 	.word	0x0007ef50


	//   ....[236]....
        /*e7f0*/ 	.word	0x0007ef60


	//   ....[237]....
        /*e7f4*/ 	.word	0x0007ef90


	//   ....[238]....
        /*e7f8*/ 	.word	0x0007efa0


	//   ....[239]....
        /*e7fc*/ 	.word	0x0007efb0


	//   ....[240]....
        /*e800*/ 	.word	0x0007efc0


	//   ....[241]....
        /*e804*/ 	.word	0x0007eff0


	//   ....[242]....
        /*e808*/ 	.word	0x0007f000


	//   ....[243]....
        /*e80c*/ 	.word	0x0007f010


	//   ....[244]....
        /*e810*/ 	.word	0x0007f020


	//   ....[245]....
        /*e814*/ 	.word	0x0007f050


	//   ....[246]....
        /*e818*/ 	.word	0x0007f060


	//   ....[247]....
        /*e81c*/ 	.word	0x0007f070


	//   ....[248]....
        /*e820*/ 	.word	0x0007f080


	//   ....[249]....
        /*e824*/ 	.word	0x0007f0b0


	//   ....[250]....
        /*e828*/ 	.word	0x0007f0c0


	//   ....[251]....
        /*e82c*/ 	.word	0x0007f0d0


	//   ....[252]....
        /*e830*/ 	.word	0x0007f0e0


	//   ....[253]....
        /*e834*/ 	.word	0x0007f110


	//   ....[254]....
        /*e838*/ 	.word	0x0007f120


	//   ....[255]....
        /*e83c*/ 	.word	0x0007f130


	//   ....[0]....
        /*e840*/ 	.word	0x0007f140


	//   ....[1]....
        /*e844*/ 	.word	0x0007f170


	//   ....[2]....
        /*e848*/ 	.word	0x0007f180


	//   ....[3]....
        /*e84c*/ 	.word	0x0007f190


	//   ....[4]....
        /*e850*/ 	.word	0x0007f1a0


	//   ....[5]....
        /*e854*/ 	.word	0x0007f1d0


	//   ....[6]....
        /*e858*/ 	.word	0x0007f1e0


	//   ....[7]....
        /*e85c*/ 	.word	0x0007f1f0


	//   ....[8]....
        /*e860*/ 	.word	0x0007f200


	//   ....[9]....
        /*e864*/ 	.word	0x0007f230


	//   ....[10]....
        /*e868*/ 	.word	0x0007f240


	//   ....[11]....
        /*e86c*/ 	.word	0x0007f250


	//   ....[12]....
        /*e870*/ 	.word	0x0007f260


	//   ....[13]....
        /*e874*/ 	.word	0x0007f290


	//   ....[14]....
        /*e878*/ 	.word	0x0007f2a0


	//   ....[15]....
        /*e87c*/ 	.word	0x0007f2b0


	//   ....[16]....
        /*e880*/ 	.word	0x0007f2c0


	//   ....[17]....
        /*e884*/ 	.word	0x0007f2f0


	//   ....[18]....
        /*e888*/ 	.word	0x0007f300


	//   ....[19]....
        /*e88c*/ 	.word	0x0007f310


	//   ....[20]....
        /*e890*/ 	.word	0x0007f320


	//   ....[21]....
        /*e894*/ 	.word	0x0007f350


	//   ....[22]....
        /*e898*/ 	.word	0x0007f360


	//   ....[23]....
        /*e89c*/ 	.word	0x0007f370


	//   ....[24]....
        /*e8a0*/ 	.word	0x0007f380


	//   ....[25]....
        /*e8a4*/ 	.word	0x0007f3b0


	//   ....[26]....
        /*e8a8*/ 	.word	0x0007f3c0


	//   ....[27]....
        /*e8ac*/ 	.word	0x0007f3d0


	//   ....[28]....
        /*e8b0*/ 	.word	0x0007f3e0


	//   ....[29]....
        /*e8b4*/ 	.word	0x0007f410


	//   ....[30]....
        /*e8b8*/ 	.word	0x0007f420


	//   ....[31]....
        /*e8bc*/ 	.word	0x0007f430


	//   ....[32]....
        /*e8c0*/ 	.word	0x0007f440


	//   ....[33]....
        /*e8c4*/ 	.word	0x0007f470


	//   ....[34]....
        /*e8c8*/ 	.word	0x0007f480


	//   ....[35]....
        /*e8cc*/ 	.word	0x0007f490


	//   ....[36]....
        /*e8d0*/ 	.word	0x0007f4a0


	//   ....[37]....
        /*e8d4*/ 	.word	0x0007f4d0


	//   ....[38]....
        /*e8d8*/ 	.word	0x0007f4e0


	//   ....[39]....
        /*e8dc*/ 	.word	0x0007f4f0


	//   ....[40]....
        /*e8e0*/ 	.word	0x0007f500


	//   ....[41]....
        /*e8e4*/ 	.word	0x0007f530


	//   ....[42]....
        /*e8e8*/ 	.word	0x0007f540


	//   ....[43]....
        /*e8ec*/ 	.word	0x0007f550


	//   ....[44]....
        /*e8f0*/ 	.word	0x0007f560


	//   ....[45]....
        /*e8f4*/ 	.word	0x0007f590


	//   ....[46]....
        /*e8f8*/ 	.word	0x0007f5a0


	//   ....[47]....
        /*e8fc*/ 	.word	0x0007f5b0


	//   ....[48]....
        /*e900*/ 	.word	0x0007f5c0


	//   ....[49]....
        /*e904*/ 	.word	0x0007f5f0


	//   ....[50]....
        /*e908*/ 	.word	0x0007f600


	//   ....[51]....
        /*e90c*/ 	.word	0x0007f610


	//   ....[52]....
        /*e910*/ 	.word	0x0007f620


	//   ....[53]....
        /*e914*/ 	.word	0x0007f650


	//   ....[54]....
        /*e918*/ 	.word	0x0007f660


	//   ....[55]....
        /*e91c*/ 	.word	0x0007f670


	//   ....[56]....
        /*e920*/ 	.word	0x0007f680


	//   ....[57]....
        /*e924*/ 	.word	0x0007f6b0


	//   ....[58]....
        /*e928*/ 	.word	0x0007f6c0


	//   ....[59]....
        /*e92c*/ 	.word	0x0007f6d0


	//   ....[60]....
        /*e930*/ 	.word	0x0007f6e0


	//   ....[61]....
        /*e934*/ 	.word	0x0007f710


	//   ....[62]....
        /*e938*/ 	.word	0x0007f720


	//   ....[63]....
        /*e93c*/ 	.word	0x0007f730


	//   ....[64]....
        /*e940*/ 	.word	0x0007f740


	//   ....[65]....
        /*e944*/ 	.word	0x0007f770


	//   ....[66]....
        /*e948*/ 	.word	0x0007f780


	//   ....[67]....
        /*e94c*/ 	.word	0x0007f790


	//   ....[68]....
        /*e950*/ 	.word	0x0007f7a0


	//   ....[69]....
        /*e954*/ 	.word	0x0007f7d0


	//   ....[70]....
        /*e958*/ 	.word	0x0007f7e0


	//   ....[71]....
        /*e95c*/ 	.word	0x0007f7f0


	//   ....[72]....
        /*e960*/ 	.word	0x0007f800


	//   ....[73]....
        /*e964*/ 	.word	0x0007f830


	//   ....[74]....
        /*e968*/ 	.word	0x0007f840


	//   ....[75]....
        /*e96c*/ 	.word	0x0007f850


	//   ....[76]....
        /*e970*/ 	.word	0x0007f860


	//   ....[77]....
        /*e974*/ 	.word	0x0007f890


	//   ....[78]....
        /*e978*/ 	.word	0x0007f8a0


	//   ....[79]....
        /*e97c*/ 	.word	0x0007f8b0


	//   ....[80]....
        /*e980*/ 	.word	0x0007f8c0


	//   ....[81]....
        /*e984*/ 	.word	0x0007f8f0


	//   ....[82]....
        /*e988*/ 	.word	0x0007f900


	//   ....[83]....
        /*e98c*/ 	.word	0x0007f910


	//   ....[84]....
        /*e990*/ 	.word	0x0007f920


	//   ....[85]....
        /*e994*/ 	.word	0x0007f950


	//   ....[86]....
        /*e998*/ 	.word	0x0007f960


	//   ....[87]....
        /*e99c*/ 	.word	0x0007f970


	//   ....[88]....
        /*e9a0*/ 	.word	0x0007f980


	//   ....[89]....
        /*e9a4*/ 	.word	0x0007f9b0


	//   ....[90]....
        /*e9a8*/ 	.word	0x0007f9c0


	//   ....[91]....
        /*e9ac*/ 	.word	0x0007f9d0


	//   ....[92]....
        /*e9b0*/ 	.word	0x0007f9e0


	//   ....[93]....
        /*e9b4*/ 	.word	0x0007fa10


	//   ....[94]....
        /*e9b8*/ 	.word	0x0007fa20


	//   ....[95]....
        /*e9bc*/ 	.word	0x0007fa30


	//   ....[96]....
        /*e9c0*/ 	.word	0x0007fa40


	//   ....[97]....
        /*e9c4*/ 	.word	0x0007fa70


	//   ....[98]....
        /*e9c8*/ 	.word	0x0007fa80


	//   ....[99]....
        /*e9cc*/ 	.word	0x0007fa90


	//   ....[100]....
        /*e9d0*/ 	.word	0x0007faa0


	//   ....[101]....
        /*e9d4*/ 	.word	0x0007fad0


	//   ....[102]....
        /*e9d8*/ 	.word	0x0007fae0


	//   ....[103]....
        /*e9dc*/ 	.word	0x0007faf0


	//   ....[104]....
        /*e9e0*/ 	.word	0x0007fb00


	//   ....[105]....
        /*e9e4*/ 	.word	0x0007fb30


	//   ....[106]....
        /*e9e8*/ 	.word	0x0007fb40


	//   ....[107]....
        /*e9ec*/ 	.word	0x0007fb50


	//   ....[108]....
        /*e9f0*/ 	.word	0x0007fb60


	//   ....[109]....
        /*e9f4*/ 	.word	0x0007fb90


	//   ....[110]....
        /*e9f8*/ 	.word	0x0007fba0


	//   ....[111]....
        /*e9fc*/ 	.word	0x0007fbb0


	//   ....[112]....
        /*ea00*/ 	.word	0x0007fbc0


	//   ....[113]....
        /*ea04*/ 	.word	0x0007fbf0


	//   ....[114]....
        /*ea08*/ 	.word	0x0007fc00


	//   ....[115]....
        /*ea0c*/ 	.word	0x0007fc10


	//   ....[116]....
        /*ea10*/ 	.word	0x0007fc20


	//   ....[117]....
        /*ea14*/ 	.word	0x0007fc50


	//   ....[118]....
        /*ea18*/ 	.word	0x0007fc60


	//   ....[119]....
        /*ea1c*/ 	.word	0x0007fc70


	//   ....[120]....
        /*ea20*/ 	.word	0x0007fc80


	//   ....[121]....
        /*ea24*/ 	.word	0x0007fcb0


	//   ....[122]....
        /*ea28*/ 	.word	0x0007fcc0


	//   ....[123]....
        /*ea2c*/ 	.word	0x0007fcd0


	//   ....[124]....
        /*ea30*/ 	.word	0x0007fce0


	//   ....[125]....
        /*ea34*/ 	.word	0x0007fd10


	//   ....[126]....
        /*ea38*/ 	.word	0x0007fd20


	//   ....[127]....
        /*ea3c*/ 	.word	0x0007fd30


	//   ....[128]....
        /*ea40*/ 	.word	0x0007fd40


	//   ....[129]....
        /*ea44*/ 	.word	0x0007fd70


	//   ....[130]....
        /*ea48*/ 	.word	0x0007fd80


	//   ....[131]....
        /*ea4c*/ 	.word	0x0007fd90


	//   ....[132]....
        /*ea50*/ 	.word	0x0007fda0


	//   ....[133]....
        /*ea54*/ 	.word	0x0007fdd0


	//   ....[134]....
        /*ea58*/ 	.word	0x0007fde0


	//   ....[135]....
        /*ea5c*/ 	.word	0x0007fdf0


	//   ....[136]....
        /*ea60*/ 	.word	0x0007fe00


	//   ....[137]....
        /*ea64*/ 	.word	0x0007fe30


	//   ....[138]....
        /*ea68*/ 	.word	0x0007fe40


	//   ....[139]....
        /*ea6c*/ 	.word	0x0007fe50


	//   ....[140]....
        /*ea70*/ 	.word	0x0007fe60


	//   ....[141]....
        /*ea74*/ 	.word	0x0007fe90


	//   ....[142]....
        /*ea78*/ 	.word	0x0007fea0


	//   ....[143]....
        /*ea7c*/ 	.word	0x0007feb0


	//   ....[144]....
        /*ea80*/ 	.word	0x0007fec0


	//   ....[145]....
        /*ea84*/ 	.word	0x0007fef0


	//   ....[146]....
        /*ea88*/ 	.word	0x0007ff00


	//   ....[147]....
        /*ea8c*/ 	.word	0x0007ff10


	//   ....[148]....
        /*ea90*/ 	.word	0x0007ff20


	//   ....[149]....
        /*ea94*/ 	.word	0x0007ff50


	//   ....[150]....
        /*ea98*/ 	.word	0x0007ff60


	//   ....[151]....
        /*ea9c*/ 	.word	0x0007ff70


	//   ....[152]....
        /*eaa0*/ 	.word	0x0007ff80


	//   ....[153]....
        /*eaa4*/ 	.word	0x0007ffb0


	//   ....[154]....
        /*eaa8*/ 	.word	0x0007ffc0


	//   ....[155]....
        /*eaac*/ 	.word	0x0007ffd0


	//   ....[156]....
        /*eab0*/ 	.word	0x0007ffe0


	//   ....[157]....
        /*eab4*/ 	.word	0x00080010


	//   ....[158]....
        /*eab8*/ 	.word	0x00080020


	//   ....[159]....
        /*eabc*/ 	.word	0x00080030


	//   ....[160]....
        /*eac0*/ 	.word	0x00080040


	//   ....[161]....
        /*eac4*/ 	.word	0x00080070


	//   ....[162]....
        /*eac8*/ 	.word	0x00080080


	//   ....[163]....
        /*eacc*/ 	.word	0x00080090


	//   ....[164]....
        /*ead0*/ 	.word	0x000800a0


	//   ....[165]....
        /*ead4*/ 	.word	0x000800d0


	//   ....[166]....
        /*ead8*/ 	.word	0x000800e0


	//   ....[167]....
        /*eadc*/ 	.word	0x000800f0


	//   ....[168]....
        /*eae0*/ 	.word	0x00080100


	//   ....[169]....
        /*eae4*/ 	.word	0x00080130


	//   ....[170]....
        /*eae8*/ 	.word	0x00080140


	//   ....[171]....
        /*eaec*/ 	.word	0x00080150


	//   ....[172]....
        /*eaf0*/ 	.word	0x00080160


	//   ....[173]....
        /*eaf4*/ 	.word	0x00080190


	//   ....[174]....
        /*eaf8*/ 	.word	0x000801a0


	//   ....[175]....
        /*eafc*/ 	.word	0x000801b0


	//   ....[176]....
        /*eb00*/ 	.word	0x000801c0


	//   ....[177]....
        /*eb04*/ 	.word	0x000801f0


	//   ....[178]....
        /*eb08*/ 	.word	0x00080200


	//   ....[179]....
        /*eb0c*/ 	.word	0x00080210


	//   ....[180]....
        /*eb10*/ 	.word	0x00080220


	//   ....[181]....
        /*eb14*/ 	.word	0x00080250


	//   ....[182]....
        /*eb18*/ 	.word	0x00080260


	//   ....[183]....
        /*eb1c*/ 	.word	0x00080270


	//   ....[184]....
        /*eb20*/ 	.word	0x00080280


	//   ....[185]....
        /*eb24*/ 	.word	0x000802b0


	//   ....[186]....
        /*eb28*/ 	.word	0x000802c0


	//   ....[187]....
        /*eb2c*/ 	.word	0x000802d0


	//   ....[188]....
        /*eb30*/ 	.word	0x000802e0


	//   ....[189]....
        /*eb34*/ 	.word	0x00080310


	//   ....[190]....
        /*eb38*/ 	.word	0x00080320


	//   ....[191]....
        /*eb3c*/ 	.word	0x00080330


	//   ....[192]....
        /*eb40*/ 	.word	0x00080340


	//   ....[193]....
        /*eb44*/ 	.word	0x00080370


	//   ....[194]....
        /*eb48*/ 	.word	0x00080380


	//   ....[195]....
        /*eb4c*/ 	.word	0x00080390


	//   ....[196]....
        /*eb50*/ 	.word	0x000803a0


	//   ....[197]....
        /*eb54*/ 	.word	0x000803d0


	//   ....[198]....
        /*eb58*/ 	.word	0x000803e0


	//   ....[199]....
        /*eb5c*/ 	.word	0x000803f0


	//   ....[200]....
        /*eb60*/ 	.word	0x00080400


	//   ....[201]....
        /*eb64*/ 	.word	0x00080430


	//   ....[202]....
        /*eb68*/ 	.word	0x00080440


	//   ....[203]....
        /*eb6c*/ 	.word	0x00080450


	//   ....[204]....
        /*eb70*/ 	.word	0x00080460


	//   ....[205]....
        /*eb74*/ 	.word	0x00080490


	//   ....[206]....
        /*eb78*/ 	.word	0x000804a0


	//   ....[207]....
        /*eb7c*/ 	.word	0x000804b0


	//   ....[208]....
        /*eb80*/ 	.word	0x000804c0


	//   ....[209]....
        /*eb84*/ 	.word	0x000804f0


	//   ....[210]....
        /*eb88*/ 	.word	0x00080500


	//   ....[211]....
        /*eb8c*/ 	.word	0x00080510


	//   ....[212]....
        /*eb90*/ 	.word	0x00080520


	//   ....[213]....
        /*eb94*/ 	.word	0x00080550


	//   ....[214]....
        /*eb98*/ 	.word	0x00080560


	//   ....[215]....
        /*eb9c*/ 	.word	0x00080570


	//   ....[216]....
        /*eba0*/ 	.word	0x00080580


	//   ....[217]....
        /*eba4*/ 	.word	0x000805b0


	//   ....[218]....
        /*eba8*/ 	.word	0x000805c0


	//   ....[219]....
        /*ebac*/ 	.word	0x000805d0


	//   ....[220]....
        /*ebb0*/ 	.word	0x000805e0


	//   ....[221]....
        /*ebb4*/ 	.word	0x00080610


	//   ....[222]....
        /*ebb8*/ 	.word	0x00080620


	//   ....[223]....
        /*ebbc*/ 	.word	0x00080630


	//   ....[224]....
        /*ebc0*/ 	.word	0x00080640


	//   ....[225]....
        /*ebc4*/ 	.word	0x00080670


	//   ....[226]....
        /*ebc8*/ 	.word	0x00080680


	//   ....[227]....
        /*ebcc*/ 	.word	0x00080690


	//   ....[228]....
        /*ebd0*/ 	.word	0x000806a0


	//   ....[229]....
        /*ebd4*/ 	.word	0x000806d0


	//   ....[230]....
        /*ebd8*/ 	.word	0x000806e0


	//   ....[231]....
        /*ebdc*/ 	.word	0x000806f0


	//   ....[232]....
        /*ebe0*/ 	.word	0x00080700


	//   ....[233]....
        /*ebe4*/ 	.word	0x00080730


	//   ....[234]....
        /*ebe8*/ 	.word	0x00080740


	//   ....[235]....
        /*ebec*/ 	.word	0x00080750


	//   ....[236]....
        /*ebf0*/ 	.word	0x00080760


	//   ....[237]....
        /*ebf4*/ 	.word	0x00080790


	//   ....[238]....
        /*ebf8*/ 	.word	0x000807a0


	//   ....[239]....
        /*ebfc*/ 	.word	0x000807b0


	//   ....[240]....
        /*ec00*/ 	.word	0x000807c0


	//   ....[241]....
        /*ec04*/ 	.word	0x000807f0


	//   ....[242]....
        /*ec08*/ 	.word	0x00080800


	//   ....[243]....
        /*ec0c*/ 	.word	0x00080810


	//   ....[244]....
        /*ec10*/ 	.word	0x00080820


	//   ....[245]....
        /*ec14*/ 	.word	0x00080850


	//   ....[246]....
        /*ec18*/ 	.word	0x00080860


	//   ....[247]....
        /*ec1c*/ 	.word	0x00080870


	//   ....[248]....
        /*ec20*/ 	.word	0x00080880


	//   ....[249]....
        /*ec24*/ 	.word	0x000808b0


	//   ....[250]....
        /*ec28*/ 	.word	0x000808c0


	//   ....[251]....
        /*ec2c*/ 	.word	0x000808d0


	//   ....[252]....
        /*ec30*/ 	.word	0x000808e0


	//   ....[253]....
        /*ec34*/ 	.word	0x00080910


	//   ....[254]....
        /*ec38*/ 	.word	0x00080920


	//   ....[255]....
        /*ec3c*/ 	.word	0x00080930


	//   ....[0]....
        /*ec40*/ 	.word	0x00080940


	//   ....[1]....
        /*ec44*/ 	.word	0x00080970


	//   ....[2]....
        /*ec48*/ 	.word	0x00080980


	//   ....[3]....
        /*ec4c*/ 	.word	0x00080990


	//   ....[4]....
        /*ec50*/ 	.word	0x000809a0


	//   ....[5]....
        /*ec54*/ 	.word	0x000809d0


	//   ....[6]....
        /*ec58*/ 	.word	0x000809e0


	//   ....[7]....
        /*ec5c*/ 	.word	0x000809f0


	//   ....[8]....
        /*ec60*/ 	.word	0x00080a00


	//   ....[9]....
        /*ec64*/ 	.word	0x00080a30


	//   ....[10]....
        /*ec68*/ 	.word	0x00080a40


	//   ....[11]....
        /*ec6c*/ 	.word	0x00080a50


	//   ....[12]....
        /*ec70*/ 	.word	0x00080a60


	//   ....[13]....
        /*ec74*/ 	.word	0x00080a90


	//   ....[14]....
        /*ec78*/ 	.word	0x00080aa0


	//   ....[15]....
        /*ec7c*/ 	.word	0x00080ab0


	//   ....[16]....
        /*ec80*/ 	.word	0x00080ac0


	//   ....[17]....
        /*ec84*/ 	.word	0x00080af0


	//   ....[18]....
        /*ec88*/ 	.word	0x00080b00


	//   ....[19]....
        /*ec8c*/ 	.word	0x00080b10


	//   ....[20]....
        /*ec90*/ 	.word	0x00080b20


	//   ....[21]....
        /*ec94*/ 	.word	0x00080b50


	//   ....[22]....
        /*ec98*/ 	.word	0x00080b60


	//   ....[23]....
        /*ec9c*/ 	.word	0x00080b70


	//   ....[24]....
        /*eca0*/ 	.word	0x00080b80


	//   ....[25]....
        /*eca4*/ 	.word	0x00080bb0


	//   ....[26]....
        /*eca8*/ 	.word	0x00080bc0


	//   ....[27]....
        /*ecac*/ 	.word	0x00080bd0


	//   ....[28]....
        /*ecb0*/ 	.word	0x00080be0


	//   ....[29]....
        /*ecb4*/ 	.word	0x00080c10


	//   ....[30]....
        /*ecb8*/ 	.word	0x00080c20


	//   ....[31]....
        /*ecbc*/ 	.word	0x00080c30


	//   ....[32]....
        /*ecc0*/ 	.word	0x00080c40


	//   ....[33]....
        /*ecc4*/ 	.word	0x00080c70


	//   ....[34]....
        /*ecc8*/ 	.word	0x00080c80


	//   ....[35]....
        /*eccc*/ 	.word	0x00080c90


	//   ....[36]....
        /*ecd0*/ 	.word	0x00080ca0


	//   ....[37]....
        /*ecd4*/ 	.word	0x00080cd0


	//   ....[38]....
        /*ecd8*/ 	.word	0x00080ce0


	//   ....[39]....
        /*ecdc*/ 	.word	0x00080cf0


	//   ....[40]....
        /*ece0*/ 	.word	0x00080d00


	//   ....[41]....
        /*ece4*/ 	.word	0x00080d30


	//   ....[42]....
        /*ece8*/ 	.word	0x00080d40


	//   ....[43]....
        /*ecec*/ 	.word	0x00080d50


	//   ....[44]....
        /*ecf0*/ 	.word	0x00080d60


	//   ....[45]....
        /*ecf4*/ 	.word	0x00080d90


	//   ....[46]....
        /*ecf8*/ 	.word	0x00080da0


	//   ....[47]....
        /*ecfc*/ 	.word	0x00080db0


	//   ....[48]....
        /*ed00*/ 	.word	0x00080dc0


	//   ....[49]....
        /*ed04*/ 	.word	0x00080df0


	//   ....[50]....
        /*ed08*/ 	.word	0x00080e00


	//   ....[51]....
        /*ed0c*/ 	.word	0x00080e10


	//   ....[52]....
        /*ed10*/ 	.word	0x00080e20


	//   ....[53]....
        /*ed14*/ 	.word	0x00080e50


	//   ....[54]....
        /*ed18*/ 	.word	0x00080e60


	//   ....[55]....
        /*ed1c*/ 	.word	0x00080e70


	//   ....[56]....
        /*ed20*/ 	.word	0x00080e80


	//   ....[57]....
        /*ed24*/ 	.word	0x00080eb0


	//   ....[58]....
        /*ed28*/ 	.word	0x00080ec0


	//   ....[59]....
        /*ed2c*/ 	.word	0x00080ed0


	//   ....[60]....
        /*ed30*/ 	.word	0x00080ee0


	//   ....[61]....
        /*ed34*/ 	.word	0x00080f10


	//   ....[62]....
        /*ed38*/ 	.word	0x00080f20


	//   ....[63]....
        /*ed3c*/ 	.word	0x00080f30


	//   ....[64]....
        /*ed40*/ 	.word	0x00080f40


	//   ....[65]....
        /*ed44*/ 	.word	0x00080f70


	//   ....[66]....
        /*ed48*/ 	.word	0x00080f80


	//   ....[67]....
        /*ed4c*/ 	.word	0x00080f90


	//   ....[68]....
        /*ed50*/ 	.word	0x00080fa0


	//   ....[69]....
        /*ed54*/ 	.word	0x00080fd0


	//   ....[70]....
        /*ed58*/ 	.word	0x00080fe0


	//   ....[71]....
        /*ed5c*/ 	.word	0x00080ff0


	//   ....[72]....
        /*ed60*/ 	.word	0x00081000


	//   ....[73]....
        /*ed64*/ 	.word	0x00081030


	//   ....[74]....
        /*ed68*/ 	.word	0x00081040


	//   ....[75]....
        /*ed6c*/ 	.word	0x00081050


	//   ....[76]....
        /*ed70*/ 	.word	0x00081060


	//   ....[77]....
        /*ed74*/ 	.word	0x00081090


	//   ....[78]....
        /*ed78*/ 	.word	0x000810a0


	//   ....[79]....
        /*ed7c*/ 	.word	0x000810b0


	//   ....[80]....
        /*ed80*/ 	.word	0x000810c0


	//   ....[81]....
        /*ed84*/ 	.word	0x000810f0


	//   ....[82]....
        /*ed88*/ 	.word	0x00081100


	//   ....[83]....
        /*ed8c*/ 	.word	0x00081110


	//   ....[84]....
        /*ed90*/ 	.word	0x00081120


	//   ....[85]....
        /*ed94*/ 	.word	0x00081150


	//   ....[86]....
        /*ed98*/ 	.word	0x00081160


	//   ....[87]....
        /*ed9c*/ 	.word	0x00081170


	//   ....[88]....
        /*eda0*/ 	.word	0x00081180


	//   ....[89]....
        /*eda4*/ 	.word	0x000811b0


	//   ....[90]....
        /*eda8*/ 	.word	0x000811c0


	//   ....[91]....
        /*edac*/ 	.word	0x000811d0


	//   ....[92]....
        /*edb0*/ 	.word	0x000811e0


	//   ....[93]....
        /*edb4*/ 	.word	0x00081210


	//   ....[94]....
        /*edb8*/ 	.word	0x00081220


	//   ....[95]....
        /*edbc*/ 	.word	0x00081230


	//   ....[96]....
        /*edc0*/ 	.word	0x00081240


	//   ....[97]....
        /*edc4*/ 	.word	0x00081270


	//   ....[98]....
        /*edc8*/ 	.word	0x00081280


	//   ....[99]....
        /*edcc*/ 	.word	0x00081290


	//   ....[100]....
        /*edd0*/ 	.word	0x000812a0


	//   ....[101]....
        /*edd4*/ 	.word	0x000812d0


	//   ....[102]....
        /*edd8*/ 	.word	0x000812e0


	//   ....[103]....
        /*eddc*/ 	.word	0x000812f0


	//   ....[104]....
        /*ede0*/ 	.word	0x00081300


	//   ....[105]....
        /*ede4*/ 	.word	0x00081330


	//   ....[106]....
        /*ede8*/ 	.word	0x00081350


	//   ....[107]....
        /*edec*/ 	.word	0x00089370


	//   ....[108]....
        /*edf0*/ 	.word	0x00089380


	//   ....[109]....
        /*edf4*/ 	.word	0x00089390


	//   ....[110]....
        /*edf8*/ 	.word	0x000893c0


	//   ....[111]....
        /*edfc*/ 	.word	0x000893d0


	//   ....[112]....
        /*ee00*/ 	.word	0x000893e0


	//   ....[113]....
        /*ee04*/ 	.word	0x000893f0


	//   ....[114]....
        /*ee08*/ 	.word	0x00089420


	//   ....[115]....
        /*ee0c*/ 	.word	0x00089430


	//   ....[116]....
        /*ee10*/ 	.word	0x00089440


	//   ....[117]....
        /*ee14*/ 	.word	0x00089450


	//   ....[118]....
        /*ee18*/ 	.word	0x00089480


	//   ....[119]....
        /*ee1c*/ 	.word	0x00089490


	//   ....[120]....
        /*ee20*/ 	.word	0x000894a0


	//   ....[121]....
        /*ee24*/ 	.word	0x000894b0


	//   ....[122]....
        /*ee28*/ 	.word	0x000894e0


	//   ....[123]....
        /*ee2c*/ 	.word	0x000894f0


	//   ....[124]....
        /*ee30*/ 	.word	0x00089500


	//   ....[125]....
        /*ee34*/ 	.word	0x00089510


	//   ....[126]....
        /*ee38*/ 	.word	0x00089540


	//   ....[127]....
        /*ee3c*/ 	.word	0x00089550


	//   ....[128]....
        /*ee40*/ 	.word	0x00089560


	//   ....[129]....
        /*ee44*/ 	.word	0x00089570


	//   ....[130]....
        /*ee48*/ 	.word	0x000895a0


	//   ....[131]....
        /*ee4c*/ 	.word	0x000895b0


	//   ....[132]....
        /*ee50*/ 	.word	0x000895c0


	//   ....[133]....
        /*ee54*/ 	.word	0x000895d0


	//   ....[134]....
        /*ee58*/ 	.word	0x00089600


	//   ....[135]....
        /*ee5c*/ 	.word	0x00089610


	//   ....[136]....
        /*ee60*/ 	.word	0x00089620


	//   ....[137]....
        /*ee64*/ 	.word	0x00089630


	//   ....[138]....
        /*ee68*/ 	.word	0x00089660


	//   ....[139]....
        /*ee6c*/ 	.word	0x00089670


	//   ....[140]....
        /*ee70*/ 	.word	0x00089680


	//   ....[141]....
        /*ee74*/ 	.word	0x00089690


	//   ....[142]....
        /*ee78*/ 	.word	0x000896c0


	//   ....[143]....
        /*ee7c*/ 	.word	0x000896d0


	//   ....[144]....
        /*ee80*/ 	.word	0x000896e0


	//   ....[145]....
        /*ee84*/ 	.word	0x000896f0


	//   ....[146]....
        /*ee88*/ 	.word	0x00089720


	//   ....[147]....
        /*ee8c*/ 	.word	0x00089730


	//   ....[148]....
        /*ee90*/ 	.word	0x00089740


	//   ....[149]....
        /*ee94*/ 	.word	0x00089750


	//   ....[150]....
        /*ee98*/ 	.word	0x00089780


	//   ....[151]....
        /*ee9c*/ 	.word	0x00089790


	//   ....[152]....
        /*eea0*/ 	.word	0x000897a0


	//   ....[153]....
        /*eea4*/ 	.word	0x000897b0


	//   ....[154]....
        /*eea8*/ 	.word	0x000897e0


	//   ....[155]....
        /*eeac*/ 	.word	0x000897f0


	//   ....[156]....
        /*eeb0*/ 	.word	0x00089800


	//   ....[157]....
        /*eeb4*/ 	.word	0x00089810


	//   ....[158]....
        /*eeb8*/ 	.word	0x00089840


	//   ....[159]....
        /*eebc*/ 	.word	0x00089850


	//   ....[160]....
        /*eec0*/ 	.word	0x00089860


	//   ....[161]....
        /*eec4*/ 	.word	0x00089870


	//   ....[162]....
        /*eec8*/ 	.word	0x000898a0


	//   ....[163]....
        /*eecc*/ 	.word	0x000898b0


	//   ....[164]....
        /*eed0*/ 	.word	0x000898c0


	//   ....[165]....
        /*eed4*/ 	.word	0x000898d0


	//   ....[166]....
        /*eed8*/ 	.word	0x00089900


	//   ....[167]....
        /*eedc*/ 	.word	0x00089910


	//   ....[168]....
        /*eee0*/ 	.word	0x00089920


	//   ....[169]....
        /*eee4*/ 	.word	0x00089930


	//   ....[170]....
        /*eee8*/ 	.word	0x00089960


	//   ....[171]....
        /*eeec*/ 	.word	0x00089970


	//   ....[172]....
        /*eef0*/ 	.word	0x00089980


	//   ....[173]....
        /*eef4*/ 	.word	0x00089990


	//   ....[174]....
        /*eef8*/ 	.word	0x000899c0


	//   ....[175]....
        /*eefc*/ 	.word	0x000899d0


	//   ....[176]....
        /*ef00*/ 	.word	0x000899e0


	//   ....[177]....
        /*ef04*/ 	.word	0x000899f0


	//   ....[178]....
        /*ef08*/ 	.word	0x00089a20


	//   ....[179]....
        /*ef0c*/ 	.word	0x00089a30


	//   ....[180]....
        /*ef10*/ 	.word	0x00089a40


	//   ....[181]....
        /*ef14*/ 	.word	0x00089a50


	//   ....[182]....
        /*ef18*/ 	.word	0x00089a80


	//   ....[183]....
        /*ef1c*/ 	.word	0x00089a90


	//   ....[184]....
        /*ef20*/ 	.word	0x00089aa0


	//   ....[185]....
        /*ef24*/ 	.word	0x00089ab0


	//   ....[186]....
        /*ef28*/ 	.word	0x00089ae0


	//   ....[187]....
        /*ef2c*/ 	.word	0x00089af0


	//   ....[188]....
        /*ef30*/ 	.word	0x00089b00


	//   ....[189]....
        /*ef34*/ 	.word	0x00089b10


	//   ....[190]....
        /*ef38*/ 	.word	0x00089b40


	//   ....[191]....
        /*ef3c*/ 	.word	0x00089b50


	//   ....[192]....
        /*ef40*/ 	.word	0x00089b60


	//   ....[193]....
        /*ef44*/ 	.word	0x00089b70


	//   ....[194]....
        /*ef48*/ 	.word	0x00089ba0


	//   ....[195]....
        /*ef4c*/ 	.word	0x00089bb0


	//   ....[196]....
        /*ef50*/ 	.word	0x00089bc0


	//   ....[197]....
        /*ef54*/ 	.word	0x00089bd0


	//   ....[198]....
        /*ef58*/ 	.word	0x00089c00


	//   ....[199]....
        /*ef5c*/ 	.word	0x00089c10


	//   ....[200]....
        /*ef60*/ 	.word	0x00089c20


	//   ....[201]....
        /*ef64*/ 	.word	0x00089c30


	//   ....[202]....
        /*ef68*/ 	.word	0x00089c60


	//   ....[203]....
        /*ef6c*/ 	.word	0x00089c70


	//   ....[204]....
        /*ef70*/ 	.word	0x00089c80


	//   ....[205]....
        /*ef74*/ 	.word	0x00089c90


	//   ....[206]....
        /*ef78*/ 	.word	0x00089cc0


	//   ....[207]....
        /*ef7c*/ 	.word	0x00089cd0


	//   ....[208]....
        /*ef80*/ 	.word	0x00089ce0


	//   ....[209]....
        /*ef84*/ 	.word	0x00089cf0


	//   ....[210]....
        /*ef88*/ 	.word	0x00089d20


	//   ....[211]....
        /*ef8c*/ 	.word	0x00089d30


	//   ....[212]....
        /*ef90*/ 	.word	0x00089d40


	//   ....[213]....
        /*ef94*/ 	.word	0x00089d50


	//   ....[214]....
        /*ef98*/ 	.word	0x00089d80


	//   ....[215]....
        /*ef9c*/ 	.word	0x00089d90


	//   ....[216]....
        /*efa0*/ 	.word	0x00089da0


	//   ....[217]....
        /*efa4*/ 	.word	0x00089db0


	//   ....[218]....
        /*efa8*/ 	.word	0x00089de0


	//   ....[219]....
        /*efac*/ 	.word	0x00089df0


	//   ....[220]....
        /*efb0*/ 	.word	0x00089e00


	//   ....[221]....
        /*efb4*/ 	.word	0x00089e10


	//   ....[222]....
        /*efb8*/ 	.word	0x00089e40


	//   ....[223]....
        /*efbc*/ 	.word	0x00089e50


	//   ....[224]....
        /*efc0*/ 	.word	0x00089e60


	//   ....[225]....
        /*efc4*/ 	.word	0x00089e70


	//   ....[226]....
        /*efc8*/ 	.word	0x00089ea0


	//   ....[227]....
        /*efcc*/ 	.word	0x00089eb0


	//   ....[228]....
        /*efd0*/ 	.word	0x00089ec0


	//   ....[229]....
        /*efd4*/ 	.word	0x00089ed0


	//   ....[230]....
        /*efd8*/ 	.word	0x00089f00


	//   ....[231]....
        /*efdc*/ 	.word	0x00089f10


	//   ....[232]....
        /*efe0*/ 	.word	0x00089f20


	//   ....[233]....
        /*efe4*/ 	.word	0x00089f30


	//   ....[234]....
        /*efe8*/ 	.word	0x00089f60


	//   ....[235]....
        /*efec*/ 	.word	0x00089f70


	//   ....[236]....
        /*eff0*/ 	.word	0x00089f80


	//   ....[237]....
        /*eff4*/ 	.word	0x00089f90


	//   ....[238]....
        /*eff8*/ 	.word	0x00089fc0


	//   ....[239]....
        /*effc*/ 	.word	0x00089fd0


	//   ....[240]....
        /*f000*/ 	.word	0x00089fe0


	//   ....[241]....
        /*f004*/ 	.word	0x00089ff0


	//   ....[242]....
        /*f008*/ 	.word	0x0008a020


	//   ....[243]....
        /*f00c*/ 	.word	0x0008a030


	//   ....[244]....
        /*f010*/ 	.word	0x0008a040


	//   ....[245]....
        /*f014*/ 	.word	0x0008a050


	//   ....[246]....
        /*f018*/ 	.word	0x0008a080


	//   ....[247]....
        /*f01c*/ 	.word	0x0008a090


	//   ....[248]....
        /*f020*/ 	.word	0x0008a0a0


	//   ....[249]....
        /*f024*/ 	.word	0x0008a0b0


	//   ....[250]....
        /*f028*/ 	.word	0x0008a0e0


	//   ....[251]....
        /*f02c*/ 	.word	0x0008a0f0


	//   ....[252]....
        /*f030*/ 	.word	0x0008a100


	//   ....[253]....
        /*f034*/ 	.word	0x0008a110


	//   ....[254]....
        /*f038*/ 	.word	0x0008a140


	//   ....[255]....
        /*f03c*/ 	.word	0x0008a150


	//   ....[0]....
        /*f040*/ 	.word	0x0008a160


	//   ....[1]....
        /*f044*/ 	.word	0x0008a170


	//   ....[2]....
        /*f048*/ 	.word	0x0008a1a0


	//   ....[3]....
        /*f04c*/ 	.word	0x0008a1b0


	//   ....[4]....
        /*f050*/ 	.word	0x0008a1c0


	//   ....[5]....
        /*f054*/ 	.word	0x0008a1d0


	//   ....[6]....
        /*f058*/ 	.word	0x0008a200


	//   ....[7]....
        /*f05c*/ 	.word	0x0008a210


	//   ....[8]....
        /*f060*/ 	.word	0x0008a220


	//   ....[9]....
        /*f064*/ 	.word	0x0008a230


	//   ....[10]....
        /*f068*/ 	.word	0x0008a260


	//   ....[11]....
        /*f06c*/ 	.word	0x0008a270


	//   ....[12]....
        /*f070*/ 	.word	0x0008a280


	//   ....[13]....
        /*f074*/ 	.word	0x0008a290


	//   ....[14]....
        /*f078*/ 	.word	0x0008a2c0


	//   ....[15]....
        /*f07c*/ 	.word	0x0008a2d0


	//   ....[16]....
        /*f080*/ 	.word	0x0008a2e0


	//   ....[17]....
        /*f084*/ 	.word	0x0008a2f0


	//   ....[18]....
        /*f088*/ 	.word	0x0008a320


	//   ....[19]....
        /*f08c*/ 	.word	0x0008a330


	//   ....[20]....
        /*f090*/ 	.word	0x0008a340


	//   ....[21]....
        /*f094*/ 	.word	0x0008a350


	//   ....[22]....
        /*f098*/ 	.word	0x0008a380


	//   ....[23]....
        /*f09c*/ 	.word	0x0008a390


	//   ....[24]....
        /*f0a0*/ 	.word	0x0008a3a0


	//   ....[25]....
        /*f0a4*/ 	.word	0x0008a3b0


	//   ....[26]....
        /*f0a8*/ 	.word	0x0008a3e0


	//   ....[27]....
        /*f0ac*/ 	.word	0x0008a3f0


	//   ....[28]....
        /*f0b0*/ 	.word	0x0008a400


	//   ....[29]....
        /*f0b4*/ 	.word	0x0008a410


	//   ....[30]....
        /*f0b8*/ 	.word	0x0008a440


	//   ....[31]....
        /*f0bc*/ 	.word	0x0008a450


	//   ....[32]....
        /*f0c0*/ 	.word	0x0008a460


	//   ....[33]....
        /*f0c4*/ 	.word	0x0008a470


	//   ....[34]....
        /*f0c8*/ 	.word	0x0008a4a0


	//   ....[35]....
        /*f0cc*/ 	.word	0x0008a4b0


	//   ....[36]....
        /*f0d0*/ 	.word	0x0008a4c0


	//   ....[37]....
        /*f0d4*/ 	.word	0x0008a4d0


	//   ....[38]....
        /*f0d8*/ 	.word	0x0008a500


	//   ....[39]....
        /*f0dc*/ 	.word	0x0008a510


	//   ....[40]....
        /*f0e0*/ 	.word	0x0008a520


	//   ....[41]....
        /*f0e4*/ 	.word	0x0008a530


	//   ....[42]....
        /*f0e8*/ 	.word	0x0008a560


	//   ....[43]....
        /*f0ec*/ 	.word	0x0008a570


	//   ....[44]....
        /*f0f0*/ 	.word	0x0008a580


	//   ....[45]....
        /*f0f4*/ 	.word	0x0008a590


	//   ....[46]....
        /*f0f8*/ 	.word	0x0008a5c0


	//   ....[47]....
        /*f0fc*/ 	.word	0x0008a5d0


	//   ....[48]....
        /*f100*/ 	.word	0x0008a5e0


	//   ....[49]....
        /*f104*/ 	.word	0x0008a5f0


	//   ....[50]....
        /*f108*/ 	.word	0x0008a620


	//   ....[51]....
        /*f10c*/ 	.word	0x0008a630


	//   ....[52]....
        /*f110*/ 	.word	0x0008a640


	//   ....[53]....
        /*f114*/ 	.word	0x0008a650


	//   ....[54]....
        /*f118*/ 	.word	0x0008a680


	//   ....[55]....
        /*f11c*/ 	.word	0x0008a690


	//   ....[56]....
        /*f120*/ 	.word	0x0008a6a0


	//   ....[57]....
        /*f124*/ 	.word	0x0008a6b0


	//   ....[58]....
        /*f128*/ 	.word	0x0008a6e0


	//   ....[59]....
        /*f12c*/ 	.word	0x0008a6f0


	//   ....[60]....
        /*f130*/ 	.word	0x0008a700


	//   ....[61]....
        /*f134*/ 	.word	0x0008a710


	//   ....[62]....
        /*f138*/ 	.word	0x0008a740


	//   ....[63]....
        /*f13c*/ 	.word	0x0008a750


	//   ....[64]....
        /*f140*/ 	.word	0x0008a760


	//   ....[65]....
        /*f144*/ 	.word	0x0008a770


	//   ....[66]....
        /*f148*/ 	.word	0x0008a7a0


	//   ....[67]....
        /*f14c*/ 	.word	0x0008a7b0


	//   ....[68]....
        /*f150*/ 	.word	0x0008a7c0


	//   ....[69]....
        /*f154*/ 	.word	0x0008a7d0


	//   ....[70]....
        /*f158*/ 	.word	0x0008a800


	//   ....[71]....
        /*f15c*/ 	.word	0x0008a810


	//   ....[72]....
        /*f160*/ 	.word	0x0008a820


	//   ....[73]....
        /*f164*/ 	.word	0x0008a830


	//   ....[74]....
        /*f168*/ 	.word	0x0008a860


	//   ....[75]....
        /*f16c*/ 	.word	0x0008a870


	//   ....[76]....
        /*f170*/ 	.word	0x0008a880


	//   ....[77]....
        /*f174*/ 	.word	0x0008a890


	//   ....[78]....
        /*f178*/ 	.word	0x0008a8c0


	//   ....[79]....
        /*f17c*/ 	.word	0x0008a8d0


	//   ....[80]....
        /*f180*/ 	.word	0x0008a8e0


	//   ....[81]....
        /*f184*/ 	.word	0x0008a8f0


	//   ....[82]....
        /*f188*/ 	.word	0x0008a920


	//   ....[83]....
        /*f18c*/ 	.word	0x0008a930


	//   ....[84]....
        /*f190*/ 	.word	0x0008a940


	//   ....[85]....
        /*f194*/ 	.word	0x0008a950


	//   ....[86]....
        /*f198*/ 	.word	0x0008a980


	//   ....[87]....
        /*f19c*/ 	.word	0x0008a990


	//   ....[88]....
        /*f1a0*/ 	.word	0x0008a9a0


	//   ....[89]....
        /*f1a4*/ 	.word	0x0008a9b0


	//   ....[90]....
        /*f1a8*/ 	.word	0x0008a9e0


	//   ....[91]....
        /*f1ac*/ 	.word	0x0008a9f0


	//   ....[92]....
        /*f1b0*/ 	.word	0x0008aa00


	//   ....[93]....
        /*f1b4*/ 	.word	0x0008aa10


	//   ....[94]....
        /*f1b8*/ 	.word	0x0008aa40


	//   ....[95]....
        /*f1bc*/ 	.word	0x0008aa50


	//   ....[96]....
        /*f1c0*/ 	.word	0x0008aa60


	//   ....[97]....
        /*f1c4*/ 	.word	0x0008aa70


	//   ....[98]....
        /*f1c8*/ 	.word	0x0008aaa0


	//   ....[99]....
        /*f1cc*/ 	.word	0x0008aab0


	//   ....[100]....
        /*f1d0*/ 	.word	0x0008aac0


	//   ....[101]....
        /*f1d4*/ 	.word	0x0008aad0


	//   ....[102]....
        /*f1d8*/ 	.word	0x0008ab00


	//   ....[103]....
        /*f1dc*/ 	.word	0x0008ab10


	//   ....[104]....
        /*f1e0*/ 	.word	0x0008ab20


	//   ....[105]....
        /*f1e4*/ 	.word	0x0008ab30


	//   ....[106]....
        /*f1e8*/ 	.word	0x0008ab60


	//   ....[107]....
        /*f1ec*/ 	.word	0x0008ab70


	//   ....[108]....
        /*f1f0*/ 	.word	0x0008ab80


	//   ....[109]....
        /*f1f4*/ 	.word	0x0008ab90


	//   ....[110]....
        /*f1f8*/ 	.word	0x0008abc0


	//   ....[111]....
        /*f1fc*/ 	.word	0x0008abd0


	//   ....[112]....
        /*f200*/ 	.word	0x0008abe0


	//   ....[113]....
        /*f204*/ 	.word	0x0008abf0


	//   ....[114]....
        /*f208*/ 	.word	0x0008ac20


	//   ....[115]....
        /*f20c*/ 	.word	0x0008ac30


	//   ....[116]....
        /*f210*/ 	.word	0x0008ac40


	//   ....[117]....
        /*f214*/ 	.word	0x0008ac50


	//   ....[118]....
        /*f218*/ 	.word	0x0008ac80


	//   ....[119]....
        /*f21c*/ 	.word	0x0008ac90


	//   ....[120]....
        /*f220*/ 	.word	0x0008aca0


	//   ....[121]....
        /*f224*/ 	.word	0x0008acb0


	//   ....[122]....
        /*f228*/ 	.word	0x0008ace0


	//   ....[123]....
        /*f22c*/ 	.word	0x0008acf0


	//   ....[124]....
        /*f230*/ 	.word	0x0008ad00


	//   ....[125]....
        /*f234*/ 	.word	0x0008ad10


	//   ....[126]....
        /*f238*/ 	.word	0x0008ad40


	//   ....[127]....
        /*f23c*/ 	.word	0x0008ad50


	//   ....[128]....
        /*f240*/ 	.word	0x0008ad60


	//   ....[129]....
        /*f244*/ 	.word	0x0008ad70


	//   ....[130]....
        /*f248*/ 	.word	0x0008ada0


	//   ....[131]....
        /*f24c*/ 	.word	0x0008adb0


	//   ....[132]....
        /*f250*/ 	.word	0x0008adc0


	//   ....[133]....
        /*f254*/ 	.word	0x0008add0


	//   ....[134]....
        /*f258*/ 	.word	0x0008ae00


	//   ....[135]....
        /*f25c*/ 	.word	0x0008ae10


	//   ....[136]....
        /*f260*/ 	.word	0x0008ae20


	//   ....[137]....
        /*f264*/ 	.word	0x0008ae30


	//   ....[138]....
        /*f268*/ 	.word	0x0008ae60


	//   ....[139]....
        /*f26c*/ 	.word	0x0008ae70


	//   ....[140]....
        /*f270*/ 	.word	0x0008ae80


	//   ....[141]....
        /*f274*/ 	.word	0x0008ae90


	//   ....[142]....
        /*f278*/ 	.word	0x0008aec0


	//   ....[143]....
        /*f27c*/ 	.word	0x0008aed0


	//   ....[144]....
        /*f280*/ 	.word	0x0008aee0


	//   ....[145]....
        /*f284*/ 	.word	0x0008aef0


	//   ....[146]....
        /*f288*/ 	.word	0x0008af20


	//   ....[147]....
        /*f28c*/ 	.word	0x0008af30


	//   ....[148]....
        /*f290*/ 	.word	0x0008af40


	//   ....[149]....
        /*f294*/ 	.word	0x0008af50


	//   ....[150]....
        /*f298*/ 	.word	0x0008af80


	//   ....[151]....
        /*f29c*/ 	.word	0x0008af90


	//   ....[152]....
        /*f2a0*/ 	.word	0x0008afa0


	//   ....[153]....
        /*f2a4*/ 	.word	0x0008afb0


	//   ....[154]....
        /*f2a8*/ 	.word	0x0008afe0


	//   ....[155]....
        /*f2ac*/ 	.word	0x0008aff0


	//   ....[156]....
        /*f2b0*/ 	.word	0x0008b000


	//   ....[157]....
        /*f2b4*/ 	.word	0x0008b010


	//   ....[158]....
        /*f2b8*/ 	.word	0x0008b040


	//   ....[159]....
        /*f2bc*/ 	.word	0x0008b050


	//   ....[160]....
        /*f2c0*/ 	.word	0x0008b060


	//   ....[161]....
        /*f2c4*/ 	.word	0x0008b070


	//   ....[162]....
        /*f2c8*/ 	.word	0x0008b0a0


	//   ....[163]....
        /*f2cc*/ 	.word	0x0008b0b0


	//   ....[164]....
        /*f2d0*/ 	.word	0x0008b0c0


	//   ....[165]....
        /*f2d4*/ 	.word	0x0008b0d0


	//   ....[166]....
        /*f2d8*/ 	.word	0x0008b100


	//   ....[167]....
        /*f2dc*/ 	.word	0x0008b110


	//   ....[168]....
        /*f2e0*/ 	.word	0x0008b120


	//   ....[169]....
        /*f2e4*/ 	.word	0x0008b130


	//   ....[170]....
        /*f2e8*/ 	.word	0x0008b160


	//   ....[171]....
        /*f2ec*/ 	.word	0x0008b170


	//   ....[172]....
        /*f2f0*/ 	.word	0x0008b180


	//   ....[173]....
        /*f2f4*/ 	.word	0x0008b190


	//   ....[174]....
        /*f2f8*/ 	.word	0x0008b1c0


	//   ....[175]....
        /*f2fc*/ 	.word	0x0008b1d0


	//   ....[176]....
        /*f300*/ 	.word	0x0008b1e0


	//   ....[177]....
        /*f304*/ 	.word	0x0008b1f0


	//   ....[178]....
        /*f308*/ 	.word	0x0008b220


	//   ....[179]....
        /*f30c*/ 	.word	0x0008b230


	//   ....[180]....
        /*f310*/ 	.word	0x0008b240


	//   ....[181]....
        /*f314*/ 	.word	0x0008b250


	//   ....[182]....
        /*f318*/ 	.word	0x0008b280


	//   ....[183]....
        /*f31c*/ 	.word	0x0008b290


	//   ....[184]....
        /*f320*/ 	.word	0x0008b2a0


	//   ....[185]....
        /*f324*/ 	.word	0x0008b2b0


	//   ....[186]....
        /*f328*/ 	.word	0x0008b2e0


	//   ....[187]....
        /*f32c*/ 	.word	0x0008b2f0


	//   ....[188]....
        /*f330*/ 	.word	0x0008b300


	//   ....[189]....
        /*f334*/ 	.word	0x0008b310


	//   ....[190]....
        /*f338*/ 	.word	0x0008b340


	//   ....[191]....
        /*f33c*/ 	.word	0x0008b350


	//   ....[192]....
        /*f340*/ 	.word	0x0008b360


	//   ....[193]....
        /*f344*/ 	.word	0x0008b370


	//   ....[194]....
        /*f348*/ 	.word	0x0008b3a0


	//   ....[195]....
        /*f34c*/ 	.word	0x0008b3b0


	//   ....[196]....
        /*f350*/ 	.word	0x0008b3c0


	//   ....[197]....
        /*f354*/ 	.word	0x0008b3d0


	//   ....[198]....
        /*f358*/ 	.word	0x0008b400


	//   ....[199]....
        /*f35c*/ 	.word	0x0008b410


	//   ....[200]....
        /*f360*/ 	.word	0x0008b420


	//   ....[201]....
        /*f364*/ 	.word	0x0008b430


	//   ....[202]....
        /*f368*/ 	.word	0x0008b460


	//   ....[203]....
        /*f36c*/ 	.word	0x0008b470


	//   ....[204]....
        /*f370*/ 	.word	0x0008b480


	//   ....[205]....
        /*f374*/ 	.word	0x0008b490


	//   ....[206]....
        /*f378*/ 	.word	0x0008b4c0


	//   ....[207]....
        /*f37c*/ 	.word	0x0008b4d0


	//   ....[208]....
        /*f380*/ 	.word	0x0008b4e0


	//   ....[209]....
        /*f384*/ 	.word	0x0008b4f0


	//   ....[210]....
        /*f388*/ 	.word	0x0008b520


	//   ....[211]....
        /*f38c*/ 	.word	0x0008b530


	//   ....[212]....
        /*f390*/ 	.word	0x0008b540


	//   ....[213]....
        /*f394*/ 	.word	0x0008b550


	//   ....[214]....
        /*f398*/ 	.word	0x0008b580


	//   ....[215]....
        /*f39c*/ 	.word	0x0008b590


	//   ....[216]....
        /*f3a0*/ 	.word	0x0008b5a0


	//   ....[217]....
        /*f3a4*/ 	.word	0x0008b5b0


	//   ....[218]....
        /*f3a8*/ 	.word	0x0008b5e0


	//   ....[219]....
        /*f3ac*/ 	.word	0x0008b5f0


	//   ....[220]....
        /*f3b0*/ 	.word	0x0008b600


	//   ....[221]....
        /*f3b4*/ 	.word	0x0008b610


	//   ....[222]....
        /*f3b8*/ 	.word	0x0008b640


	//   ....[223]....
        /*f3bc*/ 	.word	0x0008b650


	//   ....[224]....
        /*f3c0*/ 	.word	0x0008b660


	//   ....[225]....
        /*f3c4*/ 	.word	0x0008b670


	//   ....[226]....
        /*f3c8*/ 	.word	0x0008b6a0


	//   ....[227]....
        /*f3cc*/ 	.word	0x0008b6b0


	//   ....[228]....
        /*f3d0*/ 	.word	0x0008b6c0


	//   ....[229]....
        /*f3d4*/ 	.word	0x0008b6d0


	//   ....[230]....
        /*f3d8*/ 	.word	0x0008b700


	//   ....[231]....
        /*f3dc*/ 	.word	0x0008b710


	//   ....[232]....
        /*f3e0*/ 	.word	0x0008b720


	//   ....[233]....
        /*f3e4*/ 	.word	0x0008b730


	//   ....[234]....
        /*f3e8*/ 	.word	0x0008b760


	//   ....[235]....
        /*f3ec*/ 	.word	0x0008b770


	//   ....[236]....
        /*f3f0*/ 	.word	0x0008b780


	//   ....[237]....
        /*f3f4*/ 	.word	0x0008b790


	//   ....[238]....
        /*f3f8*/ 	.word	0x0008b7c0


	//   ....[239]....
        /*f3fc*/ 	.word	0x0008b7d0


	//   ....[240]....
        /*f400*/ 	.word	0x0008b7e0


	//   ....[241]....
        /*f404*/ 	.word	0x0008b7f0


	//   ....[242]....
        /*f408*/ 	.word	0x0008b820


	//   ....[243]....
        /*f40c*/ 	.word	0x0008b830


	//   ....[244]....
        /*f410*/ 	.word	0x0008b840


	//   ....[245]....
        /*f414*/ 	.word	0x0008b850


	//   ....[246]....
        /*f418*/ 	.word	0x0008b880


	//   ....[247]....
        /*f41c*/ 	.word	0x0008b890


	//   ....[248]....
        /*f420*/ 	.word	0x0008b8a0


	//   ....[249]....
        /*f424*/ 	.word	0x0008b8b0


	//   ....[250]....
        /*f428*/ 	.word	0x0008b8e0


	//   ....[251]....
        /*f42c*/ 	.word	0x0008b8f0


	//   ....[252]....
        /*f430*/ 	.word	0x0008b900


	//   ....[253]....
        /*f434*/ 	.word	0x0008b910


	//   ....[254]....
        /*f438*/ 	.word	0x0008b940


	//   ....[255]....
        /*f43c*/ 	.word	0x0008b950


	//   ....[0]....
        /*f440*/ 	.word	0x0008b960


	//   ....[1]....
        /*f444*/ 	.word	0x0008b970


	//   ....[2]....
        /*f448*/ 	.word	0x0008b9a0


	//   ....[3]....
        /*f44c*/ 	.word	0x0008b9b0


	//   ....[4]....
        /*f450*/ 	.word	0x0008b9c0


	//   ....[5]....
        /*f454*/ 	.word	0x0008b9d0


	//   ....[6]....
        /*f458*/ 	.word	0x0008ba00


	//   ....[7]....
        /*f45c*/ 	.word	0x0008ba10


	//   ....[8]....
        /*f460*/ 	.word	0x0008ba20


	//   ....[9]....
        /*f464*/ 	.word	0x0008ba30


	//   ....[10]....
        /*f468*/ 	.word	0x0008ba60


	//   ....[11]....
        /*f46c*/ 	.word	0x0008ba70


	//   ....[12]....
        /*f470*/ 	.word	0x0008ba80


	//   ....[13]....
        /*f474*/ 	.word	0x0008ba90


	//   ....[14]....
        /*f478*/ 	.word	0x0008bac0


	//   ....[15]....
        /*f47c*/ 	.word	0x0008bad0


	//   ....[16]....
        /*f480*/ 	.word	0x0008bae0


	//   ....[17]....
        /*f484*/ 	.word	0x0008baf0


	//   ....[18]....
        /*f488*/ 	.word	0x0008bb20


	//   ....[19]....
        /*f48c*/ 	.word	0x0008bb30


	//   ....[20]....
        /*f490*/ 	.word	0x0008bb40


	//   ....[21]....
        /*f494*/ 	.word	0x0008bb50


	//   ....[22]....
        /*f498*/ 	.word	0x0008bb80


	//   ....[23]....
        /*f49c*/ 	.word	0x0008bb90


	//   ....[24]....
        /*f4a0*/ 	.word	0x0008bba0


	//   ....[25]....
        /*f4a4*/ 	.word	0x0008bbb0


	//   ....[26]....
        /*f4a8*/ 	.word	0x0008bbe0


	//   ....[27]....
        /*f4ac*/ 	.word	0x0008bbf0


	//   ....[28]....
        /*f4b0*/ 	.word	0x0008bc00


	//   ....[29]....
        /*f4b4*/ 	.word	0x0008bc10


	//   ....[30]....
        /*f4b8*/ 	.word	0x0008bc40


	//   ....[31]....
        /*f4bc*/ 	.word	0x0008bc50


	//   ....[32]....
        /*f4c0*/ 	.word	0x0008bc60


	//   ....[33]....
        /*f4c4*/ 	.word	0x0008bc70


	//   ....[34]....
        /*f4c8*/ 	.word	0x0008bca0


	//   ....[35]....
        /*f4cc*/ 	.word	0x0008bcb0


	//   ....[36]....
        /*f4d0*/ 	.word	0x0008bcc0


	//   ....[37]....
        /*f4d4*/ 	.word	0x0008bcd0


	//   ....[38]....
        /*f4d8*/ 	.word	0x0008bd00


	//   ....[39]....
        /*f4dc*/ 	.word	0x0008bd10


	//   ....[40]....
        /*f4e0*/ 	.word	0x0008bd20


	//   ....[41]....
        /*f4e4*/ 	.word	0x0008bd30


	//   ....[42]....
        /*f4e8*/ 	.word	0x0008bd60


	//   ....[43]....
        /*f4ec*/ 	.word	0x0008bd70


	//   ....[44]....
        /*f4f0*/ 	.word	0x0008bd80


	//   ....[45]....
        /*f4f4*/ 	.word	0x0008bd90


	//   ....[46]....
        /*f4f8*/ 	.word	0x0008bdc0


	//   ....[47]....
        /*f4fc*/ 	.word	0x0008bdd0


	//   ....[48]....
        /*f500*/ 	.word	0x0008bde0


	//   ....[49]....
        /*f504*/ 	.word	0x0008bdf0


	//   ....[50]....
        /*f508*/ 	.word	0x0008be20


	//   ....[51]....
        /*f50c*/ 	.word	0x0008be30


	//   ....[52]....
        /*f510*/ 	.word	0x0008be40


	//   ....[53]....
        /*f514*/ 	.word	0x0008be50


	//   ....[54]....
        /*f518*/ 	.word	0x0008be80


	//   ....[55]....
        /*f51c*/ 	.word	0x0008be90


	//   ....[56]....
        /*f520*/ 	.word	0x0008bea0


	//   ....[57]....
        /*f524*/ 	.word	0x0008beb0


	//   ....[58]....
        /*f528*/ 	.word	0x0008bee0


	//   ....[59]....
        /*f52c*/ 	.word	0x0008bef0


	//   ....[60]....
        /*f530*/ 	.word	0x0008bf00


	//   ....[61]....
        /*f534*/ 	.word	0x0008bf10


	//   ....[62]....
        /*f538*/ 	.word	0x0008bf40


	//   ....[63]....
        /*f53c*/ 	.word	0x0008bf50


	//   ....[64]....
        /*f540*/ 	.word	0x0008bf60


	//   ....[65]....
        /*f544*/ 	.word	0x0008bf70


	//   ....[66]....
        /*f548*/ 	.word	0x0008bfa0


	//   ....[67]....
        /*f54c*/ 	.word	0x0008bfb0


	//   ....[68]....
        /*f550*/ 	.word	0x0008bfc0


	//   ....[69]....
        /*f554*/ 	.word	0x0008bfd0


	//   ....[70]....
        /*f558*/ 	.word	0x0008c000


	//   ....[71]....
        /*f55c*/ 	.word	0x0008c010


	//   ....[72]....
        /*f560*/ 	.word	0x0008c020


	//   ....[73]....
        /*f564*/ 	.word	0x0008c030


	//   ....[74]....
        /*f568*/ 	.word	0x0008c060


	//   ....[75]....
        /*f56c*/ 	.word	0x0008c070


	//   ....[76]....
        /*f570*/ 	.word	0x0008c080


	//   ....[77]....
        /*f574*/ 	.word	0x0008c090


	//   ....[78]....
        /*f578*/ 	.word	0x0008c0c0


	//   ....[79]....
        /*f57c*/ 	.word	0x0008c0d0


	//   ....[80]....
        /*f580*/ 	.word	0x0008c0e0


	//   ....[81]....
        /*f584*/ 	.word	0x0008c0f0


	//   ....[82]....
        /*f588*/ 	.word	0x0008c120


	//   ....[83]....
        /*f58c*/ 	.word	0x0008c130


	//   ....[84]....
        /*f590*/ 	.word	0x0008c140


	//   ....[85]....
        /*f594*/ 	.word	0x0008c150


	//   ....[86]....
        /*f598*/ 	.word	0x0008c180


	//   ....[87]....
        /*f59c*/ 	.word	0x0008c190


	//   ....[88]....
        /*f5a0*/ 	.word	0x0008c1a0


	//   ....[89]....
        /*f5a4*/ 	.word	0x0008c1b0


	//   ....[90]....
        /*f5a8*/ 	.word	0x0008c1e0


	//   ....[91]....
        /*f5ac*/ 	.word	0x0008c1f0


	//   ....[92]....
        /*f5b0*/ 	.word	0x0008c200


	//   ....[93]....
        /*f5b4*/ 	.word	0x0008c210


	//   ....[94]....
        /*f5b8*/ 	.word	0x0008c240


	//   ....[95]....
        /*f5bc*/ 	.word	0x0008c250


	//   ....[96]....
        /*f5c0*/ 	.word	0x0008c260


	//   ....[97]....
        /*f5c4*/ 	.word	0x0008c270


	//   ....[98]....
        /*f5c8*/ 	.word	0x0008c2a0


	//   ....[99]....
        /*f5cc*/ 	.word	0x0008c2b0


	//   ....[100]....
        /*f5d0*/ 	.word	0x0008c2c0


	//   ....[101]....
        /*f5d4*/ 	.word	0x0008c2d0


	//   ....[102]....
        /*f5d8*/ 	.word	0x0008c300


	//   ....[103]....
        /*f5dc*/ 	.word	0x0008c310


	//   ....[104]....
        /*f5e0*/ 	.word	0x0008c320


	//   ....[105]....
        /*f5e4*/ 	.word	0x0008c330


	//   ....[106]....
        /*f5e8*/ 	.word	0x0008c360


	//   ....[107]....
        /*f5ec*/ 	.word	0x0008c370


	//   ....[108]....
        /*f5f0*/ 	.word	0x0008c380


	//   ....[109]....
        /*f5f4*/ 	.word	0x0008c390


	//   ....[110]....
        /*f5f8*/ 	.word	0x0008c3c0


	//   ....[111]....
        /*f5fc*/ 	.word	0x0008c3d0


	//   ....[112]....
        /*f600*/ 	.word	0x0008c3e0


	//   ....[113]....
        /*f604*/ 	.word	0x0008c3f0


	//   ....[114]....
        /*f608*/ 	.word	0x0008c420


	//   ....[115]....
        /*f60c*/ 	.word	0x0008c430


	//   ....[116]....
        /*f610*/ 	.word	0x0008c440


	//   ....[117]....
        /*f614*/ 	.word	0x0008c450


	//   ....[118]....
        /*f618*/ 	.word	0x0008c480


	//   ....[119]....
        /*f61c*/ 	.word	0x0008c490


	//   ....[120]....
        /*f620*/ 	.word	0x0008c4a0


	//   ....[121]....
        /*f624*/ 	.word	0x0008c4b0


	//   ....[122]....
        /*f628*/ 	.word	0x0008c4e0


	//   ....[123]....
        /*f62c*/ 	.word	0x0008c4f0


	//   ....[124]....
        /*f630*/ 	.word	0x0008c500


	//   ....[125]....
        /*f634*/ 	.word	0x0008c510


	//   ....[126]....
        /*f638*/ 	.word	0x0008c540


	//   ....[127]....
        /*f63c*/ 	.word	0x0008c550


	//   ....[128]....
        /*f640*/ 	.word	0x0008c560


	//   ....[129]....
        /*f644*/ 	.word	0x0008c570


	//   ....[130]....
        /*f648*/ 	.word	0x0008c5a0


	//   ....[131]....
        /*f64c*/ 	.word	0x0008c5b0


	//   ....[132]....
        /*f650*/ 	.word	0x0008c5c0


	//   ....[133]....
        /*f654*/ 	.word	0x0008c5d0


	//   ....[134]....
        /*f658*/ 	.word	0x0008c600


	//   ....[135]....
        /*f65c*/ 	.word	0x0008c610


	//   ....[136]....
        /*f660*/ 	.word	0x0008c620


	//   ....[137]....
        /*f664*/ 	.word	0x0008c630


	//   ....[138]....
        /*f668*/ 	.word	0x0008c660


	//   ....[139]....
        /*f66c*/ 	.word	0x0008c670


	//   ....[140]....
        /*f670*/ 	.word	0x0008c680


	//   ....[141]....
        /*f674*/ 	.word	0x0008c690


	//   ....[142]....
        /*f678*/ 	.word	0x0008c6c0


	//   ....[143]....
        /*f67c*/ 	.word	0x0008c6d0


	//   ....[144]....
        /*f680*/ 	.word	0x0008c6e0


	//   ....[145]....
        /*f684*/ 	.word	0x0008c6f0


	//   ....[146]....
        /*f688*/ 	.word	0x0008c720


	//   ....[147]....
        /*f68c*/ 	.word	0x0008c730


	//   ....[148]....
        /*f690*/ 	.word	0x0008c740


	//   ....[149]....
        /*f694*/ 	.word	0x0008c750


	//   ....[150]....
        /*f698*/ 	.word	0x0008c780


	//   ....[151]....
        /*f69c*/ 	.word	0x0008c790


	//   ....[152]....
        /*f6a0*/ 	.word	0x0008c7a0


	//   ....[153]....
        /*f6a4*/ 	.word	0x0008c7b0


	//   ....[154]....
        /*f6a8*/ 	.word	0x0008c7e0


	//   ....[155]....
        /*f6ac*/ 	.word	0x0008c7f0


	//   ....[156]....
        /*f6b0*/ 	.word	0x0008c800


	//   ....[157]....
        /*f6b4*/ 	.word	0x0008c810


	//   ....[158]....
        /*f6b8*/ 	.word	0x0008c840


	//   ....[159]....
        /*f6bc*/ 	.word	0x0008c850


	//   ....[160]....
        /*f6c0*/ 	.word	0x0008c860


	//   ....[161]....
        /*f6c4*/ 	.word	0x0008c870


	//   ....[162]....
        /*f6c8*/ 	.word	0x0008c8a0


	//   ....[163]....
        /*f6cc*/ 	.word	0x0008c8b0


	//   ....[164]....
        /*f6d0*/ 	.word	0x0008c8c0


	//   ....[165]....
        /*f6d4*/ 	.word	0x0008c8d0


	//   ....[166]....
        /*f6d8*/ 	.word	0x0008c900


	//   ....[167]....
        /*f6dc*/ 	.word	0x0008c910


	//   ....[168]....
        /*f6e0*/ 	.word	0x0008c920


	//   ....[169]....
        /*f6e4*/ 	.word	0x0008c930


	//   ....[170]....
        /*f6e8*/ 	.word	0x0008c960


	//   ....[171]....
        /*f6ec*/ 	.word	0x0008c970


	//   ....[172]....
        /*f6f0*/ 	.word	0x0008c980


	//   ....[173]....
        /*f6f4*/ 	.word	0x0008c990


	//   ....[174]....
        /*f6f8*/ 	.word	0x0008c9c0


	//   ....[175]....
        /*f6fc*/ 	.word	0x0008c9d0


	//   ....[176]....
        /*f700*/ 	.word	0x0008c9e0


	//   ....[177]....
        /*f704*/ 	.word	0x0008c9f0


	//   ....[178]....
        /*f708*/ 	.word	0x0008ca20


	//   ....[179]....
        /*f70c*/ 	.word	0x0008ca40


	//   ....[180]....
        /*f710*/ 	.word	0x00094a60


	//   ....[181]....
        /*f714*/ 	.word	0x00094a70


	//   ....[182]....
        /*f718*/ 	.word	0x00094a80


	//   ....[183]....
        /*f71c*/ 	.word	0x00094ab0


	//   ....[184]....
        /*f720*/ 	.word	0x00094ac0


	//   ....[185]....
        /*f724*/ 	.word	0x00094ad0


	//   ....[186]....
        /*f728*/ 	.word	0x00094ae0


	//   ....[187]....
        /*f72c*/ 	.word	0x00094b10


	//   ....[188]....
        /*f730*/ 	.word	0x00094b20


	//   ....[189]....
        /*f734*/ 	.word	0x00094b30


	//   ....[190]....
        /*f738*/ 	.word	0x00094b40


	//   ....[191]....
        /*f73c*/ 	.word	0x00094b70


	//   ....[192]....
        /*f740*/ 	.word	0x00094b80


	//   ....[193]....
        /*f744*/ 	.word	0x00094b90


	//   ....[194]....
        /*f748*/ 	.word	0x00094ba0


	//   ....[195]....
        /*f74c*/ 	.word	0x00094bd0


	//   ....[196]....
        /*f750*/ 	.word	0x00094be0


	//   ....[197]....
        /*f754*/ 	.word	0x00094bf0


	//   ....[198]....
        /*f758*/ 	.word	0x00094c00


	//   ....[199]....
        /*f75c*/ 	.word	0x00094c30


	//   ....[200]....
        /*f760*/ 	.word	0x00094c40


	//   ....[201]....
        /*f764*/ 	.word	0x00094c50


	//   ....[202]....
        /*f768*/ 	.word	0x00094c60


	//   ....[203]....
        /*f76c*/ 	.word	0x00094c90


	//   ....[204]....
        /*f770*/ 	.word	0x00094ca0


	//   ....[205]....
        /*f774*/ 	.word	0x00094cb0


	//   ....[206]....
        /*f778*/ 	.word	0x00094cc0


	//   ....[207]....
        /*f77c*/ 	.word	0x00094cf0


	//   ....[208]....
        /*f780*/ 	.word	0x00094d00


	//   ....[209]....
        /*f784*/ 	.word	0x00094d10


	//   ....[210]....
        /*f788*/ 	.word	0x00094d20


	//   ....[211]....
        /*f78c*/ 	.word	0x00094d50


	//   ....[212]....
        /*f790*/ 	.word	0x00094d60


	//   ....[213]....
        /*f794*/ 	.word	0x00094d70


	//   ....[214]....
        /*f798*/ 	.word	0x00094d80


	//   ....[215]....
        /*f79c*/ 	.word	0x00094db0


	//   ....[216]....
        /*f7a0*/ 	.word	0x00094dc0


	//   ....[217]....
        /*f7a4*/ 	.word	0x00094dd0


	//   ....[218]....
        /*f7a8*/ 	.word	0x00094de0


	//   ....[219]....
        /*f7ac*/ 	.word	0x00094e10


	//   ....[220]....
        /*f7b0*/ 	.word	0x00094e20


	//   ....[221]....
        /*f7b4*/ 	.word	0x00094e30


	//   ....[222]....
        /*f7b8*/ 	.word	0x00094e40


	//   ....[223]....
        /*f7bc*/ 	.word	0x00094e70


	//   ....[224]....
        /*f7c0*/ 	.word	0x00094e80


	//   ....[225]....
        /*f7c4*/ 	.word	0x00094e90


	//   ....[226]....
        /*f7c8*/ 	.word	0x00094ea0


	//   ....[227]....
        /*f7cc*/ 	.word	0x00094ed0


	//   ....[228]....
        /*f7d0*/ 	.word	0x00094ee0


	//   ....[229]....
        /*f7d4*/ 	.word	0x00094ef0


	//   ....[230]....
        /*f7d8*/ 	.word	0x00094f00


	//   ....[231]....
        /*f7dc*/ 	.word	0x00094f30


	//   ....[232]....
        /*f7e0*/ 	.word	0x00094f40


	//   ....[233]....
        /*f7e4*/ 	.word	0x00094f50


	//   ....[234]....
        /*f7e8*/ 	.word	0x00094f60


	//   ....[235]....
        /*f7ec*/ 	.word	0x00094f90


	//   ....[236]....
        /*f7f0*/ 	.word	0x00094fa0


	//   ....[237]....
        /*f7f4*/ 	.word	0x00094fb0


	//   ....[238]....
        /*f7f8*/ 	.word	0x00094fc0


	//   ....[239]....
        /*f7fc*/ 	.word	0x00094ff0


	//   ....[240]....
        /*f800*/ 	.word	0x00095000


	//   ....[241]....
        /*f804*/ 	.word	0x00095010


	//   ....[242]....
        /*f808*/ 	.word	0x00095020


	//   ....[243]....
        /*f80c*/ 	.word	0x00095050


	//   ....[244]....
        /*f810*/ 	.word	0x00095060


	//   ....[245]....
        /*f814*/ 	.word	0x00095070


	//   ....[246]....
        /*f818*/ 	.word	0x00095080


	//   ....[247]....
        /*f81c*/ 	.word	0x000950b0


	//   ....[248]....
        /*f820*/ 	.word	0x000950c0


	//   ....[249]....
        /*f824*/ 	.word	0x000950d0


	//   ....[250]....
        /*f828*/ 	.word	0x000950e0


	//   ....[251]....
        /*f82c*/ 	.word	0x00095110


	//   ....[252]....
        /*f830*/ 	.word	0x00095120


	//   ....[253]....
        /*f834*/ 	.word	0x00095130


	//   ....[254]....
        /*f838*/ 	.word	0x00095140


	//   ....[255]....
        /*f83c*/ 	.word	0x00095170


	//   ....[0]....
        /*f840*/ 	.word	0x00095180


	//   ....[1]....
        /*f844*/ 	.word	0x00095190


	//   ....[2]....
        /*f848*/ 	.word	0x000951a0


	//   ....[3]....
        /*f84c*/ 	.word	0x000951d0


	//   ....[4]....
        /*f850*/ 	.word	0x000951e0


	//   ....[5]....
        /*f854*/ 	.word	0x000951f0


	//   ....[6]....
        /*f858*/ 	.word	0x00095200


	//   ....[7]....
        /*f85c*/ 	.word	0x00095230


	//   ....[8]....
        /*f860*/ 	.word	0x00095240


	//   ....[9]....
        /*f864*/ 	.word	0x00095250


	//   ....[10]....
        /*f868*/ 	.word	0x00095260


	//   ....[11]....
        /*f86c*/ 	.word	0x00095290


	//   ....[12]....
        /*f870*/ 	.word	0x000952a0


	//   ....[13]....
        /*f874*/ 	.word	0x000952b0


	//   ....[14]....
        /*f878*/ 	.word	0x000952c0


	//   ....[15]....
        /*f87c*/ 	.word	0x000952f0


	//   ....[16]....
        /*f880*/ 	.word	0x00095300


	//   ....[17]....
        /*f884*/ 	.word	0x00095310


	//   ....[18]....
        /*f888*/ 	.word	0x00095320


	//   ....[19]....
        /*f88c*/ 	.word	0x00095350


	//   ....[20]....
        /*f890*/ 	.word	0x00095360


	//   ....[21]....
        /*f894*/ 	.word	0x00095370


	//   ....[22]....
        /*f898*/ 	.word	0x00095380


	//   ....[23]....
        /*f89c*/ 	.word	0x000953b0


	//   ....[24]....
        /*f8a0*/ 	.word	0x000953c0


	//   ....[25]....
        /*f8a4*/ 	.word	0x000953d0


	//   ....[26]....
        /*f8a8*/ 	.word	0x000953e0


	//   ....[27]....
        /*f8ac*/ 	.word	0x00095410


	//   ....[28]....
        /*f8b0*/ 	.word	0x00095420


	//   ....[29]....
        /*f8b4*/ 	.word	0x00095430


	//   ....[30]....
        /*f8b8*/ 	.word	0x00095440


	//   ....[31]....
        /*f8bc*/ 	.word	0x00095470


	//   ....[32]....
        /*f8c0*/ 	.word	0x00095480


	//   ....[33]....
        /*f8c4*/ 	.word	0x00095490


	//   ....[34]....
        /*f8c8*/ 	.word	0x000954a0


	//   ....[35]....
        /*f8cc*/ 	.word	0x000954d0


	//   ....[36]....
        /*f8d0*/ 	.word	0x000954e0


	//   ....[37]....
        /*f8d4*/ 	.word	0x000954f0


	//   ....[38]....
        /*f8d8*/ 	.word	0x00095500


	//   ....[39]....
        /*f8dc*/ 	.word	0x00095530


	//   ....[40]....
        /*f8e0*/ 	.word	0x00095540


	//   ....[41]....
        /*f8e4*/ 	.word	0x00095550


	//   ....[42]....
        /*f8e8*/ 	.word	0x00095560


	//   ....[43]....
        /*f8ec*/ 	.word	0x00095590


	//   ....[44]....
        /*f8f0*/ 	.word	0x000955a0


	//   ....[45]....
        /*f8f4*/ 	.word	0x000955b0


	//   ....[46]....
        /*f8f8*/ 	.word	0x000955c0


	//   ....[47]....
        /*f8fc*/ 	.word	0x000955f0


	//   ....[48]....
        /*f900*/ 	.word	0x00095600


	//   ....[49]....
        /*f904*/ 	.word	0x00095610


	//   ....[50]....
        /*f908*/ 	.word	0x00095620


	//   ....[51]....
        /*f90c*/ 	.word	0x00095650


	//   ....[52]....
        /*f910*/ 	.word	0x00095660


	//   ....[53]....
        /*f914*/ 	.word	0x00095670


	//   ....[54]....
        /*f918*/ 	.word	0x00095680


	//   ....[55]....
        /*f91c*/ 	.word	0x000956b0


	//   ....[56]....
        /*f920*/ 	.word	0x000956c0


	//   ....[57]....
        /*f924*/ 	.word	0x000956d0


	//   ....[58]....
        /*f928*/ 	.word	0x000956e0


	//   ....[59]....
        /*f92c*/ 	.word	0x00095710


	//   ....[60]....
        /*f930*/ 	.word	0x00095720


	//   ....[61]....
        /*f934*/ 	.word	0x00095730


	//   ....[62]....
        /*f938*/ 	.word	0x00095740


	//   ....[63]....
        /*f93c*/ 	.word	0x00095770


	//   ....[64]....
        /*f940*/ 	.word	0x00095780


	//   ....[65]....
        /*f944*/ 	.word	0x00095790


	//   ....[66]....
        /*f948*/ 	.word	0x000957a0


	//   ....[67]....
        /*f94c*/ 	.word	0x000957d0


	//   ....[68]....
        /*f950*/ 	.word	0x000957e0


	//   ....[69]....
        /*f954*/ 	.word	0x000957f0


	//   ....[70]....
        /*f958*/ 	.word	0x00095800


	//   ....[71]....
        /*f95c*/ 	.word	0x00095830


	//   ....[72]....
        /*f960*/ 	.word	0x00095840


	//   ....[73]....
        /*f964*/ 	.word	0x00095850


	//   ....[74]....
        /*f968*/ 	.word	0x00095860


	//   ....[75]....
        /*f96c*/ 	.word	0x00095890


	//   ....[76]....
        /*f970*/ 	.word	0x000958a0


	//   ....[77]....
        /*f974*/ 	.word	0x000958b0


	//   ....[78]....
        /*f978*/ 	.word	0x000958c0


	//   ....[79]....
        /*f97c*/ 	.word	0x000958f0


	//   ....[80]....
        /*f980*/ 	.word	0x00095900


	//   ....[81]....
        /*f984*/ 	.word	0x00095910


	//   ....[82]....
        /*f988*/ 	.word	0x00095920


	//   ....[83]....
        /*f98c*/ 	.word	0x00095950


	//   ....[84]....
        /*f990*/ 	.word	0x00095960


	//   ....[85]....
        /*f994*/ 	.word	0x00095970


	//   ....[86]....
        /*f998*/ 	.word	0x00095980


	//   ....[87]....
        /*f99c*/ 	.word	0x000959b0


	//   ....[88]....
        /*f9a0*/ 	.word	0x000959c0


	//   ....[89]....
        /*f9a4*/ 	.word	0x000959d0


	//   ....[90]....
        /*f9a8*/ 	.word	0x000959e0


	//   ....[91]....
        /*f9ac*/ 	.word	0x00095a10


	//   ....[92]....
        /*f9b0*/ 	.word	0x00095a20


	//   ....[93]....
        /*f9b4*/ 	.word	0x00095a30


	//   ....[94]....
        /*f9b8*/ 	.word	0x00095a40


	//   ....[95]....
        /*f9bc*/ 	.word	0x00095a70


	//   ....[96]....
        /*f9c0*/ 	.word	0x00095a80


	//   ....[97]....
        /*f9c4*/ 	.word	0x00095a90


	//   ....[98]....
        /*f9c8*/ 	.word	0x00095aa0


	//   ....[99]....
        /*f9cc*/ 	.word	0x00095ad0


	//   ....[100]....
        /*f9d0*/ 	.word	0x00095ae0


	//   ....[101]....
        /*f9d4*/ 	.word	0x00095af0


	//   ....[102]....
        /*f9d8*/ 	.word	0x00095b00


	//   ....[103]....
        /*f9dc*/ 	.word	0x00095b30


	//   ....[104]....
        /*f9e0*/ 	.word	0x00095b40


	//   ....[105]....
        /*f9e4*/ 	.word	0x00095b50


	//   ....[106]....
        /*f9e8*/ 	.word	0x00095b60


	//   ....[107]....
        /*f9ec*/ 	.word	0x00095b90


	//   ....[108]....
        /*f9f0*/ 	.word	0x00095ba0


	//   ....[109]....
        /*f9f4*/ 	.word	0x00095bb0


	//   ....[110]....
        /*f9f8*/ 	.word	0x00095bc0


	//   ....[111]....
        /*f9fc*/ 	.word	0x00095bf0


	//   ....[112]....
        /*fa00*/ 	.word	0x00095c00


	//   ....[113]....
        /*fa04*/ 	.word	0x00095c10


	//   ....[114]....
        /*fa08*/ 	.word	0x00095c20


	//   ....[115]....
        /*fa0c*/ 	.word	0x00095c50


	//   ....[116]....
        /*fa10*/ 	.word	0x00095c60


	//   ....[117]....
        /*fa14*/ 	.word	0x00095c70


	//   ....[118]....
        /*fa18*/ 	.word	0x00095c80


	//   ....[119]....
        /*fa1c*/ 	.word	0x00095cb0


	//   ....[120]....
        /*fa20*/ 	.word	0x00095cc0


	//   ....[121]....
        /*fa24*/ 	.word	0x00095cd0


	//   ....[122]....
        /*fa28*/ 	.word	0x00095ce0


	//   ....[123]....
        /*fa2c*/ 	.word	0x00095d10


	//   ....[124]....
        /*fa30*/ 	.word	0x00095d20


	//   ....[125]....
        /*fa34*/ 	.word	0x00095d30


	//   ....[126]....
        /*fa38*/ 	.word	0x00095d40


	//   ....[127]....
        /*fa3c*/ 	.word	0x00095d70


	//   ....[128]....
        /*fa40*/ 	.word	0x00095d80


	//   ....[129]....
        /*fa44*/ 	.word	0x00095d90


	//   ....[130]....
        /*fa48*/ 	.word	0x00095da0


	//   ....[131]....
        /*fa4c*/ 	.word	0x00095dd0


	//   ....[132]....
        /*fa50*/ 	.word	0x00095de0


	//   ....[133]....
        /*fa54*/ 	.word	0x00095df0


	//   ....[134]....
        /*fa58*/ 	.word	0x00095e00


	//   ....[135]....
        /*fa5c*/ 	.word	0x00095e30


	//   ....[136]....
        /*fa60*/ 	.word	0x00095e40


	//   ....[137]....
        /*fa64*/ 	.word	0x00095e50


	//   ....[138]....
        /*fa68*/ 	.word	0x00095e60


	//   ....[139]....
        /*fa6c*/ 	.word	0x00095e90


	//   ....[140]....
        /*fa70*/ 	.word	0x00095ea0


	//   ....[141]....
        /*fa74*/ 	.word	0x00095eb0


	//   ....[142]....
        /*fa78*/ 	.word	0x00095ec0


	//   ....[143]....
        /*fa7c*/ 	.word	0x00095ef0


	//   ....[144]....
        /*fa80*/ 	.word	0x00095f00


	//   ....[145]....
        /*fa84*/ 	.word	0x00095f10


	//   ....[146]....
        /*fa88*/ 	.word	0x00095f20


	//   ....[147]....
        /*fa8c*/ 	.word	0x00095f50


	//   ....[148]....
        /*fa90*/ 	.word	0x00095f60


	//   ....[149]....
        /*fa94*/ 	.word	0x00095f70


	//   ....[150]....
        /*fa98*/ 	.word	0x00095f80


	//   ....[151]....
        /*fa9c*/ 	.word	0x00095fb0


	//   ....[152]....
        /*faa0*/ 	.word	0x00095fc0


	//   ....[153]....
        /*faa4*/ 	.word	0x00095fd0


	//   ....[154]....
        /*faa8*/ 	.word	0x00095fe0


	//   ....[155]....
        /*faac*/ 	.word	0x00096010


	//   ....[156]....
        /*fab0*/ 	.word	0x00096020


	//   ....[157]....
        /*fab4*/ 	.word	0x00096030


	//   ....[158]....
        /*fab8*/ 	.word	0x00096040


	//   ....[159]....
        /*fabc*/ 	.word	0x00096070


	//   ....[160]....
        /*fac0*/ 	.word	0x00096080


	//   ....[161]....
        /*fac4*/ 	.word	0x00096090


	//   ....[162]....
        /*fac8*/ 	.word	0x000960a0


	//   ....[163]....
        /*facc*/ 	.word	0x000960d0


	//   ....[164]....
        /*fad0*/ 	.word	0x000960e0


	//   ....[165]....
        /*fad4*/ 	.word	0x000960f0


	//   ....[166]....
        /*fad8*/ 	.word	0x00096100


	//   ....[167]....
        /*fadc*/ 	.word	0x00096130


	//   ....[168]....
        /*fae0*/ 	.word	0x00096140


	//   ....[169]....
        /*fae4*/ 	.word	0x00096150


	//   ....[170]....
        /*fae8*/ 	.word	0x00096160


	//   ....[171]....
        /*faec*/ 	.word	0x00096190


	//   ....[172]....
        /*faf0*/ 	.word	0x000961a0


	//   ....[173]....
        /*faf4*/ 	.word	0x000961b0


	//   ....[174]....
        /*faf8*/ 	.word	0x000961c0


	//   ....[175]....
        /*fafc*/ 	.word	0x000961f0


	//   ....[176]....
        /*fb00*/ 	.word	0x00096200


	//   ....[177]....
        /*fb04*/ 	.word	0x00096210


	//   ....[178]....
        /*fb08*/ 	.word	0x00096220


	//   ....[179]....
        /*fb0c*/ 	.word	0x00096250


	//   ....[180]....
        /*fb10*/ 	.word	0x00096260


	//   ....[181]....
        /*fb14*/ 	.word	0x00096270


	//   ....[182]....
        /*fb18*/ 	.word	0x00096280


	//   ....[183]....
        /*fb1c*/ 	.word	0x000962b0


	//   ....[184]....
        /*fb20*/ 	.word	0x000962c0


	//   ....[185]....
        /*fb24*/ 	.word	0x000962d0


	//   ....[186]....
        /*fb28*/ 	.word	0x000962e0


	//   ....[187]....
        /*fb2c*/ 	.word	0x00096310


	//   ....[188]....
        /*fb30*/ 	.word	0x00096320


	//   ....[189]....
        /*fb34*/ 	.word	0x00096330


	//   ....[190]....
        /*fb38*/ 	.word	0x00096340


	//   ....[191]....
        /*fb3c*/ 	.word	0x00096370


	//   ....[192]....
        /*fb40*/ 	.word	0x00096380


	//   ....[193]....
        /*fb44*/ 	.word	0x00096390


	//   ....[194]....
        /*fb48*/ 	.word	0x000963a0


	//   ....[195]....
        /*fb4c*/ 	.word	0x000963d0


	//   ....[196]....
        /*fb50*/ 	.word	0x000963e0


	//   ....[197]....
        /*fb54*/ 	.word	0x000963f0


	//   ....[198]....
        /*fb58*/ 	.word	0x00096400


	//   ....[199]....
        /*fb5c*/ 	.word	0x00096430


	//   ....[200]....
        /*fb60*/ 	.word	0x00096440


	//   ....[201]....
        /*fb64*/ 	.word	0x00096450


	//   ....[202]....
        /*fb68*/ 	.word	0x00096460


	//   ....[203]....
        /*fb6c*/ 	.word	0x00096490


	//   ....[204]....
        /*fb70*/ 	.word	0x000964a0


	//   ....[205]....
        /*fb74*/ 	.word	0x000964b0


	//   ....[206]....
        /*fb78*/ 	.word	0x000964c0


	//   ....[207]....
        /*fb7c*/ 	.word	0x000964f0


	//   ....[208]....
        /*fb80*/ 	.word	0x00096500


	//   ....[209]....
        /*fb84*/ 	.word	0x00096510


	//   ....[210]....
        /*fb88*/ 	.word	0x00096520


	//   ....[211]....
        /*fb8c*/ 	.word	0x00096550


	//   ....[212]....
        /*fb90*/ 	.word	0x00096560


	//   ....[213]....
        /*fb94*/ 	.word	0x00096570


	//   ....[214]....
        /*fb98*/ 	.word	0x00096580


	//   ....[215]....
        /*fb9c*/ 	.word	0x000965b0


	//   ....[216]....
        /*fba0*/ 	.word	0x000965c0


	//   ....[217]....
        /*fba4*/ 	.word	0x000965d0


	//   ....[218]....
        /*fba8*/ 	.word	0x000965e0


	//   ....[219]....
        /*fbac*/ 	.word	0x00096610


	//   ....[220]....
        /*fbb0*/ 	.word	0x00096620


	//   ....[221]....
        /*fbb4*/ 	.word	0x00096630


	//   ....[222]....
        /*fbb8*/ 	.word	0x00096640


	//   ....[223]....
        /*fbbc*/ 	.word	0x00096670


	//   ....[224]....
        /*fbc0*/ 	.word	0x00096680


	//   ....[225]....
        /*fbc4*/ 	.word	0x00096690


	//   ....[226]....
        /*fbc8*/ 	.word	0x000966a0


	//   ....[227]....
        /*fbcc*/ 	.word	0x000966d0


	//   ....[228]....
        /*fbd0*/ 	.word	0x000966e0


	//   ....[229]....
        /*fbd4*/ 	.word	0x000966f0


	//   ....[230]....
        /*fbd8*/ 	.word	0x00096700


	//   ....[231]....
        /*fbdc*/ 	.word	0x00096730


	//   ....[232]....
        /*fbe0*/ 	.word	0x00096740


	//   ....[233]....
        /*fbe4*/ 	.word	0x00096750


	//   ....[234]....
        /*fbe8*/ 	.word	0x00096760


	//   ....[235]....
        /*fbec*/ 	.word	0x00096790


	//   ....[236]....
        /*fbf0*/ 	.word	0x000967a0


	//   ....[237]....
        /*fbf4*/ 	.word	0x000967b0


	//   ....[238]....
        /*fbf8*/ 	.word	0x000967c0


	//   ....[239]....
        /*fbfc*/ 	.word	0x000967f0


	//   ....[240]....
        /*fc00*/ 	.word	0x00096800


	//   ....[241]....
        /*fc04*/ 	.word	0x00096810


	//   ....[242]....
        /*fc08*/ 	.word	0x00096820


	//   ....[243]....
        /*fc0c*/ 	.word	0x00096850


	//   ....[244]....
        /*fc10*/ 	.word	0x00096860


	//   ....[245]....
        /*fc14*/ 	.word	0x00096870


	//   ....[246]....
        /*fc18*/ 	.word	0x00096880


	//   ....[247]....
        /*fc1c*/ 	.word	0x000968b0


	//   ....[248]....
        /*fc20*/ 	.word	0x000968c0


	//   ....[249]....
        /*fc24*/ 	.word	0x000968d0


	//   ....[250]....
        /*fc28*/ 	.word	0x000968e0


	//   ....[251]....
        /*fc2c*/ 	.word	0x00096910


	//   ....[252]....
        /*fc30*/ 	.word	0x00096920


	//   ....[253]....
        /*fc34*/ 	.word	0x00096930


	//   ....[254]....
        /*fc38*/ 	.word	0x00096940


	//   ....[255]....
        /*fc3c*/ 	.word	0x00096970


	//   ....[0]....
        /*fc40*/ 	.word	0x00096980


	//   ....[1]....
        /*fc44*/ 	.word	0x00096990


	//   ....[2]....
        /*fc48*/ 	.word	0x000969a0


	//   ....[3]....
        /*fc4c*/ 	.word	0x000969d0


	//   ....[4]....
        /*fc50*/ 	.word	0x000969e0


	//   ....[5]....
        /*fc54*/ 	.word	0x000969f0


	//   ....[6]....
        /*fc58*/ 	.word	0x00096a00


	//   ....[7]....
        /*fc5c*/ 	.word	0x00096a30


	//   ....[8]....
        /*fc60*/ 	.word	0x00096a40


	//   ....[9]....
        /*fc64*/ 	.word	0x00096a50


	//   ....[10]....
        /*fc68*/ 	.word	0x00096a60


	//   ....[11]....
        /*fc6c*/ 	.word	0x00096a90


	//   ....[12]....
        /*fc70*/ 	.word	0x00096aa0


	//   ....[13]....
        /*fc74*/ 	.word	0x00096ab0


	//   ....[14]....
        /*fc78*/ 	.word	0x00096ac0


	//   ....[15]....
        /*fc7c*/ 	.word	0x00096af0


	//   ....[16]....
        /*fc80*/ 	.word	0x00096b00


	//   ....[17]....
        /*fc84*/ 	.word	0x00096b10


	//   ....[18]....
        /*fc88*/ 	.word	0x00096b20


	//   ....[19]....
        /*fc8c*/ 	.word	0x00096b50


	//   ....[20]....
        /*fc90*/ 	.word	0x00096b60


	//   ....[21]....
        /*fc94*/ 	.word	0x00096b70


	//   ....[22]....
        /*fc98*/ 	.word	0x00096b80


	//   ....[23]....
        /*fc9c*/ 	.word	0x00096bb0


	//   ....[24]....
        /*fca0*/ 	.word	0x00096bc0


	//   ....[25]....
        /*fca4*/ 	.word	0x00096bd0


	//   ....[26]....
        /*fca8*/ 	.word	0x00096be0


	//   ....[27]....
        /*fcac*/ 	.word	0x00096c10


	//   ....[28]....
        /*fcb0*/ 	.word	0x00096c20


	//   ....[29]....
        /*fcb4*/ 	.word	0x00096c30


	//   ....[30]....
        /*fcb8*/ 	.word	0x00096c40


	//   ....[31]....
        /*fcbc*/ 	.word	0x00096c70


	//   ....[32]....
        /*fcc0*/ 	.word	0x00096c80


	//   ....[33]....
        /*fcc4*/ 	.word	0x00096c90


	//   ....[34]....
        /*fcc8*/ 	.word	0x00096ca0


	//   ....[35]....
        /*fccc*/ 	.word	0x00096cd0


	//   ....[36]....
        /*fcd0*/ 	.word	0x00096ce0


	//   ....[37]....
        /*fcd4*/ 	.word	0x00096cf0


	//   ....[38]....
        /*fcd8*/ 	.word	0x00096d00


	//   ....[39]....
        /*fcdc*/ 	.word	0x00096d30


	//   ....[40]....
        /*fce0*/ 	.word	0x00096d40


	//   ....[41]....
        /*fce4*/ 	.word	0x00096d50


	//   ....[42]....
        /*fce8*/ 	.word	0x00096d60


	//   ....[43]....
        /*fcec*/ 	.word	0x00096d90


	//   ....[44]....
        /*fcf0*/ 	.word	0x00096da0


	//   ....[45]....
        /*fcf4*/ 	.word	0x00096db0


	//   ....[46]....
        /*fcf8*/ 	.word	0x00096dc0


	//   ....[47]....
        /*fcfc*/ 	.word	0x00096df0


	//   ....[48]....
        /*fd00*/ 	.word	0x00096e00


	//   ....[49]....
        /*fd04*/ 	.word	0x00096e10


	//   ....[50]....
        /*fd08*/ 	.word	0x00096e20


	//   ....[51]....
        /*fd0c*/ 	.word	0x00096e50


	//   ....[52]....
        /*fd10*/ 	.word	0x00096e60


	//   ....[53]....
        /*fd14*/ 	.word	0x00096e70


	//   ....[54]....
        /*fd18*/ 	.word	0x00096e80


	//   ....[55]....
        /*fd1c*/ 	.word	0x00096eb0


	//   ....[56]....
        /*fd20*/ 	.word	0x00096ec0


	//   ....[57]....
        /*fd24*/ 	.word	0x00096ed0


	//   ....[58]....
        /*fd28*/ 	.word	0x00096ee0


	//   ....[59]....
        /*fd2c*/ 	.word	0x00096f10


	//   ....[60]....
        /*fd30*/ 	.word	0x00096f20


	//   ....[61]....
        /*fd34*/ 	.word	0x00096f30


	//   ....[62]....
        /*fd38*/ 	.word	0x00096f40


	//   ....[63]....
        /*fd3c*/ 	.word	0x00096f70


	//   ....[64]....
        /*fd40*/ 	.word	0x00096f80


	//   ....[65]....
        /*fd44*/ 	.word	0x00096f90


	//   ....[66]....
        /*fd48*/ 	.word	0x00096fa0


	//   ....[67]....
        /*fd4c*/ 	.word	0x00096fd0


	//   ....[68]....
        /*fd50*/ 	.word	0x00096fe0


	//   ....[69]....
        /*fd54*/ 	.word	0x00096ff0


	//   ....[70]....
        /*fd58*/ 	.word	0x00097000


	//   ....[71]....
        /*fd5c*/ 	.word	0x00097030


	//   ....[72]....
        /*fd60*/ 	.word	0x00097040


	//   ....[73]....
        /*fd64*/ 	.word	0x00097050


	//   ....[74]....
        /*fd68*/ 	.word	0x00097060


	//   ....[75]....
        /*fd6c*/ 	.word	0x00097090


	//   ....[76]....
        /*fd70*/ 	.word	0x000970a0


	//   ....[77]....
        /*fd74*/ 	.word	0x000970b0


	//   ....[78]....
        /*fd78*/ 	.word	0x000970c0


	//   ....[79]....
        /*fd7c*/ 	.word	0x000970f0


	//   ....[80]....
        /*fd80*/ 	.word	0x00097100


	//   ....[81]....
        /*fd84*/ 	.word	0x00097110


	//   ....[82]....
        /*fd88*/ 	.word	0x00097120


	//   ....[83]....
        /*fd8c*/ 	.word	0x00097150


	//   ....[84]....
        /*fd90*/ 	.word	0x00097160


	//   ....[85]....
        /*fd94*/ 	.word	0x00097170


	//   ....[86]....
        /*fd98*/ 	.word	0x00097180


	//   ....[87]....
        /*fd9c*/ 	.word	0x000971b0


	//   ....[88]....
        /*fda0*/ 	.word	0x000971c0


	//   ....[89]....
        /*fda4*/ 	.word	0x000971d0


	//   ....[90]....
        /*fda8*/ 	.word	0x000971e0


	//   ....[91]....
        /*fdac*/ 	.word	0x00097210


	//   ....[92]....
        /*fdb0*/ 	.word	0x00097220


	//   ....[93]....
        /*fdb4*/ 	.word	0x00097230


	//   ....[94]....
        /*fdb8*/ 	.word	0x00097240


	//   ....[95]....
        /*fdbc*/ 	.word	0x00097270


	//   ....[96]....
        /*fdc0*/ 	.word	0x00097280


	//   ....[97]....
        /*fdc4*/ 	.word	0x00097290


	//   ....[98]....
        /*fdc8*/ 	.word	0x000972a0


	//   ....[99]....
        /*fdcc*/ 	.word	0x000972d0


	//   ....[100]....
        /*fdd0*/ 	.word	0x000972e0


	//   ....[101]....
        /*fdd4*/ 	.word	0x000972f0


	//   ....[102]....
        /*fdd8*/ 	.word	0x00097300


	//   ....[103]....
        /*fddc*/ 	.word	0x00097330


	//   ....[104]....
        /*fde0*/ 	.word	0x00097340


	//   ....[105]....
        /*fde4*/ 	.word	0x00097350


	//   ....[106]....
        /*fde8*/ 	.word	0x00097360


	//   ....[107]....
        /*fdec*/ 	.word	0x00097390


	//   ....[108]....
        /*fdf0*/ 	.word	0x000973a0


	//   ....[109]....
        /*fdf4*/ 	.word	0x000973b0


	//   ....[110]....
        /*fdf8*/ 	.word	0x000973c0


	//   ....[111]....
        /*fdfc*/ 	.word	0x000973f0


	//   ....[112]....
        /*fe00*/ 	.word	0x00097400


	//   ....[113]....
        /*fe04*/ 	.word	0x00097410


	//   ....[114]....
        /*fe08*/ 	.word	0x00097420


	//   ....[115]....
        /*fe0c*/ 	.word	0x00097450


	//   ....[116]....
        /*fe10*/ 	.word	0x00097460


	//   ....[117]....
        /*fe14*/ 	.word	0x00097470


	//   ....[118]....
        /*fe18*/ 	.word	0x00097480


	//   ....[119]....
        /*fe1c*/ 	.word	0x000974b0


	//   ....[120]....
        /*fe20*/ 	.word	0x000974c0


	//   ....[121]....
        /*fe24*/ 	.word	0x000974d0


	//   ....[122]....
        /*fe28*/ 	.word	0x000974e0


	//   ....[123]....
        /*fe2c*/ 	.word	0x00097510


	//   ....[124]....
        /*fe30*/ 	.word	0x00097520


	//   ....[125]....
        /*fe34*/ 	.word	0x00097530


	//   ....[126]....
        /*fe38*/ 	.word	0x00097540


	//   ....[127]....
        /*fe3c*/ 	.word	0x00097570


	//   ....[128]....
        /*fe40*/ 	.word	0x00097580


	//   ....[129]....
        /*fe44*/ 	.word	0x00097590


	//   ....[130]....
        /*fe48*/ 	.word	0x000975a0


	//   ....[131]....
        /*fe4c*/ 	.word	0x000975d0


	//   ....[132]....
        /*fe50*/ 	.word	0x000975e0


	//   ....[133]....
        /*fe54*/ 	.word	0x000975f0


	//   ....[134]....
        /*fe58*/ 	.word	0x00097600


	//   ....[135]....
        /*fe5c*/ 	.word	0x00097630


	//   ....[136]....
        /*fe60*/ 	.word	0x00097640


	//   ....[137]....
        /*fe64*/ 	.word	0x00097650


	//   ....[138]....
        /*fe68*/ 	.word	0x00097660


	//   ....[139]....
        /*fe6c*/ 	.word	0x00097690


	//   ....[140]....
        /*fe70*/ 	.word	0x000976a0


	//   ....[141]....
        /*fe74*/ 	.word	0x000976b0


	//   ....[142]....
        /*fe78*/ 	.word	0x000976c0


	//   ....[143]....
        /*fe7c*/ 	.word	0x000976f0


	//   ....[144]....
        /*fe80*/ 	.word	0x00097700


	//   ....[145]....
        /*fe84*/ 	.word	0x00097710


	//   ....[146]....
        /*fe88*/ 	.word	0x00097720


	//   ....[147]....
        /*fe8c*/ 	.word	0x00097750


	//   ....[148]....
        /*fe90*/ 	.word	0x00097760


	//   ....[149]....
        /*fe94*/ 	.word	0x00097770


	//   ....[150]....
        /*fe98*/ 	.word	0x00097780


	//   ....[151]....
        /*fe9c*/ 	.word	0x000977b0


	//   ....[152]....
        /*fea0*/ 	.word	0x000977c0


	//   ....[153]....
        /*fea4*/ 	.word	0x000977d0


	//   ....[154]....
        /*fea8*/ 	.word	0x000977e0


	//   ....[155]....
        /*feac*/ 	.word	0x00097810


	//   ....[156]....
        /*feb0*/ 	.word	0x00097820


	//   ....[157]....
        /*feb4*/ 	.word	0x00097830


	//   ....[158]....
        /*feb8*/ 	.word	0x00097840


	//   ....[159]....
        /*febc*/ 	.word	0x00097870


	//   ....[160]....
        /*fec0*/ 	.word	0x00097880


	//   ....[161]....
        /*fec4*/ 	.word	0x00097890


	//   ....[162]....
        /*fec8*/ 	.word	0x000978a0


	//   ....[163]....
        /*fecc*/ 	.word	0x000978d0


	//   ....[164]....
        /*fed0*/ 	.word	0x000978e0


	//   ....[165]....
        /*fed4*/ 	.word	0x000978f0


	//   ....[166]....
        /*fed8*/ 	.word	0x00097900


	//   ....[167]....
        /*fedc*/ 	.word	0x00097930


	//   ....[168]....
        /*fee0*/ 	.word	0x00097940


	//   ....[169]....
        /*fee4*/ 	.word	0x00097950


	//   ....[170]....
        /*fee8*/ 	.word	0x00097960


	//   ....[171]....
        /*feec*/ 	.word	0x00097990


	//   ....[172]....
        /*fef0*/ 	.word	0x000979a0


	//   ....[173]....
        /*fef4*/ 	.word	0x000979b0


	//   ....[174]....
        /*fef8*/ 	.word	0x000979c0


	//   ....[175]....
        /*fefc*/ 	.word	0x000979f0


	//   ....[176]....
        /*ff00*/ 	.word	0x00097a00


	//   ....[177]....
        /*ff04*/ 	.word	0x00097a10


	//   ....[178]....
        /*ff08*/ 	.word	0x00097a20


	//   ....[179]....
        /*ff0c*/ 	.word	0x00097a50


	//   ....[180]....
        /*ff10*/ 	.word	0x00097a60


	//   ....[181]....
        /*ff14*/ 	.word	0x00097a70


	//   ....[182]....
        /*ff18*/ 	.word	0x00097a80


	//   ....[183]....
        /*ff1c*/ 	.word	0x00097ab0


	//   ....[184]....
        /*ff20*/ 	.word	0x00097ac0


	//   ....[185]....
        /*ff24*/ 	.word	0x00097ad0


	//   ....[186]....
        /*ff28*/ 	.word	0x00097ae0


	//   ....[187]....
        /*ff2c*/ 	.word	0x00097b10


	//   ....[188]....
        /*ff30*/ 	.word	0x00097b20


	//   ....[189]....
        /*ff34*/ 	.word	0x00097b30


	//   ....[190]....
        /*ff38*/ 	.word	0x00097b40


	//   ....[191]....
        /*ff3c*/ 	.word	0x00097b70


	//   ....[192]....
        /*ff40*/ 	.word	0x00097b80


	//   ....[193]....
        /*ff44*/ 	.word	0x00097b90


	//   ....[194]....
        /*ff48*/ 	.word	0x00097ba0


	//   ....[195]....
        /*ff4c*/ 	.word	0x00097bd0


	//   ....[196]....
        /*ff50*/ 	.word	0x00097be0


	//   ....[197]....
        /*ff54*/ 	.word	0x00097bf0


	//   ....[198]....
        /*ff58*/ 	.word	0x00097c00


	//   ....[199]....
        /*ff5c*/ 	.word	0x00097c30


	//   ....[200]....
        /*ff60*/ 	.word	0x00097c40


	//   ....[201]....
        /*ff64*/ 	.word	0x00097c50


	//   ....[202]....
        /*ff68*/ 	.word	0x00097c60


	//   ....[203]....
        /*ff6c*/ 	.word	0x00097c90


	//   ....[204]....
        /*ff70*/ 	.word	0x00097ca0


	//   ....[205]....
        /*ff74*/ 	.word	0x00097cb0


	//   ....[206]....
        /*ff78*/ 	.word	0x00097cc0


	//   ....[207]....
        /*ff7c*/ 	.word	0x00097cf0


	//   ....[208]....
        /*ff80*/ 	.word	0x00097d00


	//   ....[209]....
        /*ff84*/ 	.word	0x00097d10


	//   ....[210]....
        /*ff88*/ 	.word	0x00097d20


	//   ....[211]....
        /*ff8c*/ 	.word	0x00097d50


	//   ....[212]....
        /*ff90*/ 	.word	0x00097d60


	//   ....[213]....
        /*ff94*/ 	.word	0x00097d70


	//   ....[214]....
        /*ff98*/ 	.word	0x00097d80


	//   ....[215]....
        /*ff9c*/ 	.word	0x00097db0


	//   ....[216]....
        /*ffa0*/ 	.word	0x00097dc0


	//   ....[217]....
        /*ffa4*/ 	.word	0x00097dd0


	//   ....[218]....
        /*ffa8*/ 	.word	0x00097de0


	//   ....[219]....
        /*ffac*/ 	.word	0x00097e10


	//   ....[220]....
        /*ffb0*/ 	.word	0x00097e20


	//   ....[221]....
        /*ffb4*/ 	.word	0x00097e30


	//   ....[222]....
        /*ffb8*/ 	.word	0x00097e40


	//   ....[223]....
        /*ffbc*/ 	.word	0x00097e70


	//   ....[224]....
        /*ffc0*/ 	.word	0x00097e80


	//   ....[225]....
        /*ffc4*/ 	.word	0x00097e90


	//   ....[226]....
        /*ffc8*/ 	.word	0x00097ea0


	//   ....[227]....
        /*ffcc*/ 	.word	0x00097ed0


	//   ....[228]....
        /*ffd0*/ 	.word	0x00097ee0


	//   ....[229]....
        /*ffd4*/ 	.word	0x00097ef0


	//   ....[230]....
        /*ffd8*/ 	.word	0x00097f00


	//   ....[231]....
        /*ffdc*/ 	.word	0x00097f30


	//   ....[232]....
        /*ffe0*/ 	.word	0x00097f40


	//   ....[233]....
        /*ffe4*/ 	.word	0x00097f50


	//   ....[234]....
        /*ffe8*/ 	.word	0x00097f60


	//   ....[235]....
        /*ffec*/ 	.word	0x00097f90


	//   ....[236]....
        /*fff0*/ 	.word	0x00097fa0


	//   ....[237]....
        /*fff4*/ 	.word	0x00097fb0


	//   ....[238]....
        /*fff8*/ 	.word	0x00097fc0


	//   ....[239]....
        /*fffc*/ 	.word	0x00097ff0


	//   ....[240]....
        /*10000*/ 	.word	0x00098000


	//   ....[241]....
        /*10004*/ 	.word	0x00098010


	//   ....[242]....
        /*10008*/ 	.word	0x00098020


	//   ....[243]....
        /*1000c*/ 	.word	0x00098050


	//   ....[244]....
        /*10010*/ 	.word	0x00098060


	//   ....[245]....
        /*10014*/ 	.word	0x00098070


	//   ....[246]....
        /*10018*/ 	.word	0x00098080


	//   ....[247]....
        /*1001c*/ 	.word	0x000980b0


	//   ....[248]....
        /*10020*/ 	.word	0x000980c0


	//   ....[249]....
        /*10024*/ 	.word	0x000980d0


	//   ....[250]....
        /*10028*/ 	.word	0x000980e0


	//   ....[251]....
        /*1002c*/ 	.word	0x00098110


	//   ....[252]....
        /*10030*/ 	.word	0x00098130


	//   ....[253]....
        /*10034*/ 	.word	0x000a0170


	//   ....[254]....
        /*10038*/ 	.word	0x000a0190


	//   ....[255]....
        /*1003c*/ 	.word	0x000a01a0


	//----- nvinfo : EIATTR_VRC_CTA_INIT_COUNT
	.align		4
.L_131:
        /*10040*/ 	.byte	0x02, 0x4a
	.zero		1
	.zero		1


	//----- nvinfo : EIATTR_EXIT_INSTR_OFFSETS
	.align		4
        /*10044*/ 	.byte	0x04, 0x1c
        /*10046*/ 	.short	(.L_133 - .L_132)


	//   ....[0]....
.L_132:
        /*10048*/ 	.word	0x000a0300


	//----- nvinfo : EIATTR_CBANK_PARAM_SIZE
	.align		4
.L_133:
        /*1004c*/ 	.byte	0x03, 0x19
        /*1004e*/ 	.short	0x0010


	//----- nvinfo : EIATTR_PARAM_CBANK
	.align		4
        /*10050*/ 	.byte	0x04, 0x0a
        /*10052*/ 	.short	(.L_135 - .L_134)
	.align		4
.L_134:
        /*10054*/ 	.word	index@(.nv.constant0._Z23mma_tf32tf32f32_16_16_8PvPi)
        /*10058*/ 	.short	0x0380
        /*1005a*/ 	.short	0x0010


	//----- nvinfo : EIATTR_SW_WAR
	.align		4
.L_135:
        /*1005c*/ 	.byte	0x04, 0x36
        /*1005e*/ 	.short	(.L_137 - .L_136)
.L_136:
        /*10060*/ 	.word	0x00000008
.L_137:


//--------------------- .nv.info._Z23mma_bf16bf16f32_32_8_16PvPi --------------------------
	.section	.nv.info._Z23mma_bf16bf16f32_32_8_16PvPi,"",@"SHT_CUDA_INFO"
	.sectionflags	@""
	.align	4


	//----- nvinfo : EIATTR_CUDA_API_VERSION
	.align		4
        /*0000*/ 	.byte	0x04, 0x37
        /*0002*/ 	.short	(.L_139 - .L_138)
.L_138:
        /*0004*/ 	.word	0x00000082


	//----- nvinfo : EIATTR_KPARAM_INFO
	.align		4
.L_139:
        /*0008*/ 	.byte	0x04, 0x17
        /*000a*/ 	.short	(.L_141 - .L_140)
.L_140:
        /*000c*/ 	.word	0x00000000
        /*0010*/ 	.short	0x0001
        /*0012*/ 	.short	0x0008
        /*0014*/ 	.byte	0x00, 0xf5, 0x21, 0x00


	//----- nvinfo : EIATTR_KPARAM_INFO
	.align		4
.L_141:
        /*0018*/ 	.byte	0x04, 0x17
        /*001a*/ 	.short	(.L_143 - .L_142)
.L_142:
        /*001c*/ 	.word	0x00000000
        /*0020*/ 	.short	0x0000
        /*0022*/ 	.short	0x0000
        /*0024*/ 	.byte	0x00, 0xf5, 0x21, 0x00


	//----- nvinfo : EIATTR_SPARSE_MMA_MASK
	.align		4
.L_143:
        /*0028*/ 	.byte	0x03, 0x50
        /*002a*/ 	.short	0x0000


	//----- nvinfo : EIATTR_WMMA_USED
	.align		4
        /*002c*/ 	.byte	0x01, 0x2b
	.zero		2


	//----- nvinfo : EIATTR_MAXREG_COUNT
	.align		4
        /*0030*/ 	.byte	0x03, 0x1b
        /*0032*/ 	.short	0x00ff


	//----- nvinfo : EIATTR_MERCURY_ISA_VERSION
	.align		4
        /*0034*/ 	.byte	0x03, 0x5f
        /*0036*/ 	.short	0x0101


	//----- nvinfo : EIATTR_COOP_GROUP_MASK_REGIDS
	.align		4
        /*0038*/ 	.byte	0x04, 0x29
        /*003a*/ 	.short	(.L_145 - .L_144)


	//   ....[0]....
.L_144:
        /*003c*/ 	.word	0xffffffff


	//   ....[1]....
        /*0040*/ 	.word	0xffffffff


	//   ....[2]....
        /*0044*/ 	.word	0xffffffff


	//   ....[3]....
        /*0048*/ 	.word	0xffffffff


	//   ....[4]....
        /*004c*/ 	.word	0xffffffff


	//   ....[5]....
        /*0050*/ 	.word	0xffffffff


	//   ....[6]....
        /*0054*/ 	.word	0xffffffff


	//   ....[7]....
        /*0058*/ 	.word	0xffffffff


	//   ....[8]....
        /*005c*/ 	.word	0xffffffff


	//   ....[9]....
        /*0060*/ 	.word	0xffffffff


	//   ....[10]....
        /*0064*/ 	.word	0xffffffff


	//   ....[11]....
        /*0068*/ 	.word	0xffffffff


	//   ....[12]....
        /*006c*/ 	.word	0xffffffff


	//   ....[13]....
        /*0070*/ 	.word	0xffffffff


	//   ....[14]....
        /*0074*/ 	.word	0xffffffff


	//   ....[15]....
        /*0078*/ 	.word	0xffffffff


	//   ....[16]....
        /*007c*/ 	.word	0xffffffff


	//   ....[17]....
        /*0080*/ 	.word	0xffffffff


	//   ....[18]....
        /*0084*/ 	.word	0xffffffff


	//   ....[19]....
        /*0088*/ 	.word	0xffffffff


	//   ....[20]....
        /*008c*/ 	.word	0xffffffff


	//   ....[21]....
        /*0090*/ 	.word	0xffffffff


	//   ....[22]....
        /*0094*/ 	.word	0xffffffff


	//   ....[23]....
        /*0098*/ 	.word	0xffffffff


	//   ....[24]....
        /*009c*/ 	.word	0xffffffff


	//   ....[25]....
        /*00a0*/ 	.word	0xffffffff


	//   ....[26]....
        /*00a4*/ 	.word	0xffffffff


	//   ....[27]....
        /*00a8*/ 	.word	0xffffffff


	//   ....[28]....
        /*00ac*/ 	.word	0xffffffff


	//   ....[29]....
        /*00b0*/ 	.word	0xffffffff


	//   ....[30]....
        /*00b4*/ 	.word	0xffffffff


	//   ....[31]....
        /*00b8*/ 	.word	0xffffffff


	//   ....[32]....
        /*00bc*/ 	.word	0xffffffff


	//   ....[33]....
        /*00c0*/ 	.word	0xffffffff


	//   ....[34]....
        /*00c4*/ 	.word	0xffffffff


	//   ....[35]....
        /*00c8*/ 	.word	0xffffffff


	//   ....[36]....
        /*00cc*/ 	.word	0xffffffff


	//   ....[37]....
        /*00d0*/ 	.word	0xffffffff


	//   ....[38]....
        /*00d4*/ 	.word	0xffffffff


	//   ....[39]....
        /*00d8*/ 	.word	0xffffffff


	//   ....[40]....
        /*00dc*/ 	.word	0xffffffff


	//   ....[41]....
        /*00e0*/ 	.word	0xffffffff


	//   ....[42]....
        /*00e4*/ 	.word	0xffffffff


	//   ....[43]....
        /*00e8*/ 	.word	0xffffffff


	//   ....[44]....
        /*00ec*/ 	.word	0xffffffff


	//   ....[45]....
        /*00f0*/ 	.word	0xffffffff


	//   ....[46]....
        /*00f4*/ 	.word	0xffffffff


	//   ....[47]....
        /*00f8*/ 	.word	0xffffffff


	//   ....[48]....
        /*00fc*/ 	.word	0xffffffff


	//   ....[49]....
        /*0100*/ 	.word	0xffffffff


	//   ....[50]....
        /*0104*/ 	.word	0xffffffff


	//   ....[51]....
        /*0108*/ 	.word	0xffffffff


	//   ....[52]....
        /*010c*/ 	.word	0xffffffff


	//   ....[53]....
        /*0110*/ 	.word	0xffffffff


	//   ....[54]....
        /*0114*/ 	.word	0xffffffff


	//   ....[55]....
        /*0118*/ 	.word	0xffffffff


	//   ....[56]....
        /*011c*/ 	.word	0xffffffff


	//   ....[57]....
        /*0120*/ 	.word	0xffffffff


	//   ....[58]....
        /*0124*/ 	.word	0xffffffff


	//   ....[59]....
        /*0128*/ 	.word	0xffffffff


	//   ....[60]....
        /*012c*/ 	.word	0xffffffff


	//   ....[61]....
        /*0130*/ 	.word	0xffffffff


	//   ....[62]....
        /*0134*/ 	.word	0xffffffff


	//   ....[63]....
        /*0138*/ 	.word	0xffffffff


	//   ....[64]....
        /*013c*/ 	.word	0xffffffff


	//   ....[65]....
        /*0140*/ 	.word	0xffffffff


	//   ....[66]....
        /*0144*/ 	.word	0xffffffff


	//   ....[67]....
        /*0148*/ 	.word	0xffffffff


	//   ....[68]....
        /*014c*/ 	.word	0xffffffff


	//   ....[69]....
        /*0150*/ 	.word	0xffffffff


	//   ....[70]....
        /*0154*/ 	.word	0xffffffff


	//   ....[71]....
        /*0158*/ 	.word	0xffffffff


	//   ....[72]....
        /*015c*/ 	.word	0xffffffff


	//   ....[73]....
        /*0160*/ 	.word	0xffffffff


	//   ....[74]....
        /*0164*/ 	.word	0xffffffff


	//   ....[75]....
        /*0168*/ 	.word	0xffffffff


	//   ....[76]....
        /*016c*/ 	.word	0xffffffff


	//   ....[77]....
        /*0170*/ 	.word	0xffffffff


	//   ....[78]....
        /*0174*/ 	.word	0xffffffff


	//   ....[79]....
        /*0178*/ 	.word	0xffffffff


	//   ....[80]....
        /*017c*/ 	.word	0xffffffff


	//   ....[81]....
        /*0180*/ 	.word	0xffffffff


	//   ....[82]....
        /*0184*/ 	.word	0xffffffff


	//   ....[83]....
        /*0188*/ 	.word	0xffffffff


	//   ....[84]....
        /*018c*/ 	.word	0xffffffff


	//   ....[85]....
        /*0190*/ 	.word	0xffffffff


	//   ....[86]....
        /*0194*/ 	.word	0xffffffff


	//   ....[87]....
        /*0198*/ 	.word	0xffffffff


	//   ....[88]....
        /*019c*/ 	.word	0xffffffff


	//   ....[89]....
        /*01a0*/ 	.word	0xffffffff


	//   ....[90]....
        /*01a4*/ 	.word	0xffffffff


	//   ....[91]....
        /*01a8*/ 	.word	0xffffffff


	//   ....[92]....
        /*01ac*/ 	.word	0xffffffff


	//   ....[93]....
        /*01b0*/ 	.word	0xffffffff


	//   ....[94]....
        /*01b4*/ 	.word	0xffffffff


	//   ....[95]....
        /*01b8*/ 	.word	0xffffffff


	//   ....[96]....
        /*01bc*/ 	.word	0xffffffff


	//   ....[97]....
        /*01c0*/ 	.word	0xffffffff


	//   ....[98]....
        /*01c4*/ 	.word	0xffffffff


	//   ....[99]....
        /*01c8*/ 	.word	0xffffffff


	//   ....[100]....
        /*01cc*/ 	.word	0xffffffff


	//   ....[101]....
        /*01d0*/ 	.word	0xffffffff


	//   ....[102]....
        /*01d4*/ 	.word	0xffffffff


	//   ....[103]....
        /*01d8*/ 	.word	0xffffffff


	//   ....[104]....
        /*01dc*/ 	.word	0xffffffff


	//   ....[105]....
        /*01e0*/ 	.word	0xffffffff


	//   ....[106]....
        /*01e4*/ 	.word	0xffffffff


	//   ....[107]....
        /*01e8*/ 	.word	0xffffffff


	//   ....[108]....
        /*01ec*/ 	.word	0xffffffff


	//   ....[109]....
        /*01f0*/ 	.word	0xffffffff


	//   ....[110]....
        /*01f4*/ 	.word	0xffffffff


	//   ....[111]....
        /*01f8*/ 	.word	0xffffffff


	//   ....[112]....
        /*01fc*/ 	.word	0xffffffff


	//   ....[113]....
        /*0200*/ 	.word	0xffffffff


	//   ....[114]....
        /*0204*/ 	.word	0xffffffff


	//   ....[115]....
        /*0208*/ 	.word	0xffffffff


	//   ....[116]....
        /*020c*/ 	.word	0xffffffff


	//   ....[117]....
        /*0210*/ 	.word	0xffffffff


	//   ....[118]....
        /*0214*/ 	.word	0xffffffff


	//   ....[119]....
        /*0218*/ 	.word	0xffffffff


	//   ....[120]....
        /*021c*/ 	.word	0xffffffff


	//   ....[121]....
        /*0220*/ 	.word	0xffffffff


	//   ....[122]....
        /*0224*/ 	.word	0xffffffff


	//   ....[123]....
        /*0228*/ 	.word	0xffffffff


	//   ....[124]....
        /*022c*/ 	.word	0xffffffff


	//   ....[125]....
        /*0230*/ 	.word	0xffffffff


	//   ....[126]....
        /*0234*/ 	.word	0xffffffff


	//   ....[127]....
        /*0238*/ 	.word	0xffffffff


	//   ....[128]....
        /*023c*/ 	.word	0xffffffff


	//   ....[129]....
        /*0240*/ 	.word	0xffffffff


	//   ....[130]....
        /*0244*/ 	.word	0xffffffff


	//   ....[131]....
        /*0248*/ 	.word	0xffffffff


	//   ....[132]....
        /*024c*/ 	.word	0xffffffff


	//   ....[133]....
        /*0250*/ 	.word	0xffffffff


	//   ....[134]....
        /*0254*/ 	.word	0xffffffff


	//   ....[135]....
        /*0258*/ 	.word	0xffffffff


	//   ....[136]....
        /*025c*/ 	.word	0xffffffff


	//   ....[137]....
        /*0260*/ 	.word	0xffffffff


	//   ....[138]....
        /*0264*/ 	.word	0xffffffff


	//   ....[139]....
        /*0268*/ 	.word	0xffffffff


	//   ....[140]....
        /*026c*/ 	.word	0xffffffff


	//   ....[141]....
        /*0270*/ 	.word	0xffffffff


	//   ....[142]....
        /*0274*/ 	.word	0xffffffff


	//   ....[143]....
        /*0278*/ 	.word	0xffffffff


	//   ....[144]....
        /*027c*/ 	.word	0xffffffff


	//   ....[145]....
        /*0280*/ 	.word	0xffffffff


	//   ....[146]....
        /*0284*/ 	.word	0xffffffff


	//   ....[147]....
        /*0288*/ 	.word	0xffffffff


	//   ....[148]....
        /*028c*/ 	.word	0xffffffff


	//   ....[149]....
        /*0290*/ 	.word	0xffffffff


	//   ....[150]....
        /*0294*/ 	.word	0xffffffff


	//   ....[151]....
        /*0298*/ 	.word	0xffffffff


	//   ....[152]....
        /*029c*/ 	.word	0xffffffff


	//   ....[153]....
        /*02a0*/ 	.word	0xffffffff


	//   ....[154]....
        /*02a4*/ 	.word	0xffffffff


	//   ....[155]....
        /*02a8*/ 	.word	0xffffffff


	//   ....[156]....
        /*02ac*/ 	.word	0xffffffff


	//   ....[157]....
        /*02b0*/ 	.word	0xffffffff


	//   ....[158]....
        /*02b4*/ 	.word	0xffffffff


	//   ....[159]....
        /*02b8*/ 	.word	0xffffffff


	//   ....[160]....
        /*02bc*/ 	.word	0xffffffff


	//   ....[161]....
        /*02c0*/ 	.word	0xffffffff


	//   ....[162]....
        /*02c4*/ 	.word	0xffffffff


	//   ....[163]....
        /*02c8*/ 	.word	0xffffffff


	//   ....[164]....
        /*02cc*/ 	.word	0xffffffff


	//   ....[165]....
        /*02d0*/ 	.word	0xffffffff


	//   ....[166]....
        /*02d4*/ 	.word	0xffffffff


	//   ....[167]....
        /*02d8*/ 	.word	0xffffffff


	//   ....[168]....
        /*02dc*/ 	.word	0xffffffff


	//   ....[169]....
        /*02e0*/ 	.word	0xffffffff


	//   ....[170]....
        /*02e4*/ 	.word	0xffffffff


	//   ....[171]....
        /*02e8*/ 	.word	0xffffffff


	//   ....[172]....
        /*02ec*/ 	.word	0xffffffff


	//   ....[173]....
        /*02f0*/ 	.word	0xffffffff


	//   ....[174]....
        /*02f4*/ 	.word	0xffffffff


	//   ....[175]....
        /*02f8*/ 	.word	0xffffffff


	//   ....[176]....
        /*02fc*/ 	.word	0xffffffff


	//   ....[177]....
        /*0300*/ 	.word	0xffffffff


	//   ....[178]....
        /*0304*/ 	.word	0xffffffff


	//   ....[179]....
        /*0308*/ 	.word	0xffffffff


	//   ....[180]....
        /*030c*/ 	.word	0xffffffff


	//   ....[181]....
        /*0310*/ 	.word	0xffffffff


	//   ....[182]....
        /*0314*/ 	.word	0xffffffff


	//   ....[183]....
        /*0318*/ 	.word	0xffffffff


	//   ....[184]....
        /*031c*/ 	.word	0xffffffff


	//   ....[185]....
        /*0320*/ 	.word	0xffffffff


	//   ....[186]....
        /*0324*/ 	.word	0xffffffff


	//   ....[187]....
        /*0328*/ 	.word	0xffffffff


	//   ....[188]....
        /*032c*/ 	.word	0xffffffff


	//   ....[189]....
        /*0330*/ 	.word	0xffffffff


	//   ....[190]....
        /*0334*/ 	.word	0xffffffff


	//   ....[191]....
        /*0338*/ 	.word	0xffffffff


	//   ....[192]....
        /*033c*/ 	.word	0xffffffff


	//   ....[193]....
        /*0340*/ 	.word	0xffffffff


	//   ....[194]....
        /*0344*/ 	.word	0xffffffff


	//   ....[195]....
        /*0348*/ 	.word	0xffffffff


	//   ....[196]....
        /*034c*/ 	.word	0xffffffff


	//   ....[197]....
        /*0350*/ 	.word	0xffffffff


	//   ....[198]....
        /*0354*/ 	.word	0xffffffff


	//   ....[199]....
        /*0358*/ 	.word	0xffffffff


	//   ....[200]....
        /*035c*/ 	.word	0xffffffff


	//   ....[201]....
        /*0360*/ 	.word	0xffffffff


	//   ....[202]....
        /*0364*/ 	.word	0xffffffff


	//   ....[203]....
        /*0368*/ 	.word	0xffffffff


	//   ....[204]....
        /*036c*/ 	.word	0xffffffff


	//   ....[205]....
        /*0370*/ 	.word	0xffffffff


	//   ....[206]....
        /*0374*/ 	.word	0xffffffff


	//   ....[207]....
        /*0378*/ 	.word	0xffffffff


	//   ....[208]....
        /*037c*/ 	.word	0xffffffff


	//   ....[209]....
        /*0380*/ 	.word	0xffffffff


	//   ....[210]....
        /*0384*/ 	.word	0xffffffff


	//   ....[211]....
        /*0388*/ 	.word	0xffffffff


	//   ....[212]....
        /*038c*/ 	.word	0xffffffff


	//   ....[213]....
        /*0390*/ 	.word	0xffffffff


	//   ....[214]....
        /*0394*/ 	.word	0xffffffff


	//   ....[215]....
        /*0398*/ 	.word	0xffffffff


	//   ....[216]....
        /*039c*/ 	.word	0xffffffff


	//   ....[217]....
        /*03a0*/ 	.word	0xffffffff


	//   ....[218]....
        /*03a4*/ 	.word	0xffffffff


	//   ....[219]....
        /*03a8*/ 	.word	0xffffffff


	//   ....[220]....
        /*03ac*/ 	.word	0xffffffff


	//   ....[221]....
        /*03b0*/ 	.word	0xffffffff


	//   ....[222]....
        /*03b4*/ 	.word	0xffffffff


	//   ....[223]....
        /*03b8*/ 	.word	0xffffffff


	//   ....[224]....
        /*03bc*/ 	.word	0xffffffff


	//   ....[225]....
        /*03c0*/ 	.word	0xffffffff


	//   ....[226]....
        /*03c4*/ 	.word	0xffffffff


	//   ....[227]....
        /*03c8*/ 	.word	0xffffffff


	//   ....[228]....
        /*03cc*/ 	.word	0xffffffff


	//   ....[229]....
        /*03d0*/ 	.word	0xffffffff


	//   ....[230]....
        /*03d4*/ 	.word	0xffffffff


	//   ....[231]....
        /*03d8*/ 	.word	0xffffffff


	//   ....[232]....
        /*03dc*/ 	.word	0xffffffff


	//   ....[233]....
        /*03e0*/ 	.word	0xffffffff


	//   ....[234]....
        /*03e4*/ 	.word	0xffffffff


	//   ....[235]....
        /*03e8*/ 	.word	0xffffffff


	//   ....[236]....
        /*03ec*/ 	.word	0xffffffff


	//   ....[237]....
        /*03f0*/ 	.word	0xffffffff


	//   ....[238]....
        /*03f4*/ 	.word	0xffffffff


	//   ....[239]....
        /*03f8*/ 	.word	0xffffffff


	//   ....[240]....
        /*03fc*/ 	.word	0xffffffff


	//   ....[241]....
        /*0400*/ 	.word	0xffffffff


	//   ....[242]....
        /*0404*/ 	.word	0xffffffff


	//   ....[243]....
        /*0408*/ 	.word	0xffffffff


	//   ....[244]....
        /*040c*/ 	.word	0xffffffff


	//   ....[245]....
        /*0410*/ 	.word	0xffffffff


	//   ....[246]....
        /*0414*/ 	.word	0xffffffff


	//   ....[247]....
        /*0418*/ 	.word	0xffffffff


	//   ....[248]....
        /*041c*/ 	.word	0xffffffff


	//   ....[249]....
        /*0420*/ 	.word	0xffffffff


	//   ....[250]....
        /*0424*/ 	.word	0xffffffff


	//   ....[251]....
        /*0428*/ 	.word	0xffffffff


	//   ....[252]....
        /*042c*/ 	.word	0xffffffff


	//   ....[253]....
        /*0430*/ 	.word	0xffffffff


	//   ....[254]....
        /*0434*/ 	.word	0xffffffff


	//   ....[255]....
        /*0438*/ 	.word	0xffffffff


	//   ....[0]....
        /*043c*/ 	.word	0xffffffff


	//   ....[1]....
        /*0440*/ 	.word	0xffffffff


	//   ....[2]....
        /*0444*/ 	.word	0xffffffff


	//   ....[3]....
        /*0448*/ 	.word	0xffffffff


	//   ....[4]....
        /*044c*/ 	.word	0xffffffff


	//   ....[5]....
        /*0450*/ 	.word	0xffffffff


	//   ....[6]....
        /*0454*/ 	.word	0xffffffff


	//   ....[7]....
        /*0458*/ 	.word	0xffffffff


	//   ....[8]....
        /*045c*/ 	.word	0xffffffff


	//   ....[9]....
        /*0460*/ 	.word	0xffffffff


	//   ....[10]....
        /*0464*/ 	.word	0xffffffff


	//   ....[11]....
        /*0468*/ 	.word	0xffffffff


	//   ....[12]....
        /*046c*/ 	.word	0xffffffff


	//   ....[13]....
        /*0470*/ 	.word	0xffffffff


	//   ....[14]....
        /*0474*/ 	.word	0xffffffff


	//   ....[15]....
        /*0478*/ 	.word	0xffffffff


	//   ....[16]....
        /*047c*/ 	.word	0xffffffff


	//   ....[17]....
        /*0480*/ 	.word	0xffffffff


	//   ....[18]....
        /*0484*/ 	.word	0xffffffff


	//   ....[19]....
        /*0488*/ 	.word	0xffffffff


	//   ....[20]....
        /*048c*/ 	.word	0xffffffff


	//   ....[21]....
        /*0490*/ 	.word	0xffffffff


	//   ....[22]....
        /*0494*/ 	.word	0xffffffff


	//   ....[23]....
        /*0498*/ 	.word	0xffffffff


	//   ....[24]....
        /*049c*/ 	.word	0xffffffff


	//   ....[25]....
        /*04a0*/ 	.word	0xffffffff


	//   ....[26]....
        /*04a4*/ 	.word	0xffffffff


	//   ....[27]....
        /*04a8*/ 	.word	0xffffffff


	//   ....[28]....
        /*04ac*/ 	.word	0xffffffff


	//   ....[29]....
        /*04b0*/ 	.word	0xffffffff


	//   ....[30]....
        /*04b4*/ 	.word	0xffffffff


	//   ....[31]....
        /*04b8*/ 	.word	0xffffffff


	//   ....[32]....
        /*04bc*/ 	.word	0xffffffff


	//   ....[33]....
        /*04c0*/ 	.word	0xffffffff


	//   ....[34]....
        /*04c4*/ 	.word	0xffffffff


	//   ....[35]....
        /*04c8*/ 	.word	0xffffffff


	//   ....[36]....
        /*04cc*/ 	.word	0xffffffff


	//   ....[37]....
        /*04d0*/ 	.word	0xffffffff


	//   ....[38]....
        /*04d4*/ 	.word	0xffffffff


	//   ....[39]....
        /*04d8*/ 	.word	0xffffffff


	//   ....[40]....
        /*04dc*/ 	.word	0xffffffff


	//   ....[41]....
        /*04e0*/ 	.word	0xffffffff


	//   ....[42]....
        /*04e4*/ 	.word	0xffffffff


	//   ....[43]....
        /*04e8*/ 	.word	0xffffffff


	//   ....[44]....
        /*04ec*/ 	.word	0xffffffff


	//   ....[45]....
        /*04f0*/ 	.word	0xffffffff


	//   ....[46]....
        /*04f4*/ 	.word	0xffffffff


	//   ....[47]....
        /*04f8*/ 	.word	0xffffffff


	//   ....[48]....
        /*04fc*/ 	.word	0xffffffff


	//   ....[49]....
        /*0500*/ 	.word	0xffffffff


	//   ....[50]....
        /*0504*/ 	.word	0xffffffff


	//   ....[51]....
        /*0508*/ 	.word	0xffffffff


	//   ....[52]....
        /*050c*/ 	.word	0xffffffff


	//   ....[53]....
        /*0510*/ 	.word	0xffffffff


	//   ....[54]....
        /*0514*/ 	.word	0xffffffff


	//   ....[55]....
        /*0518*/ 	.word	0xffffffff


	//   ....[56]....
        /*051c*/ 	.word	0xffffffff


	//   ....[57]....
        /*0520*/ 	.word	0xffffffff


	//   ....[58]....
        /*0524*/ 	.word	0xffffffff


	//   ....[59]....
        /*0528*/ 	.word	0xffffffff


	//   ....[60]....
        /*052c*/ 	.word	0xffffffff


	//   ....[61]....
        /*0530*/ 	.word	0xffffffff


	//   ....[62]....
        /*0534*/ 	.word	0xffffffff


	//   ....[63]....
        /*0538*/ 	.word	0xffffffff


	//   ....[64]....
        /*053c*/ 	.word	0xffffffff


	//   ....[65]....
        /*0540*/ 	.word	0xffffffff


	//   ....[66]....
        /*0544*/ 	.word	0xffffffff


	//   ....[67]....
        /*0548*/ 	.word	0xffffffff


	//   ....[68]....
        /*054c*/ 	.word	0xffffffff


	//   ....[69]....
        /*0550*/ 	.word	0xffffffff


	//   ....[70]....
        /*0554*/ 	.word	0xffffffff


	//   ....[71]....
        /*0558*/ 	.word	0xffffffff


	//   ....[72]....
        /*055c*/ 	.word	0xffffffff


	//   ....[73]....
        /*0560*/ 	.word	0xffffffff


	//   ....[74]....
        /*0564*/ 	.word	0xffffffff


	//   ....[75]....
        /*0568*/ 	.word	0xffffffff


	//   ....[76]....
        /*056c*/ 	.word	0xffffffff


	//   ....[77]....
        /*0570*/ 	.word	0xffffffff


	//   ....[78]....
        /*0574*/ 	.word	0xffffffff


	//   ....[79]....
        /*0578*/ 	.word	0xffffffff


	//   ....[80]....
        /*057c*/ 	.word	0xffffffff


	//   ....[81]....
        /*0580*/ 	.word	0xffffffff


	//   ....[82]....
        /*0584*/ 	.word	0xffffffff


	//   ....[83]....
        /*0588*/ 	.word	0xffffffff


	//   ....[84]....
        /*058c*/ 	.word	0xffffffff


	//   ....[85]....
        /*0590*/ 	.word	0xffffffff


	//   ....[86]....
        /*0594*/ 	.word	0xffffffff


	//   ....[87]....
        /*0598*/ 	.word	0xffffffff


	//   ....[88]....
        /*059c*/ 	.word	0xffffffff


	//   ....[89]....
        /*05a0*/ 	.word	0xffffffff


	//   ....[90]....
        /*05a4*/ 	.word	0xffffffff


	//   ....[91]....
        /*05a8*/ 	.word	0xffffffff


	//   ....[92]....
        /*05ac*/ 	.word	0xffffffff


	//   ....[93]....
        /*05b0*/ 	.word	0xffffffff


	//   ....[94]....
        /*05b4*/ 	.word	0xffffffff


	//   ....[95]....
        /*05b8*/ 	.word	0xffffffff


	//   ....[96]....
        /*05bc*/ 	.word	0xffffffff


	//   ....[97]....
        /*05c0*/ 	.word	0xffffffff


	//   ....[98]....
        /*05c4*/ 	.word	0xffffffff


	//   ....[99]....
        /*05c8*/ 	.word	0xffffffff


	//   ....[100]....
        /*05cc*/ 	.word	0xffffffff


	//   ....[101]....
        /*05d0*/ 	.word	0xffffffff


	//   ....[102]....
        /*05d4*/ 	.word	0xffffffff


	//   ....[103]....
        /*05d8*/ 	.word	0xffffffff


	//   ....[104]....
        /*05dc*/ 	.word	0xffffffff


	//   ....[105]....
        /*05e0*/ 	.word	0xffffffff


	//   ....[106]....
        /*05e4*/ 	.word	0xffffffff


	//   ....[107]....
        /*05e8*/ 	.word	0xffffffff


	//   ....[108]....
        /*05ec*/ 	.word	0xffffffff


	//   ....[109]....
        /*05f0*/ 	.word	0xffffffff


	//   ....[110]....
        /*05f4*/ 	.word	0xffffffff


	//   ....[111]....
        /*05f8*/ 	.word	0xffffffff


	//   ....[112]....
        /*05fc*/ 	.word	0xffffffff


	//   ....[113]....
        /*0600*/ 	.word	0xffffffff


	//   ....[114]....
        /*0604*/ 	.word	0xffffffff


	//   ....[115]....
        /*0608*/ 	.word	0xffffffff


	//   ....[116]....
        /*060c*/ 	.word	0xffffffff


	//   ....[117]....
        /*0610*/ 	.word	0xffffffff


	//   ....[118]....
        /*0614*/ 	.word	0xffffffff


	//   ....[119]....
        /*0618*/ 	.word	0xffffffff


	//   ....[120]....
        /*061c*/ 	.word	0xffffffff


	//   ....[121]....
        /*0620*/ 	.word	0xffffffff


	//   ....[122]....
        /*0624*/ 	.word	0xffffffff


	//   ....[123]....
        /*0628*/ 	.word	0xffffffff


	//   ....[124]....
        /*062c*/ 	.word	0xffffffff


	//   ....[125]....
        /*0630*/ 	.word	0xffffffff


	//   ....[126]....
        /*0634*/ 	.word	0xffffffff


	//   ....[127]....
        /*0638*/ 	.word	0xffffffff


	//   ....[128]....
        /*063c*/ 	.word	0xffffffff


	//   ....[129]....
        /*0640*/ 	.word	0xffffffff


	//   ....[130]....
        /*0644*/ 	.word	0xffffffff


	//   ....[131]....
        /*0648*/ 	.word	0xffffffff


	//   ....[132]....
        /*064c*/ 	.word	0xffffffff


	//   ....[133]....
        /*0650*/ 	.word	0xffffffff


	//   ....[134]....
        /*0654*/ 	.word	0xffffffff


	//   ....[135]....
        /*0658*/ 	.word	0xffffffff


	//   ....[136]....
        /*065c*/ 	.word	0xffffffff


	//   ....[137]....
        /*0660*/ 	.word	0xffffffff


	//   ....[138]....
        /*0664*/ 	.word	0xffffffff


	//   ....[139]....
        /*0668*/ 	.word	0xffffffff


	//   ....[140]....
        /*066c*/ 	.word	0xffffffff


	//   ....[141]....
        /*0670*/ 	.word	0xffffffff


	//   ....[142]....
        /*0674*/ 	.word	0xffffffff


	//   ....[143]....
        /*0678*/ 	.word	0xffffffff


	//   ....[144]....
        /*067c*/ 	.word	0xffffffff


	//   ....[145]....
        /*0680*/ 	.word	0xffffffff


	//   ....[146]....
        /*0684*/ 	.word	0xffffffff


	//   ....[147]....
        /*0688*/ 	.word	0xffffffff


	//   ....[148]....
        /*068c*/ 	.word	0xffffffff


	//   ....[149]....
        /*0690*/ 	.word	0xffffffff


	//   ....[150]....
        /*0694*/ 	.word	0xffffffff


	//   ....[151]....
        /*0698*/ 	.word	0xffffffff


	//   ....[152]....
        /*069c*/ 	.word	0xffffffff


	//   ....[153]....
        /*06a0*/ 	.word	0xffffffff


	//   ....[154]....
        /*06a4*/ 	.word	0xffffffff


	//   ....[155]....
        /*06a8*/ 	.word	0xffffffff


	//   ....[156]....
        /*06ac*/ 	.word	0xffffffff


	//   ....[157]....
        /*06b0*/ 	.word	0xffffffff


	//   ....[158]....
        /*06b4*/ 	.word	0xffffffff


	//   ....[159]....
        /*06b8*/ 	.word	0xffffffff


	//   ....[160]....
        /*06bc*/ 	.word	0xffffffff


	//   ....[161]....
        /*06c0*/ 	.word	0xffffffff


	//   ....[162]....
        /*06c4*/ 	.word	0xffffffff


	//   ....[163]....
        /*06c8*/ 	.word	0xffffffff


	//   ....[164]....
        /*06cc*/ 	.word	0xffffffff


	//   ....[165]....
        /*06d0*/ 	.word	0xffffffff


	//   ....[166]....
        /*06d4*/ 	.word	0xffffffff


	//   ....[167]....
        /*06d8*/ 	.word	0xffffffff


	//   ....[168]....
        /*06dc*/ 	.word	0xffffffff


	//   ....[169]....
        /*06e0*/ 	.word	0xffffffff


	//   ....[170]....
        /*06e4*/ 	.word	0xffffffff


	//   ....[171]....
        /*06e8*/ 	.word	0xffffffff


	//   ....[172]....
        /*06ec*/ 	.word	0xffffffff


	//   ....[173]....
        /*06f0*/ 	.word	0xffffffff


	//   ....[174]....
        /*06f4*/ 	.word	0xffffffff


	//   ....[175]....
        /*06f8*/ 	.word	0xffffffff


	//   ....[176]....
        /*06fc*/ 	.word	0xffffffff


	//   ....[177]....
        /*0700*/ 	.word	0xffffffff


	//   ....[178]....
        /*0704*/ 	.word	0xffffffff


	//   ....[179]....
        /*0708*/ 	.word	0xffffffff


	//   ....[180]....
        /*070c*/ 	.word	0xffffffff


	//   ....[181]....
        /*0710*/ 	.word	0xffffffff


	//   ....[182]....
        /*0714*/ 	.word	0xffffffff


	//   ....[183]....
        /*0718*/ 	.word	0xffffffff


	//   ....[184]....
        /*071c*/ 	.word	0xffffffff


	//   ....[185]....
        /*0720*/ 	.word	0xffffffff


	//   ....[186]....
        /*0724*/ 	.word	0xffffffff


	//   ....[187]....
        /*0728*/ 	.word	0xffffffff


	//   ....[188]....
        /*072c*/ 	.word	0xffffffff


	//   ....[189]....
        /*0730*/ 	.word	0xffffffff


	//   ....[190]....
        /*0734*/ 	.word	0xffffffff


	//   ....[191]....
        /*0738*/ 	.word	0xffffffff


	//   ....[192]....
        /*073c*/ 	.word	0xffffffff


	//   ....[193]....
        /*0740*/ 	.word	0xffffffff


	//   ....[194]....
        /*0744*/ 	.word	0xffffffff


	//   ....[195]....
        /*0748*/ 	.word	0xffffffff


	//   ....[196]....
        /*074c*/ 	.word	0xffffffff


	//   ....[197]....
        /*0750*/ 	.word	0xffffffff


	//   ....[198]....
        /*0754*/ 	.word	0xffffffff


	//   ....[199]....
        /*0758*/ 	.word	0xffffffff


	//   ....[200]....
        /*075c*/ 	.word	0xffffffff


	//   ....[201]....
        /*0760*/ 	.word	0xffffffff


	//   ....[202]....
        /*0764*/ 	.word	0xffffffff


	//   ....[203]....
        /*0768*/ 	.word	0xffffffff


	//   ....[204]....
        /*076c*/ 	.word	0xffffffff


	//   ....[205]....
        /*0770*/ 	.word	0xffffffff


	//   ....[206]....
        /*0774*/ 	.word	0xffffffff


	//   ....[207]....
        /*0778*/ 	.word	0xffffffff


	//   ....[208]....
        /*077c*/ 	.word	0xffffffff


	//   ....[209]....
        /*0780*/ 	.word	0xffffffff


	//   ....[210]....
        /*0784*/ 	.word	0xffffffff


	//   ....[211]....
        /*0788*/ 	.word	0xffffffff


	//   ....[212]....
        /*078c*/ 	.word	0xffffffff


	//   ....[213]....
        /*0790*/ 	.word	0xffffffff


	//   ....[214]....
        /*0794*/ 	.word	0xffffffff


	//   ....[215]....
        /*0798*/ 	.word	0xffffffff


	//   ....[216]....
        /*079c*/ 	.word	0xffffffff


	//   ....[217]....
        /*07a0*/ 	.word	0xffffffff


	//   ....[218]....
        /*07a4*/ 	.word	0xffffffff


	//   ....[219]....
        /*07a8*/ 	.word	0xffffffff


	//   ....[220]....
        /*07ac*/ 	.word	0xffffffff


	//   ....[221]....
        /*07b0*/ 	.word	0xffffffff


	//   ....[222]....
        /*07b4*/ 	.word	0xffffffff


	//   ....[223]....
        /*07b8*/ 	.word	0xffffffff


	//   ....[224]....
        /*07bc*/ 	.word	0xffffffff


	//   ....[225]....
        /*07c0*/ 	.word	0xffffffff


	//   ....[226]....
        /*07c4*/ 	.word	0xffffffff


	//   ....[227]....
        /*07c8*/ 	.word	0xffffffff


	//   ....[228]....
        /*07cc*/ 	.word	0xffffffff


	//   ....[229]....
        /*07d0*/ 	.word	0xffffffff


	//   ....[230]....
        /*07d4*/ 	.word	0xffffffff


	//   ....[231]....
        /*07d8*/ 	.word	0xffffffff


	//   ....[232]....
        /*07dc*/ 	.word	0xffffffff


	//   ....[233]....
        /*07e0*/ 	.word	0xffffffff


	//   ....[234]....
        /*07e4*/ 	.word	0xffffffff


	//   ....[235]....
        /*07e8*/ 	.word	0xffffffff


	//   ....[236]....
        /*07ec*/ 	.word	0xffffffff


	//   ....[237]....
        /*07f0*/ 	.word	0xffffffff


	//   ....[238]....
        /*07f4*/ 	.word	0xffffffff


	//   ....[239]....
        /*07f8*/ 	.word	0xffffffff


	//   ....[240]....
        /*07fc*/ 	.word	0xffffffff


	//   ....[241]....
        /*0800*/ 	.word	0xffffffff


	//   ....[242]....
        /*0804*/ 	.word	0xffffffff


	//   ....[243]....
        /*0808*/ 	.word	0xffffffff


	//   ....[244]....
        /*080c*/ 	.word	0xffffffff


	//   ....[245]....
        /*0810*/ 	.word	0xffffffff


	//   ....[246]....
        /*0814*/ 	.word	0xffffffff


	//   ....[247]....
        /*0818*/ 	.word	0xffffffff


	//   ....[248]....
        /*081c*/ 	.word	0xffffffff


	//   ....[249]....
        /*0820*/ 	.word	0xffffffff


	//   ....[250]....
        /*0824*/ 	.word	0xffffffff


	//   ....[251]....
        /*0828*/ 	.word	0xffffffff


	//   ....[252]....
        /*082c*/ 	.word	0xffffffff


	//   ....[253]....
        /*0830*/ 	.word	0xffffffff


	//   ....[254]....
        /*0834*/ 	.word	0xffffffff


	//   ....[255]....
        /*0838*/ 	.word	0xffffffff


	//   ....[0]....
        /*083c*/ 	.word	0xffffffff


	//   ....[1]....
        /*0840*/ 	.word	0xffffffff


	//   ....[2]....
        /*0844*/ 	.word	0xffffffff


	//   ....[3]....
        /*0848*/ 	.word	0xffffffff


	//   ....[4]....
        /*084c*/ 	.word	0xffffffff


	//   ....[5]....
        /*0850*/ 	.word	0xffffffff


	//   ....[6]....
        /*0854*/ 	.word	0xffffffff


	//   ....[7]....
        /*0858*/ 	.word	0xffffffff


	//   ....[8]....
        /*085c*/ 	.word	0xffffffff


	//   ....[9]....
        /*0860*/ 	.word	0xffffffff


	//   ....[10]....
        /*0864*/ 	.word	0xffffffff


	//   ....[11]....
        /*0868*/ 	.word	0xffffffff


	//   ....[12]....
        /*086c*/ 	.word	0xffffffff


	//   ....[13]....
        /*0870*/ 	.word	0xffffffff


	//   ....[14]....
        /*0874*/ 	.word	0xffffffff


	//   ....[15]....
        /*0878*/ 	.word	0xffffffff


	//   ....[16]....
        /*087c*/ 	.word	0xffffffff


	//   ....[17]....
        /*0880*/ 	.word	0xffffffff


	//   ....[18]....
        /*0884*/ 	.word	0xffffffff


	//   ....[19]....
        /*0888*/ 	.word	0xffffffff


	//   ....[20]....
        /*088c*/ 	.word	0xffffffff


	//   ....[21]....
        /*0890*/ 	.word	0xffffffff


	//   ....[22]....
        /*0894*/ 	.word	0xffffffff


	//   ....[23]....
        /*0898*/ 	.word	0xffffffff


	//   ....[24]....
        /*089c*/ 	.word	0xffffffff


	//   ....[25]....
        /*08a0*/ 	.word	0xffffffff


	//   ....[26]....
        /*08a4*/ 	.word	0xffffffff


	//   ....[27]....
        /*08a8*/ 	.word	0xffffffff


	//   ....[28]....
        /*08ac*/ 	.word	0xffffffff


	//   ....[29]....
        /*08b0*/ 	.word	0xffffffff


	//   ....[30]....
        /*08b4*/ 	.word	0xffffffff


	//   ....[31]....
        /*08b8*/ 	.word	0xffffffff


	//   ....[32]....
        /*08bc*/ 	.word	0xffffffff


	//   ....[33]....
        /*08c0*/ 	.word	0xffffffff


	//   ....[34]....
        /*08c4*/ 	.word	0xffffffff


	//   ....[35]....
        /*08c8*/ 	.word	0xffffffff


	//   ....[36]....
        /*08cc*/ 	.word	0xffffffff


	//   ....[37]....
        /*08d0*/ 	.word	0xffffffff


	//   ....[38]....
        /*08d4*/ 	.word	0xffffffff


	//   ....[39]....
        /*08d8*/ 	.word	0xffffffff


	//   ....[40]....
        /*08dc*/ 	.word	0xffffffff


	//   ....[41]....
        /*08e0*/ 	.word	0xffffffff


	//   ....[42]....
        /*08e4*/ 	.word	0xffffffff


	//   ....[43]....
        /*08e8*/ 	.word	0xffffffff


	//   ....[44]....
        /*08ec*/ 	.word	0xffffffff


	//   ....[45]....
        /*08f0*/ 	.word	0xffffffff


	//   ....[46]....
        /*08f4*/ 	.word	0xffffffff


	//   ....[47]....
        /*08f8*/ 	.word	0xffffffff


	//   ....[48]....
        /*08fc*/ 	.word	0xffffffff


	//   ....[49]....
        /*0900*/ 	.word	0xffffffff


	//   ....[50]....
        /*0904*/ 	.word	0xffffffff


	//   ....[51]....
        /*0908*/ 	.word	0xffffffff


	//   ....[52]....
        /*090c*/ 	.word	0xffffffff


	//   ....[53]....
        /*0910*/ 	.word	0xffffffff


	//   ....[54]....
        /*0914*/ 	.word	0xffffffff


	//   ....[55]....
        /*0918*/ 	.word	0xffffffff


	//   ....[56]....
        /*091c*/ 	.word	0xffffffff


	//   ....[57]....
        /*0920*/ 	.word	0xffffffff


	//   ....[58]....
        /*0924*/ 	.word	0xffffffff


	//   ....[59]....
        /*0928*/ 	.word	0xffffffff


	//   ....[60]....
        /*092c*/ 	.word	0xffffffff


	//   ....[61]....
        /*0930*/ 	.word	0xffffffff


	//   ....[62]....
        /*0934*/ 	.word	0xffffffff


	//   ....[63]....
        /*0938*/ 	.word	0xffffffff


	//   ....[64]....
        /*093c*/ 	.word	0xffffffff


	//   ....[65]....
        /*0940*/ 	.word	0xffffffff


	//   ....[66]....
        /*0944*/ 	.word	0xffffffff


	//   ....[67]....
        /*0948*/ 	.word	0xffffffff


	//   ....[68]....
        /*094c*/ 	.word	0xffffffff


	//   ....[69]....
        /*0950*/ 	.word	0xffffffff


	//   ....[70]....
        /*0954*/ 	.word	0xffffffff


	//   ....[71]....
        /*0958*/ 	.word	0xffffffff


	//   ....[72]....
        /*095c*/ 	.word	0xffffffff


	//   ....[73]....
        /*0960*/ 	.word	0xffffffff


	//   ....[74]....
        /*0964*/ 	.word	0xffffffff


	//   ....[75]....
        /*0968*/ 	.word	0xffffffff


	//   ....[76]....
        /*096c*/ 	.word	0xffffffff


	//   ....[77]....
        /*0970*/ 	.word	0xffffffff


	//   ....[78]....
        /*0974*/ 	.word	0xffffffff


	//   ....[79]....
        /*0978*/ 	.word	0xffffffff


	//   ....[80]....
        /*097c*/ 	.word	0xffffffff


	//   ....[81]....
        /*0980*/ 	.word	0xffffffff


	//   ....[82]....
        /*0984*/ 	.word	0xffffffff


	//   ....[83]....
        /*0988*/ 	.word	0xffffffff


	//   ....[84]....
        /*098c*/ 	.word	0xffffffff


	//   ....[85]....
        /*0990*/ 	.word	0xffffffff


	//   ....[86]....
        /*0994*/ 	.word	0xffffffff


	//   ....[87]....
        /*0998*/ 	.word	0xffffffff


	//   ....[88]....
        /*099c*/ 	.word	0xffffffff


	//   ....[89]....
        /*09a0*/ 	.word	0xffffffff


	//   ....[90]....
        /*09a4*/ 	.word	0xffffffff


	//   ....[91]....
        /*09a8*/ 	.word	0xffffffff


	//   ....[92]....
        /*09ac*/ 	.word	0xffffffff


	//   ....[93]....
        /*09b0*/ 	.word	0xffffffff


	//   ....[94]....
        /*09b4*/ 	.word	0xffffffff


	//   ....[95]....
        /*09b8*/ 	.word	0xffffffff


	//   ....[96]....
        /*09bc*/ 	.word	0xffffffff


	//   ....[97]....
        /*09c0*/ 	.word	0xffffffff


	//   ....[98]....
        /*09c4*/ 	.word	0xffffffff


	//   ....[99]....
        /*09c8*/ 	.word	0xffffffff


	//   ....[100]....
        /*09cc*/ 	.word	0xffffffff


	//   ....[101]....
        /*09d0*/ 	.word	0xffffffff


	//   ....[102]....
        /*09d4*/ 	.word	0xffffffff


	//   ....[103]....
        /*09d8*/ 	.word	0xffffffff


	//   ....[104]....
        /*09dc*/ 	.word	0xffffffff


	//   ....[105]....
        /*09e0*/ 	.word	0xffffffff


	//   ....[106]....
        /*09e4*/ 	.word	0xffffffff


	//   ....[107]....
        /*09e8*/ 	.word	0xffffffff


	//   ....[108]....
        /*09ec*/ 	.word	0xffffffff


	//   ....[109]....
        /*09f0*/ 	.word	0xffffffff


	//   ....[110]....
        /*09f4*/ 	.word	0xffffffff


	//   ....[111]....
        /*09f8*/ 	.word	0xffffffff


	//   ....[112]....
        /*09fc*/ 	.word	0xffffffff


	//   ....[113]....
        /*0a00*/ 	.word	0xffffffff


	//   ....[114]....
        /*0a04*/ 	.word	0xffffffff


	//   ....[115]....
        /*0a08*/ 	.word	0xffffffff


	//   ....[116]....
        /*0a0c*/ 	.word	0xffffffff


	//   ....[117]....
        /*0a10*/ 	.word	0xffffffff


	//   ....[118]....
        /*0a14*/ 	.word	0xffffffff


	//   ....[119]....
        /*0a18*/ 	.word	0xffffffff


	//   ....[120]....
        /*0a1c*/ 	.word	0xffffffff


	//   ....[121]....
        /*0a20*/ 	.word	0xffffffff


	//   ....[122]....
        /*0a24*/ 	.word	0xffffffff


	//   ....[123]....
        /*0a28*/ 	.word	0xffffffff


	//   ....[124]....
        /*0a2c*/ 	.word	0xffffffff


	//   ....[125]....
        /*0a30*/ 	.word	0xffffffff


	//   ....[126]....
        /*0a34*/ 	.word	0xffffffff


	//   ....[127]....
        /*0a38*/ 	.word	0xffffffff


	//   ....[128]....
        /*0a3c*/ 	.word	0xffffffff


	//   ....[129]....
        /*0a40*/ 	.word	0xffffffff


	//   ....[130]....
        /*0a44*/ 	.word	0xffffffff


	//   ....[131]....
        /*0a48*/ 	.word	0xffffffff


	//   ....[132]....
        /*0a4c*/ 	.word	0xffffffff


	//   ....[133]....
        /*0a50*/ 	.word	0xffffffff


	//   ....[134]....
        /*0a54*/ 	.word	0xffffffff


	//   ....[135]....
        /*0a58*/ 	.word	0xffffffff


	//   ....[136]....
        /*0a5c*/ 	.word	0xffffffff


	//   ....[137]....
        /*0a60*/ 	.word	0xffffffff


	//   ....[138]....
        /*0a64*/ 	.word	0xffffffff


	//   ....[139]....
        /*0a68*/ 	.word	0xffffffff


	//   ....[140]....
        /*0a6c*/ 	.word	0xffffffff


	//   ....[141]....
        /*0a70*/ 	.word	0xffffffff


	//   ....[142]....
        /*0a74*/ 	.word	0xffffffff


	//   ....[143]....
        /*0a78*/ 	.word	0xffffffff


	//   ....[144]....
        /*0a7c*/ 	.word	0xffffffff


	//   ....[145]....
        /*0a80*/ 	.word	0xffffffff


	//   ....[146]....
        /*0a84*/ 	.word	0xffffffff


	//   ....[147]....
        /*0a88*/ 	.word	0xffffffff


	//   ....[148]....
        /*0a8c*/ 	.word	0xffffffff


	//   ....[149]....
        /*0a90*/ 	.word	0xffffffff


	//   ....[150]....
        /*0a94*/ 	.word	0xffffffff


	//   ....[151]....
        /*0a98*/ 	.word	0xffffffff


	//   ....[152]....
        /*0a9c*/ 	.word	0xffffffff


	//   ....[153]....
        /*0aa0*/ 	.word	0xffffffff


	//   ....[154]....
        /*0aa4*/ 	.word	0xffffffff


	//   ....[155]....
        /*0aa8*/ 	.word	0xffffffff


	//   ....[156]....
        /*0aac*/ 	.word	0xffffffff


	//   ....[157]....
        /*0ab0*/ 	.word	0xffffffff


	//   ....[158]....
        /*0ab4*/ 	.word	0xffffffff


	//   ....[159]....
        /*0ab8*/ 	.word	0xffffffff


	//   ....[160]....
        /*0abc*/ 	.word	0xffffffff


	//   ....[161]....
        /*0ac0*/ 	.word	0xffffffff


	//   ....[162]....
        /*0ac4*/ 	.word	0xffffffff


	//   ....[163]....
        /*0ac8*/ 	.word	0xffffffff


	//   ....[164]....
        /*0acc*/ 	.word	0xffffffff


	//   ....[165]....
        /*0ad0*/ 	.word	0xffffffff


	//   ....[166]....
        /*0ad4*/ 	.word	0xffffffff


	//   ....[167]....
        /*0ad8*/ 	.word	0xffffffff


	//   ....[168]....
        /*0adc*/ 	.word	0xffffffff


	//   ....[169]....
        /*0ae0*/ 	.word	0xffffffff


	//   ....[170]....
        /*0ae4*/ 	.word	0xffffffff


	//   ....[171]....
        /*0ae8*/ 	.word	0xffffffff


	//   ....[172]....
        /*0aec*/ 	.word	0xffffffff


	//   ....[173]....
        /*0af0*/ 	.word	0xffffffff


	//   ....[174]....
        /*0af4*/ 	.word	0xffffffff


	//   ....[175]....
        /*0af8*/ 	.word	0xffffffff


	//   ....[176]....
        /*0afc*/ 	.word	0xffffffff


	//   ....[177]....
        /*0b00*/ 	.word	0xffffffff


	//   ....[178]....
        /*0b04*/ 	.word	0xffffffff


	//   ....[179]....
        /*0b08*/ 	.word	0xffffffff


	//   ....[180]....
        /*0b0c*/ 	.word	0xffffffff


	//   ....[181]....
        /*0b10*/ 	.word	0xffffffff


	//   ....[182]....
        /*0b14*/ 	.word	0xffffffff


	//   ....[183]....
        /*0b18*/ 	.word	0xffffffff


	//   ....[184]....
        /*0b1c*/ 	.word	0xffffffff


	//   ....[185]....
        /*0b20*/ 	.word	0xffffffff


	//   ....[186]....
        /*0b24*/ 	.word	0xffffffff


	//   ....[187]....
        /*0b28*/ 	.word	0xffffffff


	//   ....[188]....
        /*0b2c*/ 	.word	0xffffffff


	//   ....[189]....
        /*0b30*/ 	.word	0xffffffff


	//   ....[190]....
        /*0b34*/ 	.word	0xffffffff


	//   ....[191]....
        /*0b38*/ 	.word	0xffffffff


	//   ....[192]....
        /*0b3c*/ 	.word	0xffffffff


	//   ....[193]....
        /*0b40*/ 	.word	0xffffffff


	//   ....[194]....
        /*0b44*/ 	.word	0xffffffff


	//   ....[195]....
        /*0b48*/ 	.word	0xffffffff


	//   ....[196]....
        /*0b4c*/ 	.word	0xffffffff


	//   ....[197]....
        /*0b50*/ 	.word	0xffffffff


	//   ....[198]....
        /*0b54*/ 	.word	0xffffffff


	//   ....[199]....
        /*0b58*/ 	.word	0xffffffff


	//   ....[200]....
        /*0b5c*/ 	.word	0xffffffff


	//   ....[201]....
        /*0b60*/ 	.word	0xffffffff


	//   ....[202]....
        /*0b64*/ 	.word	0xffffffff


	//   ....[203]....
        /*0b68*/ 	.word	0xffffffff


	//   ....[204]....
        /*0b6c*/ 	.word	0xffffffff


	//   ....[205]....
        /*0b70*/ 	.word	0xffffffff


	//   ....[206]....
        /*0b74*/ 	.word	0xffffffff


	//   ....[207]....
        /*0b78*/ 	.word	0xffffffff


	//   ....[208]....
        /*0b7c*/ 	.word	0xffffffff


	//   ....[209]....
        /*0b80*/ 	.word	0xffffffff


	//   ....[210]....
        /*0b84*/ 	.word	0xffffffff


	//   ....[211]....
        /*0b88*/ 	.word	0xffffffff


	//   ....[212]....
        /*0b8c*/ 	.word	0xffffffff


	//   ....[213]....
        /*0b90*/ 	.word	0xffffffff


	//   ....[214]....
        /*0b94*/ 	.word	0xffffffff


	//   ....[215]....
        /*0b98*/ 	.word	0xffffffff


	//   ....[216]....
        /*0b9c*/ 	.word	0xffffffff


	//   ....[217]....
        /*0ba0*/ 	.word	0xffffffff


	//   ....[218]....
        /*0ba4*/ 	.word	0xffffffff


	//   ....[219]....
        /*0ba8*/ 	.word	0xffffffff


	//   ....[220]....
        /*0bac*/ 	.word	0xffffffff


	//   ....[221]....
        /*0bb0*/ 	.word	0xffffffff


	//   ....[222]....
        /*0bb4*/ 	.word	0xffffffff


	//   ....[223]....
        /*0bb8*/ 	.word	0xffffffff


	//   ....[224]....
        /*0bbc*/ 	.word	0xffffffff


	//   ....[225]....
        /*0bc0*/ 	.word	0xffffffff


	//   ....[226]....
        /*0bc4*/ 	.word	0xffffffff


	//   ....[227]....
        /*0bc8*/ 	.word	0xffffffff


	//   ....[228]....
        /*0bcc*/ 	.word	0xffffffff


	//   ....[229]....
        /*0bd0*/ 	.word	0xffffffff


	//   ....[230]....
        /*0bd4*/ 	.word	0xffffffff


	//   ....[231]....
        /*0bd8*/ 	.word	0xffffffff


	//   ....[232]....
        /*0bdc*/ 	.word	0xffffffff


	//   ....[233]....
        /*0be0*/ 	.word	0xffffffff


	//   ....[234]....
        /*0be4*/ 	.word	0xffffffff


	//   ....[235]....
        /*0be8*/ 	.word	0xffffffff


	//   ....[236]....
        /*0bec*/ 	.word	0xffffffff


	//   ....[237]....
        /*0bf0*/ 	.word	0xffffffff


	//   ....[238]....
        /*0bf4*/ 	.word	0xffffffff


	//   ....[239]....
        /*0bf8*/ 	.word	0xffffffff


	//   ....[240]....
        /*0bfc*/ 	.word	0xffffffff


	//   ....[241]....
        /*0c00*/ 	.word	0xffffffff


	//   ....[242]....
        /*0c04*/ 	.word	0xffffffff


	//   ....[243]....
        /*0c08*/ 	.word	0xffffffff


	//   ....[244]....
        /*0c0c*/ 	.word	0xffffffff


	//   ....[245]....
        /*0c10*/ 	.word	0xffffffff


	//   ....[246]....
        /*0c14*/ 	.word	0xffffffff


	//   ....[247]....
        /*0c18*/ 	.word	0xffffffff


	//   ....[248]....
        /*0c1c*/ 	.word	0xffffffff


	//   ....[249]....
        /*0c20*/ 	.word	0xffffffff


	//   ....[250]....
        /*0c24*/ 	.word	0xffffffff


	//   ....[251]....
        /*0c28*/ 	.word	0xffffffff


	//   ....[252]....
        /*0c2c*/ 	.word	0xffffffff


	//   ....[253]....
        /*0c30*/ 	.word	0xffffffff


	//   ....[254]....
        /*0c34*/ 	.word	0xffffffff


	//   ....[255]....
        /*0c38*/ 	.word	0xffffffff


	//   ....[0]....
        /*0c3c*/ 	.word	0xffffffff


	//   ....[1]....
        /*0c40*/ 	.word	0xffffffff


	//   ....[2]....
        /*0c44*/ 	.word	0xffffffff


	//   ....[3]....
        /*0c48*/ 	.word	0xffffffff


	//   ....[4]....
        /*0c4c*/ 	.word	0xffffffff


	//   ....[5]....
        /*0c50*/ 	.word	0xffffffff


	//   ....[6]....
        /*0c54*/ 	.word	0xffffffff


	//   ....[7]....
        /*0c58*/ 	.word	0xffffffff


	//   ....[8]....
        /*0c5c*/ 	.word	0xffffffff


	//   ....[9]....
        /*0c60*/ 	.word	0xffffffff


	//   ....[10]....
        /*0c64*/ 	.word	0xffffffff


	//   ....[11]....
        /*0c68*/ 	.word	0xffffffff


	//   ....[12]....
        /*0c6c*/ 	.word	0xffffffff


	//   ....[13]....
        /*0c70*/ 	.word	0xffffffff


	//   ....[14]....
        /*0c74*/ 	.word	0xffffffff


	//   ....[15]....
        /*0c78*/ 	.word	0xffffffff


	//   ....[16]....
        /*0c7c*/ 	.word	0xffffffff


	//   ....[17]....
        /*0c80*/ 	.word	0xffffffff


	//   ....[18]....
        /*0c84*/ 	.word	0xffffffff


	//   ....[19]....
        /*0c88*/ 	.word	0xffffffff


	//   ....[20]....
        /*0c8c*/ 	.word	0xffffffff


	//   ....[21]....
        /*0c90*/ 	.word	0xffffffff


	//   ....[22]....
        /*0c94*/ 	.word	0xffffffff


	//   ....[23]....
        /*0c98*/ 	.word	0xffffffff


	//   ....[24]....
        /*0c9c*/ 	.word	0xffffffff


	//   ....[25]....
        /*0ca0*/ 	.word	0xffffffff


	//   ....[26]....
        /*0ca4*/ 	.word	0xffffffff


	//   ....[27]....
        /*0ca8*/ 	.word	0xffffffff


	//   ....[28]....
        /*0cac*/ 	.word	0xffffffff


	//   ....[29]....
        /*0cb0*/ 	.word	0xffffffff


	//   ....[30]....
        /*0cb4*/ 	.word	0xffffffff


	//   ....[31]....
        /*0cb8*/ 	.word	0xffffffff


	//   ....[32]....
        /*0cbc*/ 	.word	0xffffffff


	//   ....[33]....
        /*0cc0*/ 	.word	0xffffffff


	//   ....[34]....
        /*0cc4*/ 	.word	0xffffffff


	//   ....[35]....
        /*0cc8*/ 	.word	0xffffffff


	//   ....[36]....
        /*0ccc*/ 	.word	0xffffffff


	//   ....[37]....
        /*0cd0*/ 	.word	0xffffffff


	//   ....[38]....
        /*0cd4*/ 	.word	0xffffffff


	//   ....[39]....
        /*0cd8*/ 	.word	0xffffffff


	//   ....[40]....
        /*0cdc*/ 	.word	0xffffffff


	//   ....[41]....
        /*0ce0*/ 	.word	0xffffffff


	//   ....[42]....
        /*0ce4*/ 	.word	0xffffffff


	//   ....[43]....
        /*0ce8*/ 	.word	0xffffffff


	//   ....[44]....
        /*0cec*/ 	.word	0xffffffff


	//   ....[45]....
        /*0cf0*/ 	.word	0xffffffff


	//   ....[46]....
        /*0cf4*/ 	.word	0xffffffff


	//   ....[47]....
        /*0cf8*/ 	.word	0xffffffff


	//   ....[48]....
        /*0cfc*/ 	.word	0xffffffff


	//   ....[49]....
        /*0d00*/ 	.word	0xffffffff


	//   ....[50]....
        /*0d04*/ 	.word	0xffffffff


	//   ....[51]....
        /*0d08*/ 	.word	0xffffffff


	//   ....[52]....
        /*0d0c*/ 	.word	0xffffffff


	//   ....[53]....
        /*0d10*/ 	.word	0xffffffff


	//   ....[54]....
        /*0d14*/ 	.word	0xffffffff


	//   ....[55]....
        /*0d18*/ 	.word	0xffffffff


	//   ....[56]....
        /*0d1c*/ 	.word	0xffffffff


	//   ....[57]....
        /*0d20*/ 	.word	0xffffffff


	//   ....[58]....
        /*0d24*/ 	.word	0xffffffff


	//   ....[59]....
        /*0d28*/ 	.word	0xffffffff


	//   ....[60]....
        /*0d2c*/ 	.word	0xffffffff


	//   ....[61]....
        /*0d30*/ 	.word	0xffffffff


	//   ....[62]....
        /*0d34*/ 	.word	0xffffffff


	//   ....[63]....
        /*0d38*/ 	.word	0xffffffff


	//   ....[64]....
        /*0d3c*/ 	.word	0xffffffff


	//   ....[65]....
        /*0d40*/ 	.word	0xffffffff


	//   ....[66]....
        /*0d44*/ 	.word	0xffffffff


	//   ....[67]....
        /*0d48*/ 	.word	0xffffffff


	//   ....[68]....
        /*0d4c*/ 	.word	0xffffffff


	//   ....[69]....
        /*0d50*/ 	.word	0xffffffff


	//   ....[70]....
        /*0d54*/ 	.word	0xffffffff


	//   ....[71]....
        /*0d58*/ 	.word	0xffffffff


	//   ....[72]....
        /*0d5c*/ 	.word	0xffffffff


	//   ....[73]....
        /*0d60*/ 	.word	0xffffffff


	//   ....[74]....
        /*0d64*/ 	.word	0xffffffff


	//   ....[75]....
        /*0d68*/ 	.word	0xffffffff


	//   ....[76]....
        /*0d6c*/ 	.word	0xffffffff


	//   ....[77]....
        /*0d70*/ 	.word	0xffffffff


	//   ....[78]....
        /*0d74*/ 	.word	0xffffffff


	//   ....[79]....
        /*0d78*/ 	.word	0xffffffff


	//   ....[80]....
        /*0d7c*/ 	.word	0xffffffff


	//   ....[81]....
        /*0d80*/ 	.word	0xffffffff


	//   ....[82]....
        /*0d84*/ 	.word	0xffffffff


	//   ....[83]....
        /*0d88*/ 	.word	0xffffffff


	//   ....[84]....
        /*0d8c*/ 	.word	0xffffffff


	//   ....[85]....
        /*0d90*/ 	.word	0xffffffff


	//   ....[86]....
        /*0d94*/ 	.word	0xffffffff


	//   ....[87]....
        /*0d98*/ 	.word	0xffffffff


	//   ....[88]....
        /*0d9c*/ 	.word	0xffffffff


	//   ....[89]....
        /*0da0*/ 	.word	0xffffffff


	//   ....[90]....
        /*0da4*/ 	.word	0xffffffff


	//   ....[91]....
        /*0da8*/ 	.word	0xffffffff


	//   ....[92]....
        /*0dac*/ 	.word	0xffffffff


	//   ....[93]....
        /*0db0*/ 	.word	0xffffffff


	//   ....[94]....
        /*0db4*/ 	.word	0xffffffff


	//   ....[95]....
        /*0db8*/ 	.word	0xffffffff


	//   ....[96]....
        /*0dbc*/ 	.word	0xffffffff


	//   ....[97]....
        /*0dc0*/ 	.word	0xffffffff


	//   ....[98]....
        /*0dc4*/ 	.word	0xffffffff


	//   ....[99]....
        /*0dc8*/ 	.word	0xffffffff


	//   ....[100]....
        /*0dcc*/ 	.word	0xffffffff


	//   ....[101]....
        /*0dd0*/ 	.word	0xffffffff


	//   ....[102]....
        /*0dd4*/ 	.word	0xffffffff


	//   ....[103]....
        /*0dd8*/ 	.word	0xffffffff


	//   ....[104]....
        /*0ddc*/ 	.word	0xffffffff


	//   ....[105]....
        /*0de0*/ 	.word	0xffffffff


	//   ....[106]....
        /*0de4*/ 	.word	0xffffffff


	//   ....[107]....
        /*0de8*/ 	.word	0xffffffff


	//   ....[108]....
        /*0dec*/ 	.word	0xffffffff


	//   ....[109]....
        /*0df0*/ 	.word	0xffffffff


	//   ....[110]....
        /*0df4*/ 	.word	0xffffffff


	//   ....[111]....
        /*0df8*/ 	.word	0xffffffff


	//   ....[112]....
        /*0dfc*/ 	.word	0xffffffff


	//   ....[113]....
        /*0e00*/ 	.word	0xffffffff


	//   ....[114]....
        /*0e04*/ 	.word	0xffffffff


	//   ....[115]....
        /*0e08*/ 	.word	0xffffffff


	//   ....[116]....
        /*0e0c*/ 	.word	0xffffffff


	//   ....[117]....
        /*0e10*/ 	.word	0xffffffff


	//   ....[118]....
        /*0e14*/ 	.word	0xffffffff


	//   ....[119]....
        /*0e18*/ 	.word	0xffffffff


	//   ....[120]....
        /*0e1c*/ 	.word	0xffffffff


	//   ....[121]....
        /*0e20*/ 	.word	0xffffffff


	//   ....[122]....
        /*0e24*/ 	.word	0xffffffff


	//   ....[123]....
        /*0e28*/ 	.word	0xffffffff


	//   ....[124]....
        /*0e2c*/ 	.word	0xffffffff


	//   ....[125]....
        /*0e30*/ 	.word	0xffffffff


	//   ....[126]....
        /*0e34*/ 	.word	0xffffffff


	//   ....[127]....
        /*0e38*/ 	.word	0xffffffff


	//   ....[128]....
        /*0e3c*/ 	.word	0xffffffff


	//   ....[129]....
        /*0e40*/ 	.word	0xffffffff


	//   ....[130]....
        /*0e44*/ 	.word	0xffffffff


	//   ....[131]....
        /*0e48*/ 	.word	0xffffffff


	//   ....[132]....
        /*0e4c*/ 	.word	0xffffffff


	//   ....[133]....
        /*0e50*/ 	.word	0xffffffff


	//   ....[134]....
        /*0e54*/ 	.word	0xffffffff


	//   ....[135]....
        /*0e58*/ 	.word	0xffffffff


	//   ....[136]....
        /*0e5c*/ 	.word	0xffffffff


	//   ....[137]....
        /*0e60*/ 	.word	0xffffffff


	//   ....[138]....
        /*0e64*/ 	.word	0xffffffff


	//   ....[139]....
        /*0e68*/ 	.word	0xffffffff


	//   ....[140]....
        /*0e6c*/ 	.word	0xffffffff


	//   ....[141]....
        /*0e70*/ 	.word	0xffffffff


	//   ....[142]....
        /*0e74*/ 	.word	0xffffffff


	//   ....[143]....
        /*0e78*/ 	.word	0xffffffff


	//   ....[144]....
        /*0e7c*/ 	.word	0xffffffff


	//   ....[145]....
        /*0e80*/ 	.word	0xffffffff


	//   ....[146]....
        /*0e84*/ 	.word	0xffffffff


	//   ....[147]....
        /*0e88*/ 	.word	0xffffffff


	//   ....[148]....
        /*0e8c*/ 	.word	0xffffffff


	//   ....[149]....
        /*0e90*/ 	.word	0xffffffff


	//   ....[150]....
        /*0e94*/ 	.word	0xffffffff


	//   ....[151]....
        /*0e98*/ 	.word	0xffffffff


	//   ....[152]....
        /*0e9c*/ 	.word	0xffffffff


	//   ....[153]....
        /*0ea0*/ 	.word	0xffffffff


	//   ....[154]....
        /*0ea4*/ 	.word	0xffffffff


	//   ....[155]....
        /*0ea8*/ 	.word	0xffffffff


	//   ....[156]....
        /*0eac*/ 	.word	0xffffffff


	//   ....[157]....
        /*0eb0*/ 	.word	0xffffffff


	//   ....[158]....
        /*0eb4*/ 	.word	0xffffffff


	//   ....[159]....
        /*0eb8*/ 	.word	0xffffffff


	//   ....[160]....
        /*0ebc*/ 	.word	0xffffffff


	//   ....[161]....
        /*0ec0*/ 	.word	0xffffffff


	//   ....[162]....
        /*0ec4*/ 	.word	0xffffffff


	//   ....[163]....
        /*0ec8*/ 	.word	0xffffffff


	//   ....[164]....
        /*0ecc*/ 	.word	0xffffffff


	//   ....[165]....
        /*0ed0*/ 	.word	0xffffffff


	//   ....[166]....
        /*0ed4*/ 	.word	0xffffffff


	//   ....[167]....
        /*0ed8*/ 	.word	0xffffffff


	//   ....[168]....
        /*0edc*/ 	.word	0xffffffff


	//   ....[169]....
        /*0ee0*/ 	.word	0xffffffff


	//   ....[170]....
        /*0ee4*/ 	.word	0xffffffff


	//   ....[171]....
        /*0ee8*/ 	.word	0xffffffff


	//   ....[172]....
        /*0eec*/ 	.word	0xffffffff


	//   ....[173]....
        /*0ef0*/ 	.word	0xffffffff


	//   ....[174]....
        /*0ef4*/ 	.word	0xffffffff


	//   ....[175]....
        /*0ef8*/ 	.word	0xffffffff


	//   ....[176]....
        /*0efc*/ 	.word	0xffffffff


	//   ....[177]....
        /*0f00*/ 	.word	0xffffffff


	//   ....[178]....
        /*0f04*/ 	.word	0xffffffff


	//   ....[179]....
        /*0f08*/ 	.word	0xffffffff


	//   ....[180]....
        /*0f0c*/ 	.word	0xffffffff


	//   ....[181]....
        /*0f10*/ 	.word	0xffffffff


	//   ....[182]....
        /*0f14*/ 	.word	0xffffffff


	//   ....[183]....
        /*0f18*/ 	.word	0xffffffff


	//   ....[184]....
        /*0f1c*/ 	.word	0xffffffff


	//   ....[185]....
        /*0f20*/ 	.word	0xffffffff


	//   ....[186]....
        /*0f24*/ 	.word	0xffffffff


	//   ....[187]....
        /*0f28*/ 	.word	0xffffffff


	//   ....[188]....
        /*0f2c*/ 	.word	0xffffffff


	//   ....[189]....
        /*0f30*/ 	.word	0xffffffff


	//   ....[190]....
        /*0f34*/ 	.word	0xffffffff


	//   ....[191]....
        /*0f38*/ 	.word	0xffffffff


	//   ....[192]....
        /*0f3c*/ 	.word	0xffffffff


	//   ....[193]....
        /*0f40*/ 	.word	0xffffffff


	//   ....[194]....
        /*0f44*/ 	.word	0xffffffff


	//   ....[195]....
        /*0f48*/ 	.word	0xffffffff


	//   ....[196]....
        /*0f4c*/ 	.word	0xffffffff


	//   ....[197]....
        /*0f50*/ 	.word	0xffffffff


	//   ....[198]....
        /*0f54*/ 	.word	0xffffffff


	//   ....[199]....
        /*0f58*/ 	.word	0xffffffff


	//   ....[200]....
        /*0f5c*/ 	.word	0xffffffff


	//   ....[201]....
        /*0f60*/ 	.word	0xffffffff


	//   ....[202]....
        /*0f64*/ 	.word	0xffffffff


	//   ....[203]....
        /*0f68*/ 	.word	0xffffffff


	//   ....[204]....
        /*0f6c*/ 	.word	0xffffffff


	//   ....[205]....
        /*0f70*/ 	.word	0xffffffff


	//   ....[206]....
        /*0f74*/ 	.word	0xffffffff


	//   ....[207]....
        /*0f78*/ 	.word	0xffffffff


	//   ....[208]....
        /*0f7c*/ 	.word	0xffffffff


	//   ....[209]....
        /*0f80*/ 	.word	0xffffffff


	//   ....[210]....
        /*0f84*/ 	.word	0xffffffff


	//   ....[211]....
        /*0f88*/ 	.word	0xffffffff


	//   ....[212]....
        /*0f8c*/ 	.word	0xffffffff


	//   ....[213]....
        /*0f90*/ 	.word	0xffffffff


	//   ....[214]....
        /*0f94*/ 	.word	0xffffffff


	//   ....[215]....
        /*0f98*/ 	.word	0xffffffff


	//   ....[216]....
        /*0f9c*/ 	.word	0xffffffff


	//   ....[217]....
        /*0fa0*/ 	.word	0xffffffff


	//   ....[218]....
        /*0fa4*/ 	.word	0xffffffff


	//   ....[219]....
        /*0fa8*/ 	.word	0xffffffff


	//   ....[220]....
        /*0fac*/ 	.word	0xffffffff


	//   ....[221]....
        /*0fb0*/ 	.word	0xffffffff


	//   ....[222]....
        /*0fb4*/ 	.word	0xffffffff


	//   ....[223]....
        /*0fb8*/ 	.word	0xffffffff


	//   ....[224]....
        /*0fbc*/ 	.word	0xffffffff


	//   ....[225]....
        /*0fc0*/ 	.word	0xffffffff


	//   ....[226]....
        /*0fc4*/ 	.word	0xffffffff


	//   ....[227]....
        /*0fc8*/ 	.word	0xffffffff


	//   ....[228]....
        /*0fcc*/ 	.word	0xffffffff


	//   ....[229]....
        /*0fd0*/ 	.word	0xffffffff


	//   ....[230]....
        /*0fd4*/ 	.word	0xffffffff


	//   ....[231]....
        /*0fd8*/ 	.word	0xffffffff


	//   ....[232]....
        /*0fdc*/ 	.word	0xffffffff


	//   ....[233]....
        /*0fe0*/ 	.word	0xffffffff


	//   ....[234]....
        /*0fe4*/ 	.word	0xffffffff


	//   ....[235]....
        /*0fe8*/ 	.word	0xffffffff


	//   ....[236]....
        /*0fec*/ 	.word	0xffffffff


	//   ....[237]....
        /*0ff0*/ 	.word	0xffffffff


	//   ....[238]....
        /*0ff4*/ 	.word	0xffffffff


	//   ....[239]....
        /*0ff8*/ 	.word	0xffffffff


	//   ....[240]....
        /*0ffc*/ 	.word	0xffffffff


	//   ....[241]....
        /*1000*/ 	.word	0xffffffff


	//   ....[242]....
        /*1004*/ 	.word	0xffffffff


	//   ....[243]....
        /*1008*/ 	.word	0xffffffff


	//   ....[244]....
        /*100c*/ 	.word	0xffffffff


	//   ....[245]....
        /*1010*/ 	.word	0xffffffff


	//   ....[246]....
        /*1014*/ 	.word	0xffffffff


	//   ....[247]....
        /*1018*/ 	.word	0xffffffff


	//   ....[248]....
        /*101c*/ 	.word	0xffffffff


	//   ....[249]....
        /*1020*/ 	.word	0xffffffff


	//   ....[250]....
        /*1024*/ 	.word	0xffffffff


	//   ....[251]....
        /*1028*/ 	.word	0xffffffff


	//   ....[252]....
        /*102c*/ 	.word	0xffffffff


	//   ....[253]....
        /*1030*/ 	.word	0xffffffff


	//   ....[254]....
        /*1034*/ 	.word	0xffffffff


	//   ....[255]....
        /*1038*/ 	.word	0xffffffff


	//   ....[0]....
        /*103c*/ 	.word	0xffffffff


	//   ....[1]....
        /*1040*/ 	.word	0xffffffff


	//   ....[2]....
        /*1044*/ 	.word	0xffffffff


	//   ....[3]....
        /*1048*/ 	.word	0xffffffff


	//   ....[4]....
        /*104c*/ 	.word	0xffffffff


	//   ....[5]....
        /*1050*/ 	.word	0xffffffff


	//   ....[6]....
        /*1054*/ 	.word	0xffffffff


	//   ....[7]....
        /*1058*/ 	.word	0xffffffff


	//   ....[8]....
        /*105c*/ 	.word	0xffffffff


	//   ....[9]....
        /*1060*/ 	.word	0xffffffff


	//   ....[10]....
        /*1064*/ 	.word	0xffffffff


	//   ....[11]....
        /*1068*/ 	.word	0xffffffff


	//   ....[12]....
        /*106c*/ 	.word	0xffffffff


	//   ....[13]....
        /*1070*/ 	.word	0xffffffff


	//   ....[14]....
        /*1074*/ 	.word	0xffffffff


	//   ....[15]....
        /*1078*/ 	.word	0xffffffff


	//   ....[16]....
        /*107c*/ 	.word	0xffffffff


	//   ....[17]....
        /*1080*/ 	.word	0xffffffff


	//   ....[18]....
        /*1084*/ 	.word	0xffffffff


	//   ....[19]....
        /*1088*/ 	.word	0xffffffff


	//   ....[20]....
        /*108c*/ 	.word	0xffffffff


	//   ....[21]....
        /*1090*/ 	.word	0xffffffff


	//   ....[22]....
        /*1094*/ 	.word	0xffffffff


	//   ....[23]....
        /*1098*/ 	.word	0xffffffff


	//   ....[24]....
        /*109c*/ 	.word	0xffffffff


	//   ....[25]....
        /*10a0*/ 	.word	0xffffffff


	//   ....[26]....
        /*10a4*/ 	.word	0xffffffff


	//   ....[27]....
        /*10a8*/ 	.word	0xffffffff


	//   ....[28]....
        /*10ac*/ 	.word	0xffffffff


	//   ....[29]....
        /*10b0*/ 	.word	0xffffffff


	//   ....[30]....
        /*10b4*/ 	.word	0xffffffff


	//   ....[31]....
        /*10b8*/ 	.word	0xffffffff


	//   ....[32]....
        /*10bc*/ 	.word	0xffffffff


	//   ....[33]....
        /*10c0*/ 	.word	0xffffffff


	//   ....[34]....
        /*10c4*/ 	.word	0xffffffff


	//   ....[35]....
        /*10c8*/ 	.word	0xffffffff


	//   ....[36]....
        /*10cc*/ 	.word	0xffffffff


	//   ....[37]....
        /*10d0*/ 	.word	0xffffffff


	//   ....[38]....
        /*10d4*/ 	.word	0xffffffff


	//   ....[39]....
        /*10d8*/ 	.word	0xffffffff


	//   ....[40]....
        /*10dc*/ 	.word	0xffffffff


	//   ....[41]....
        /*10e0*/ 	.word	0xffffffff


	//   ....[42]....
        /*10e4*/ 	.word	0xffffffff


	//   ....[43]....
        /*10e8*/ 	.word	0xffffffff


	//   ....[44]....
        /*10ec*/ 	.word	0xffffffff


	//   ....[45]....
        /*10f0*/ 	.word	0xffffffff


	//   ....[46]....
        /*10f4*/ 	.word	0xffffffff


	//   ....[47]....
        /*10f8*/ 	.word	0xffffffff


	//   ....[48]....
        /*10fc*/ 	.word	0xffffffff


	//   ....[49]....
        /*1100*/ 	.word	0xffffffff


	//   ....[50]....
        /*1104*/ 	.word	0xffffffff


	//   ....[51]....
        /*1108*/ 	.word	0xffffffff


	//   ....[52]....
        /*110c*/ 	.word	0xffffffff


	//   ....[53]....
        /*1110*/ 	.word	0xffffffff


	//   ....[54]....
        /*1114*/ 	.word	0xffffffff


	//   ....[55]....
        /*1118*/ 	.word	0xffffffff


	//   ....[56]....
        /*111c*/ 	.word	0xffffffff


	//   ....[57]....
        /*1120*/ 	.word	0xffffffff


	//   ....[58]....
        /*1124*/ 	.word	0xffffffff


	//   ....[59]....
        /*1128*/ 	.word	0xffffffff


	//   ....[60]....
        /*112c*/ 	.word	0xffffffff


	//   ....[61]....
        /*1130*/ 	.word	0xffffffff


	//   ....[62]....
        /*1134*/ 	.word	0xffffffff


	//   ....[63]....
        /*1138*/ 	.word	0xffffffff


	//   ....[64]....
        /*113c*/ 	.word	0xffffffff


	//   ....[65]....
        /*1140*/ 	.word	0xffffffff


	//   ....[66]....
        /*1144*/ 	.word	0xffffffff


	//   ....[67]....
        /*1148*/ 	.word	0xffffffff


	//   ....[68]....
        /*114c*/ 	.word	0xffffffff


	//   ....[69]....
        /*1150*/ 	.word	0xffffffff


	//   ....[70]....
        /*1154*/ 	.word	0xffffffff


	//   ....[71]....
        /*1158*/ 	.word	0xffffffff


	//   ....[72]....
        /*115c*/ 	.word	0xffffffff


	//   ....[73]....
        /*1160*/ 	.word	0xffffffff


	//   ....[74]....
        /*1164*/ 	.word	0xffffffff


	//   ....[75]....
        /*1168*/ 	.word	0xffffffff


	//   ....[76]....
        /*116c*/ 	.word	0xffffffff


	//   ....[77]....
        /*1170*/ 	.word	0xffffffff


	//   ....[78]....
        /*1174*/ 	.word	0xffffffff


	//   ....[79]....
        /*1178*/ 	.word	0xffffffff


	//   ....[80]....
        /*117c*/ 	.word	0xffffffff


	//   ....[81]....
        /*1180*/ 	.word	0xffffffff


	//   ....[82]....
        /*1184*/ 	.word	0xffffffff


	//   ....[83]....
        /*1188*/ 	.word	0xffffffff


	//   ....[84]....
        /*118c*/ 	.word	0xffffffff


	//   ....[85]....
        /*1190*/ 	.word	0xffffffff


	//   ....[86]....
        /*1194*/ 	.word	0xffffffff


	//   ....[87]....
        /*1198*/ 	.word	0xffffffff


	//   ....[88]....
        /*119c*/ 	.word	0xffffffff


	//   ....[89]....
        /*11a0*/ 	.word	0xffffffff


	//   ....[90]....
        /*11a4*/ 	.word	0xffffffff


	//   ....[91]....
        /*11a8*/ 	.word	0xffffffff


	//   ....[92]....
        /*11ac*/ 	.word	0xffffffff


	//   ....[93]....
        /*11b0*/ 	.word	0xffffffff


	//   ....[94]....
        /*11b4*/ 	.word	0xffffffff


	//   ....[95]....
        /*11b8*/ 	.word	0xffffffff


	//   ....[96]....
        /*11bc*/ 	.word	0xffffffff


	//   ....[97]....
        /*11c0*/ 	.word	0xffffffff


	//   ....[98]....
        /*11c4*/ 	.word	0xffffffff


	//   ....[99]....
        /*11c8*/ 	.word	0xffffffff


	//   ....[100]....
        /*11cc*/ 	.word	0xffffffff


	//   ....[101]....
        /*11d0*/ 	.word	0xffffffff


	//   ....[102]....
        /*11d4*/ 	.word	0xffffffff


	//   ....[103]....
        /*11d8*/ 	.word	0xffffffff


	//   ....[104]....
        /*11dc*/ 	.word	0xffffffff


	//   ....[105]....
        /*11e0*/ 	.word	0xffffffff


	//   ....[106]....
        /*11e4*/ 	.word	0xffffffff


	//   ....[107]....
        /*11e8*/ 	.word	0xffffffff


	//   ....[108]....
        /*11ec*/ 	.word	0xffffffff


	//   ....[109]....
        /*11f0*/ 	.word	0xffffffff


	//   ....[110]....
        /*11f4*/ 	.word	0xffffffff


	//   ....[111]....
        /*11f8*/ 	.word	0xffffffff


	//   ....[112]....
        /*11fc*/ 	.word	0xffffffff


	//   ....[113]....
        /*1200*/ 	.word	0xffffffff


	//   ....[114]....
        /*1204*/ 	.word	0xffffffff


	//   ....[115]....
        /*1208*/ 	.word	0xffffffff


	//   ....[116]....
        /*120c*/ 	.word	0xffffffff


	//   ....[117]....
        /*1210*/ 	.word	0xffffffff


	//   ....[118]....
        /*1214*/ 	.word	0xffffffff


	//   ....[119]....
        /*1218*/ 	.word	0xffffffff


	//   ....[120]....
        /*121c*/ 	.word	0xffffffff


	//   ....[121]....
        /*1220*/ 	.word	0xffffffff


	//   ....[122]....
        /*1224*/ 	.word	0xffffffff


	//   ....[123]....
        /*1228*/ 	.word	0xffffffff


	//   ....[124]....
        /*122c*/ 	.word	0xffffffff


	//   ....[125]....
        /*1230*/ 	.word	0xffffffff


	//   ....[126]....
        /*1234*/ 	.word	0xffffffff


	//   ....[127]....
        /*1238*/ 	.word	0xffffffff


	//   ....[128]....
        /*123c*/ 	.word	0xffffffff


	//   ....[129]....
        /*1240*/ 	.word	0xffffffff


	//   ....[130]....
        /*1244*/ 	.word	0xffffffff


	//   ....[131]....
        /*1248*/ 	.word	0xffffffff


	//   ....[132]....
        /*124c*/ 	.word	0xffffffff


	//   ....[133]....
        /*1250*/ 	.word	0xffffffff


	//   ....[134]....
        /*1254*/ 	.word	0xffffffff


	//   ....[135]....
        /*1258*/ 	.word	0xffffffff


	//   ....[136]....
        /*125c*/ 	.word	0xffffffff


	//   ....[137]....
        /*1260*/ 	.word	0xffffffff


	//   ....[138]....
        /*1264*/ 	.word	0xffffffff


	//   ....[139]....
        /*1268*/ 	.word	0xffffffff


	//   ....[140]....
        /*126c*/ 	.word	0xffffffff


	//   ....[141]....
        /*1270*/ 	.word	0xffffffff


	//   ....[142]....
        /*1274*/ 	.word	0xffffffff


	//   ....[143]....
        /*1278*/ 	.word	0xffffffff


	//   ....[144]....
        /*127c*/ 	.word	0xffffffff


	//   ....[145]....
        /*1280*/ 	.word	0xffffffff


	//   ....[146]....
        /*1284*/ 	.word	0xffffffff


	//   ....[147]....
        /*1288*/ 	.word	0xffffffff


	//   ....[148]....
        /*128c*/ 	.word	0xffffffff


	//   ....[149]....
        /*1290*/ 	.word	0xffffffff


	//   ....[150]....
        /*1294*/ 	.word	0xffffffff


	//   ....[151]....
        /*1298*/ 	.word	0xffffffff


	//   ....[152]....
        /*129c*/ 	.word	0xffffffff


	//   ....[153]....
        /*12a0*/ 	.word	0xffffffff


	//   ....[154]....
        /*12a4*/ 	.word	0xffffffff


	//   ....[155]....
        /*12a8*/ 	.word	0xffffffff


	//   ....[156]....
        /*12ac*/ 	.word	0xffffffff


	//   ....[157]....
        /*12b0*/ 	.word	0xffffffff


	//   ....[158]....
        /*12b4*/ 	.word	0xffffffff


	//   ....[159]....
        /*12b8*/ 	.word	0xffffffff


	//   ....[160]....
        /*12bc*/ 	.word	0xffffffff


	//   ....[161]....
        /*12c0*/ 	.word	0xffffffff


	//   ....[162]....
        /*12c4*/ 	.word	0xffffffff


	//   ....[163]....
        /*12c8*/ 	.word	0xffffffff


	//   ....[164]....
        /*12cc*/ 	.word	0xffffffff


	//   ....[165]....
        /*12d0*/ 	.word	0xffffffff


	//   ....[166]....
        /*12d4*/ 	.word	0xffffffff


	//   ....[167]....
        /*12d8*/ 	.word	0xffffffff


	//   ....[168]....
        /*12dc*/ 	.word	0xffffffff


	//   ....[169]....
        /*12e0*/ 	.word	0xffffffff


	//   ....[170]....
        /*12e4*/ 	.word	0xffffffff


	//   ....[171]....
        /*12e8*/ 	.word	0xffffffff


	//   ....[172]....
        /*12ec*/ 	.word	0xffffffff


	//   ....[173]....
        /*12f0*/ 	.word	0xffffffff


	//   ....[174]....
        /*12f4*/ 	.word	0xffffffff


	//   ....[175]....
        /*12f8*/ 	.word	0xffffffff


	//   ....[176]....
        /*12fc*/ 	.word	0xffffffff


	//   ....[177]....
        /*1300*/ 	.word	0xffffffff


	//   ....[178]....
        /*1304*/ 	.word	0xffffffff


	//   ....[179]....
        /*1308*/ 	.word	0xffffffff


	//   ....[180]....
        /*130c*/ 	.word	0xffffffff


	//   ....[181]....
        /*1310*/ 	.word	0xffffffff


	//   ....[182]....
        /*1314*/ 	.word	0xffffffff


	//   ....[183]....
        /*1318*/ 	.word	0xffffffff


	//   ....[184]....
        /*131c*/ 	.word	0xffffffff


	//   ....[185]....
        /*1320*/ 	.word	0xffffffff


	//   ....[186]....
        /*1324*/ 	.word	0xffffffff


	//   ....[187]....
        /*1328*/ 	.word	0xffffffff


	//   ....[188]....
        /*132c*/ 	.word	0xffffffff


	//   ....[189]....
        /*1330*/ 	.word	0xffffffff


	//   ....[190]....
        /*1334*/ 	.word	0xffffffff


	//   ....[191]....
        /*1338*/ 	.word	0xffffffff


	//   ....[192]....
        /*133c*/ 	.word	0xffffffff


	//   ....[193]....
        /*1340*/ 	.word	0xffffffff


	//   ....[194]....
        /*1344*/ 	.word	0xffffffff


	//   ....[195]....
        /*1348*/ 	.word	0xffffffff


	//   ....[196]....
        /*134c*/ 	.word	0xffffffff


	//   ....[197]....
        /*1350*/ 	.word	0xffffffff


	//   ....[198]....
        /*1354*/ 	.word	0xffffffff


	//   ....[199]....
        /*1358*/ 	.word	0xffffffff


	//   ....[200]....
        /*135c*/ 	.word	0xffffffff


	//   ....[201]....
        /*1360*/ 	.word	0xffffffff


	//   ....[202]....
        /*1364*/ 	.word	0xffffffff


	//   ....[203]....
        /*1368*/ 	.word	0xffffffff


	//   ....[204]....
        /*136c*/ 	.word	0xffffffff


	//   ....[205]....
        /*1370*/ 	.word	0xffffffff


	//   ....[206]....
        /*1374*/ 	.word	0xffffffff


	//   ....[207]....
        /*1378*/ 	.word	0xffffffff


	//   ....[208]....
        /*137c*/ 	.word	0xffffffff


	//   ....[209]....
        /*1380*/ 	.word	0xffffffff


	//   ....[210]....
        /*1384*/ 	.word	0xffffffff


	//   ....[211]....
        /*1388*/ 	.word	0xffffffff


	//   ....[212]....
        /*138c*/ 	.word	0xffffffff


	//   ....[213]....
        /*1390*/ 	.word	0xffffffff


	//   ....[214]....
        /*1394*/ 	.word	0xffffffff


	//   ....[215]....
        /*1398*/ 	.word	0xffffffff


	//   ....[216]....
        /*139c*/ 	.word	0xffffffff


	//   ....[217]....
        /*13a0*/ 	.word	0xffffffff


	//   ....[218]....
        /*13a4*/ 	.word	0xffffffff


	//   ....[219]....
        /*13a8*/ 	.word	0xffffffff


	//   ....[220]....
        /*13ac*/ 	.word	0xffffffff


	//   ....[221]....
        /*13b0*/ 	.word	0xffffffff


	//   ....[222]....
        /*13b4*/ 	.word	0xffffffff


	//   ....[223]....
        /*13b8*/ 	.word	0xffffffff


	//   ....[224]....
        /*13bc*/ 	.word	0xffffffff


	//   ....[225]....
        /*13c0*/ 	.word	0xffffffff


	//   ....[226]....
        /*13c4*/ 	.word	0xffffffff


	//   ....[227]....
        /*13c8*/ 	.word	0xffffffff


	//   ....[228]....
        /*13cc*/ 	.word	0xffffffff


	//   ....[229]....
        /*13d0*/ 	.word	0xffffffff


	//   ....[230]....
        /*13d4*/ 	.word	0xffffffff


	//   ....[231]....
        /*13d8*/ 	.word	0xffffffff


	//   ....[232]....
        /*13dc*/ 	.word	0xffffffff


	//   ....[233]....
        /*13e0*/ 	.word	0xffffffff


	//   ....[234]....
        /*13e4*/ 	.word	0xffffffff


	//   ....[235]....
        /*13e8*/ 	.word	0xffffffff


	//   ....[236]....
        /*13ec*/ 	.word	0xffffffff


	//   ....[237]....
        /*13f0*/ 	.word	0xffffffff


	//   ....[238]....
        /*13f4*/ 	.word	0xffffffff


	//   ....[239]....
        /*13f8*/ 	.word	0xffffffff


	//   ....[240]....
        /*13fc*/ 	.word	0xffffffff


	//   ....[241]....
        /*1400*/ 	.word	0xffffffff


	//   ....[242]....
        /*1404*/ 	.word	0xffffffff


	//   ....[243]....
        /*1408*/ 	.word	0xffffffff


	//   ....[244]....
        /*140c*/ 	.word	0xffffffff


	//   ....[245]....
        /*1410*/ 	.word	0xffffffff


	//   ....[246]....
        /*1414*/ 	.word	0xffffffff


	//   ....[247]....
        /*1418*/ 	.word	0xffffffff


	//   ....[248]....
        /*141c*/ 	.word	0xffffffff


	//   ....[249]....
        /*1420*/ 	.word	0xffffffff


	//   ....[250]....
        /*1424*/ 	.word	0xffffffff


	//   ....[251]....
        /*1428*/ 	.word	0xffffffff


	//   ....[252]....
        /*142c*/ 	.word	0xffffffff


	//   ....[253]....
        /*1430*/ 	.word	0xffffffff


	//   ....[254]....
        /*1434*/ 	.word	0xffffffff


	//   ....[255]....
        /*1438*/ 	.word	0xffffffff


	//   ....[0]....
        /*143c*/ 	.word	0xffffffff


	//   ....[1]....
        /*1440*/ 	.word	0xffffffff


	//   ....[2]....
        /*1444*/ 	.word	0xffffffff


	//   ....[3]....
        /*1448*/ 	.word	0xffffffff


	//   ....[4]....
        /*144c*/ 	.word	0xffffffff


	//   ....[5]....
        /*1450*/ 	.word	0xffffffff


	//   ....[6]....
        /*1454*/ 	.word	0xffffffff


	//   ....[7]....
        /*1458*/ 	.word	0xffffffff


	//   ....[8]....
        /*145c*/ 	.word	0xffffffff


	//   ....[9]....
        /*1460*/ 	.word	0xffffffff


	//   ....[10]....
        /*1464*/ 	.word	0xffffffff


	//   ....[11]....
        /*1468*/ 	.word	0xffffffff


	//   ....[12]....
        /*146c*/ 	.word	0xffffffff


	//   ....[13]....
        /*1470*/ 	.word	0xffffffff


	//   ....[14]....
        /*1474*/ 	.word	0xffffffff


	//   ....[15]....
        /*1478*/ 	.word	0xffffffff


	//   ....[16]....
        /*147c*/ 	.word	0xffffffff


	//   ....[17]....
        /*1480*/ 	.word	0xffffffff


	//   ....[18]....
        /*1484*/ 	.word	0xffffffff


	//   ....[19]....
        /*1488*/ 	.word	0xffffffff


	//   ....[20]....
        /*148c*/ 	.word	0xffffffff


	//   ....[21]....
        /*1490*/ 	.word	0xffffffff


	//   ....[22]....
        /*1494*/ 	.word	0xffffffff


	//   ....[23]....
        /*1498*/ 	.word	0xffffffff


	//   ....[24]....
        /*149c*/ 	.word	0xffffffff


	//   ....[25]....
        /*14a0*/ 	.word	0xffffffff


	//   ....[26]....
        /*14a4*/ 	.word	0xffffffff


	//   ....[27]....
        /*14a8*/ 	.word	0xffffffff


	//   ....[28]....
        /*14ac*/ 	.word	0xffffffff


	//   ....[29]....
        /*14b0*/ 	.word	0xffffffff


	//   ....[30]....
        /*14b4*/ 	.word	0xffffffff


	//   ....[31]....
        /*14b8*/ 	.word	0xffffffff


	//   ....[32]....
        /*14bc*/ 	.word	0xffffffff


	//   ....[33]....
        /*14c0*/ 	.word	0xffffffff


	//   ....[34]....
        /*14c4*/ 	.word	0xffffffff


	//   ....[35]....
        /*14c8*/ 	.word	0xffffffff


	//   ....[36]....
        /*14cc*/ 	.word	0xffffffff


	//   ....[37]....
        /*14d0*/ 	.word	0xffffffff


	//   ....[38]....
        /*14d4*/ 	.word	0xffffffff


	//   ....[39]....
        /*14d8*/ 	.word	0xffffffff


	//   ....[40]....
        /*14dc*/ 	.word	0xffffffff


	//   ....[41]....
        /*14e0*/ 	.word	0xffffffff


	//   ....[42]....
        /*14e4*/ 	.word	0xffffffff


	//   ....[43]....
        /*14e8*/ 	.word	0xffffffff


	//   ....[44]....
        /*14ec*/ 	.word	0xffffffff


	//   ....[45]....
        /*14f0*/ 	.word	0xffffffff


	//   ....[46]....
        /*14f4*/ 	.word	0xffffffff


	//   ....[47]....
        /*14f8*/ 	.word	0xffffffff


	//   ....[48]....
        /*14fc*/ 	.word	0xffffffff


	//   ....[49]....
        /*1500*/ 	.word	0xffffffff


	//   ....[50]....
        /*1504*/ 	.word	0xffffffff


	//   ....[51]....
        /*1508*/ 	.word	0xffffffff


	//   ....[52]....
        /*150c*/ 	.word	0xffffffff


	//   ....[53]....
        /*1510*/ 	.word	0xffffffff


	//   ....[54]....
        /*1514*/ 	.word	0xffffffff


	//   ....[55]....
        /*1518*/ 	.word	0xffffffff


	//   ....[56]....
        /*151c*/ 	.word	0xffffffff


	//   ....[57]....
        /*1520*/ 	.word	0xffffffff


	//   ....[58]....
        /*1524*/ 	.word	0xffffffff


	//   ....[59]....
        /*1528*/ 	.word	0xffffffff


	//   ....[60]....
        /*152c*/ 	.word	0xffffffff


	//   ....[61]....
        /*1530*/ 	.word	0xffffffff


	//   ....[62]....
        /*1534*/ 	.word	0xffffffff


	//   ....[63]....
        /*1538*/ 	.word	0xffffffff


	//   ....[64]....
        /*153c*/ 	.word	0xffffffff


	//   ....[65]....
        /*1540*/ 	.word	0xffffffff


	//   ....[66]....
        /*1544*/ 	.word	0xffffffff


	//   ....[67]....
        /*1548*/ 	.word	0xffffffff


	//   ....[68]....
        /*154c*/ 	.word	0xffffffff


	//   ....[69]....
        /*1550*/ 	.word	0xffffffff


	//   ....[70]....
        /*1554*/ 	.word	0xffffffff


	//   ....[71]....
        /*1558*/ 	.word	0xffffffff


	//   ....[72]....
        /*155c*/ 	.word	0xffffffff


	//   ....[73]....
        /*1560*/ 	.word	0xffffffff


	//   ....[74]....
        /*1564*/ 	.word	0xffffffff


	//   ....[75]....
        /*1568*/ 	.word	0xffffffff


	//   ....[76]....
        /*156c*/ 	.word	0xffffffff


	//   ....[77]....
        /*1570*/ 	.word	0xffffffff


	//   ....[78]....
        /*1574*/ 	.word	0xffffffff


	//   ....[79]....
        /*1578*/ 	.word	0xffffffff


	//   ....[80]....
        /*157c*/ 	.word	0xffffffff


	//   ....[81]....
        /*1580*/ 	.word	0xffffffff


	//   ....[82]....
        /*1584*/ 	.word	0xffffffff


	//   ....[83]....
        /*1588*/ 	.word	0xffffffff


	//   ....[84]....
        /*158c*/ 	.word	0xffffffff


	//   ....[85]....
        /*1590*/ 	.word	0xffffffff


	//   ....[86]....
        /*1594*/ 	.word	0xffffffff


	//   ....[87]....
        /*1598*/ 	.word	0xffffffff


	//   ....[88]....
        /*159c*/ 	.word	0xffffffff


	//   ....[89]....
        /*15a0*/ 	.word	0xffffffff


	//   ....[90]....
        /*15a4*/ 	.word	0xffffffff


	//   ....[91]....
        /*15a8*/ 	.word	0xffffffff


	//   ....[92]....
        /*15ac*/ 	.word	0xffffffff


	//   ....[93]....
        /*15b0*/ 	.word	0xffffffff


	//   ....[94]....
        /*15b4*/ 	.word	0xffffffff


	//   ....[95]....
        /*15b8*/ 	.word	0xffffffff


	//   ....[96]....
        /*15bc*/ 	.word	0xffffffff


	//   ....[97]....
        /*15c0*/ 	.word	0xffffffff


	//   ....[98]....
        /*15c4*/ 	.word	0xffffffff


	//   ....[99]....
        /*15c8*/ 	.word	0xffffffff


	//   ....[100]....
        /*15cc*/ 	.word	0xffffffff


	//   ....[101]....
        /*15d0*/ 	.word	0xffffffff


	//   ....[102]....
        /*15d4*/ 	.word	0xffffffff


	//   ....[103]....
        /*15d8*/ 	.word	0xffffffff


	//   ....[104]....
        /*15dc*/ 	.word	0xffffffff


	//   ....[105]....
        /*15e0*/ 	.word	0xffffffff


	//   ....[106]....
        /*15e4*/ 	.word	0xffffffff


	//   ....[107]....
        /*15e8*/ 	.word	0xffffffff


	//   ....[108]....
        /*15ec*/ 	.word	0xffffffff


	//   ....[109]....
        /*15f0*/ 	.word	0xffffffff


	//   ....[110]....
        /*15f4*/ 	.word	0xffffffff


	//   ....[111]....
        /*15f8*/ 	.word	0xffffffff


	//   ....[112]....
        /*15fc*/ 	.word	0xffffffff


	//   ....[113]....
        /*1600*/ 	.word	0xffffffff


	//   ....[114]....
        /*1604*/ 	.word	0xffffffff


	//   ....[115]....
        /*1608*/ 	.word	0xffffffff


	//   ....[116]....
        /*160c*/ 	.word	0xffffffff


	//   ....[117]....
        /*1610*/ 	.word	0xffffffff


	//   ....[118]....
        /*1614*/ 	.word	0xffffffff


	//   ....[119]....
        /*1618*/ 	.word	0xffffffff


	//   ....[120]....
        /*161c*/ 	.word	0xffffffff


	//   ....[121]....
        /*1620*/ 	.word	0xffffffff


	//   ....[122]....
        /*1624*/ 	.word	0xffffffff


	//   ....[123]....
        /*1628*/ 	.word	0xffffffff


	//   ....[124]....
        /*162c*/ 	.word	0xffffffff


	//   ....[125]....
        /*1630*/ 	.word	0xffffffff


	//   ....[126]....
        /*1634*/ 	.word	0xffffffff


	//   ....[127]....
        /*1638*/ 	.word	0xffffffff


	//   ....[128]....
        /*163c*/ 	.word	0xffffffff


	//   ....[129]....
        /*1640*/ 	.word	0xffffffff


	//   ....[130]....
        /*1644*/ 	.word	0xffffffff


	//   ....[131]....
        /*1648*/ 	.word	0xffffffff


	//   ....[132]....
        /*164c*/ 	.word	0xffffffff


	//   ....[133]....
        /*1650*/ 	.word	0xffffffff


	//   ....[134]....
        /*1654*/ 	.word	0xffffffff


	//   ....[135]....
        /*1658*/ 	.word	0xffffffff


	//   ....[136]....
        /*165c*/ 	.word	0xffffffff


	//   ....[137]....
        /*1660*/ 	.word	0xffffffff


	//   ....[138]....
        /*1664*/ 	.word	0xffffffff


	//   ....[139]....
        /*1668*/ 	.word	0xffffffff


	//   ....[140]....
        /*166c*/ 	.word	0xffffffff


	//   ....[141]....
        /*1670*/ 	.word	0xffffffff


	//   ....[142]....
        /*1674*/ 	.word	0xffffffff


	//   ....[143]....
        /*1678*/ 	.word	0xffffffff


	//   ....[144]....
        /*167c*/ 	.word	0xffffffff


	//   ....[145]....
        /*1680*/ 	.word	0xffffffff


	//   ....[146]....
        /*1684*/ 	.word	0xffffffff


	//   ....[147]....
        /*1688*/ 	.word	0xffffffff


	//   ....[148]....
        /*168c*/ 	.word	0xffffffff


	//   ....[149]....
        /*1690*/ 	.word	0xffffffff


	//   ....[150]....
        /*1694*/ 	.word	0xffffffff


	//   ....[151]....
        /*1698*/ 	.word	0xffffffff


	//   ....[152]....
        /*169c*/ 	.word	0xffffffff


	//   ....[153]....
        /*16a0*/ 	.word	0xffffffff


	//   ....[154]....
        /*16a4*/ 	.word	0xffffffff


	//   ....[155]....
        /*16a8*/ 	.word	0xffffffff


	//   ....[156]....
        /*16ac*/ 	.word	0xffffffff


	//   ....[157]....
        /*16b0*/ 	.word	0xffffffff


	//   ....[158]....
        /*16b4*/ 	.word	0xffffffff


	//   ....[159]....
        /*16b8*/ 	.word	0xffffffff


	//   ....[160]....
        /*16bc*/ 	.word	0xffffffff


	//   ....[161]....
        /*16c0*/ 	.word	0xffffffff


	//   ....[162]....
        /*16c4*/ 	.word	0xffffffff


	//   ....[163]....
        /*16c8*/ 	.word	0xffffffff


	//   ....[164]....
        /*16cc*/ 	.word	0xffffffff


	//   ....[165]....
        /*16d0*/ 	.word	0xffffffff


	//   ....[166]....
        /*16d4*/ 	.word	0xffffffff


	//   ....[167]....
        /*16d8*/ 	.word	0xffffffff


	//   ....[168]....
        /*16dc*/ 	.word	0xffffffff


	//   ....[169]....
        /*16e0*/ 	.word	0xffffffff


	//   ....[170]....
        /*16e4*/ 	.word	0xffffffff


	//   ....[171]....
        /*16e8*/ 	.word	0xffffffff


	//   ....[172]....
        /*16ec*/ 	.word	0xffffffff


	//   ....[173]....
        /*16f0*/ 	.word	0xffffffff


	//   ....[174]....
        /*16f4*/ 	.word	0xffffffff


	//   ....[175]....
        /*16f8*/ 	.word	0xffffffff


	//   ....[176]....
        /*16fc*/ 	.word	0xffffffff


	//   ....[177]....
        /*1700*/ 	.word	0xffffffff


	//   ....[178]....
        /*1704*/ 	.word	0xffffffff


	//   ....[179]....
        /*1708*/ 	.word	0xffffffff


	//   ....[180]....
        /*170c*/ 	.word	0xffffffff


	//   ....[181]....
        /*1710*/ 	.word	0xffffffff


	//   ....[182]....
        /*1714*/ 	.word	0xffffffff


	//   ....[183]....
        /*1718*/ 	.word	0xffffffff


	//   ....[184]....
        /*171c*/ 	.word	0xffffffff


	//   ....[185]....
        /*1720*/ 	.word	0xffffffff


	//   ....[186]....
        /*1724*/ 	.word	0xffffffff


	//   ....[187]....
        /*1728*/ 	.word	0xffffffff


	//   ....[188]....
        /*172c*/ 	.word	0xffffffff


	//   ....[189]....
        /*1730*/ 	.word	0xffffffff


	//   ....[190]....
        /*1734*/ 	.word	0xffffffff


	//   ....[191]....
        /*1738*/ 	.word	0xffffffff


	//   ....[192]....
        /*173c*/ 	.word	0xffffffff


	//   ....[193]....
        /*1740*/ 	.word	0xffffffff


	//   ....[194]....
        /*1744*/ 	.word	0xffffffff


	//   ....[195]....
        /*1748*/ 	.word	0xffffffff


	//   ....[196]....
        /*174c*/ 	.word	0xffffffff


	//   ....[197]....
        /*1750*/ 	.word	0xffffffff


	//   ....[198]....
        /*1754*/ 	.word	0xffffffff


	//   ....[199]....
        /*1758*/ 	.word	0xffffffff


	//   ....[200]....
        /*175c*/ 	.word	0xffffffff


	//   ....[201]....
        /*1760*/ 	.word	0xffffffff


	//   ....[202]....
        /*1764*/ 	.word	0xffffffff


	//   ....[203]....
        /*1768*/ 	.word	0xffffffff


	//   ....[204]....
        /*176c*/ 	.word	0xffffffff


	//   ....[205]....
        /*1770*/ 	.word	0xffffffff


	//   ....[206]....
        /*1774*/ 	.word	0xffffffff


	//   ....[207]....
        /*1778*/ 	.word	0xffffffff


	//   ....[208]....
        /*177c*/ 	.word	0xffffffff


	//   ....[209]....
        /*1780*/ 	.word	0xffffffff


	//   ....[210]....
        /*1784*/ 	.word	0xffffffff


	//   ....[211]....
        /*1788*/ 	.word	0xffffffff


	//   ....[212]....
        /*178c*/ 	.word	0xffffffff


	//   ....[213]....
        /*1790*/ 	.word	0xffffffff


	//   ....[214]....
        /*1794*/ 	.word	0xffffffff


	//   ....[215]....
        /*1798*/ 	.word	0xffffffff


	//   ....[216]....
        /*179c*/ 	.word	0xffffffff


	//   ....[217]....
        /*17a0*/ 	.word	0xffffffff


	//   ....[218]....
        /*17a4*/ 	.word	0xffffffff


	//   ....[219]....
        /*17a8*/ 	.word	0xffffffff


	//   ....[220]....
        /*17ac*/ 	.word	0xffffffff


	//   ....[221]....
        /*17b0*/ 	.word	0xffffffff


	//   ....[222]....
        /*17b4*/ 	.word	0xffffffff


	//   ....[223]....
        /*17b8*/ 	.word	0xffffffff


	//   ....[224]....
        /*17bc*/ 	.word	0xffffffff


	//   ....[225]....
        /*17c0*/ 	.word	0xffffffff


	//   ....[226]....
        /*17c4*/ 	.word	0xffffffff


	//   ....[227]....
        /*17c8*/ 	.word	0xffffffff


	//   ....[228]....
        /*17cc*/ 	.word	0xffffffff


	//   ....[229]....
        /*17d0*/ 	.word	0xffffffff


	//   ....[230]....
        /*17d4*/ 	.word	0xffffffff


	//   ....[231]....
        /*17d8*/ 	.word	0xffffffff


	//   ....[232]....
        /*17dc*/ 	.word	0xffffffff


	//   ....[233]....
        /*17e0*/ 	.word	0xffffffff


	//   ....[234]....
        /*17e4*/ 	.word	0xffffffff


	//   ....[235]....
        /*17e8*/ 	.word	0xffffffff


	//   ....[236]....
        /*17ec*/ 	.word	0xffffffff


	//   ....[237]....
        /*17f0*/ 	.word	0xffffffff


	//   ....[238]....
        /*17f4*/ 	.word	0xffffffff


	//   ....[239]....
        /*17f8*/ 	.word	0xffffffff


	//   ....[240]....
        /*17fc*/ 	.word	0xffffffff


	//   ....[241]....
        /*1800*/ 	.word	0xffffffff


	//   ....[242]....
        /*1804*/ 	.word	0xffffffff


	//   ....[243]....
        /*1808*/ 	.word	0xffffffff


	//   ....[244]....
        /*180c*/ 	.word	0xffffffff


	//   ....[245]....
        /*1810*/ 	.word	0xffffffff


	//   ....[246]....
        /*1814*/ 	.word	0xffffffff


	//   ....[247]....
        /*1818*/ 	.word	0xffffffff


	//   ....[248]....
        /*181c*/ 	.word	0xffffffff


	//   ....[249]....
        /*1820*/ 	.word	0xffffffff


	//   ....[250]....
        /*1824*/ 	.word	0xffffffff


	//   ....[251]....
        /*1828*/ 	.word	0xffffffff


	//   ....[252]....
        /*182c*/ 	.word	0xffffffff


	//   ....[253]....
        /*1830*/ 	.word	0xffffffff


	//   ....[254]....
        /*1834*/ 	.word	0xffffffff


	//   ....[255]....
        /*1838*/ 	.word	0xffffffff


	//   ....[0]....
        /*183c*/ 	.word	0xffffffff


	//   ....[1]....
        /*1840*/ 	.word	0xffffffff


	//   ....[2]....
        /*1844*/ 	.word	0xffffffff


	//   ....[3]....
        /*1848*/ 	.word	0xffffffff


	//   ....[4]....
        /*184c*/ 	.word	0xffffffff


	//   ....[5]....
        /*1850*/ 	.word	0xffffffff


	//   ....[6]....
        /*1854*/ 	.word	0xffffffff


	//   ....[7]....
        /*1858*/ 	.word	0xffffffff


	//   ....[8]....
        /*185c*/ 	.word	0xffffffff


	//   ....[9]....
        /*1860*/ 	.word	0xffffffff


	//   ....[10]....
        /*1864*/ 	.word	0xffffffff


	//   ....[11]....
        /*1868*/ 	.word	0xffffffff


	//   ....[12]....
        /*186c*/ 	.word	0xffffffff


	//   ....[13]....
        /*1870*/ 	.word	0xffffffff


	//   ....[14]....
        /*1874*/ 	.word	0xffffffff


	//   ....[15]....
        /*1878*/ 	.word	0xffffffff


	//   ....[16]....
        /*187c*/ 	.word	0xffffffff


	//   ....[17]....
        /*1880*/ 	.word	0xffffffff


	//   ....[18]....
        /*1884*/ 	.word	0xffffffff


	//   ....[19]....
        /*1888*/ 	.word	0xffffffff


	//   ....[20]....
        /*188c*/ 	.word	0xffffffff


	//   ....[21]....
        /*1890*/ 	.word	0xffffffff


	//   ....[22]....
        /*1894*/ 	.word	0xffffffff


	//   ....[23]....
        /*1898*/ 	.word	0xffffffff


	//   ....[24]....
        /*189c*/ 	.word	0xffffffff


	//   ....[25]....
        /*18a0*/ 	.word	0xffffffff


	//   ....[26]....
        /*18a4*/ 	.word	0xffffffff


	//   ....[27]....
        /*18a8*/ 	.word	0xffffffff


	//   ....[28]....
        /*18ac*/ 	.word	0xffffffff


	//   ....[29]....
        /*18b0*/ 	.word	0xffffffff


	//   ....[30]....
        /*18b4*/ 	.word	0xffffffff


	//   ....[31]....
        /*18b8*/ 	.word	0xffffffff


	//   ....[32]....
        /*18bc*/ 	.word	0xffffffff


	//   ....[33]....
        /*18c0*/ 	.word	0xffffffff


	//   ....[34]....
        /*18c4*/ 	.word	0xffffffff


	//   ....[35]....
        /*18c8*/ 	.word	0xffffffff


	//   ....[36]....
        /*18cc*/ 	.word	0xffffffff


	//   ....[37]....
        /*18d0*/ 	.word	0xffffffff


	//   ....[38]....
        /*18d4*/ 	.word	0xffffffff


	//   ....[39]....
        /*18d8*/ 	.word	0xffffffff


	//   ....[40]....
        /*18dc*/ 	.word	0xffffffff


	//   ....[41]....
        /*18e0*/ 	.word	0xffffffff


	//   ....[42]....
        /*18e4*/ 	.word	0xffffffff


	//   ....[43]....
        /*18e8*/ 	.word	0xffffffff


	//   ....[44]....
        /*18ec*/ 	.word	0xffffffff


	//   ....[45]....
        /*18f0*/ 	.word	0xffffffff


	//   ....[46]....
        /*18f4*/ 	.word	0xffffffff


	//   ....[47]....
        /*18f8*/ 	.word	0xffffffff


	//   ....[48]....
        /*18fc*/ 	.word	0xffffffff


	//   ....[49]....
        /*1900*/ 	.word	0xffffffff


	//   ....[50]....
        /*1904*/ 	.word	0xffffffff


	//   ....[51]....
        /*1908*/ 	.word	0xffffffff


	//   ....[52]....
        /*190c*/ 	.word	0xffffffff


	//   ....[53]....
        /*1910*/ 	.word	0xffffffff


	//   ....[54]....
        /*1914*/ 	.word	0xffffffff


	//   ....[55]....
        /*1918*/ 	.word	0xffffffff


	//   ....[56]....
        /*191c*/ 	.word	0xffffffff


	//   ....[57]....
        /*1920*/ 	.word	0xffffffff


	//   ....[58]....
        /*1924*/ 	.word	0xffffffff


	//   ....[59]....
        /*1928*/ 	.word	0xffffffff


	//   ....[60]....
        /*192c*/ 	.word	0xffffffff


	//   ....[61]....
        /*1930*/ 	.word	0xffffffff


	//   ....[62]....
        /*1934*/ 	.word	0xffffffff


	//   ....[63]....
        /*1938*/ 	.word	0xffffffff


	//   ....[64]....
        /*193c*/ 	.word	0xffffffff


	//   ....[65]....
        /*1940*/ 	.word	0xffffffff


	//   ....[66]....
        /*1944*/ 	.word	0xffffffff


	//   ....[67]....
        /*1948*/ 	.word	0xffffffff


	//   ....[68]....
        /*194c*/ 	.word	0xffffffff


	//   ....[69]....
        /*1950*/ 	.word	0xffffffff


	//   ....[70]....
        /*1954*/ 	.word	0xffffffff


	//   ....[71]....
        /*1958*/ 	.word	0xffffffff


	//   ....[72]....
        /*195c*/ 	.word	0xffffffff


	//   ....[73]....
        /*1960*/ 	.word	0xffffffff


	//   ....[74]....
        /*1964*/ 	.word	0xffffffff


	//   ....[75]....
        /*1968*/ 	.word	0xffffffff


	//   ....[76]....
        /*196c*/ 	.word	0xffffffff


	//   ....[77]....
        /*1970*/ 	.word	0xffffffff


	//   ....[78]....
        /*1974*/ 	.word	0xffffffff


	//   ....[79]....
        /*1978*/ 	.word	0xffffffff


	//   ....[80]....
        /*197c*/ 	.word	0xffffffff


	//   ....[81]....
        /*1980*/ 	.word	0xffffffff


	//   ....[82]....
        /*1984*/ 	.word	0xffffffff


	//   ....[83]....
        /*1988*/ 	.word	0xffffffff


	//   ....[84]....
        /*198c*/ 	.word	0xffffffff


	//   ....[85]....
        /*1990*/ 	.word	0xffffffff


	//   ....[86]....
        /*1994*/ 	.word	0xffffffff


	//   ....[87]....
        /*1998*/ 	.word	0xffffffff


	//   ....[88]....
        /*199c*/ 	.word	0xffffffff


	//   ....[89]....
        /*19a0*/ 	.word	0xffffffff


	//   ....[90]....
        /*19a4*/ 	.word	0xffffffff


	//   ....[91]....
        /*19a8*/ 	.word	0xffffffff


	//   ....[92]....
        /*19ac*/ 	.word	0xffffffff


	//   ....[93]....
        /*19b0*/ 	.word	0xffffffff


	//   ....[94]....
        /*19b4*/ 	.word	0xffffffff


	//   ....[95]....
        /*19b8*/ 	.word	0xffffffff


	//   ....[96]....
        /*19bc*/ 	.word	0xffffffff


	//   ....[97]....
        /*19c0*/ 	.word	0xffffffff


	//   ....[98]....
        /*19c4*/ 	.word	0xffffffff


	//   ....[99]....
        /*19c8*/ 	.word	0xffffffff


	//   ....[100]....
        /*19cc*/ 	.word	0xffffffff


	//   ....[101]....
        /*19d0*/ 	.word	0xffffffff


	//   ....[102]....
        /*19d4*/ 	.word	0xffffffff


	//   ....[103]....
        /*19d8*/ 	.word	0xffffffff


	//   ....[104]....
        /*19dc*/ 	.word	0xffffffff


	//   ....[105]....
        /*19e0*/ 	.word	0xffffffff


	//   ....[106]....
        /*19e4*/ 	.word	0xffffffff


	//   ....[107]....
        /*19e8*/ 	.word	0xffffffff


	//   ....[108]....
        /*19ec*/ 	.word	0xffffffff


	//   ....[109]....
        /*19f0*/ 	.word	0xffffffff


	//   ....[110]....
        /*19f4*/ 	.word	0xffffffff


	//   ....[111]....
        /*19f8*/ 	.word	0xffffffff


	//   ....[112]....
        /*19fc*/ 	.word	0xffffffff


	//   ....[113]....
        /*1a00*/ 	.word	0xffffffff


	//   ....[114]....
        /*1a04*/ 	.word	0xffffffff


	//   ....[115]....
        /*1a08*/ 	.word	0xffffffff


	//   ....[116]....
        /*1a0c*/ 	.word	0xffffffff


	//   ....[117]....
        /*1a10*/ 	.word	0xffffffff


	//   ....[118]....
        /*1a14*/ 	.word	0xffffffff


	//   ....[119]....
        /*1a18*/ 	.word	0xffffffff


	//   ....[120]....
        /*1a1c*/ 	.word	0xffffffff


	//   ....[121]....
        /*1a20*/ 	.word	0xffffffff


	//   ....[122]....
        /*1a24*/ 	.word	0xffffffff


	//   ....[123]....
        /*1a28*/ 	.word	0xffffffff


	//   ....[124]....
        /*1a2c*/ 	.word	0xffffffff


	//   ....[125]....
        /*1a30*/ 	.word	0xffffffff


	//   ....[126]....
        /*1a34*/ 	.word	0xffffffff


	//   ....[127]....
        /*1a38*/ 	.word	0xffffffff


	//   ....[128]....
        /*1a3c*/ 	.word	0xffffffff


	//   ....[129]....
        /*1a40*/ 	.word	0xffffffff


	//   ....[130]....
        /*1a44*/ 	.word	0xffffffff


	//   ....[131]....
        /*1a48*/ 	.word	0xffffffff


	//   ....[132]....
        /*1a4c*/ 	.word	0xffffffff


	//   ....[133]....
        /*1a50*/ 	.word	0xffffffff


	//   ....[134]....
        /*1a54*/ 	.word	0xffffffff


	//   ....[135]....
        /*1a58*/ 	.word	0xffffffff


	//   ....[136]....
        /*1a5c*/ 	.word	0xffffffff


	//   ....[137]....
        /*1a60*/ 	.word	0xffffffff


	//   ....[138]....
        /*1a64*/ 	.word	0xffffffff


	//   ....[139]....
        /*1a68*/ 	.word	0xffffffff


	//   ....[140]....
        /*1a6c*/ 	.word	0xffffffff


	//   ....[141]....
        /*1a70*/ 	.word	0xffffffff


	//   ....[142]....
        /*1a74*/ 	.word	0xffffffff


	//   ....[143]....
        /*1a78*/ 	.word	0xffffffff


	//   ....[144]....
        /*1a7c*/ 	.word	0xffffffff


	//   ....[145]....
        /*1a80*/ 	.word	0xffffffff


	//   ....[146]....
        /*1a84*/ 	.word	0xffffffff


	//   ....[147]....
        /*1a88*/ 	.word	0xffffffff


	//   ....[148]....
        /*1a8c*/ 	.word	0xffffffff


	//   ....[149]....
        /*1a90*/ 	.word	0xffffffff


	//   ....[150]....
        /*1a94*/ 	.word	0xffffffff


	//   ....[151]....
        /*1a98*/ 	.word	0xffffffff


	//   ....[152]....
        /*1a9c*/ 	.word	0xffffffff


	//   ....[153]....
        /*1aa0*/ 	.word	0xffffffff


	//   ....[154]....
        /*1aa4*/ 	.word	0xffffffff


	//   ....[155]....
        /*1aa8*/ 	.word	0xffffffff


	//   ....[156]....
        /*1aac*/ 	.word	0xffffffff


	//   ....[157]....
        /*1ab0*/ 	.word	0xffffffff


	//   ....[158]....
        /*1ab4*/ 	.word	0xffffffff


	//   ....[159]....
        /*1ab8*/ 	.word	0xffffffff


	//   ....[160]....
        /*1abc*/ 	.word	0xffffffff


	//   ....[161]....
        /*1ac0*/ 	.word	0xffffffff


	//   ....[162]....
        /*1ac4*/ 	.word	0xffffffff


	//   ....[163]....
        /*1ac8*/ 	.word	0xffffffff


	//   ....[164]....
        /*1acc*/ 	.word	0xffffffff


	//   ....[165]....
        /*1ad0*/ 	.word	0xffffffff


	//   ....[166]....
        /*1ad4*/ 	.word	0xffffffff


	//   ....[167]....
        /*1ad8*/ 	.word	0xffffffff


	//   ....[168]....
        /*1adc*/ 	.word	0xffffffff


	//   ....[169]....
        /*1ae0*/ 	.word	0xffffffff


	//   ....[170]....
        /*1ae4*/ 	.word	0xffffffff


	//   ....[171]....
        /*1ae8*/ 	.word	0xffffffff


	//   ....[172]....
        /*1aec*/ 	.word	0xffffffff


	//   ....[173]....
        /*1af0*/ 	.word	0xffffffff


	//   ....[174]....
        /*1af4*/ 	.word	0xffffffff


	//   ....[175]....
        /*1af8*/ 	.word	0xffffffff


	//   ....[176]....
        /*1afc*/ 	.word	0xffffffff


	//   ....[177]....
        /*1b00*/ 	.word	0xffffffff


	//   ....[178]....
        /*1b04*/ 	.word	0xffffffff


	//   ....[179]....
        /*1b08*/ 	.word	0xffffffff


	//   ....[180]....
        /*1b0c*/ 	.word	0xffffffff


	//   ....[181]....
        /*1b10*/ 	.word	0xffffffff


	//   ....[182]....
        /*1b14*/ 	.word	0xffffffff


	//   ....[183]....
        /*1b18*/ 	.word	0xffffffff


	//   ....[184]....
        /*1b1c*/ 	.word	0xffffffff


	//   ....[185]....
        /*1b20*/ 	.word	0xffffffff


	//   ....[186]....
        /*1b24*/ 	.word	0xffffffff


	//   ....[187]....
        /*1b28*/ 	.word	0xffffffff


	//   ....[188]....
        /*1b2c*/ 	.word	0xffffffff


	//   ....[189]....
        /*1b30*/ 	.word	0xffffffff


	//   ....[190]....
        /*1b34*/ 	.word	0xffffffff


	//   ....[191]....
        /*1b38*/ 	.word	0xffffffff


	//   ....[192]....
        /*1b3c*/ 	.word	0xffffffff


	//   ....[193]....
        /*1b40*/ 	.word	0xffffffff


	//   ....[194]....
        /*1b44*/ 	.word	0xffffffff


	//   ....[195]....
        /*1b48*/ 	.word	0xffffffff


	//   ....[196]....
        /*1b4c*/ 	.word	0xffffffff


	//   ....[197]....
        /*1b50*/ 	.word	0xffffffff


	//   ....[198]....
        /*1b54*/ 	.word	0xffffffff


	//   ....[199]....
        /*1b58*/ 	.word	0xffffffff


	//   ....[200]....
        /*1b5c*/ 	.word	0xffffffff


	//   ....[201]....
        /*1b60*/ 	.word	0xffffffff


	//   ....[202]....
        /*1b64*/ 	.word	0xffffffff


	//   ....[203]....
        /*1b68*/ 	.word	0xffffffff


	//   ....[204]....
        /*1b6c*/ 	.word	0xffffffff


	//   ....[205]....
        /*1b70*/ 	.word	0xffffffff


	//   ....[206]....
        /*1b74*/ 	.word	0xffffffff


	//   ....[207]....
        /*1b78*/ 	.word	0xffffffff


	//   ....[208]....
        /*1b7c*/ 	.word	0xffffffff


	//   ....[209]....
        /*1b80*/ 	.word	0xffffffff


	//   ....[210]....
        /*1b84*/ 	.word	0xffffffff


	//   ....[211]....
        /*1b88*/ 	.word	0xffffffff


	//   ....[212]....
        /*1b8c*/ 	.word	0xffffffff


	//   ....[213]....
        /*1b90*/ 	.word	0xffffffff


	//   ....[214]....
        /*1b94*/ 	.word	0xffffffff


	//   ....[215]....
        /*1b98*/ 	.word	0xffffffff


	//   ....[216]....
        /*1b9c*/ 	.word	0xffffffff


	//   ....[217]....
        /*1ba0*/ 	.word	0xffffffff


	//   ....[218]....
        /*1ba4*/ 	.word	0xffffffff


	//   ....[219]....
        /*1ba8*/ 	.word	0xffffffff


	//   ....[220]....
        /*1bac*/ 	.word	0xffffffff


	//   ....[221]....
        /*1bb0*/ 	.word	0xffffffff


	//   ....[222]....
        /*1bb4*/ 	.word	0xffffffff


	//   ....[223]....
        /*1bb8*/ 	.word	0xffffffff


	//   ....[224]....
        /*1bbc*/ 	.word	0xffffffff


	//   ....[225]....
        /*1bc0*/ 	.word	0xffffffff


	//   ....[226]....
        /*1bc4*/ 	.word	0xffffffff


	//   ....[227]....
        /*1bc8*/ 	.word	0xffffffff


	//   ....[228]....
        /*1bcc*/ 	.word	0xffffffff


	//   ....[229]....
        /*1bd0*/ 	.word	0xffffffff


	//   ....[230]....
        /*1bd4*/ 	.word	0xffffffff


	//   ....[231]....
        /*1bd8*/ 	.word	0xffffffff


	//   ....[232]....
        /*1bdc*/ 	.word	0xffffffff


	//   ....[233]....
        /*1be0*/ 	.word	0xffffffff


	//   ....[234]....
        /*1be4*/ 	.word	0xffffffff


	//   ....[235]....
        /*1be8*/ 	.word	0xffffffff


	//   ....[236]....
        /*1bec*/ 	.word	0xffffffff


	//   ....[237]....
        /*1bf0*/ 	.word	0xffffffff


	//   ....[238]....
        /*1bf4*/ 	.word	0xffffffff


	//   ....[239]....
        /*1bf8*/ 	.word	0xffffffff


	//   ....[240]....
        /*1bfc*/ 	.word	0xffffffff


	//   ....[241]....
        /*1c00*/ 	.word	0xffffffff


	//   ....[242]....
        /*1c04*/ 	.word	0xffffffff


	//   ....[243]....
        /*1c08*/ 	.word	0xffffffff


	//   ....[244]....
        /*1c0c*/ 	.word	0xffffffff


	//   ....[245]....
        /*1c10*/ 	.word	0xffffffff


	//   ....[246]....
        /*1c14*/ 	.word	0xffffffff


	//   ....[247]....
        /*1c18*/ 	.word	0xffffffff


	//   ....[248]....
        /*1c1c*/ 	.word	0xffffffff


	//   ....[249]....
        /*1c20*/ 	.word	0xffffffff


	//   ....[250]....
        /*1c24*/ 	.word	0xffffffff


	//   ....[251]....
        /*1c28*/ 	.word	0xffffffff


	//   ....[252]....
        /*1c2c*/ 	.word	0xffffffff


	//   ....[253]....
        /*1c30*/ 	.word	0xffffffff


	//   ....[254]....
        /*1c34*/ 	.word	0xffffffff


	//   ....[255]....
        /*1c38*/ 	.word	0xffffffff


	//   ....[0]....
        /*1c3c*/ 	.word	0xffffffff


	//   ....[1]....
        /*1c40*/ 	.word	0xffffffff


	//   ....[2]....
        /*1c44*/ 	.word	0xffffffff


	//   ....[3]....
        /*1c48*/ 	.word	0xffffffff


	//   ....[4]....
        /*1c4c*/ 	.word	0xffffffff


	//   ....[5]....
        /*1c50*/ 	.word	0xffffffff


	//   ....[6]....
        /*1c54*/ 	.word	0xffffffff


	//   ....[7]....
        /*1c58*/ 	.word	0xffffffff


	//   ....[8]....
        /*1c5c*/ 	.word	0xffffffff


	//   ....[9]....
        /*1c60*/ 	.word	0xffffffff


	//   ....[10]....
        /*1c64*/ 	.word	0xffffffff


	//   ....[11]....
        /*1c68*/ 	.word	0xffffffff


	//   ....[12]....
        /*1c6c*/ 	.word	0xffffffff


	//   ....[13]....
        /*1c70*/ 	.word	0xffffffff


	//   ....[14]....
        /*1c74*/ 	.word	0xffffffff


	//   ....[15]....
        /*1c78*/ 	.word	0xffffffff


	//   ....[16]....
        /*1c7c*/ 	.word	0xffffffff


	//   ....[17]....
        /*1c80*/ 	.word	0xffffffff


	//   ....[18]....
        /*1c84*/ 	.word	0xffffffff


	//   ....[19]....
        /*1c88*/ 	.word	0xffffffff


	//   ....[20]....
        /*1c8c*/ 	.word	0xffffffff


	//   ....[21]....
        /*1c90*/ 	.word	0xffffffff


	//   ....[22]....
        /*1c94*/ 	.word	0xffffffff


	//   ....[23]....
        /*1c98*/ 	.word	0xffffffff


	//   ....[24]....
        /*1c9c*/ 	.word	0xffffffff


	//   ....[25]....
        /*1ca0*/ 	.word	0xffffffff


	//   ....[26]....
        /*1ca4*/ 	.word	0xffffffff


	//   ....[27]....
        /*1ca8*/ 	.word	0xffffffff


	//   ....[28]....
        /*1cac*/ 	.word	0xffffffff


	//   ....[29]....
        /*1cb0*/ 	.word	0xffffffff


	//   ....[30]....
        /*1cb4*/ 	.word	0xffffffff


	//   ....[31]....
        /*1cb8*/ 	.word	0xffffffff


	//   ....[32]....
        /*1cbc*/ 	.word	0xffffffff


	//   ....[33]....
        /*1cc0*/ 	.word	0xffffffff


	//   ....[34]....
        /*1cc4*/ 	.word	0xffffffff


	//   ....[35]....
        /*1cc8*/ 	.word	0xffffffff


	//   ....[36]....
        /*1ccc*/ 	.word	0xffffffff


	//   ....[37]....
        /*1cd0*/ 	.word	0xffffffff


	//   ....[38]....
        /*1cd4*/ 	.word	0xffffffff


	//   ....[39]....
        /*1cd8*/ 	.word	0xffffffff


	//   ....[40]....
        /*1cdc*/ 	.word	0xffffffff


	//   ....[41]....
        /*1ce0*/ 	.word	0xffffffff


	//   ....[42]....
        /*1ce4*/ 	.word	0xffffffff


	//   ....[43]....
        /*1ce8*/ 	.word	0xffffffff


	//   ....[44]....
        /*1cec*/ 	.word	0xffffffff


	//   ....[45]....
        /*1cf0*/ 	.word	0xffffffff


	//   ....[46]....
        /*1cf4*/ 	.word	0xffffffff


	//   ....[47]....
        /*1cf8*/ 	.word	0xffffffff


	//   ....[48]....
        /*1cfc*/ 	.word	0xffffffff


	//   ....[49]....
        /*1d00*/ 	.word	0xffffffff


	//   ....[50]....
        /*1d04*/ 	.word	0xffffffff


	//   ....[51]....
        /*1d08*/ 	.word	0xffffffff


	//   ....[52]....
        /*1d0c*/ 	.word	0xffffffff


	//   ....[53]....
        /*1d10*/ 	.word	0xffffffff


	//   ....[54]....
        /*1d14*/ 	.word	0xffffffff


	//   ....[55]....
        /*1d18*/ 	.word	0xffffffff


	//   ....[56]....
        /*1d1c*/ 	.word	0xffffffff


	//   ....[57]....
        /*1d20*/ 	.word	0xffffffff


	//   ....[58]....
        /*1d24*/ 	.word	0xffffffff


	//   ....[59]....
        /*1d28*/ 	.word	0xffffffff


	//   ....[60]....
        /*1d2c*/ 	.word	0xffffffff


	//   ....[61]....
        /*1d30*/ 	.word	0xffffffff


	//   ....[62]....
        /*1d34*/ 	.word	0xffffffff


	//   ....[63]....
        /*1d38*/ 	.word	0xffffffff


	//   ....[64]....
        /*1d3c*/ 	.word	0xffffffff


	//   ....[65]....
        /*1d40*/ 	.word	0xffffffff


	//   ....[66]....
        /*1d44*/ 	.word	0xffffffff


	//   ....[67]....
        /*1d48*/ 	.word	0xffffffff


	//   ....[68]....
        /*1d4c*/ 	.word	0xffffffff


	//   ....[69]....
        /*1d50*/ 	.word	0xffffffff


	//   ....[70]....
        /*1d54*/ 	.word	0xffffffff


	//   ....[71]....
        /*1d58*/ 	.word	0xffffffff


	//   ....[72]....
        /*1d5c*/ 	.word	0xffffffff


	//   ....[73]....
        /*1d60*/ 	.word	0xffffffff


	//   ....[74]....
        /*1d64*/ 	.word	0xffffffff


	//   ....[75]....
        /*1d68*/ 	.word	0xffffffff


	//   ....[76]....
        /*1d6c*/ 	.word	0xffffffff


	//   ....[77]....
        /*1d70*/ 	.word	0xffffffff


	//   ....[78]....
        /*1d74*/ 	.word	0xffffffff


	//   ....[79]....
        /*1d78*/ 	.word	0xffffffff


	//   ....[80]....
        /*1d7c*/ 	.word	0xffffffff


	//   ....[81]....
        /*1d80*/ 	.word	0xffffffff


	//   ....[82]....
        /*1d84*/ 	.word	0xffffffff


	//   ....[83]....
        /*1d88*/ 	.word	0xffffffff


	//   ....[84]....
        /*1d8c*/ 	.word	0xffffffff


	//   ....[85]....
        /*1d90*/ 	.word	0xffffffff


	//   ....[86]....
        /*1d94*/ 	.word	0xffffffff


	//   ....[87]....
        /*1d98*/ 	.word	0xffffffff


	//   ....[88]....
        /*1d9c*/ 	.word	0xffffffff


	//   ....[89]....
        /*1da0*/ 	.word	0xffffffff


	//   ....[90]....
        /*1da4*/ 	.word	0xffffffff


	//   ....[91]....
        /*1da8*/ 	.word	0xffffffff


	//   ....[92]....
        /*1dac*/ 	.word	0xffffffff


	//   ....[93]....
        /*1db0*/ 	.word	0xffffffff


	//   ....[94]....
        /*1db4*/ 	.word	0xffffffff


	//   ....[95]....
        /*1db8*/ 	.word	0xffffffff


	//   ....[96]....
        /*1dbc*/ 	.word	0xffffffff


	//   ....[97]....
        /*1dc0*/ 	.word	0xffffffff


	//   ....[98]....
        /*1dc4*/ 	.word	0xffffffff


	//   ....[99]....
        /*1dc8*/ 	.word	0xffffffff


	//   ....[100]....
        /*1dcc*/ 	.word	0xffffffff


	//   ....[101]....
        /*1dd0*/ 	.word	0xffffffff


	//   ....[102]....
        /*1dd4*/ 	.word	0xffffffff


	//   ....[103]....
        /*1dd8*/ 	.word	0xffffffff


	//   ....[104]....
        /*1ddc*/ 	.word	0xffffffff


	//   ....[105]....
        /*1de0*/ 	.word	0xffffffff


	//   ....[106]....
        /*1de4*/ 	.word	0xffffffff


	//   ....[107]....
        /*1de8*/ 	.word	0xffffffff


	//   ....[108]....
        /*1dec*/ 	.word	0xffffffff


	//   ....[109]....
        /*1df0*/ 	.word	0xffffffff


	//   ....[110]....
        /*1df4*/ 	.word	0xffffffff


	//   ....[111]....
        /*1df8*/ 	.word	0xffffffff


	//   ....[112]....
        /*1dfc*/ 	.word	0xffffffff


	//   ....[113]....
        /*1e00*/ 	.word	0xffffffff


	//   ....[114]....
        /*1e04*/ 	.word	0xffffffff


	//   ....[115]....
        /*1e08*/ 	.word	0xffffffff


	//   ....[116]....
        /*1e0c*/ 	.word	0xffffffff


	//   ....[117]....
        /*1e10*/ 	.word	0xffffffff


	//   ....[118]....
        /*1e14*/ 	.word	0xffffffff


	//   ....[119]....
        /*1e18*/ 	.word	0xffffffff


	//   ....[120]....
        /*1e1c*/ 	.word	0xffffffff


	//   ....[121]....
        /*1e20*/ 	.word	0xffffffff


	//   ....[122]....
        /*1e24*/ 	.word	0xffffffff


	//   ....[123]....
        /*1e28*/ 	.word	0xffffffff


	//   ....[124]....
        /*1e2c*/ 	.word	0xffffffff


	//   ....[125]....
        /*1e30*/ 	.word	0xffffffff


	//   ....[126]....
        /*1e34*/ 	.word	0xffffffff


	//   ....[127]....
        /*1e38*/ 	.word	0xffffffff


	//   ....[128]....
        /*1e3c*/ 	.word	0xffffffff


	//   ....[129]....
        /*1e40*/ 	.word	0xffffffff


	//   ....[130]....
        /*1e44*/ 	.word	0xffffffff


	//   ....[131]....
        /*1e48*/ 	.word	0xffffffff


	//   ....[132]....
        /*1e4c*/ 	.word	0xffffffff


	//   ....[133]....
        /*1e50*/ 	.word	0xffffffff


	//   ....[134]....
        /*1e54*/ 	.word	0xffffffff


	//   ....[135]....
        /*1e58*/ 	.word	0xffffffff


	//   ....[136]....
        /*1e5c*/ 	.word	0xffffffff


	//   ....[137]....
        /*1e60*/ 	.word	0xffffffff


	//   ....[138]....
        /*1e64*/ 	.word	0xffffffff


	//   ....[139]....
        /*1e68*/ 	.word	0xffffffff


	//   ....[140]....
        /*1e6c*/ 	.word	0xffffffff


	//   ....[141]....
        /*1e70*/ 	.word	0xffffffff


	//   ....[142]....
        /*1e74*/ 	.word	0xffffffff


	//   ....[143]....
        /*1e78*/ 	.word	0xffffffff


	//   ....[144]....
        /*1e7c*/ 	.word	0xffffffff


	//   ....[145]....
        /*1e80*/ 	.word	0xffffffff


	//   ....[146]....
        /*1e84*/ 	.word	0xffffffff


	//   ....[147]....
        /*1e88*/ 	.word	0xffffffff


	//   ....[148]....
        /*1e8c*/ 	.word	0xffffffff


	//   ....[149]....
        /*1e90*/ 	.word	0xffffffff


	//   ....[150]....
        /*1e94*/ 	.word	0xffffffff


	//   ....[151]....
        /*1e98*/ 	.word	0xffffffff


	//   ....[152]....
        /*1e9c*/ 	.word	0xffffffff


	//   ....[153]....
        /*1ea0*/ 	.word	0xffffffff


	//   ....[154]....
        /*1ea4*/ 	.word	0xffffffff


	//   ....[155]....
        /*1ea8*/ 	.word	0xffffffff


	//   ....[156]....
        /*1eac*/ 	.word	0xffffffff


	//   ....[157]....
        /*1eb0*/ 	.word	0xffffffff


	//   ....[158]....
        /*1eb4*/ 	.word	0xffffffff


	//   ....[159]....
        /*1eb8*/ 	.word	0xffffffff


	//   ....[160]....
        /*1ebc*/ 	.word	0xffffffff


	//   ....[161]....
        /*1ec0*/ 	.word	0xffffffff


	//   ....[162]....
        /*1ec4*/ 	.word	0xffffffff


	//   ....[163]....
        /*1ec8*/ 	.word	0xffffffff


	//   ....[164]....
        /*1ecc*/ 	.word	0xffffffff


	//   ....[165]....
        /*1ed0*/ 	.word	0xffffffff


	//   ....[166]....
        /*1ed4*/ 	.word	0xffffffff


	//   ....[167]....
        /*1ed8*/ 	.word	0xffffffff


	//   ....[168]....
        /*1edc*/ 	.word	0xffffffff


	//   ....[169]....
        /*1ee0*/ 	.word	0xffffffff


	//   ....[170]....
        /*1ee4*/ 	.word	0xffffffff


	//   ....[171]....
        /*1ee8*/ 	.word	0xffffffff


	//   ....[172]....
        /*1eec*/ 	.word	0xffffffff


	//   ....[173]....
        /*1ef0*/ 	.word	0xffffffff


	//   ....[174]....
        /*1ef4*/ 	.word	0xffffffff


	//   ....[175]....
        /*1ef8*/ 	.word	0xffffffff


	//   ....[176]....
        /*1efc*/ 	.word	0xffffffff


	//   ....[177]....
        /*1f00*/ 	.word	0xffffffff


	//   ....[178]....
        /*1f04*/ 	.word	0xffffffff


	//   ....[179]....
        /*1f08*/ 	.word	0xffffffff


	//   ....[180]....
        /*1f0c*/ 	.word	0xffffffff


	//   ....[181]....
        /*1f10*/ 	.word	0xffffffff


	//   ....[182]....
        /*1f14*/ 	.word	0xffffffff


	//   ....[183]....
        /*1f18*/ 	.word	0xffffffff


	//   ....[184]....
        /*1f1c*/ 	.word	0xffffffff


	//   ....[185]....
        /*1f20*/ 	.word	0xffffffff


	//   ....[186]....
        /*1f24*/ 	.word	0xffffffff


	//   ....[187]....
        /*1f28*/ 	.word	0xffffffff


	//   ....[188]....
        /*1f2c*/ 	.word	0xffffffff


	//   ....[189]....
        /*1f30*/ 	.word	0xffffffff


	//   ....[190]....
        /*1f34*/ 	.word	0xffffffff


	//   ....[191]....
        /*1f38*/ 	.word	0xffffffff


	//   ....[192]....
        /*1f3c*/ 	.word	0xffffffff


	//   ....[193]....
        /*1f40*/ 	.word	0xffffffff


	//   ....[194]....
        /*1f44*/ 	.word	0xffffffff


	//   ....[195]....
        /*1f48*/ 	.word	0xffffffff


	//   ....[196]....
        /*1f4c*/ 	.word	0xffffffff


	//   ....[197]....
        /*1f50*/ 	.word	0xffffffff


	//   ....[198]....
        /*1f54*/ 	.word	0xffffffff


	//   ....[199]....
        /*1f58*/ 	.word	0xffffffff


	//   ....[200]....
        /*1f5c*/ 	.word	0xffffffff


	//   ....[201]....
        /*1f60*/ 	.word	0xffffffff


	//   ....[202]....
        /*1f64*/ 	.word	0xffffffff


	//   ....[203]....
        /*1f68*/ 	.word	0xffffffff


	//   ....[204]....
        /*1f6c*/ 	.word	0xffffffff


	//   ....[205]....
        /*1f70*/ 	.word	0xffffffff


	//   ....[206]....
        /*1f74*/ 	.word	0xffffffff


	//   ....[207]....
        /*1f78*/ 	.word	0xffffffff


	//   ....[208]....
        /*1f7c*/ 	.word	0xffffffff


	//   ....[209]....
        /*1f80*/ 	.word	0xffffffff


	//   ....[210]....
        /*1f84*/ 	.word	0xffffffff


	//   ....[211]....
        /*1f88*/ 	.word	0xffffffff


	//   ....[212]....
        /*1f8c*/ 	.word	0xffffffff


	//   ....[213]....
        /*1f90*/ 	.word	0xffffffff


	//   ....[214]....
        /*1f94*/ 	.word	0xffffffff


	//   ....[215]....
        /*1f98*/ 	.word	0xffffffff


	//   ....[216]....
        /*1f9c*/ 	.word	0xffffffff


	//   ....[217]....
        /*1fa0*/ 	.word	0xffffffff


	//   ....[218]....
        /*1fa4*/ 	.word	0xffffffff


	//   ....[219]....
        /*1fa8*/ 	.word	0xffffffff


	//   ....[220]....
        /*1fac*/ 	.word	0xffffffff


	//   ....[221]....
        /*1fb0*/ 	.word	0xffffffff


	//   ....[222]....
        /*1fb4*/ 	.word	0xffffffff


	//   ....[223]....
        /*1fb8*/ 	.word	0xffffffff


	//   ....[224]....
        /*1fbc*/ 	.word	0xffffffff


	//   ....[225]....
        /*1fc0*/ 	.word	0xffffffff


	//   ....[226]....
        /*1fc4*/ 	.word	0xffffffff


	//   ....[227]....
        /*1fc8*/ 	.word	0xffffffff


	//   ....[228]....
        /*1fcc*/ 	.word	0xffffffff


	//   ....[229]....
        /*1fd0*/ 	.word	0xffffffff


	//   ....[230]....
        /*1fd4*/ 	.word	0xffffffff


	//   ....[231]....
        /*1fd8*/ 	.word	0xffffffff


	//   ....[232]....
        /*1fdc*/ 	.word	0xffffffff


	//   ....[233]....
        /*1fe0*/ 	.word	0xffffffff


	//   ....[234]....
        /*1fe4*/ 	.word	0xffffffff


	//   ....[235]....
        /*1fe8*/ 	.word	0xffffffff


	//   ....[236]....
        /*1fec*/ 	.word	0xffffffff


	//   ....[237]....
        /*1ff0*/ 	.word	0xffffffff


	//   ....[238]....
        /*1ff4*/ 	.word	0xffffffff


	//   ....[239]....
        /*1ff8*/ 	.word	0xffffffff


	//   ....[240]....
        /*1ffc*/ 	.word	0xffffffff


	//   ....[241]....
        /*2000*/ 	.word	0xffffffff


	//   ....[242]....
        /*2004*/ 	.word	0xffffffff


	//   ....[243]....
        /*2008*/ 	.word	0xffffffff


	//   ....[244]....
        /*200c*/ 	.word	0xffffffff


	//   ....[245]....
        /*2010*/ 	.word	0xffffffff


	//   ....[246]....
        /*2014*/ 	.word	0xffffffff


	//   ....[247]....
        /*2018*/ 	.word	0xffffffff


	//   ....[248]....
        /*201c*/ 	.word	0xffffffff


	//   ....[249]....
        /*2020*/ 	.word	0xffffffff


	//   ....[250]....
        /*2024*/ 	.word	0xffffffff


	//   ....[251]....
        /*2028*/ 	.word	0xffffffff


	//   ....[252]....
        /*202c*/ 	.word	0xffffffff


	//   ....[253]....
        /*2030*/ 	.word	0xffffffff


	//   ....[254]....
        /*2034*/ 	.word	0xffffffff


	//   ....[255]....
        /*2038*/ 	.word	0xffffffff


	//   ....[0]....
        /*203c*/ 	.word	0xffffffff


	//   ....[1]....
        /*2040*/ 	.word	0xffffffff


	//   ....[2]....
        /*2044*/ 	.word	0xffffffff


	//   ....[3]....
        /*2048*/ 	.word	0xffffffff


	//   ....[4]....
        /*204c*/ 	.word	0xffffffff


	//   ....[5]....
        /*2050*/ 	.word	0xffffffff


	//   ....[6]....
        /*2054*/ 	.word	0xffffffff


	//   ....[7]....
        /*2058*/ 	.word	0xffffffff


	//   ....[8]....
        /*205c*/ 	.word	0xffffffff


	//   ....[9]....
        /*2060*/ 	.word	0xffffffff


	//   ....[10]....
        /*2064*/ 	.word	0xffffffff


	//   ....[11]....
        /*2068*/ 	.word	0xffffffff


	//   ....[12]....
        /*206c*/ 	.word	0xffffffff


	//   ....[13]....
        /*2070*/ 	.word	0xffffffff


	//   ....[14]....
        /*2074*/ 	.word	0xffffffff


	//   ....[15]....
        /*2078*/ 	.word	0xffffffff


	//   ....[16]....
        /*207c*/ 	.word	0xffffffff


	//   ....[17]....
        /*2080*/ 	.word	0xffffffff


	//   ....[18]....
        /*2084*/ 	.word	0xffffffff


	//   ....[19]....
        /*2088*/ 	.word	0xffffffff


	//   ....[20]....
        /*208c*/ 	.word	0xffffffff


	//   ....[21]....
        /*2090*/ 	.word	0xffffffff


	//   ....[22]....
        /*2094*/ 	.word	0xffffffff


	//   ....[23]....
        /*2098*/ 	.word	0xffffffff


	//   ....[24]....
        /*209c*/ 	.word	0xffffffff


	//   ....[25]....
        /*20a0*/ 	.word	0xffffffff


	//   ....[26]....
        /*20a4*/ 	.word	0xffffffff


	//   ....[27]....
        /*20a8*/ 	.word	0xffffffff


	//   ....[28]....
        /*20ac*/ 	.word	0xffffffff


	//   ....[29]....
        /*20b0*/ 	.word	0xffffffff


	//   ....[30]....
        /*20b4*/ 	.word	0xffffffff


	//   ....[31]....
        /*20b8*/ 	.word	0xffffffff


	//   ....[32]....
        /*20bc*/ 	.word	0xffffffff


	//   ....[33]....
        /*20c0*/ 	.word	0xffffffff


	//   ....[34]....
        /*20c4*/ 	.word	0xffffffff


	//   ....[35]....
        /*20c8*/ 	.word	0xffffffff


	//   ....[36]....
        /*20cc*/ 	.word	0xffffffff


	//   ....[37]....
        /*20d0*/ 	.word	0xffffffff


	//   ....[38]....
        /*20d4*/ 	.word	0xffffffff


	//   ....[39]....
        /*20d8*/ 	.word	0xffffffff


	//   ....[40]....
        /*20dc*/ 	.word	0xffffffff


	//   ....[41]....
        /*20e0*/ 	.word	0xffffffff


	//   ....[42]....
        /*20e4*/ 	.word	0xffffffff


	//   ....[43]....
        /*20e8*/ 	.word	0xffffffff


	//   ....[44]....
        /*20ec*/ 	.word	0xffffffff


	//   ....[45]....
        /*20f0*/ 	.word	0xffffffff


	//   ....[46]....
        /*20f4*/ 	.word	0xffffffff


	//   ....[47]....
        /*20f8*/ 	.word	0xffffffff


	//   ....[48]....
        /*20fc*/ 	.word	0xffffffff


	//   ....[49]....
        /*2100*/ 	.word	0xffffffff


	//   ....[50]....
        /*2104*/ 	.word	0xffffffff


	//   ....[51]....
        /*2108*/ 	.word	0xffffffff


	//   ....[52]....
        /*210c*/ 	.word	0xffffffff


	//   ....[53]....
        /*2110*/ 	.word	0xffffffff


	//   ....[54]....
        /*2114*/ 	.word	0xffffffff


	//   ....[55]....
        /*2118*/ 	.word	0xffffffff


	//   ....[56]....
        /*211c*/ 	.word	0xffffffff


	//   ....[57]....
        /*2120*/ 	.word	0xffffffff


	//   ....[58]....
        /*2124*/ 	.word	0xffffffff


	//   ....[59]....
        /*2128*/ 	.word	0xffffffff


	//   ....[60]....
        /*212c*/ 	.word	0xffffffff


	//   ....[61]....
        /*2130*/ 	.word	0xffffffff


	//   ....[62]....
        /*2134*/ 	.word	0xffffffff


	//   ....[63]....
        /*2138*/ 	.word	0xffffffff


	//   ....[64]....
        /*213c*/ 	.word	0xffffffff


	//   ....[65]....
        /*2140*/ 	.word	0xffffffff


	//   ....[66]....
        /*2144*/ 	.word	0xffffffff


	//   ....[67]....
        /*2148*/ 	.word	0xffffffff


	//   ....[68]....
        /*214c*/ 	.word	0xffffffff


	//   ....[69]....
        /*2150*/ 	.word	0xffffffff


	//   ....[70]....
        /*2154*/ 	.word	0xffffffff


	//   ....[71]....
        /*2158*/ 	.word	0xffffffff


	//   ....[72]....
        /*215c*/ 	.word	0xffffffff


	//   ....[73]....
        /*2160*/ 	.word	0xffffffff


	//   ....[74]....
        /*2164*/ 	.word	0xffffffff


	//   ....[75]....
        /*2168*/ 	.word	0xffffffff


	//   ....[76]....
        /*216c*/ 	.word	0xffffffff


	//   ....[77]....
        /*2170*/ 	.word	0xffffffff


	//   ....[78]....
        /*2174*/ 	.word	0xffffffff


	//   ....[79]....
        /*2178*/ 	.word	0xffffffff


	//   ....[80]....
        /*217c*/ 	.word	0xffffffff


	//   ....[81]....
        /*2180*/ 	.word	0xffffffff


	//   ....[82]....
        /*2184*/ 	.word	0xffffffff


	//   ....[83]....
        /*2188*/ 	.word	0xffffffff


	//   ....[84]....
        /*218c*/ 	.word	0xffffffff


	//   ....[85]....
        /*2190*/ 	.word	0xffffffff


	//   ....[86]....
        /*2194*/ 	.word	0xffffffff


	//   ....[87]....
        /*2198*/ 	.word	0xffffffff


	//   ....[88]....
        /*219c*/ 	.word	0xffffffff


	//   ....[89]....
        /*21a0*/ 	.word	0xffffffff


	//   ....[90]....
        /*21a4*/ 	.word	0xffffffff


	//   ....[91]....
        /*21a8*/ 	.word	0xffffffff


	//   ....[92]....
        /*21ac*/ 	.word	0xffffffff


	//   ....[93]....
        /*21b0*/ 	.word	0xffffffff


	//   ....[94]....
        /*21b4*/ 	.word	0xffffffff


	//   ....[95]....
        /*21b8*/ 	.word	0xffffffff


	//   ....[96]....
        /*21bc*/ 	.word	0xffffffff


	//   ....[97]....
        /*21c0*/ 	.word	0xffffffff


	//   ....[98]....
        /*21c4*/ 	.word	0xffffffff


	//   ....[99]....
        /*21c8*/ 	.word	0xffffffff


	//   ....[100]....
        /*21cc*/ 	.word	0xffffffff


	//   ....[101]....
        /*21d0*/ 	.word	0xffffffff


	//   ....[102]....
        /*21d4*/ 	.word	0xffffffff


	//   ....[103]....
        /*21d8*/ 	.word	0xffffffff


	//   ....[104]....
        /*21dc*/ 	.word	0xffffffff


	//   ....[105]....
        /*21e0*/ 	.word	0xffffffff


	//   ....[106]....
        /*21e4*/ 	.word	0xffffffff


	//   ....[107]....
        /*21e8*/ 	.word	0xffffffff


	//   ....[108]....
        /*21ec*/ 	.word	0xffffffff


	//   ....[109]....
        /*21f0*/ 	.word	0xffffffff


	//   ....[110]....
        /*21f4*/ 	.word	0xffffffff


	//   ....[111]....
        /*21f8*/ 	.word	0xffffffff


	//   ....[112]....
        /*21fc*/ 	.word	0xffffffff


	//   ....[113]....
        /*2200*/ 	.word	0xffffffff


	//   ....[114]....
        /*2204*/ 	.word	0xffffffff


	//   ....[115]....
        /*2208*/ 	.word	0xffffffff


	//   ....[116]....
        /*220c*/ 	.word	0xffffffff


	//   ....[117]....
        /*2210*/ 	.word	0xffffffff


	//   ....[118]....
        /*2214*/ 	.word	0xffffffff


	//   ....[119]....
        /*2218*/ 	.word	0xffffffff


	//   ....[120]....
        /*221c*/ 	.word	0xffffffff


	//   ....[121]....
        /*2220*/ 	.word	0xffffffff


	//   ....[122]....
        /*2224*/ 	.word	0xffffffff


	//   ....[123]....
        /*2228*/ 	.word	0xffffffff


	//   ....[124]....
        /*222c*/ 	.word	0xffffffff


	//   ....[125]....
        /*2230*/ 	.word	0xffffffff


	//   ....[126]....
        /*2234*/ 	.word	0xffffffff


	//   ....[127]....
        /*2238*/ 	.word	0xffffffff


	//   ....[128]....
        /*223c*/ 	.word	0xffffffff


	//   ....[129]....
        /*2240*/ 	.word	0xffffffff


	//   ....[130]....
        /*2244*/ 	.word	0xffffffff


	//   ....[131]....
        /*2248*/ 	.word	0xffffffff


	//   ....[132]....
        /*224c*/ 	.word	0xffffffff


	//   ....[133]....
        /*2250*/ 	.word	0xffffffff


	//   ....[134]....
        /*2254*/ 	.word	0xffffffff


	//   ....[135]....
        /*2258*/ 	.word	0xffffffff


	//   ....[136]....
        /*225c*/ 	.word	0xffffffff


	//   ....[137]....
        /*2260*/ 	.word	0xffffffff


	//   ....[138]....
        /*2264*/ 	.word	0xffffffff


	//   ....[139]....
        /*2268*/ 	.word	0xffffffff


	//   ....[140]....
        /*226c*/ 	.word	0xffffffff


	//   ....[141]....
        /*2270*/ 	.word	0xffffffff


	//   ....[142]....
        /*2274*/ 	.word	0xffffffff


	//   ....[143]....
        /*2278*/ 	.word	0xffffffff


	//   ....[144]....
        /*227c*/ 	.word	0xffffffff


	//   ....[145]....
        /*2280*/ 	.word	0xffffffff


	//   ....[146]....
        /*2284*/ 	.word	0xffffffff


	//   ....[147]....
        /*2288*/ 	.word	0xffffffff


	//   ....[148]....
        /*228c*/ 	.word	0xffffffff


	//   ....[149]....
        /*2290*/ 	.word	0xffffffff


	//   ....[150]....
        /*2294*/ 	.word	0xffffffff


	//   ....[151]....
        /*2298*/ 	.word	0xffffffff


	//   ....[152]....
        /*229c*/ 	.word	0xffffffff


	//   ....[153]....
        /*22a0*/ 	.word	0xffffffff


	//   ....[154]....
        /*22a4*/ 	.word	0xffffffff


	//   ....[155]....
        /*22a8*/ 	.word	0xffffffff


	//   ....[156]....
        /*22ac*/ 	.word	0xffffffff


	//   ....[157]....
        /*22b0*/ 	.word	0xffffffff


	//   ....[158]....
        /*22b4*/ 	.word	0xffffffff


	//   ....[159]....
        /*22b8*/ 	.word	0xffffffff


	//   ....[160]....
        /*22bc*/ 	.word	0xffffffff


	//   ....[161]....
        /*22c0*/ 	.word	0xffffffff


	//   ....[162]....
        /*22c4*/ 	.word	0xffffffff


	//   ....[163]....
        /*22c8*/ 	.word	0xffffffff


	//   ....[164]....
        /*22cc*/ 	.word	0xffffffff


	//   ....[165]....
        /*22d0*/ 	.word	0xffffffff


	//   ....[166]....
        /*22d4*/ 	.word	0xffffffff


	//   ....[167]....
        /*22d8*/ 	.word	0xffffffff


	//   ....[168]....
        /*22dc*/ 	.word	0xffffffff


	//   ....[169]....
        /*22e0*/ 	.word	0xffffffff


	//   ....[170]....
        /*22e4*/ 	.word	0xffffffff


	//   ....[171]....
        /*22e8*/ 	.word	0xffffffff


	//   ....[172]....
        /*22ec*/ 	.word	0xffffffff


	//   ....[173]....
        /*22f0*/ 	.word	0xffffffff


	//   ....[174]....
        /*22f4*/ 	.word	0xffffffff


	//   ....[175]....
        /*22f8*/ 	.word	0xffffffff


	//   ....[176]....
        /*22fc*/ 	.word	0xffffffff


	//   ....[177]....
        /*2300*/ 	.word	0xffffffff


	//   ....[178]....
        /*2304*/ 	.word	0xffffffff


	//   ....[179]....
        /*2308*/ 	.word	0xffffffff


	//   ....[180]....
        /*230c*/ 	.word	0xffffffff


	//   ....[181]....
        /*2310*/ 	.word	0xffffffff


	//   ....[182]....
        /*2314*/ 	.word	0xffffffff


	//   ....[183]....
        /*2318*/ 	.word	0xffffffff


	//   ....[184]....
        /*231c*/ 	.word	0xffffffff


	//   ....[185]....
        /*2320*/ 	.word	0xffffffff


	//   ....[186]....
        /*2324*/ 	.word	0xffffffff


	//   ....[187]....
        /*2328*/ 	.word	0xffffffff


	//   ....[188]....
        /*232c*/ 	.word	0xffffffff


	//   ....[189]....
        /*2330*/ 	.word	0xffffffff


	//   ....[190]....
        /*2334*/ 	.word	0xffffffff


	//   ....[191]....
        /*2338*/ 	.word	0xffffffff


	//   ....[192]....
        /*233c*/ 	.word	0xffffffff


	//   ....[193]....
        /*2340*/ 	.word	0xffffffff


	//   ....[194]....
        /*2344*/ 	.word	0xffffffff


	//   ....[195]....
        /*2348*/ 	.word	0xffffffff


	//   ....[196]....
        /*234c*/ 	.word	0xffffffff


	//   ....[197]....
        /*2350*/ 	.word	0xffffffff


	//   ....[198]....
        /*2354*/ 	.word	0xffffffff


	//   ....[199]....
        /*2358*/ 	.word	0xffffffff


	//   ....[200]....
        /*235c*/ 	.word	0xffffffff


	//   ....[201]....
        /*2360*/ 	.word	0xffffffff


	//   ....[202]....
        /*2364*/ 	.word	0xffffffff


	//   ....[203]....
        /*2368*/ 	.word	0xffffffff


	//   ....[204]....
        /*236c*/ 	.word	0xffffffff


	//   ....[205]....
        /*2370*/ 	.word	0xffffffff


	//   ....[206]....
        /*2374*/ 	.word	0xffffffff


	//   ....[207]....
        /*2378*/ 	.word	0xffffffff


	//   ....[208]....
        /*237c*/ 	.word	0xffffffff


	//   ....[209]....
        /*2380*/ 	.word	0xffffffff


	//   ....[210]....
        /*2384*/ 	.word	0xffffffff


	//   ....[211]....
        /*2388*/ 	.word	0xffffffff


	//   ....[212]....
        /*238c*/ 	.word	0xffffffff


	//   ....[213]....
        /*2390*/ 	.word	0xffffffff


	//   ....[214]....
        /*2394*/ 	.word	0xffffffff


	//   ....[215]....
        /*2398*/ 	.word	0xffffffff


	//   ....[216]....
        /*239c*/ 	.word	0xffffffff


	//   ....[217]....
        /*23a0*/ 	.word	0xffffffff


	//   ....[218]....
        /*23a4*/ 	.word	0xffffffff


	//   ....[219]....
        /*23a8*/ 	.word	0xffffffff


	//   ....[220]....
        /*23ac*/ 	.word	0xffffffff


	//   ....[221]....
        /*23b0*/ 	.word	0xffffffff


	//   ....[222]....
        /*23b4*/ 	.word	0xffffffff


	//   ....[223]....
        /*23b8*/ 	.word	0xffffffff


	//   ....[224]....
        /*23bc*/ 	.word	0xffffffff


	//   ....[225]....
        /*23c0*/ 	.word	0xffffffff


	//   ....[226]....
        /*23c4*/ 	.word	0xffffffff


	//   ....[227]....
        /*23c8*/ 	.word	0xffffffff


	//   ....[228]....
        /*23cc*/ 	.word	0xffffffff


	//   ....[229]....
        /*23d0*/ 	.word	0xffffffff


	//   ....[230]....
        /*23d4*/ 	.word	0xffffffff


	//   ....[231]....
        /*23d8*/ 	.word	0xffffffff


	//   ....[232]....
        /*23dc*/ 	.word	0xffffffff


	//   ....[233]....
        /*23e0*/ 	.word	0xffffffff


	//   ....[234]....
        /*23e4*/ 	.word	0xffffffff


	//   ....[235]....
        /*23e8*/ 	.word	0xffffffff


	//   ....[236]....
        /*23ec*/ 	.word	0xffffffff


	//   ....[237]....
        /*23f0*/ 	.word	0xffffffff


	//   ....[238]....
        /*23f4*/ 	.word	0xffffffff


	//   ....[239]....
        /*23f8*/ 	.word	0xffffffff


	//   ....[240]....
        /*23fc*/ 	.word	0xffffffff


	//   ....[241]....
        /*2400*/ 	.word	0xffffffff


	//   ....[242]....
        /*2404*/ 	.word	0xffffffff


	//   ....[243]....
        /*2408*/ 	.word	0xffffffff


	//   ....[244]....
        /*240c*/ 	.word	0xffffffff


	//   ....[245]....
        /*2410*/ 	.word	0xffffffff


	//   ....[246]....
        /*2414*/ 	.word	0xffffffff


	//   ....[247]....
        /*2418*/ 	.word	0xffffffff


	//   ....[248]....
        /*241c*/ 	.word	0xffffffff


	//   ....[249]....
        /*2420*/ 	.word	0xffffffff


	//   ....[250]....
        /*2424*/ 	.word	0xffffffff


	//   ....[251]....
        /*2428*/ 	.word	0xffffffff


	//   ....[252]....
        /*242c*/ 	.word	0xffffffff


	//   ....[253]....
        /*2430*/ 	.word	0xffffffff


	//   ....[254]....
        /*2434*/ 	.word	0xffffffff


	//   ....[255]....
        /*2438*/ 	.word	0xffffffff


	//   ....[0]....
        /*243c*/ 	.word	0xffffffff


	//   ....[1]....
        /*2440*/ 	.word	0xffffffff


	//   ....[2]....
        /*2444*/ 	.word	0xffffffff


	//   ....[3]....
        /*2448*/ 	.word	0xffffffff


	//   ....[4]....
        /*244c*/ 	.word	0xffffffff


	//   ....[5]....
        /*2450*/ 	.word	0xffffffff


	//   ....[6]....
        /*2454*/ 	.word	0xffffffff


	//   ....[7]....
        /*2458*/ 	.word	0xffffffff


	//   ....[8]....
        /*245c*/ 	.word	0xffffffff


	//   ....[9]....
        /*2460*/ 	.word	0xffffffff


	//   ....[10]....
        /*2464*/ 	.word	0xffffffff


	//   ....[11]....
        /*2468*/ 	.word	0xffffffff


	//   ....[12]....
        /*246c*/ 	.word	0xffffffff


	//   ....[13]....
        /*2470*/ 	.word	0xffffffff


	//   ....[14]....
        /*2474*/ 	.word	0xffffffff


	//   ....[15]....
        /*2478*/ 	.word	0xffffffff


	//   ....[16]....
        /*247c*/ 	.word	0xffffffff


	//   ....[17]....
        /*2480*/ 	.word	0xffffffff


	//   ....[18]....
        /*2484*/ 	.word	0xffffffff


	//   ....[19]....
        /*2488*/ 	.word	0xffffffff


	//   ....[20]....
        /*248c*/ 	.word	0xffffffff


	//   ....[21]....
        /*2490*/ 	.word	0xffffffff


	//   ....[22]....
        /*2494*/ 	.word	0xffffffff


	//   ....[23]....
        /*2498*/ 	.word	0xffffffff


	//   ....[24]....
        /*249c*/ 	.word	0xffffffff


	//   ....[25]....
        /*24a0*/ 	.word	0xffffffff


	//   ....[26]....
        /*24a4*/ 	.word	0xffffffff


	//   ....[27]....
        /*24a8*/ 	.word	0xffffffff


	//   ....[28]....
        /*24ac*/ 	.word	0xffffffff


	//   ....[29]....
        /*24b0*/ 	.word	0xffffffff


	//   ....[30]....
        /*24b4*/ 	.word	0xffffffff


	//   ....[31]....
        /*24b8*/ 	.word	0xffffffff


	//   ....[32]....
        /*24bc*/ 	.word	0xffffffff


	//   ....[33]....
        /*24c0*/ 	.word	0xffffffff


	//   ....[34]....
        /*24c4*/ 	.word	0xffffffff


	//   ....[35]....
        /*24c8*/ 	.word	0xffffffff


	//   ....[36]....
        /*24cc*/ 	.word	0xffffffff


	//   ....[37]....
        /*24d0*/ 	.word	0xffffffff


	//   ....[38]....
        /*24d4*/ 	.word	0xffffffff


	//   ....[39]....
        /*24d8*/ 	.word	0xffffffff


	//   ....[40]....
        /*24dc*/ 	.word	0xffffffff


	//   ....[41]....
        /*24e0*/ 	.word	0xffffffff


	//   ....[42]....
        /*24e4*/ 	.word	0xffffffff


	//   ....[43]....
        /*24e8*/ 	.word	0xffffffff


	//   ....[44]....
        /*24ec*/ 	.word	0xffffffff


	//   ....[45]....
        /*24f0*/ 	.word	0xffffffff


	//   ....[46]....
        /*24f4*/ 	.word	0xffffffff


	//   ....[47]....
        /*24f8*/ 	.word	0xffffffff


	//   ....[48]....
        /*24fc*/ 	.word	0xffffffff


	//   ....[49]....
        /*2500*/ 	.word	0xffffffff


	//   ....[50]....
        /*2504*/ 	.word	0xffffffff


	//   ....[51]....
        /*2508*/ 	.word	0xffffffff


	//   ....[52]....
        /*250c*/ 	.word	0xffffffff


	//   ....[53]....
        /*2510*/ 	.word	0xffffffff


	//   ....[54]....
        /*2514*/ 	.word	0xffffffff


	//   ....[55]....
        /*2518*/ 	.word	0xffffffff


	//   ....[56]....
        /*251c*/ 	.word	0xffffffff


	//   ....[57]....
        /*2520*/ 	.word	0xffffffff


	//   ....[58]....
        /*2524*/ 	.word	0xffffffff


	//   ....[59]....
        /*2528*/ 	.word	0xffffffff


	//   ....[60]....
        /*252c*/ 	.word	0xffffffff


	//   ....[61]....
        /*2530*/ 	.word	0xffffffff


	//   ....[62]....
        /*2534*/ 	.word	0xffffffff


	//   ....[63]....
        /*2538*/ 	.word	0xffffffff


	//   ....[64]....
        /*253c*/ 	.word	0xffffffff


	//   ....[65]....
        /*2540*/ 	.word	0xffffffff


	//   ....[66]....
        /*2544*/ 	.word	0xffffffff


	//   ....[67]....
        /*2548*/ 	.word	0xffffffff


	//   ....[68]....
        /*254c*/ 	.word	0xffffffff


	//   ....[69]....
        /*2550*/ 	.word	0xffffffff


	//   ....[70]....
        /*2554*/ 	.word	0xffffffff


	//   ....[71]....
        /*2558*/ 	.word	0xffffffff


	//   ....[72]....
        /*255c*/ 	.word	0xffffffff


	//   ....[73]....
        /*2560*/ 	.word	0xffffffff


	//   ....[74]....
        /*2564*/ 	.word	0xffffffff


	//   ....[75]....
        /*2568*/ 	.word	0xffffffff


	//   ....[76]....
        /*256c*/ 	.word	0xffffffff


	//   ....[77]....
        /*2570*/ 	.word	0xffffffff


	//   ....[78]....
        /*2574*/ 	.word	0xffffffff


	//   ....[79]....
        /*2578*/ 	.word	0xffffffff


	//   ....[80]....
        /*257c*/ 	.word	0xffffffff


	//   ....[81]....
        /*2580*/ 	.word	0xffffffff


	//   ....[82]....
        /*2584*/ 	.word	0xffffffff


	//   ....[83]....
        /*2588*/ 	.word	0xffffffff


	//   ....[84]....
        /*258c*/ 	.word	0xffffffff


	//   ....[85]....
        /*2590*/ 	.word	0xffffffff


	//   ....[86]....
        /*2594*/ 	.word	0xffffffff


	//   ....[87]....
        /*2598*/ 	.word	0xffffffff


	//   ....[88]....
        /*259c*/ 	.word	0xffffffff


	//   ....[89]....
        /*25a0*/ 	.word	0xffffffff


	//   ....[90]....
        /*25a4*/ 	.word	0xffffffff


	//   ....[91]....
        /*25a8*/ 	.word	0xffffffff


	//   ....[92]....
        /*25ac*/ 	.word	0xffffffff


	//   ....[93]....
        /*25b0*/ 	.word	0xffffffff


	//   ....[94]....
        /*25b4*/ 	.word	0xffffffff


	//   ....[95]....
        /*25b8*/ 	.word	0xffffffff


	//   ....[96]....
        /*25bc*/ 	.word	0xffffffff


	//   ....[97]....
        /*25c0*/ 	.word	0xffffffff


	//   ....[98]....
        /*25c4*/ 	.word	0xffffffff


	//   ....[99]....
        /*25c8*/ 	.word	0xffffffff


	//   ....[100]....
        /*25cc*/ 	.word	0xffffffff


	//   ....[101]....
        /*25d0*/ 	.word	0xffffffff


	//   ....[102]....
        /*25d4*/ 	.word	0xffffffff


	//   ....[103]....
        /*25d8*/ 	.word	0xffffffff


	//   ....[104]....
        /*25dc*/ 	.word	0xffffffff


	//   ....[105]....
        /*25e0*/ 	.word	0xffffffff


	//   ....[106]....
        /*25e4*/ 	.word	0xffffffff


	//   ....[107]....
        /*25e8*/ 	.word	0xffffffff


	//   ....[108]....
        /*25ec*/ 	.word	0xffffffff


	//   ....[109]....
        /*25f0*/ 	.word	0xffffffff


	//   ....[110]....
        /*25f4*/ 	.word	0xffffffff


	//   ....[111]....
        /*25f8*/ 	.word	0xffffffff


	//   ....[112]....
        /*25fc*/ 	.word	0xffffffff


	//   ....[113]....
        /*2600*/ 	.word	0xffffffff


	//   ....[114]....
        /*2604*/ 	.word	0xffffffff


	//   ....[115]....
        /*2608*/ 	.word	0xffffffff


	//   ....[116]....
        /*260c*/ 	.word	0xffffffff


	//   ....[117]....
        /*2610*/ 	.word	0xffffffff


	//   ....[118]....
        /*2614*/ 	.word	0xffffffff


	//   ....[119]....
        /*2618*/ 	.word	0xffffffff


	//   ....[120]....
        /*261c*/ 	.word	0xffffffff


	//   ....[121]....
        /*2620*/ 	.word	0xffffffff


	//   ....[122]....
        /*2624*/ 	.word	0xffffffff


	//   ....[123]....
        /*2628*/ 	.word	0xffffffff


	//   ....[124]....
        /*262c*/ 	.word	0xffffffff


	//   ....[125]....
        /*2630*/ 	.word	0xffffffff


	//   ....[126]....
        /*2634*/ 	.word	0xffffffff


	//   ....[127]....
        /*2638*/ 	.word	0xffffffff


	//   ....[128]....
        /*263c*/ 	.word	0xffffffff


	//   ....[129]....
        /*2640*/ 	.word	0xffffffff


	//   ....[130]....
        /*2644*/ 	.word	0xffffffff


	//   ....[131]....
        /*2648*/ 	.word	0xffffffff


	//   ....[132]....
        /*264c*/ 	.word	0xffffffff


	//   ....[133]....
        /*2650*/ 	.word	0xffffffff


	//   ....[134]....
        /*2654*/ 	.word	0xffffffff


	//   ....[135]....
        /*2658*/ 	.word	0xffffffff


	//   ....[136]....
        /*265c*/ 	.word	0xffffffff


	//   ....[137]....
        /*2660*/ 	.word	0xffffffff


	//   ....[138]....
        /*2664*/ 	.word	0xffffffff


	//   ....[139]....
        /*2668*/ 	.word	0xffffffff


	//   ....[140]....
        /*266c*/ 	.word	0xffffffff


	//   ....[141]....
        /*2670*/ 	.word	0xffffffff


	//   ....[142]....
        /*2674*/ 	.word	0xffffffff


	//   ....[143]....
        /*2678*/ 	.word	0xffffffff


	//   ....[144]....
        /*267c*/ 	.word	0xffffffff


	//   ....[145]....
        /*2680*/ 	.word	0xffffffff


	//   ....[146]....
        /*2684*/ 	.word	0xffffffff


	//   ....[147]....
        /*2688*/ 	.word	0xffffffff


	//   ....[148]....
        /*268c*/ 	.word	0xffffffff


	//   ....[149]....
        /*2690*/ 	.word	0xffffffff


	//   ....[150]....
        /*2694*/ 	.word	0xffffffff


	//   ....[151]....
        /*2698*/ 	.word	0xffffffff


	//   ....[152]....
        /*269c*/ 	.word	0xffffffff


	//   ....[153]....
        /*26a0*/ 	.word	0xffffffff


	//   ....[154]....
        /*26a4*/ 	.word	0xffffffff


	//   ....[155]....
        /*26a8*/ 	.word	0xffffffff


	//   ....[156]....
        /*26ac*/ 	.word	0xffffffff


	//   ....[157]....
        /*26b0*/ 	.word	0xffffffff


	//   ....[158]....
        /*26b4*/ 	.word	0xffffffff


	//   ....[159]....
        /*26b8*/ 	.word	0xffffffff


	//   ....[160]....
        /*26bc*/ 	.word	0xffffffff


	//   ....[161]....
        /*26c0*/ 	.word	0xffffffff


	//   ....[162]....
        /*26c4*/ 	.word	0xffffffff


	//   ....[163]....
        /*26c8*/ 	.word	0xffffffff


	//   ....[164]....
        /*26cc*/ 	.word	0xffffffff


	//   ....[165]....
        /*26d0*/ 	.word	0xffffffff


	//   ....[166]....
        /*26d4*/ 	.word	0xffffffff


	//   ....[167]....
        /*26d8*/ 	.word	0xffffffff


	//   ....[168]....
        /*26dc*/ 	.word	0xffffffff


	//   ....[169]....
        /*26e0*/ 	.word	0xffffffff


	//   ....[170]....
        /*26e4*/ 	.word	0xffffffff


	//   ....[171]....
        /*26e8*/ 	.word	0xffffffff


	//   ....[172]....
        /*26ec*/ 	.word	0xffffffff


	//   ....[173]....
        /*26f0*/ 	.word	0xffffffff


	//   ....[174]....
        /*26f4*/ 	.word	0xffffffff


	//   ....[175]....
        /*26f8*/ 	.word	0xffffffff


	//   ....[176]....
        /*26fc*/ 	.word	0xffffffff


	//   ....[177]....
        /*2700*/ 	.word	0xffffffff


	//   ....[178]....
        /*2704*/ 	.word	0xffffffff


	//   ....[179]....
        /*2708*/ 	.word	0xffffffff


	//   ....[180]....
        /*270c*/ 	.word	0xffffffff


	//   ....[181]....
        /*2710*/ 	.word	0xffffffff


	//   ....[182]....
        /*2714*/ 	.word	0xffffffff


	//   ....[183]....
        /*2718*/ 	.word	0xffffffff


	//   ....[184]....
        /*271c*/ 	.word	0xffffffff


	//   ....[185]....
        /*2720*/ 	.word	0xffffffff


	//   ....[186]....
        /*2724*/ 	.word	0xffffffff


	//   ....[187]....
        /*2728*/ 	.word	0xffffffff


	//   ....[188]....
        /*272c*/ 	.word	0xffffffff


	//   ....[189]....
        /*2730*/ 	.word	0xffffffff


	//   ....[190]....
        /*2734*/ 	.word	0xffffffff


	//   ....[191]....
        /*2738*/ 	.word	0xffffffff


	//   ....[192]....
        /*273c*/ 	.word	0xffffffff


	//   ....[193]....
        /*2740*/ 	.word	0xffffffff


	//   ....[194]....
        /*2744*/ 	.word	0xffffffff


	//   ....[195]....
        /*2748*/ 	.word	0xffffffff


	//   ....[196]....
        /*274c*/ 	.word	0xffffffff


	//   ....[197]....
        /*2750*/ 	.word	0xffffffff


	//   ....[198]....
        /*2754*/ 	.word	0xffffffff


	//   ....[199]....
        /*2758*/ 	.word	0xffffffff


	//   ....[200]....
        /*275c*/ 	.word	0xffffffff


	//   ....[201]....
        /*2760*/ 	.word	0xffffffff


	//   ....[202]....
        /*2764*/ 	.word	0xffffffff


	//   ....[203]....
        /*2768*/ 	.word	0xffffffff


	//   ....[204]....
        /*276c*/ 	.word	0xffffffff


	//   ....[205]....
        /*2770*/ 	.word	0xffffffff


	//   ....[206]....
        /*2774*/ 	.word	0xffffffff


	//   ....[207]....
        /*2778*/ 	.word	0xffffffff


	//   ....[208]....
        /*277c*/ 	.word	0xffffffff


	//   ....[209]....
        /*2780*/ 	.word	0xffffffff


	//   ....[210]....
        /*2784*/ 	.word	0xffffffff


	//   ....[211]....
        /*2788*/ 	.word	0xffffffff


	//   ....[212]....
        /*278c*/ 	.word	0xffffffff


	//   ....[213]....
        /*2790*/ 	.word	0xffffffff


	//   ....[214]....
        /*2794*/ 	.word	0xffffffff


	//   ....[215]....
        /*2798*/ 	.word	0xffffffff


	//   ....[216]....
        /*279c*/ 	.word	0xffffffff


	//   ....[217]....
        /*27a0*/ 	.word	0xffffffff


	//   ....[218]....
        /*27a4*/ 	.word	0xffffffff


	//   ....[219]....
        /*27a8*/ 	.word	0xffffffff


	//   ....[220]....
        /*27ac*/ 	.word	0xffffffff


	//   ....[221]....
        /*27b0*/ 	.word	0xffffffff


	//   ....[222]....
        /*27b4*/ 	.word	0xffffffff


	//   ....[223]....
        /*27b8*/ 	.word	0xffffffff


	//   ....[224]....
        /*27bc*/ 	.word	0xffffffff


	//   ....[225]....
        /*27c0*/ 	.word	0xffffffff


	//   ....[226]....
        /*27c4*/ 	.word	0xffffffff


	//   ....[227]....
        /*27c8*/ 	.word	0xffffffff


	//   ....[228]....
        /*27cc*/ 	.word	0xffffffff


	//   ....[229]....
        /*27d0*/ 	.word	0xffffffff


	//   ....[230]....
        /*27d4*/ 	.word	0xffffffff


	//   ....[231]....
        /*27d8*/ 	.word	0xffffffff


	//   ....[232]....
        /*27dc*/ 	.word	0xffffffff


	//   ....[233]....
        /*27e0*/ 	.word	0xffffffff


	//   ....[234]....
        /*27e4*/ 	.word	0xffffffff


	//   ....[235]....
        /*27e8*/ 	.word	0xffffffff


	//   ....[236]....
        /*27ec*/ 	.word	0xffffffff


	//   ....[237]....
        /*27f0*/ 	.word	0xffffffff


	//   ....[238]....
        /*27f4*/ 	.word	0xffffffff


	//   ....[239]....
        /*27f8*/ 	.word	0xffffffff


	//   ....[240]....
        /*27fc*/ 	.word	0xffffffff


	//   ....[241]....
        /*2800*/ 	.word	0xffffffff


	//   ....[242]....
        /*2804*/ 	.word	0xffffffff


	//   ....[243]....
        /*2808*/ 	.word	0xffffffff


	//   ....[244]....
        /*280c*/ 	.word	0xffffffff


	//   ....[245]....
        /*2810*/ 	.word	0xffffffff


	//   ....[246]....
        /*2814*/ 	.word	0xffffffff


	//   ....[247]....
        /*2818*/ 	.word	0xffffffff


	//   ....[248]....
        /*281c*/ 	.word	0xffffffff


	//   ....[249]....
        /*2820*/ 	.word	0xffffffff


	//   ....[250]....
        /*2824*/ 	.word	0xffffffff


	//   ....[251]....
        /*2828*/ 	.word	0xffffffff


	//   ....[252]....
        /*282c*/ 	.word	0xffffffff


	//   ....[253]....
        /*2830*/ 	.word	0xffffffff


	//   ....[254]....
        /*2834*/ 	.word	0xffffffff


	//   ....[255]....
        /*2838*/ 	.word	0xffffffff


	//   ....[0]....
        /*283c*/ 	.word	0xffffffff


	//   ....[1]....
        /*2840*/ 	.word	0xffffffff


	//   ....[2]....
        /*2844*/ 	.word	0xffffffff


	//   ....[3]....
        /*2848*/ 	.word	0xffffffff


	//   ....[4]....
        /*284c*/ 	.word	0xffffffff


	//   ....[5]....
        /*2850*/ 	.word	0xffffffff


	//   ....[6]....
        /*2854*/ 	.word	0xffffffff


	//   ....[7]....
        /*2858*/ 	.word	0xffffffff


	//   ....[8]....
        /*285c*/ 	.word	0xffffffff


	//   ....[9]....
        /*2860*/ 	.word	0xffffffff


	//   ....[10]....
        /*2864*/ 	.word	0xffffffff


	//   ....[11]....
        /*2868*/ 	.word	0xffffffff


	//   ....[12]....
        /*286c*/ 	.word	0xffffffff


	//   ....[13]....
        /*2870*/ 	.word	0xffffffff


	//   ....[14]....
        /*2874*/ 	.word	0xffffffff


	//   ....[15]....
        /*2878*/ 	.word	0xffffffff


	//   ....[16]....
        /*287c*/ 	.word	0xffffffff


	//   ....[17]....
        /*2880*/ 	.word	0xffffffff


	//   ....[18]....
        /*2884*/ 	.word	0xffffffff


	//   ....[19]....
        /*2888*/ 	.word	0xffffffff


	//   ....[20]....
        /*288c*/ 	.word	0xffffffff


	//   ....[21]....
        /*2890*/ 	.word	0xffffffff


	//   ....[22]....
        /*2894*/ 	.word	0xffffffff


	//   ....[23]....
        /*2898*/ 	.word	0xffffffff


	//   ....[24]....
        /*289c*/ 	.word	0xffffffff


	//   ....[25]....
        /*28a0*/ 	.word	0xffffffff


	//   ....[26]....
        /*28a4*/ 	.word	0xffffffff


	//   ....[27]....
        /*28a8*/ 	.word	0xffffffff


	//   ....[28]....
        /*28ac*/ 	.word	0xffffffff


	//   ....[29]....
        /*28b0*/ 	.word	0xffffffff


	//   ....[30]....
        /*28b4*/ 	.word	0xffffffff


	//   ....[31]....
        /*28b8*/ 	.word	0xffffffff


	//   ....[32]....
        /*28bc*/ 	.word	0xffffffff


	//   ....[33]....
        /*28c0*/ 	.word	0xffffffff


	//   ....[34]....
        /*28c4*/ 	.word	0xffffffff


	//   ....[35]....
        /*28c8*/ 	.word	0xffffffff


	//   ....[36]....
        /*28cc*/ 	.word	0xffffffff


	//   ....[37]....
        /*28d0*/ 	.word	0xffffffff


	//   ....[38]....
        /*28d4*/ 	.word	0xffffffff


	//   ....[39]....
        /*28d8*/ 	.word	0xffffffff


	//   ....[40]....
        /*28dc*/ 	.word	0xffffffff


	//   ....[41]....
        /*28e0*/ 	.word	0xffffffff


	//   ....[42]....
        /*28e4*/ 	.word	0xffffffff


	//   ....[43]....
        /*28e8*/ 	.word	0xffffffff


	//   ....[44]....
        /*28ec*/ 	.word	0xffffffff


	//   ....[45]....
        /*28f0*/ 	.word	0xffffffff


	//   ....[46]....
        /*28f4*/ 	.word	0xffffffff


	//   ....[47]....
        /*28f8*/ 	.word	0xffffffff


	//   ....[48]....
        /*28fc*/ 	.word	0xffffffff


	//   ....[49]....
        /*2900*/ 	.word	0xffffffff


	//   ....[50]....
        /*2904*/ 	.word	0xffffffff


	//   ....[51]....
        /*2908*/ 	.word	0xffffffff


	//   ....[52]....
        /*290c*/ 	.word	0xffffffff


	//   ....[53]....
        /*2910*/ 	.word	0xffffffff


	//   ....[54]....
        /*2914*/ 	.word	0xffffffff


	//   ....[55]....
        /*2918*/ 	.word	0xffffffff


	//   ....[56]....
        /*291c*/ 	.word	0xffffffff


	//   ....[57]....
        /*2920*/ 	.word	0xffffffff


	//   ....[58]....
        /*2924*/ 	.word	0xffffffff


	//   ....[59]....
        /*2928*/ 	.word	0xffffffff


	//   ....[60]....
        /*292c*/ 	.word	0xffffffff


	//   ....[61]....
        /*2930*/ 	.word	0xffffffff


	//   ....[62]....
        /*2934*/ 	.word	0xffffffff


	//   ....[63]....
        /*2938*/ 	.word	0xffffffff


	//   ....[64]....
        /*293c*/ 	.word	0xffffffff


	//   ....[65]....
        /*2940*/ 	.word	0xffffffff


	//   ....[66]....
        /*2944*/ 	.word	0xffffffff


	//   ....[67]....
        /*2948*/ 	.word	0xffffffff


	//   ....[68]....
        /*294c*/ 	.word	0xffffffff


	//   ....[69]....
        /*2950*/ 	.word	0xffffffff


	//   ....[70]....
        /*2954*/ 	.word	0xffffffff


	//   ....[71]....
        /*2958*/ 	.word	0xffffffff


	//   ....[72]....
        /*295c*/ 	.word	0xffffffff


	//   ....[73]....
        /*2960*/ 	.word	0xffffffff


	//   ....[74]....
        /*2964*/ 	.word	0xffffffff


	//   ....[75]....
        /*2968*/ 	.word	0xffffffff


	//   ....[76]....
        /*296c*/ 	.word	0xffffffff


	//   ....[77]....
        /*2970*/ 	.word	0xffffffff


	//   ....[78]....
        /*2974*/ 	.word	0xffffffff


	//   ....[79]....
        /*2978*/ 	.word	0xffffffff


	//   ....[80]....
        /*297c*/ 	.word	0xffffffff


	//   ....[81]....
        /*2980*/ 	.word	0xffffffff


	//   ....[82]....
        /*2984*/ 	.word	0xffffffff


	//   ....[83]....
        /*2988*/ 	.word	0xffffffff


	//   ....[84]....
        /*298c*/ 	.word	0xffffffff


	//   ....[85]....
        /*2990*/ 	.word	0xffffffff


	//   ....[86]....
        /*2994*/ 	.word	0xffffffff


	//   ....[87]....
        /*2998*/ 	.word	0xffffffff


	//   ....[88]....
        /*299c*/ 	.word	0xffffffff


	//   ....[89]....
        /*29a0*/ 	.word	0xffffffff


	//   ....[90]....
        /*29a4*/ 	.word	0xffffffff


	//   ....[91]....
        /*29a8*/ 	.word	0xffffffff


	//   ....[92]....
        /*29ac*/ 	.word	0xffffffff


	//   ....[93]....
        /*29b0*/ 	.word	0xffffffff


	//   ....[94]....
        /*29b4*/ 	.word	0xffffffff


	//   ....[95]....
        /*29b8*/ 	.word	0xffffffff


	//   ....[96]....
        /*29bc*/ 	.word	0xffffffff


	//   ....[97]....
        /*29c0*/ 	.word	0xffffffff


	//   ....[98]....
        /*29c4*/ 	.word	0xffffffff


	//   ....[99]....
        /*29c8*/ 	.word	0xffffffff


	//   ....[100]....
        /*29cc*/ 	.word	0xffffffff


	//   ....[101]....
        /*29d0*/ 	.word	0xffffffff


	//   ....[102]....
        /*29d4*/ 	.word	0xffffffff


	//   ....[103]....
        /*29d8*/ 	.word	0xffffffff


	//   ....[104]....
        /*29dc*/ 	.word	0xffffffff


	//   ....[105]....
        /*29e0*/ 	.word	0xffffffff


	//   ....[106]....
        /*29e4*/ 	.word	0xffffffff


	//   ....[107]....
        /*29e8*/ 	.word	0xffffffff


	//   ....[108]....
        /*29ec*/ 	.word	0xffffffff


	//   ....[109]....
        /*29f0*/ 	.word	0xffffffff


	//   ....[110]....
        /*29f4*/ 	.word	0xffffffff


	//   ....[111]....
        /*29f8*/ 	.word	0xffffffff


	//   ....[112]....
        /*29fc*/ 	.word	0xffffffff


	//   ....[113]....
        /*2a00*/ 	.word	0xffffffff


	//   ....[114]....
        /*2a04*/ 	.word	0xffffffff


	//   ....[115]....
        /*2a08*/ 	.word	0xffffffff


	//   ....[116]....
        /*2a0c*/ 	.word	0xffffffff


	//   ....[117]....
        /*2a10*/ 	.word	0xffffffff


	//   ....[118]....
        /*2a14*/ 	.word	0xffffffff


	//   ....[119]....
        /*2a18*/ 	.word	0xffffffff


	//   ....[120]....
        /*2a1c*/ 	.word	0xffffffff


	//   ....[121]....
        /*2a20*/ 	.word	0xffffffff


	//   ....[122]....
        /*2a24*/ 	.word	0xffffffff


	//   ....[123]....
        /*2a28*/ 	.word	0xffffffff


	//   ....[124]....
        /*2a2c*/ 	.word	0xffffffff


	//   ....[125]....
        /*2a30*/ 	.word	0xffffffff


	//   ....[126]....
        /*2a34*/ 	.word	0xffffffff


	//   ....[127]....
        /*2a38*/ 	.word	0xffffffff


	//   ....[128]....
        /*2a3c*/ 	.word	0xffffffff


	//   ....[129]....
        /*2a40*/ 	.word	0xffffffff


	//   ....[130]....
        /*2a44*/ 	.word	0xffffffff


	//   ....[131]....
        /*2a48*/ 	.word	0xffffffff


	//   ....[132]....
        /*2a4c*/ 	.word	0xffffffff


	//   ....[133]....
        /*2a50*/ 	.word	0xffffffff


	//   ....[134]....
        /*2a54*/ 	.word	0xffffffff


	//   ....[135]....
        /*2a58*/ 	.word	0xffffffff


	//   ....[136]....
        /*2a5c*/ 	.word	0xffffffff


	//   ....[137]....
        /*2a60*/ 	.word	0xffffffff


	//   ....[138]....
        /*2a64*/ 	.word	0xffffffff


	//   ....[139]....
        /*2a68*/ 	.word	0xffffffff


	//   ....[140]....
        /*2a6c*/ 	.word	0xffffffff


	//   ....[141]....
        /*2a70*/ 	.word	0xffffffff


	//   ....[142]....
        /*2a74*/ 	.word	0xffffffff


	//   ....[143]....
        /*2a78*/ 	.word	0xffffffff


	//   ....[144]....
        /*2a7c*/ 	.word	0xffffffff


	//   ....[145]....
        /*2a80*/ 	.word	0xffffffff


	//   ....[146]....
        /*2a84*/ 	.word	0xffffffff


	//   ....[147]....
        /*2a88*/ 	.word	0xffffffff


	//   ....[148]....
        /*2a8c*/ 	.word	0xffffffff


	//   ....[149]....
        /*2a90*/ 	.word	0xffffffff


	//   ....[150]....
        /*2a94*/ 	.word	0xffffffff


	//   ....[151]....
        /*2a98*/ 	.word	0xffffffff


	//   ....[152]....
        /*2a9c*/ 	.word	0xffffffff


	//   ....[153]....
        /*2aa0*/ 	.word	0xffffffff


	//   ....[154]....
        /*2aa4*/ 	.word	0xffffffff


	//   ....[155]....
        /*2aa8*/ 	.word	0xffffffff


	//   ....[156]....
        /*2aac*/ 	.word	0xffffffff


	//   ....[157]....
        /*2ab0*/ 	.word	0xffffffff


	//   ....[158]....
        /*2ab4*/ 	.word	0xffffffff


	//   ....[159]....
        /*2ab8*/ 	.word	0xffffffff


	//   ....[160]....
        /*2abc*/ 	.word	0xffffffff


	//   ....[161]....
        /*2ac0*/ 	.word	0xffffffff


	//   ....[162]....
        /*2ac4*/ 	.word	0xffffffff


	//   ....[163]....
        /*2ac8*/ 	.word	0xffffffff


	//   ....[164]....
        /*2acc*/ 	.word	0xffffffff


	//   ....[165]....
        /*2ad0*/ 	.word	0xffffffff


	//   ....[166]....
        /*2ad4*/ 	.word	0xffffffff


	//   ....[167]....
        /*2ad8*/ 	.word	0xffffffff


	//   ....[168]....
        /*2adc*/ 	.word	0xffffffff


	//   ....[169]....
        /*2ae0*/ 	.word	0xffffffff


	//   ....[170]....
        /*2ae4*/ 	.word	0xffffffff


	//   ....[171]....
        /*2ae8*/ 	.word	0xffffffff


	//   ....[172]....
        /*2aec*/ 	.word	0xffffffff


	//   ....[173]....
        /*2af0*/ 	.word	0xffffffff


	//   ....[174]....
        /*2af4*/ 	.word	0xffffffff


	//   ....[175]....
        /*2af8*/ 	.word	0xffffffff


	//   ....[176]....
        /*2afc*/ 	.word	0xffffffff


	//   ....[177]....
        /*2b00*/ 	.word	0xffffffff


	//   ....[178]....
        /*2b04*/ 	.word	0xffffffff


	//   ....[179]....
        /*2b08*/ 	.word	0xffffffff


	//   ....[180]....
        /*2b0c*/ 	.word	0xffffffff


	//   ....[181]....
        /*2b10*/ 	.word	0xffffffff


	//   ....[182]....
        /*2b14*/ 	.word	0xffffffff


	//   ....[183]....
        /*2b18*/ 	.word	0xffffffff


	//   ....[184]....
        /*2b1c*/ 	.word	0xffffffff


	//   ....[185]....
        /*2b20*/ 	.word	0xffffffff


	//   ....[186]....
        /*2b24*/ 	.word	0xffffffff


	//   ....[187]....
        /*2b28*/ 	.word	0xffffffff


	//   ....[188]....
        /*2b2c*/ 	.word	0xffffffff


	//   ....[189]....
        /*2b30*/ 	.word	0xffffffff


	//   ....[190]....
        /*2b34*/ 	.word	0xffffffff


	//   ....[191]....
        /*2b38*/ 	.word	0xffffffff


	//   ....[192]....
        /*2b3c*/ 	.word	0xffffffff


	//   ....[193]....
        /*2b40*/ 	.word	0xffffffff


	//   ....[194]....
        /*2b44*/ 	.word	0xffffffff


	//   ....[195]....
        /*2b48*/ 	.word	0xffffffff


	//   ....[196]....
        /*2b4c*/ 	.word	0xffffffff


	//   ....[197]....
        /*2b50*/ 	.word	0xffffffff


	//   ....[198]....
        /*2b54*/ 	.word	0xffffffff


	//   ....[199]....
        /*2b58*/ 	.word	0xffffffff


	//   ....[200]....
        /*2b5c*/ 	.word	0xffffffff


	//   ....[201]....
        /*2b60*/ 	.word	0xffffffff


	//   ....[202]....
        /*2b64*/ 	.word	0xffffffff


	//   ....[203]....
        /*2b68*/ 	.word	0xffffffff


	//   ....[204]....
        /*2b6c*/ 	.word	0xffffffff


	//   ....[205]....
        /*2b70*/ 	.word	0xffffffff


	//   ....[206]....
        /*2b74*/ 	.word	0xffffffff


	//   ....[207]....
        /*2b78*/ 	.word	0xffffffff


	//   ....[208]....
        /*2b7c*/ 	.word	0xffffffff


	//   ....[209]....
        /*2b80*/ 	.word	0xffffffff


	//   ....[210]....
        /*2b84*/ 	.word	0xffffffff


	//   ....[211]....
        /*2b88*/ 	.word	0xffffffff


	//   ....[212]....
        /*2b8c*/ 	.word	0xffffffff


	//   ....[213]....
        /*2b90*/ 	.word	0xffffffff


	//   ....[214]....
        /*2b94*/ 	.word	0xffffffff


	//   ....[215]....
        /*2b98*/ 	.word	0xffffffff


	//   ....[216]....
        /*2b9c*/ 	.word	0xffffffff


	//   ....[217]....
        /*2ba0*/ 	.word	0xffffffff


	//   ....[218]....
        /*2ba4*/ 	.word	0xffffffff


	//   ....[219]....
        /*2ba8*/ 	.word	0xffffffff


	//   ....[220]....
        /*2bac*/ 	.word	0xffffffff


	//   ....[221]....
        /*2bb0*/ 	.word	0xffffffff


	//   ....[222]....
        /*2bb4*/ 	.word	0xffffffff


	//   ....[223]....
        /*2bb8*/ 	.word	0xffffffff


	//   ....[224]....
        /*2bbc*/ 	.word	0xffffffff


	//   ....[225]....
        /*2bc0*/ 	.word	0xffffffff


	//   ....[226]....
        /*2bc4*/ 	.word	0xffffffff


	//   ....[227]....
        /*2bc8*/ 	.word	0xffffffff


	//   ....[228]....
        /*2bcc*/ 	.word	0xffffffff


	//   ....[229]....
        /*2bd0*/ 	.word	0xffffffff


	//   ....[230]....
        /*2bd4*/ 	.word	0xffffffff


	//   ....[231]....
        /*2bd8*/ 	.word	0xffffffff


	//   ....[232]....
        /*2bdc*/ 	.word	0xffffffff


	//   ....[233]....
        /*2be0*/ 	.word	0xffffffff


	//   ....[234]....
        /*2be4*/ 	.word	0xffffffff


	//   ....[235]....
        /*2be8*/ 	.word	0xffffffff


	//   ....[236]....
        /*2bec*/ 	.word	0xffffffff


	//   ....[237]....
        /*2bf0*/ 	.word	0xffffffff


	//   ....[238]....
        /*2bf4*/ 	.word	0xffffffff


	//   ....[239]....
        /*2bf8*/ 	.word	0xffffffff


	//   ....[240]....
        /*2bfc*/ 	.word	0xffffffff


	//   ....[241]....
        /*2c00*/ 	.word	0xffffffff


	//   ....[242]....
        /*2c04*/ 	.word	0xffffffff


	//   ....[243]....
        /*2c08*/ 	.word	0xffffffff


	//   ....[244]....
        /*2c0c*/ 	.word	0xffffffff


	//   ....[245]....
        /*2c10*/ 	.word	0xffffffff


	//   ....[246]....
        /*2c14*/ 	.word	0xffffffff


	//   ....[247]....
        /*2c18*/ 	.word	0xffffffff


	//   ....[248]....
        /*2c1c*/ 	.word	0xffffffff


	//   ....[249]....
        /*2c20*/ 	.word	0xffffffff


	//   ....[250]....
        /*2c24*/ 	.word	0xffffffff


	//   ....[251]....
        /*2c28*/ 	.word	0xffffffff


	//   ....[252]....
        /*2c2c*/ 	.word	0xffffffff


	//   ....[253]....
        /*2c30*/ 	.word	0xffffffff


	//   ....[254]....
        /*2c34*/ 	.word	0xffffffff


	//   ....[255]....
        /*2c38*/ 	.word	0xffffffff


	//   ....[0]....
        /*2c3c*/ 	.word	0xffffffff


	//   ....[1]....
        /*2c40*/ 	.word	0xffffffff


	//   ....[2]....
        /*2c44*/ 	.word	0xffffffff


	//   ....[3]....
        /*2c48*/ 	.word	0xffffffff


	//   ....[4]....
        /*2c4c*/ 	.word	0xffffffff


	//   ....[5]....
        /*2c50*/ 	.word	0xffffffff


	//   ....[6]....
        /*2c54*/ 	.word	0xffffffff


	//   ....[7]....
        /*2c58*/ 	.word	0xffffffff


	//   ....[8]....
        /*2c5c*/ 	.word	0xffffffff


	//   ....[9]....
        /*2c60*/ 	.word	0xffffffff


	//   ....[10]....
        /*2c64*/ 	.word	0xffffffff


	//   ....[11]....
        /*2c68*/ 	.word	0xffffffff


	//   ....[12]....
        /*2c6c*/ 	.word	0xffffffff


	//   ....[13]....
        /*2c70*/ 	.word	0xffffffff


	//   ....[14]....
        /*2c74*/ 	.word	0xffffffff


	//   ....[15]....
        /*2c78*/ 	.word	0xffffffff


	//   ....[16]....
        /*2c7c*/ 	.word	0xffffffff


	//   ....[17]....
        /*2c80*/ 	.word	0xffffffff


	//   ....[18]....
        /*2c84*/ 	.word	0xffffffff


	//   ....[19]....
        /*2c88*/ 	.word	0xffffffff


	//   ....[20]....
        /*2c8c*/ 	.word	0xffffffff


	//   ....[21]....
        /*2c90*/ 	.word	0xffffffff


	//   ....[22]....
        /*2c94*/ 	.word	0xffffffff


	//   ....[23]....
        /*2c98*/ 	.word	0xffffffff


	//   ....[24]....
        /*2c9c*/ 	.word	0xffffffff


	//   ....[25]....
        /*2ca0*/ 	.word	0xffffffff


	//   ....[26]....
        /*2ca4*/ 	.word	0xffffffff


	//   ....[27]....
        /*2ca8*/ 	.word	0xffffffff


	//   ....[28]....
        /*2cac*/ 	.word	0xffffffff


	//   ....[29]....
        /*2cb0*/ 	.word	0xffffffff


	//   ....[30]....
        /*2cb4*/ 	.word	0xffffffff


	//   ....[31]....
        /*2cb8*/ 	.word	0xffffffff


	//   ....[32]....
        /*2cbc*/ 	.word	0xffffffff


	//   ....[33]....
        /*2cc0*/ 	.word	0xffffffff


	//   ....[34]....
        /*2cc4*/ 	.word	0xffffffff


	//   ....[35]....
        /*2cc8*/ 	.word	0xffffffff


	//   ....[36]....
        /*2ccc*/ 	.word	0xffffffff


	//   ....[37]....
        /*2cd0*/ 	.word	0xffffffff


	//   ....[38]....
        /*2cd4*/ 	.word	0xffffffff


	//   ....[39]....
        /*2cd8*/ 	.word	0xffffffff


	//   ....[40]....
        /*2cdc*/ 	.word	0xffffffff


	//   ....[41]....
        /*2ce0*/ 	.word	0xffffffff


	//   ....[42]....
        /*2ce4*/ 	.word	0xffffffff


	//   ....[43]....
        /*2ce8*/ 	.word	0xffffffff


	//   ....[44]....
        /*2cec*/ 	.word	0xffffffff


	//   ....[45]....
        /*2cf0*/ 	.word	0xffffffff


	//   ....[46]....
        /*2cf4*/ 	.word	0xffffffff


	//   ....[47]....
        /*2cf8*/ 	.word	0xffffffff


	//   ....[48]....
        /*2cfc*/ 	.word	0xffffffff


	//   ....[49]....
        /*2d00*/ 	.word	0xffffffff


	//   ....[50]....
        /*2d04*/ 	.word	0xffffffff


	//   ....[51]....
        /*2d08*/ 	.word	0xffffffff


	//   ....[52]....
        /*2d0c*/ 	.word	0xffffffff


	//   ....[53]....
        /*2d10*/ 	.word	0xffffffff


	//   ....[54]....
        /*2d14*/ 	.word	0xffffffff


	//   ....[55]....
        /*2d18*/ 	.word	0xffffffff


	//   ....[56]....
        /*2d1c*/ 	.word	0xffffffff


	//   ....[57]....
        /*2d20*/ 	.word	0xffffffff


	//   ....[58]....
        /*2d24*/ 	.word	0xffffffff


	//   ....[59]....
        /*2d28*/ 	.word	0xffffffff


	//   ....[60]....
        /*2d2c*/ 	.word	0xffffffff


	//   ....[61]....
        /*2d30*/ 	.word	0xffffffff


	//   ....[62]....
        /*2d34*/ 	.word	0xffffffff


	//   ....[63]....
        /*2d38*/ 	.word	0xffffffff


	//   ....[64]....
        /*2d3c*/ 	.word	0xffffffff


	//   ....[65]....
        /*2d40*/ 	.word	0xffffffff


	//   ....[66]....
        /*2d44*/ 	.word	0xffffffff


	//   ....[67]....
        /*2d48*/ 	.word	0xffffffff


	//   ....[68]....
        /*2d4c*/ 	.word	0xffffffff


	//   ....[69]....
        /*2d50*/ 	.word	0xffffffff


	//   ....[70]....
        /*2d54*/ 	.word	0xffffffff


	//   ....[71]....
        /*2d58*/ 	.word	0xffffffff


	//   ....[72]....
        /*2d5c*/ 	.word	0xffffffff


	//   ....[73]....
        /*2d60*/ 	.word	0xffffffff


	//   ....[74]....
        /*2d64*/ 	.word	0xffffffff


	//   ....[75]....
        /*2d68*/ 	.word	0xffffffff


	//   ....[76]....
        /*2d6c*/ 	.word	0xffffffff


	//   ....[77]....
        /*2d70*/ 	.word	0xffffffff


	//   ....[78]....
        /*2d74*/ 	.word	0xffffffff


	//   ....[79]....
        /*2d78*/ 	.word	0xffffffff


	//   ....[80]....
        /*2d7c*/ 	.word	0xffffffff


	//   ....[81]....
        /*2d80*/ 	.word	0xffffffff


	//   ....[82]....
        /*2d84*/ 	.word	0xffffffff


	//   ....[83]....
        /*2d88*/ 	.word	0xffffffff


	//   ....[84]....
        /*2d8c*/ 	.word	0xffffffff


	//   ....[85]....
        /*2d90*/ 	.word	0xffffffff


	//   ....[86]....
        /*2d94*/ 	.word	0xffffffff


	//   ....[87]....
        /*2d98*/ 	.word	0xffffffff


	//   ....[88]....
        /*2d9c*/ 	.word	0xffffffff


	//   ....[89]....
        /*2da0*/ 	.word	0xffffffff


	//   ....[90]....
        /*2da4*/ 	.word	0xffffffff


	//   ....[91]....
        /*2da8*/ 	.word	0xffffffff


	//   ....[92]....
        /*2dac*/ 	.word	0xffffffff


	//   ....[93]....
        /*2db0*/ 	.word	0xffffffff


	//   ....[94]....
        /*2db4*/ 	.word	0xffffffff


	//   ....[95]....
        /*2db8*/ 	.word	0xffffffff


	//   ....[96]....
        /*2dbc*/ 	.word	0xffffffff


	//   ....[97]....
        /*2dc0*/ 	.word	0xffffffff


	//   ....[98]....
        /*2dc4*/ 	.word	0xffffffff


	//   ....[99]....
        /*2dc8*/ 	.word	0xffffffff


	//   ....[100]....
        /*2dcc*/ 	.word	0xffffffff


	//   ....[101]....
        /*2dd0*/ 	.word	0xffffffff


	//   ....[102]....
        /*2dd4*/ 	.word	0xffffffff


	//   ....[103]....
        /*2dd8*/ 	.word	0xffffffff


	//   ....[104]....
        /*2ddc*/ 	.word	0xffffffff


	//   ....[105]....
        /*2de0*/ 	.word	0xffffffff


	//   ....[106]....
        /*2de4*/ 	.word	0xffffffff


	//   ....[107]....
        /*2de8*/ 	.word	0xffffffff


	//   ....[108]....
        /*2dec*/ 	.word	0xffffffff


	//   ....[109]....
        /*2df0*/ 	.word	0xffffffff


	//   ....[110]....
        /*2df4*/ 	.word	0xffffffff


	//   ....[111]....
        /*2df8*/ 	.word	0xffffffff


	//   ....[112]....
        /*2dfc*/ 	.word	0xffffffff


	//   ....[113]....
        /*2e00*/ 	.word	0xffffffff


	//   ....[114]....
        /*2e04*/ 	.word	0xffffffff


	//   ....[115]....
        /*2e08*/ 	.word	0xffffffff


	//   ....[116]....
        /*2e0c*/ 	.word	0xffffffff


	//   ....[117]....
        /*2e10*/ 	.word	0xffffffff


	//   ....[118]....
        /*2e14*/ 	.word	0xffffffff


	//   ....[119]....
        /*2e18*/ 	.word	0xffffffff


	//   ....[120]....
        /*2e1c*/ 	.word	0xffffffff


	//   ....[121]....
        /*2e20*/ 	.word	0xffffffff


	//   ....[122]....
        /*2e24*/ 	.word	0xffffffff


	//   ....[123]....
        /*2e28*/ 	.word	0xffffffff


	//   ....[124]....
        /*2e2c*/ 	.word	0xffffffff


	//   ....[125]....
        /*2e30*/ 	.word	0xffffffff


	//   ....[126]....
        /*2e34*/ 	.word	0xffffffff


	//   ....[127]....
        /*2e38*/ 	.word	0xffffffff


	//   ....[128]....
        /*2e3c*/ 	.word	0xffffffff


	//   ....[129]....
        /*2e40*/ 	.word	0xffffffff


	//   ....[130]....
        /*2e44*/ 	.word	0xffffffff


	//   ....[131]....
        /*2e48*/ 	.word	0xffffffff


	//   ....[132]....
        /*2e4c*/ 	.word	0xffffffff


	//   ....[133]....
        /*2e50*/ 	.word	0xffffffff


	//   ....[134]....
        /*2e54*/ 	.word	0xffffffff


	//   ....[135]....
        /*2e58*/ 	.word	0xffffffff


	//   ....[136]....
        /*2e5c*/ 	.word	0xffffffff


	//   ....[137]....
        /*2e60*/ 	.word	0xffffffff


	//   ....[138]....
        /*2e64*/ 	.word	0xffffffff


	//   ....[139]....
        /*2e68*/ 	.word	0xffffffff


	//   ....[140]....
        /*2e6c*/ 	.word	0xffffffff


	//   ....[141]....
        /*2e70*/ 	.word	0xffffffff


	//   ....[142]....
        /*2e74*/ 	.word	0xffffffff


	//   ....[143]....
        /*2e78*/ 	.word	0xffffffff


	//   ....[144]....
        /*2e7c*/ 	.word	0xffffffff


	//   ....[145]....
        /*2e80*/ 	.word	0xffffffff


	//   ....[146]....
        /*2e84*/ 	.word	0xffffffff


	//   ....[147]....
        /*2e88*/ 	.word	0xffffffff


	//   ....[148]....
        /*2e8c*/ 	.word	0xffffffff


	//   ....[149]....
        /*2e90*/ 	.word	0xffffffff


	//   ....[150]....
        /*2e94*/ 	.word	0xffffffff


	//   ....[151]....
        /*2e98*/ 	.word	0xffffffff


	//   ....[152]....
        /*2e9c*/ 	.word	0xffffffff


	//   ....[153]....
        /*2ea0*/ 	.word	0xffffffff


	//   ....[154]....
        /*2ea4*/ 	.word	0xffffffff


	//   ....[155]....
        /*2ea8*/ 	.word	0xffffffff


	//   ....[156]....
        /*2eac*/ 	.word	0xffffffff


	//   ....[157]....
        /*2eb0*/ 	.word	0xffffffff


	//   ....[158]....
        /*2eb4*/ 	.word	0xffffffff


	//   ....[159]....
        /*2eb8*/ 	.word	0xffffffff


	//   ....[160]....
        /*2ebc*/ 	.word	0xffffffff


	//   ....[161]....
        /*2ec0*/ 	.word	0xffffffff


	//   ....[162]....
        /*2ec4*/ 	.word	0xffffffff


	//   ....[163]....
        /*2ec8*/ 	.word	0xffffffff


	//   ....[164]....
        /*2ecc*/ 	.word	0xffffffff


	//   ....[165]....
        /*2ed0*/ 	.word	0xffffffff


	//   ....[166]....
        /*2ed4*/ 	.word	0xffffffff


	//   ....[167]....
        /*2ed8*/ 	.word	0xffffffff


	//   ....[168]....
        /*2edc*/ 	.word	0xffffffff


	//   ....[169]....
        /*2ee0*/ 	.word	0xffffffff


	//   ....[170]....
        /*2ee4*/ 	.word	0xffffffff


	//   ....[171]....
        /*2ee8*/ 	.word	0xffffffff


	//   ....[172]....
        /*2eec*/ 	.word	0xffffffff


	//   ....[173]....
        /*2ef0*/ 	.word	0xffffffff


	//   ....[174]....
        /*2ef4*/ 	.word	0xffffffff


	//   ....[175]....
        /*2ef8*/ 	.word	0xffffffff


	//   ....[176]....
        /*2efc*/ 	.word	0xffffffff


	//   ....[177]....
        /*2f00*/ 	.word	0xffffffff


	//   ....[178]....
        /*2f04*/ 	.word	0xffffffff


	//   ....[179]....
        /*2f08*/ 	.word	0xffffffff


	//   ....[180]....
        /*2f0c*/ 	.word	0xffffffff


	//   ....[181]....
        /*2f10*/ 	.word	0xffffffff


	//   ....[182]....
        /*2f14*/ 	.word	0xffffffff


	//   ....[183]....
        /*2f18*/ 	.word	0xffffffff


	//   ....[184]....
        /*2f1c*/ 	.word	0xffffffff


	//   ....[185]....
        /*2f20*/ 	.word	0xffffffff


	//   ....[186]....
        /*2f24*/ 	.word	0xffffffff


	//   ....[187]....
        /*2f28*/ 	.word	0xffffffff


	//   ....[188]....
        /*2f2c*/ 	.word	0xffffffff


	//   ....[189]....
        /*2f30*/ 	.word	0xffffffff


	//   ....[190]....
        /*2f34*/ 	.word	0xffffffff


	//   ....[191]....
        /*2f38*/ 	.word	0xffffffff


	//   ....[192]....
        /*2f3c*/ 	.word	0xffffffff


	//   ....[193]....
        /*2f40*/ 	.word	0xffffffff


	//   ....[194]....
        /*2f44*/ 	.word	0xffffffff


	//   ....[195]....
        /*2f48*/ 	.word	0xffffffff


	//   ....[196]....
        /*2f4c*/ 	.word	0xffffffff


	//   ....[197]....
        /*2f50*/ 	.word	0xffffffff


	//   ....[198]....
        /*2f54*/ 	.word	0xffffffff


	//   ....[199]....
        /*2f58*/ 	.word	0xffffffff


	//   ....[200]....
        /*2f5c*/ 	.word	0xffffffff


	//   ....[201]....
        /*2f60*/ 	.word	0xffffffff


	//   ....[202]....
        /*2f64*/ 	.word	0xffffffff


	//   ....[203]....
        /*2f68*/ 	.word	0xffffffff


	//   ....[204]....
        /*2f6c*/ 	.word	0xffffffff


	//   ....[205]....
        /*2f70*/ 	.word	0xffffffff


	//   ....[206]....
        /*2f74*/ 	.word	0xffffffff


	//   ....[207]....
        /*2f78*/ 	.word	0xffffffff


	//   ....[208]....
        /*2f7c*/ 	.word	0xffffffff


	//   ....[209]....
        /*2f80*/ 	.word	0xffffffff


	//   ....[210]....
        /*2f84*/ 	.word	0xffffffff


	//   ....[211]....
        /*2f88*/ 	.word	0xffffffff


	//   ....[212]....
        /*2f8c*/ 	.word	0xffffffff


	//   ....[213]....
        /*2f90*/ 	.word	0xffffffff


	//   ....[214]....
        /*2f94*/ 	.word	0xffffffff


	//   ....[215]....
        /*2f98*/ 	.word	0xffffffff


	//   ....[216]....
        /*2f9c*/ 	.word	0xffffffff


	//   ....[217]....
        /*2fa0*/ 	.word	0xffffffff


	//   ....[218]....
        /*2fa4*/ 	.word	0xffffffff


	//   ....[219]....
        /*2fa8*/ 	.word	0xffffffff


	//   ....[220]....
        /*2fac*/ 	.word	0xffffffff


	//   ....[221]....
        /*2fb0*/ 	.word	0xffffffff


	//   ....[222]....
        /*2fb4*/ 	.word	0xffffffff


	//   ....[223]....
        /*2fb8*/ 	.word	0xffffffff


	//   ....[224]....
        /*2fbc*/ 	.word	0xffffffff


	//   ....[225]....
        /*2fc0*/ 	.word	0xffffffff


	//   ....[226]....
        /*2fc4*/ 	.word	0xffffffff


	//   ....[227]....
        /*2fc8*/ 	.word	0xffffffff


	//   ....[228]....
        /*2fcc*/ 	.word	0xffffffff


	//   ....[229]....
        /*2fd0*/ 	.word	0xffffffff


	//   ....[230]....
        /*2fd4*/ 	.word	0xffffffff


	//   ....[231]....
        /*2fd8*/ 	.word	0xffffffff


	//   ....[232]....
        /*2fdc*/ 	.word	0xffffffff


	//   ....[233]....
        /*2fe0*/ 	.word	0xffffffff


	//   ....[234]....
        /*2fe4*/ 	.word	0xffffffff


	//   ....[235]....
        /*2fe8*/ 	.word	0xffffffff


	//   ....[236]....
        /*2fec*/ 	.word	0xffffffff


	//   ....[237]....
        /*2ff0*/ 	.word	0xffffffff


	//   ....[238]....
        /*2ff4*/ 	.word	0xffffffff


	//   ....[239]....
        /*2ff8*/ 	.word	0xffffffff


	//   ....[240]....
        /*2ffc*/ 	.word	0xffffffff


	//   ....[241]....
        /*3000*/ 	.word	0xffffffff


	//   ....[242]....
        /*3004*/ 	.word	0xffffffff


	//   ....[243]....
        /*3008*/ 	.word	0xffffffff


	//   ....[244]....
        /*300c*/ 	.word	0xffffffff


	//   ....[245]....
        /*3010*/ 	.word	0xffffffff


	//   ....[246]....
        /*3014*/ 	.word	0xffffffff


	//   ....[247]....
        /*3018*/ 	.word	0xffffffff


	//   ....[248]....
        /*301c*/ 	.word	0xffffffff


	//   ....[249]....
        /*3020*/ 	.word	0xffffffff


	//   ....[250]....
        /*3024*/ 	.word	0xffffffff


	//   ....[251]....
        /*3028*/ 	.word	0xffffffff


	//   ....[252]....
        /*302c*/ 	.word	0xffffffff


	//   ....[253]....
        /*3030*/ 	.word	0xffffffff


	//   ....[254]....
        /*3034*/ 	.word	0xffffffff


	//   ....[255]....
        /*3038*/ 	.word	0xffffffff


	//   ....[0]....
        /*303c*/ 	.word	0xffffffff


	//   ....[1]....
        /*3040*/ 	.word	0xffffffff


	//   ....[2]....
        /*3044*/ 	.word	0xffffffff


	//   ....[3]....
        /*3048*/ 	.word	0xffffffff


	//   ....[4]....
        /*304c*/ 	.word	0xffffffff


	//   ....[5]....
        /*3050*/ 	.word	0xffffffff


	//   ....[6]....
        /*3054*/ 	.word	0xffffffff


	//   ....[7]....
        /*3058*/ 	.word	0xffffffff


	//   ....[8]....
        /*305c*/ 	.word	0xffffffff


	//   ....[9]....
        /*3060*/ 	.word	0xffffffff


	//   ....[10]....
        /*3064*/ 	.word	0xffffffff


	//   ....[11]....
        /*3068*/ 	.word	0xffffffff


	//   ....[12]....
        /*306c*/ 	.word	0xffffffff


	//   ....[13]....
        /*3070*/ 	.word	0xffffffff


	//   ....[14]....
        /*3074*/ 	.word	0xffffffff


	//   ....[15]....
        /*3078*/ 	.word	0xffffffff


	//   ....[16]....
        /*307c*/ 	.word	0xffffffff


	//   ....[17]....
        /*3080*/ 	.word	0xffffffff


	//   ....[18]....
        /*3084*/ 	.word	0xffffffff


	//   ....[19]....
        /*3088*/ 	.word	0xffffffff


	//   ....[20]....
        /*308c*/ 	.word	0xffffffff


	//   ....[21]....
        /*3090*/ 	.word	0xffffffff


	//   ....[22]....
        /*3094*/ 	.word	0xffffffff


	//   ....[23]....
        /*3098*/ 	.word	0xffffffff


	//   ....[24]....
        /*309c*/ 	.word	0xffffffff


	//   ....[25]....
        /*30a0*/ 	.word	0xffffffff


	//   ....[26]....
        /*30a4*/ 	.word	0xffffffff


	//   ....[27]....
        /*30a8*/ 	.word	0xffffffff


	//   ....[28]....
        /*30ac*/ 	.word	0xffffffff


	//   ....[29]....
        /*30b0*/ 	.word	0xffffffff


	//   ....[30]....
        /*30b4*/ 	.word	0xffffffff


	//   ....[31]....
        /*30b8*/ 	.word	0xffffffff


	//   ....[32]....
        /*30bc*/ 	.word	0xffffffff


	//   ....[33]....
        /*30c0*/ 	.word	0xffffffff


	//   ....[34]....
        /*30c4*/ 	.word	0xffffffff


	//   ....[35]....
        /*30c8*/ 	.word	0xffffffff


	//   ....[36]....
        /*30cc*/ 	.word	0xffffffff


	//   ....[37]....
        /*30d0*/ 	.word	0xffffffff


	//   ....[38]....
        /*30d4*/ 	.word	0xffffffff


	//   ....[39]....
        /*30d8*/ 	.word	0xffffffff


	//   ....[40]....
        /*30dc*/ 	.word	0xffffffff


	//   ....[41]....
        /*30e0*/ 	.word	0xffffffff


	//   ....[42]....
        /*30e4*/ 	.word	0xffffffff


	//   ....[43]....
        /*30e8*/ 	.word	0xffffffff


	//   ....[44]....
        /*30ec*/ 	.word	0xffffffff


	//   ....[45]....
        /*30f0*/ 	.word	0xffffffff


	//   ....[46]....
        /*30f4*/ 	.word	0xffffffff


	//   ....[47]....
        /*30f8*/ 	.word	0xffffffff


	//   ....[48]....
        /*30fc*/ 	.word	0xffffffff


	//   ....[49]....
        /*3100*/ 	.word	0xffffffff


	//   ....[50]....
        /*3104*/ 	.word	0xffffffff


	//   ....[51]....
        /*3108*/ 	.word	0xffffffff


	//   ....[52]....
        /*310c*/ 	.word	0xffffffff


	//   ....[53]....
        /*3110*/ 	.word	0xffffffff


	//   ....[54]....
        /*3114*/ 	.word	0xffffffff


	//   ....[55]....
        /*3118*/ 	.word	0xffffffff


	//   ....[56]....
        /*311c*/ 	.word	0xffffffff


	//   ....[57]....
        /*3120*/ 	.word	0xffffffff


	//   ....[58]....
        /*3124*/ 	.word	0xffffffff


	//   ....[59]....
        /*3128*/ 	.word	0xffffffff


	//   ....[60]....
        /*312c*/ 	.word	0xffffffff


	//   ....[61]....
        /*3130*/ 	.word	0xffffffff


	//   ....[62]....
        /*3134*/ 	.word	0xffffffff


	//   ....[63]....
        /*3138*/ 	.word	0xffffffff


	//   ....[64]....
        /*313c*/ 	.word	0xffffffff


	//   ....[65]....
        /*3140*/ 	.word	0xffffffff


	//   ....[66]....
        /*3144*/ 	.word	0xffffffff


	//   ....[67]....
        /*3148*/ 	.word	0xffffffff


	//   ....[68]....
        /*314c*/ 	.word	0xffffffff


	//   ....[69]....
        /*3150*/ 	.word	0xffffffff


	//   ....[70]....
        /*3154*/ 	.word	0xffffffff


	//   ....[71]....
        /*3158*/ 	.word	0xffffffff


	//   ....[72]....
        /*315c*/ 	.word	0xffffffff


	//   ....[73]....
        /*3160*/ 	.word	0xffffffff


	//   ....[74]....
        /*3164*/ 	.word	0xffffffff


	//   ....[75]....
        /*3168*/ 	.word	0xffffffff


	//   ....[76]....
        /*316c*/ 	.word	0xffffffff


	//   ....[77]....
        /*3170*/ 	.word	0xffffffff


	//   ....[78]....
        /*3174*/ 	.word	0xffffffff


	//   ....[79]....
        /*3178*/ 	.word	0xffffffff


	//   ....[80]....
        /*317c*/ 	.word	0xffffffff


	//   ....[81]....
        /*3180*/ 	.word	0xffffffff


	//   ....[82]....
        /*3184*/ 	.word	0xffffffff


	//   ....[83]....
        /*3188*/ 	.word	0xffffffff


	//   ....[84]....
        /*318c*/ 	.word	0xffffffff


	//   ....[85]....
        /*3190*/ 	.word	0xffffffff


	//   ....[86]....
        /*3194*/ 	.word	0xffffffff


	//   ....[87]....
        /*3198*/ 	.word	0xffffffff


	//   ....[88]....
        /*319c*/ 	.word	0xffffffff


	//   ....[89]....
        /*31a0*/ 	.word	0xffffffff


	//   ....[90]....
        /*31a4*/ 	.word	0xffffffff


	//   ....[91]....
        /*31a8*/ 	.word	0xffffffff


	//   ....[92]....
        /*31ac*/ 	.word	0xffffffff


	//   ....[93]....
        /*31b0*/ 	.word	0xffffffff


	//   ....[94]....
        /*31b4*/ 	.word	0xffffffff


	//   ....[95]....
        /*31b8*/ 	.word	0xffffffff


	//   ....[96]....
        /*31bc*/ 	.word	0xffffffff


	//   ....[97]....
        /*31c0*/ 	.word	0xffffffff


	//   ....[98]....
        /*31c4*/ 	.word	0xffffffff


	//   ....[99]....
        /*31c8*/ 	.word	0xffffffff


	//   ....[100]....
        /*31cc*/ 	.word	0xffffffff


	//   ....[101]....
        /*31d0*/ 	.word	0xffffffff


	//   ....[102]....
        /*31d4*/ 	.word	0xffffffff


	//   ....[103]....
        /*31d8*/ 	.word	0xffffffff


	//   ....[104]....
        /*31dc*/ 	.word	0xffffffff


	//   ....[105]....
        /*31e0*/ 	.word	0xffffffff


	//   ....[106]....
        /*31e4*/ 	.word	0xffffffff


	//   ....[107]....
        /*31e8*/ 	.word	0xffffffff


	//   ....[108]....
        /*31ec*/ 	.word	0xffffffff


	//   ....[109]....
        /*31f0*/ 	.word	0xffffffff


	//   ....[110]....
        /*31f4*/ 	.word	0xffffffff


	//   ....[111]....
        /*31f8*/ 	.word	0xffffffff


	//   ....[112]....
        /*31fc*/ 	.word	0xffffffff


	//   ....[113]....
        /*3200*/ 	.word	0xffffffff


	//   ....[114]....
        /*3204*/ 	.word	0xffffffff


	//   ....[115]....
        /*3208*/ 	.word	0xffffffff


	//   ....[116]....
        /*320c*/ 	.word	0xffffffff


	//   ....[117]....
        /*3210*/ 	.word	0xffffffff


	//   ....[118]....
        /*3214*/ 	.word	0xffffffff


	//   ....[119]....
        /*3218*/ 	.word	0xffffffff


	//   ....[120]....
        /*321c*/ 	.word	0xffffffff


	//   ....[121]....
        /*3220*/ 	.word	0xffffffff


	//   ....[122]....
        /*3224*/ 	.word	0xffffffff


	//   ....[123]....
        /*3228*/ 	.word	0xffffffff


	//   ....[124]....
        /*322c*/ 	.word	0xffffffff


	//   ....[125]....
        /*3230*/ 	.word	0xffffffff


	//   ....[126]....
        /*3234*/ 	.word	0xffffffff


	//   ....[127]....
        /*3238*/ 	.word	0xffffffff


	//   ....[128]....
        /*323c*/ 	.word	0xffffffff


	//   ....[129]....
        /*3240*/ 	.word	0xffffffff


	//   ....[130]....
        /*3244*/ 	.word	0xffffffff


	//   ....[131]....
        /*3248*/ 	.word	0xffffffff


	//   ....[132]....
        /*324c*/ 	.word	0xffffffff


	//   ....[133]....
        /*3250*/ 	.word	0xffffffff


	//   ....[134]....
        /*3254*/ 	.word	0xffffffff


	//   ....[135]....
        /*3258*/ 	.word	0xffffffff


	//   ....[136]....
        /*325c*/ 	.word	0xffffffff


	//   ....[137]....
        /*3260*/ 	.word	0xffffffff


	//   ....[138]....
        /*3264*/ 	.word	0xffffffff


	//   ....[139]....
        /*3268*/ 	.word	0xffffffff


	//   ....[140]....
        /*326c*/ 	.word	0xffffffff


	//   ....[141]....
        /*3270*/ 	.word	0xffffffff


	//   ....[142]....
        /*3274*/ 	.word	0xffffffff


	//   ....[143]....
        /*3278*/ 	.word	0xffffffff


	//   ....[144]....
        /*327c*/ 	.word	0xffffffff


	//   ....[145]....
        /*3280*/ 	.word	0xffffffff


	//   ....[146]....
        /*3284*/ 	.word	0xffffffff


	//   ....[147]....
        /*3288*/ 	.word	0xffffffff


	//   ....[148]....
        /*328c*/ 	.word	0xffffffff


	//   ....[149]....
        /*3290*/ 	.word	0xffffffff


	//   ....[150]....
        /*3294*/ 	.word	0xffffffff


	//   ....[151]....
        /*3298*/ 	.word	0xffffffff


	//   ....[152]....
        /*329c*/ 	.word	0xffffffff


	//   ....[153]....
        /*32a0*/ 	.word	0xffffffff


	//   ....[154]....
        /*32a4*/ 	.word	0xffffffff


	//   ....[155]....
        /*32a8*/ 	.word	0xffffffff


	//   ....[156]....
        /*32ac*/ 	.word	0xffffffff


	//   ....[157]....
        /*32b0*/ 	.word	0xffffffff


	//   ....[158]....
        /*32b4*/ 	.word	0xffffffff


	//   ....[159]....
        /*32b8*/ 	.word	0xffffffff


	//   ....[160]....
        /*32bc*/ 	.word	0xffffffff


	//   ....[161]....
        /*32c0*/ 	.word	0xffffffff


	//   ....[162]....
        /*32c4*/ 	.word	0xffffffff


	//   ....[163]....
        /*32c8*/ 	.word	0xffffffff


	//   ....[164]....
        /*32cc*/ 	.word	0xffffffff


	//   ....[165]....
        /*32d0*/ 	.word	0xffffffff


	//   ....[166]....
        /*32d4*/ 	.word	0xffffffff


	//   ....[167]....
        /*32d8*/ 	.word	0xffffffff


	//   ....[168]....
        /*32dc*/ 	.word	0xffffffff


	//   ....[169]....
        /*32e0*/ 	.word	0xffffffff


	//   ....[170]....
        /*32e4*/ 	.word	0xffffffff


	//   ....[171]....
        /*32e8*/ 	.word	0xffffffff


	//   ....[172]....
        /*32ec*/ 	.word	0xffffffff


	//   ....[173]....
        /*32f0*/ 	.word	0xffffffff


	//   ....[174]....
        /*32f4*/ 	.word	0xffffffff


	//   ....[175]....
        /*32f8*/ 	.word	0xffffffff


	//   ....[176]....
        /*32fc*/ 	.word	0xffffffff


	//   ....[177]....
        /*3300*/ 	.word	0xffffffff


	//   ....[178]....
        /*3304*/ 	.word	0xffffffff


	//   ....[179]....
        /*3308*/ 	.word	0xffffffff


	//   ....[180]....
        /*330c*/ 	.word	0xffffffff


	//   ....[181]....
        /*3310*/ 	.word	0xffffffff


	//   ....[182]....
        /*3314*/ 	.word	0xffffffff


	//   ....[183]....
        /*3318*/ 	.word	0xffffffff


	//   ....[184]....
        /*331c*/ 	.word	0xffffffff


	//   ....[185]....
        /*3320*/ 	.word	0xffffffff


	//   ....[186]....
        /*3324*/ 	.word	0xffffffff


	//   ....[187]....
        /*3328*/ 	.word	0xffffffff


	//   ....[188]....
        /*332c*/ 	.word	0xffffffff


	//   ....[189]....
        /*3330*/ 	.word	0xffffffff


	//   ....[190]....
        /*3334*/ 	.word	0xffffffff


	//   ....[191]....
        /*3338*/ 	.word	0xffffffff


	//   ....[192]....
        /*333c*/ 	.word	0xffffffff


	//   ....[193]....
        /*3340*/ 	.word	0xffffffff


	//   ....[194]....
        /*3344*/ 	.word	0xffffffff


	//   ....[195]....
        /*3348*/ 	.word	0xffffffff


	//   ....[196]....
        /*334c*/ 	.word	0xffffffff


	//   ....[197]....
        /*3350*/ 	.word	0xffffffff


	//   ....[198]....
        /*3354*/ 	.word	0xffffffff


	//   ....[199]....
        /*3358*/ 	.word	0xffffffff


	//   ....[200]....
        /*335c*/ 	.word	0xffffffff


	//   ....[201]....
        /*3360*/ 	.word	0xffffffff


	//   ....[202]....
        /*3364*/ 	.word	0xffffffff


	//   ....[203]....
        /*3368*/ 	.word	0xffffffff


	//   ....[204]....
        /*336c*/ 	.word	0xffffffff


	//   ....[205]....
        /*3370*/ 	.word	0xffffffff


	//   ....[206]....
        /*3374*/ 	.word	0xffffffff


	//   ....[207]....
        /*3378*/ 	.word	0xffffffff


	//   ....[208]....
        /*337c*/ 	.word	0xffffffff


	//   ....[209]....
        /*3380*/ 	.word	0xffffffff


	//   ....[210]....
        /*3384*/ 	.word	0xffffffff


	//   ....[211]....
        /*3388*/ 	.word	0xffffffff


	//   ....[212]....
        /*338c*/ 	.word	0xffffffff


	//   ....[213]....
        /*3390*/ 	.word	0xffffffff


	//   ....[214]....
        /*3394*/ 	.word	0xffffffff


	//   ....[215]....
        /*3398*/ 	.word	0xffffffff


	//   ....[216]....
        /*339c*/ 	.word	0xffffffff


	//   ....[217]....
        /*33a0*/ 	.word	0xffffffff


	//   ....[218]....
        /*33a4*/ 	.word	0xffffffff


	//   ....[219]....
        /*33a8*/ 	.word	0xffffffff


	//   ....[220]....
        /*33ac*/ 	.word	0xffffffff


	//   ....[221]....
        /*33b0*/ 	.word	0xffffffff


	//   ....[222]....
        /*33b4*/ 	.word	0xffffffff


	//   ....[223]....
        /*33b8*/ 	.word	0xffffffff


	//   ....[224]....
        /*33bc*/ 	.word	0xffffffff


	//   ....[225]....
        /*33c0*/ 	.word	0xffffffff


	//   ....[226]....
        /*33c4*/ 	.word	0xffffffff


	//   ....[227]....
        /*33c8*/ 	.word	0xffffffff


	//   ....[228]....
        /*33cc*/ 	.word	0xffffffff


	//   ....[229]....
        /*33d0*/ 	.word	0xffffffff


	//   ....[230]....
        /*33d4*/ 	.word	0xffffffff


	//   ....[231]....
        /*33d8*/ 	.word	0xffffffff


	//   ....[232]....
        /*33dc*/ 	.word	0xffffffff


	//   ....[233]....
        /*33e0*/ 	.word	0xffffffff


	//   ....[234]....
        /*33e4*/ 	.word	0xffffffff


	//   ....[235]....
        /*33e8*/ 	.word	0xffffffff


	//   ....[236]....
        /*33ec*/ 	.word	0xffffffff


	//   ....[237]....
        /*33f0*/ 	.word	0xffffffff


	//   ....[238]....
        /*33f4*/ 	.word	0xffffffff


	//   ....[239]....
        /*33f8*/ 	.word	0xffffffff


	//   ....[240]....
        /*33fc*/ 	.word	0xffffffff


	//   ....[241]....
        /*3400*/ 	.word	0xffffffff


	//   ....[242]....
        /*3404*/ 	.word	0xffffffff


	//   ....[243]....
        /*3408*/ 	.word	0xffffffff


	//   ....[244]....
        /*340c*/ 	.word	0xffffffff


	//   ....[245]....
        /*3410*/ 	.word	0xffffffff


	//   ....[246]....
        /*3414*/ 	.word	0xffffffff


	//   ....[247]....
        /*3418*/ 	.word	0xffffffff


	//   ....[248]....
        /*341c*/ 	.word	0xffffffff


	//   ....[249]....
        /*3420*/ 	.word	0xffffffff


	//   ....[250]....
        /*3424*/ 	.word	0xffffffff


	//   ....[251]....
        /*3428*/ 	.word	0xffffffff


	//   ....[252]....
        /*342c*/ 	.word	0xffffffff


	//   ....[253]....
        /*3430*/ 	.word	0xffffffff


	//   ....[254]....
        /*3434*/ 	.word	0xffffffff


	//   ....[255]....
        /*3438*/ 	.word	0xffffffff


	//   ....[0]....
        /*343c*/ 	.word	0xffffffff


	//   ....[1]....
        /*3440*/ 	.word	0xffffffff


	//   ....[2]....
        /*3444*/ 	.word	0xffffffff


	//   ....[3]....
        /*3448*/ 	.word	0xffffffff


	//   ....[4]....
        /*344c*/ 	.word	0xffffffff


	//   ....[5]....
        /*3450*/ 	.word	0xffffffff


	//   ....[6]....
        /*3454*/ 	.word	0xffffffff


	//   ....[7]....
        /*3458*/ 	.word	0xffffffff


	//   ....[8]....
        /*345c*/ 	.word	0xffffffff


	//   ....[9]....
        /*3460*/ 	.word	0xffffffff


	//   ....[10]....
        /*3464*/ 	.word	0xffffffff


	//   ....[11]....
        /*3468*/ 	.word	0xffffffff


	//   ....[12]....
        /*346c*/ 	.word	0xffffffff


	//   ....[13]....
        /*3470*/ 	.word	0xffffffff


	//   ....[14]....
        /*3474*/ 	.word	0xffffffff


	//   ....[15]....
        /*3478*/ 	.word	0xffffffff


	//   ....[16]....
        /*347c*/ 	.word	0xffffffff


	//   ....[17]....
        /*3480*/ 	.word	0xffffffff


	//   ....[18]....
        /*3484*/ 	.word	0xffffffff


	//   ....[19]....
        /*3488*/ 	.word	0xffffffff


	//   ....[20]....
        /*348c*/ 	.word	0xffffffff


	//   ....[21]....
        /*3490*/ 	.word	0xffffffff


	//   ....[22]....
        /*3494*/ 	.word	0xffffffff


	//   ....[23]....
        /*3498*/ 	.word	0xffffffff


	//   ....[24]....
        /*349c*/ 	.word	0xffffffff


	//   ....[25]....
        /*34a0*/ 	.word	0xffffffff


	//   ....[26]....
        /*34a4*/ 	.word	0xffffffff


	//   ....[27]....
        /*34a8*/ 	.word	0xffffffff


	//   ....[28]....
        /*34ac*/ 	.word	0xffffffff


	//   ....[29]....
        /*34b0*/ 	.word	0xffffffff


	//   ....[30]....
        /*34b4*/ 	.word	0xffffffff


	//   ....[31]....
        /*34b8*/ 	.word	0xffffffff


	//   ....[32]....
        /*34bc*/ 	.word	0xffffffff


	//   ....[33]....
        /*34c0*/ 	.word	0xffffffff


	//   ....[34]....
        /*34c4*/ 	.word	0xffffffff


	//   ....[35]....
        /*34c8*/ 	.word	0xffffffff


	//   ....[36]....
        /*34cc*/ 	.word	0xffffffff


	//   ....[37]....
        /*34d0*/ 	.word	0xffffffff


	//   ....[38]....
        /*34d4*/ 	.word	0xffffffff


	//   ....[39]....
        /*34d8*/ 	.word	0xffffffff


	//   ....[40]....
        /*34dc*/ 	.word	0xffffffff


	//   ....[41]....
        /*34e0*/ 	.word	0xffffffff


	//   ....[42]....
        /*34e4*/ 	.word	0xffffffff


	//   ....[43]....
        /*34e8*/ 	.word	0xffffffff


	//   ....[44]....
        /*34ec*/ 	.word	0xffffffff


	//   ....[45]....
        /*34f0*/ 	.word	0xffffffff


	//   ....[46]....
        /*34f4*/ 	.word	0xffffffff


	//   ....[47]....
        /*34f8*/ 	.word	0xffffffff


	//   ....[48]....
        /*34fc*/ 	.word	0xffffffff


	//   ....[49]....
        /*3500*/ 	.word	0xffffffff


	//   ....[50]....
        /*3504*/ 	.word	0xffffffff


	//   ....[51]....
        /*3508*/ 	.word	0xffffffff


	//   ....[52]....
        /*350c*/ 	.word	0xffffffff


	//   ....[53]....
        /*3510*/ 	.word	0xffffffff


	//   ....[54]....
        /*3514*/ 	.word	0xffffffff


	//   ....[55]....
        /*3518*/ 	.word	0xffffffff


	//   ....[56]....
        /*351c*/ 	.word	0xffffffff


	//   ....[57]....
        /*3520*/ 	.word	0xffffffff


	//   ....[58]....
        /*3524*/ 	.word	0xffffffff


	//   ....[59]....
        /*3528*/ 	.word	0xffffffff


	//   ....[60]....
        /*352c*/ 	.word	0xffffffff


	//   ....[61]....
        /*3530*/ 	.word	0xffffffff


	//   ....[62]....
        /*3534*/ 	.word	0xffffffff


	//   ....[63]....
        /*3538*/ 	.word	0xffffffff


	//   ....[64]....
        /*353c*/ 	.word	0xffffffff


	//   ....[65]....
        /*3540*/ 	.word	0xffffffff


	//   ....[66]....
        /*3544*/ 	.word	0xffffffff


	//   ....[67]....
        /*3548*/ 	.word	0xffffffff


	//   ....[68]....
        /*354c*/ 	.word	0xffffffff


	//   ....[69]....
        /*3550*/ 	.word	0xffffffff


	//   ....[70]....
        /*3554*/ 	.word	0xffffffff


	//   ....[71]....
        /*3558*/ 	.word	0xffffffff


	//   ....[72]....
        /*355c*/ 	.word	0xffffffff


	//   ....[73]....
        /*3560*/ 	.word	0xffffffff


	//   ....[74]....
        /*3564*/ 	.word	0xffffffff


	//   ....[75]....
        /*3568*/ 	.word	0xffffffff


	//   ....[76]....
        /*356c*/ 	.word	0xffffffff


	//   ....[77]....
        /*3570*/ 	.word	0xffffffff


	//   ....[78]....
        /*3574*/ 	.word	0xffffffff


	//   ....[79]....
        /*3578*/ 	.word	0xffffffff


	//   ....[80]....
        /*357c*/ 	.word	0xffffffff


	//   ....[81]....
        /*3580*/ 	.word	0xffffffff


	//   ....[82]....
        /*3584*/ 	.word	0xffffffff


	//   ....[83]....
        /*3588*/ 	.word	0xffffffff


	//   ....[84]....
        /*358c*/ 	.word	0xffffffff


	//   ....[85]....
        /*3590*/ 	.word	0xffffffff


	//   ....[86]....
        /*3594*/ 	.word	0xffffffff


	//   ....[87]....
        /*3598*/ 	.word	0xffffffff


	//   ....[88]....
        /*359c*/ 	.word	0xffffffff


	//   ....[89]....
        /*35a0*/ 	.word	0xffffffff


	//   ....[90]....
        /*35a4*/ 	.word	0xffffffff


	//   ....[91]....
        /*35a8*/ 	.word	0xffffffff


	//   ....[92]....
        /*35ac*/ 	.word	0xffffffff


	//   ....[93]....
        /*35b0*/ 	.word	0xffffffff


	//   ....[94]....
        /*35b4*/ 	.word	0xffffffff


	//   ....[95]....
        /*35b8*/ 	.word	0xffffffff


	//   ....[96]....
        /*35bc*/ 	.word	0xffffffff


	//   ....[97]....
        /*35c0*/ 	.word	0xffffffff


	//   ....[98]....
        /*35c4*/ 	.word	0xffffffff


	//   ....[99]....
        /*35c8*/ 	.word	0xffffffff


	//   ....[100]....
        /*35cc*/ 	.word	0xffffffff


	//   ....[101]....
        /*35d0*/ 	.word	0xffffffff


	//   ....[102]....
        /*35d4*/ 	.word	0xffffffff


	//   ....[103]....
        /*35d8*/ 	.word	0xffffffff


	//   ....[104]....
        /*35dc*/ 	.word	0xffffffff


	//   ....[105]....
        /*35e0*/ 	.word	0xffffffff


	//   ....[106]....
        /*35e4*/ 	.word	0xffffffff


	//   ....[107]....
        /*35e8*/ 	.word	0xffffffff


	//   ....[108]....
        /*35ec*/ 	.word	0xffffffff


	//   ....[109]....
        /*35f0*/ 	.word	0xffffffff


	//   ....[110]....
        /*35f4*/ 	.word	0xffffffff


	//   ....[111]....
        /*35f8*/ 	.word	0xffffffff


	//   ....[112]....
        /*35fc*/ 	.word	0xffffffff


	//   ....[113]....
        /*3600*/ 	.word	0xffffffff


	//   ....[114]....
        /*3604*/ 	.word	0xffffffff


	//   ....[115]....
        /*3608*/ 	.word	0xffffffff


	//   ....[116]....
        /*360c*/ 	.word	0xffffffff


	//   ....[117]....
        /*3610*/ 	.word	0xffffffff


	//   ....[118]....
        /*3614*/ 	.word	0xffffffff


	//   ....[119]....
        /*3618*/ 	.word	0xffffffff


	//   ....[120]....
        /*361c*/ 	.word	0xffffffff


	//   ....[121]....
        /*3620*/ 	.word	0xffffffff


	//   ....[122]....
        /*3624*/ 	.word	0xffffffff


	//   ....[123]....
        /*3628*/ 	.word	0xffffffff


	//   ....[124]....
        /*362c*/ 	.word	0xffffffff


	//   ....[125]....
        /*3630*/ 	.word	0xffffffff


	//   ....[126]....
        /*3634*/ 	.word	0xffffffff


	//   ....[127]....
        /*3638*/ 	.word	0xffffffff


	//   ....[128]....
        /*363c*/ 	.word	0xffffffff


	//   ....[129]....
        /*3640*/ 	.word	0xffffffff


	//   ....[130]....
        /*3644*/ 	.word	0xffffffff


	//   ....[131]....
        /*3648*/ 	.word	0xffffffff


	//   ....[132]....
        /*364c*/ 	.word	0xffffffff


	//   ....[133]....
        /*3650*/ 	.word	0xffffffff


	//   ....[134]....
        /*3654*/ 	.word	0xffffffff


	//   ....[135]....
        /*3658*/ 	.word	0xffffffff


	//   ....[136]....
        /*365c*/ 	.word	0xffffffff


	//   ....[137]....
        /*3660*/ 	.word	0xffffffff


	//   ....[138]....
        /*3664*/ 	.word	0xffffffff


	//   ....[139]....
        /*3668*/ 	.word	0xffffffff


	//   ....[140]....
        /*366c*/ 	.word	0xffffffff


	//   ....[141]....
        /*3670*/ 	.word	0xffffffff


	//   ....[142]....
        /*3674*/ 	.word	0xffffffff


	//   ....[143]....
        /*3678*/ 	.word	0xffffffff


	//   ....[144]....
        /*367c*/ 	.word	0xffffffff


	//   ....[145]....
        /*3680*/ 	.word	0xffffffff


	//   ....[146]....
        /*3684*/ 	.word	0xffffffff


	//   ....[147]....
        /*3688*/ 	.word	0xffffffff


	//   ....[148]....
        /*368c*/ 	.word	0xffffffff


	//   ....[149]....
        /*3690*/ 	.word	0xffffffff


	//   ....[150]....
        /*3694*/ 	.word	0xffffffff


	//   ....[151]....
        /*3698*/ 	.word	0xffffffff


	//   ....[152]....
        /*369c*/ 	.word	0xffffffff


	//   ....[153]....
        /*36a0*/ 	.word	0xffffffff


	//   ....[154]....
        /*36a4*/ 	.word	0xffffffff


	//   ....[155]....
        /*36a8*/ 	.word	0xffffffff


	//   ....[156]....
        /*36ac*/ 	.word	0xffffffff


	//   ....[157]....
        /*36b0*/ 	.word	0xffffffff


	//   ....[158]....
        /*36b4*/ 	.word	0xffffffff


	//   ....[159]....
        /*36b8*/ 	.word	0xffffffff


	//   ....[160]....
        /*36bc*/ 	.word	0xffffffff


	//   ....[161]....
        /*36c0*/ 	.word	0xffffffff


	//   ....[162]....
        /*36c4*/ 	.word	0xffffffff


	//   ....[163]....
        /*36c8*/ 	.word	0xffffffff


	//   ....[164]....
        /*36cc*/ 	.word	0xffffffff


	//   ....[165]....
        /*36d0*/ 	.word	0xffffffff


	//   ....[166]....
        /*36d4*/ 	.word	0xffffffff


	//   ....[167]....
        /*36d8*/ 	.word	0xffffffff


	//   ....[168]....
        /*36dc*/ 	.word	0xffffffff


	//   ....[169]....
        /*36e0*/ 	.word	0xffffffff


	//   ....[170]....
        /*36e4*/ 	.word	0xffffffff


	//   ....[171]....
        /*36e8*/ 	.word	0xffffffff


	//   ....[172]....
        /*36ec*/ 	.word	0xffffffff


	//   ....[173]....
        /*36f0*/ 	.word	0xffffffff


	//   ....[174]....
        /*36f4*/ 	.word	0xffffffff


	//   ....[175]....
        /*36f8*/ 	.word	0xffffffff


	//   ....[176]....
        /*36fc*/ 	.word	0xffffffff


	//   ....[177]....
        /*3700*/ 	.word	0xffffffff


	//   ....[178]....
        /*3704*/ 	.word	0xffffffff


	//   ....[179]....
        /*3708*/ 	.word	0xffffffff


	//   ....[180]....
        /*370c*/ 	.word	0xffffffff


	//   ....[181]....
        /*3710*/ 	.word	0xffffffff


	//   ....[182]....
        /*3714*/ 	.word	0xffffffff


	//   ....[183]....
        /*3718*/ 	.word	0xffffffff


	//   ....[184]....
        /*371c*/ 	.word	0xffffffff


	//   ....[185]....
        /*3720*/ 	.word	0xffffffff


	//   ....[186]....
        /*3724*/ 	.word	0xffffffff


	//   ....[187]....
        /*3728*/ 	.word	0xffffffff


	//   ....[188]....
        /*372c*/ 	.word	0xffffffff


	//   ....[189]....
        /*3730*/ 	.word	0xffffffff


	//   ....[190]....
        /*3734*/ 	.word	0xffffffff


	//   ....[191]....
        /*3738*/ 	.word	0xffffffff


	//   ....[192]....
        /*373c*/ 	.word	0xffffffff


	//   ....[193]....
        /*3740*/ 	.word	0xffffffff


	//   ....[194]....
        /*3744*/ 	.word	0xffffffff


	//   ....[195]....
        /*3748*/ 	.word	0xffffffff


	//   ....[196]....
        /*374c*/ 	.word	0xffffffff


	//   ....[197]....
        /*3750*/ 	.word	0xffffffff


	//   ....[198]....
        /*3754*/ 	.word	0xffffffff


	//   ....[199]....
        /*3758*/ 	.word	0xffffffff


	//   ....[200]....
        /*375c*/ 	.word	0xffffffff


	//   ....[201]....
        /*3760*/ 	.word	0xffffffff


	//   ....[202]....
        /*3764*/ 	.word	0xffffffff


	//   ....[203]....
        /*3768*/ 	.word	0xffffffff


	//   ....[204]....
        /*376c*/ 	.word	0xffffffff


	//   ....[205]....
        /*3770*/ 	.word	0xffffffff


	//   ....[206]....
        /*3774*/ 	.word	0xffffffff


	//   ....[207]....
        /*3778*/ 	.word	0xffffffff


	//   ....[208]....
        /*377c*/ 	.word	0xffffffff


	//   ....[209]....
        /*3780*/ 	.word	0xffffffff


	//   ....[210]....
        /*3784*/ 	.word	0xffffffff


	//   ....[211]....
        /*3788*/ 	.word	0xffffffff


	//   ....[212]....
        /*378c*/ 	.word	0xffffffff


	//   ....[213]....
        /*3790*/ 	.word	0xffffffff


	//   ....[214]....
        /*3794*/ 	.word	0xffffffff


	//   ....[215]....
        /*3798*/ 	.word	0xffffffff


	//   ....[216]....
        /*379c*/ 	.word	0xffffffff


	//   ....[217]....
        /*37a0*/ 	.word	0xffffffff


	//   ....[218]....
        /*37a4*/ 	.word	0xffffffff


	//   ....[219]....
        /*37a8*/ 	.word	0xffffffff


	//   ....[220]....
        /*37ac*/ 	.word	0xffffffff


	//   ....[221]....
        /*37b0*/ 	.word	0xffffffff


	//   ....[222]....
        /*37b4*/ 	.word	0xffffffff


	//   ....[223]....
        /*37b8*/ 	.word	0xffffffff


	//   ....[224]....
        /*37bc*/ 	.word	0xffffffff


	//   ....[225]....
        /*37c0*/ 	.word	0xffffffff


	//   ....[226]....
        /*37c4*/ 	.word	0xffffffff


	//   ....[227]....
        /*37c8*/ 	.word	0xffffffff


	//   ....[228]....
        /*37cc*/ 	.word	0xffffffff


	//   ....[229]....
        /*37d0*/ 	.word	0xffffffff


	//   ....[230]....
        /*37d4*/ 	.word	0xffffffff


	//   ....[231]....
        /*37d8*/ 	.word	0xffffffff


	//   ....[232]....
        /*37dc*/ 	.word	0xffffffff


	//   ....[233]....
        /*37e0*/ 	.word	0xffffffff


	//   ....[234]....
        /*37e4*/ 	.word	0xffffffff


	//   ....[235]....
        /*37e8*/ 	.word	0xffffffff


	//   ....[236]....
        /*37ec*/ 	.word	0xffffffff


	//   ....[237]....
        /*37f0*/ 	.word	0xffffffff


	//   ....[238]....
        /*37f4*/ 	.word	0xffffffff


	//   ....[239]....
        /*37f8*/ 	.word	0xffffffff


	//   ....[240]....
        /*37fc*/ 	.word	0xffffffff


	//   ....[241]....
        /*3800*/ 	.word	0xffffffff


	//   ....[242]....
        /*3804*/ 	.word	0xffffffff


	//   ....[243]....
        /*3808*/ 	.word	0xffffffff


	//   ....[244]....
        /*380c*/ 	.word	0xffffffff


	//   ....[245]....
        /*3810*/ 	.word	0xffffffff


	//   ....[246]....
        /*3814*/ 	.word	0xffffffff


	//   ....[247]....
        /*3818*/ 	.word	0xffffffff


	//   ....[248]....
        /*381c*/ 	.word	0xffffffff


	//   ....[249]....
        /*3820*/ 	.word	0xffffffff


	//   ....[250]....
        /*3824*/ 	.word	0xffffffff


	//   ....[251]....
        /*3828*/ 	.word	0xffffffff


	//   ....[252]....
        /*382c*/ 	.word	0xffffffff


	//   ....[253]....
        /*3830*/ 	.word	0xffffffff


	//   ....[254]....
        /*3834*/ 	.word	0xffffffff


	//   ....[255]....
        /*3838*/ 	.word	0xffffffff


	//   ....[0]....
        /*383c*/ 	.word	0xffffffff


	//   ....[1]....
        /*3840*/ 	.word	0xffffffff


	//   ....[2]....
        /*3844*/ 	.word	0xffffffff


	//   ....[3]....
        /*3848*/ 	.word	0xffffffff


	//   ....[4]....
        /*384c*/ 	.word	0xffffffff


	//   ....[5]....
        /*3850*/ 	.word	0xffffffff


	//   ....[6]....
        /*3854*/ 	.word	0xffffffff


	//   ....[7]....
        /*3858*/ 	.word	0xffffffff


	//   ....[8]....
        /*385c*/ 	.word	0xffffffff


	//   ....[9]....
        /*3860*/ 	.word	0xffffffff


	//   ....[10]....
        /*3864*/ 	.word	0xffffffff


	//   ....[11]....
        /*3868*/ 	.word	0xffffffff


	//   ....[12]....
        /*386c*/ 	.word	0xffffffff


	//   ....[13]....
        /*3870*/ 	.word	0xffffffff


	//   ....[14]....
        /*3874*/ 	.word	0xffffffff


	//   ....[15]....
        /*3878*/ 	.word	0xffffffff


	//   ....[16]....
        /*387c*/ 	.word	0xffffffff


	//   ....[17]....
        /*3880*/ 	.word	0xffffffff


	//   ....[18]....
        /*3884*/ 	.word	0xffffffff


	//   ....[19]....
        /*3888*/ 	.word	0xffffffff


	//   ....[20]....
        /*388c*/ 	.word	0xffffffff


	//   ....[21]....
        /*3890*/ 	.word	0xffffffff


	//   ....[22]....
        /*3894*/ 	.word	0xffffffff


	//   ....[23]....
        /*3898*/ 	.word	0xffffffff


	//   ....[24]....
        /*389c*/ 	.word	0xffffffff


	//   ....[25]....
        /*38a0*/ 	.word	0xffffffff


	//   ....[26]....
        /*38a4*/ 	.word	0xffffffff


	//   ....[27]....
        /*38a8*/ 	.word	0xffffffff


	//   ....[28]....
        /*38ac*/ 	.word	0xffffffff


	//   ....[29]....
        /*38b0*/ 	.word	0xffffffff


	//   ....[30]....
        /*38b4*/ 	.word	0xffffffff


	//   ....[31]....
        /*38b8*/ 	.word	0xffffffff


	//   ....[32]....
        /*38bc*/ 	.word	0xffffffff


	//   ....[33]....
        /*38c0*/ 	.word	0xffffffff


	//   ....[34]....
        /*38c4*/ 	.word	0xffffffff


	//   ....[35]....
        /*38c8*/ 	.word	0xffffffff


	//   ....[36]....
        /*38cc*/ 	.word	0xffffffff


	//   ....[37]....
        /*38d0*/ 	.word	0xffffffff


	//   ....[38]....
        /*38d4*/ 	.word	0xffffffff


	//   ....[39]....
        /*38d8*/ 	.word	0xffffffff


	//   ....[40]....
        /*38dc*/ 	.word	0xffffffff


	//   ....[41]....
        /*38e0*/ 	.word	0xffffffff


	//   ....[42]....
        /*38e4*/ 	.word	0xffffffff


	//   ....[43]....
        /*38e8*/ 	.word	0xffffffff


	//   ....[44]....
        /*38ec*/ 	.word	0xffffffff


	//   ....[45]....
        /*38f0*/ 	.word	0xffffffff


	//   ....[46]....
        /*38f4*/ 	.word	0xffffffff


	//   ....[47]....
        /*38f8*/ 	.word	0xffffffff


	//   ....[48]....
        /*38fc*/ 	.word	0xffffffff


	//   ....[49]....
        /*3900*/ 	.word	0xffffffff


	//   ....[50]....
        /*3904*/ 	.word	0xffffffff


	//   ....[51]....
        /*3908*/ 	.word	0xffffffff


	//   ....[52]....
        /*390c*/ 	.word	0xffffffff


	//   ....[53]....
        /*3910*/ 	.word	0xffffffff


	//   ....[54]....
        /*3914*/ 	.word	0xffffffff


	//   ....[55]....
        /*3918*/ 	.word	0xffffffff


	//   ....[56]....
        /*391c*/ 	.word	0xffffffff


	//   ....[57]....
        /*3920*/ 	.word	0xffffffff


	//   ....[58]....
        /*3924*/ 	.word	0xffffffff


	//   ....[59]....
        /*3928*/ 	.word	0xffffffff


	//   ....[60]....
        /*392c*/ 	.word	0xffffffff


	//   ....[61]....
        /*3930*/ 	.word	0xffffffff


	//   ....[62]....
        /*3934*/ 	.word	0xffffffff


	//   ....[63]....
        /*3938*/ 	.word	0xffffffff


	//   ....[64]....
        /*393c*/ 	.word	0xffffffff


	//   ....[65]....
        /*3940*/ 	.word	0xffffffff


	//   ....[66]....
        /*3944*/ 	.word	0xffffffff


	//   ....[67]....
        /*3948*/ 	.word	0xffffffff


	//   ....[68]....
        /*394c*/ 	.word	0xffffffff


	//   ....[69]....
        /*3950*/ 	.word	0xffffffff


	//   ....[70]....
        /*3954*/ 	.word	0xffffffff


	//   ....[71]....
        /*3958*/ 	.word	0xffffffff


	//   ....[72]....
        /*395c*/ 	.word	0xffffffff


	//   ....[73]....
        /*3960*/ 	.word	0xffffffff


	//   ....[74]....
        /*3964*/ 	.word	0xffffffff


	//   ....[75]....
        /*3968*/ 	.word	0xffffffff


	//   ....[76]....
        /*396c*/ 	.word	0xffffffff


	//   ....[77]....
        /*3970*/ 	.word	0xffffffff


	//   ....[78]....
        /*3974*/ 	.word	0xffffffff


	//   ....[79]....
        /*3978*/ 	.word	0xffffffff


	//   ....[80]....
        /*397c*/ 	.word	0xffffffff


	//   ....[81]....
        /*3980*/ 	.word	0xffffffff


	//   ....[82]....
        /*3984*/ 	.word	0xffffffff


	//   ....[83]....
        /*3988*/ 	.word	0xffffffff


	//   ....[84]....
        /*398c*/ 	.word	0xffffffff


	//   ....[85]....
        /*3990*/ 	.word	0xffffffff


	//   ....[86]....
        /*3994*/ 	.word	0xffffffff


	//   ....[87]....
        /*3998*/ 	.word	0xffffffff


	//   ....[88]....
        /*399c*/ 	.word	0xffffffff


	//   ....[89]....
        /*39a0*/ 	.word	0xffffffff


	//   ....[90]....
        /*39a4*/ 	.word	0xffffffff


	//   ....[91]....
        /*39a8*/ 	.word	0xffffffff


	//   ....[92]....
        /*39ac*/ 	.word	0xffffffff


	//   ....[93]....
        /*39b0*/ 	.word	0xffffffff


	//   ....[94]....
        /*39b4*/ 	.word	0xffffffff


	//   ....[95]....
        /*39b8*/ 	.word	0xffffffff


	//   ....[96]....
        /*39bc*/ 	.word	0xffffffff


	//   ....[97]....
        /*39c0*/ 	.word	0xffffffff


	//   ....[98]....
        /*39c4*/ 	.word	0xffffffff


	//   ....[99]....
        /*39c8*/ 	.word	0xffffffff


	//   ....[100]....
        /*39cc*/ 	.word	0xffffffff


	//   ....[101]....
        /*39d0*/ 	.word	0xffffffff


	//   ....[102]....
        /*39d4*/ 	.word	0xffffffff


	//   ....[103]....
        /*39d8*/ 	.word	0xffffffff


	//   ....[104]....
        /*39dc*/ 	.word	0xffffffff


	//   ....[105]....
        /*39e0*/ 	.word	0xffffffff


	//   ....[106]....
        /*39e4*/ 	.word	0xffffffff


	//   ....[107]....
        /*39e8*/ 	.word	0xffffffff


	//   ....[108]....
        /*39ec*/ 	.word	0xffffffff


	//   ....[109]....
        /*39f0*/ 	.word	0xffffffff


	//   ....[110]....
        /*39f4*/ 	.word	0xffffffff


	//   ....[111]....
        /*39f8*/ 	.word	0xffffffff


	//   ....[112]....
        /*39fc*/ 	.word	0xffffffff


	//   ....[113]....
        /*3a00*/ 	.word	0xffffffff


	//   ....[114]....
        /*3a04*/ 	.word	0xffffffff


	//   ....[115]....
        /*3a08*/ 	.word	0xffffffff


	//   ....[116]....
        /*3a0c*/ 	.word	0xffffffff


	//   ....[117]....
        /*3a10*/ 	.word	0xffffffff


	//   ....[118]....
        /*3a14*/ 	.word	0xffffffff


	//   ....[119]....
        /*3a18*/ 	.word	0xffffffff


	//   ....[120]....
        /*3a1c*/ 	.word	0xffffffff


	//   ....[121]....
        /*3a20*/ 	.word	0xffffffff


	//   ....[122]....
        /*3a24*/ 	.word	0xffffffff


	//   ....[123]....
        /*3a28*/ 	.word	0xffffffff


	//   ....[124]....
        /*3a2c*/ 	.word	0xffffffff


	//   ....[125]....
        /*3a30*/ 	.word	0xffffffff


	//   ....[126]....
        /*3a34*/ 	.word	0xffffffff


	//   ....[127]....
        /*3a38*/ 	.word	0xffffffff


	//   ....[128]....
        /*3a3c*/ 	.word	0xffffffff


	//   ....[129]....
        /*3a40*/ 	.word	0xffffffff


	//   ....[130]....
        /*3a44*/ 	.word	0xffffffff


	//   ....[131]....
        /*3a48*/ 	.word	0xffffffff


	//   ....[132]....
        /*3a4c*/ 	.word	0xffffffff


	//   ....[133]....
        /*3a50*/ 	.word	0xffffffff


	//   ....[134]....
        /*3a54*/ 	.word	0xffffffff


	//   ....[135]....
        /*3a58*/ 	.word	0xffffffff


	//   ....[136]....
        /*3a5c*/ 	.word	0xffffffff


	//   ....[137]....
        /*3a60*/ 	.word	0xffffffff


	//   ....[138]....
        /*3a64*/ 	.word	0xffffffff


	//   ....[139]....
        /*3a68*/ 	.word	0xffffffff


	//   ....[140]....
        /*3a6c*/ 	.word	0xffffffff


	//   ....[141]....
        /*3a70*/ 	.word	0xffffffff


	//   ....[142]....
        /*3a74*/ 	.word	0xffffffff


	//   ....[143]....
        /*3a78*/ 	.word	0xffffffff


	//   ....[144]....
        /*3a7c*/ 	.word	0xffffffff


	//   ....[145]....
        /*3a80*/ 	.word	0xffffffff


	//   ....[146]....
        /*3a84*/ 	.word	0xffffffff


	//   ....[147]....
        /*3a88*/ 	.word	0xffffffff


	//   ....[148]....
        /*3a8c*/ 	.word	0xffffffff


	//   ....[149]....
        /*3a90*/ 	.word	0xffffffff


	//   ....[150]....
        /*3a94*/ 	.word	0xffffffff


	//   ....[151]....
        /*3a98*/ 	.word	0xffffffff


	//   ....[152]....
        /*3a9c*/ 	.word	0xffffffff


	//   ....[153]....
        /*3aa0*/ 	.word	0xffffffff


	//   ....[154]....
        /*3aa4*/ 	.word	0xffffffff


	//   ....[155]....
        /*3aa8*/ 	.word	0xffffffff


	//   ....[156]....
        /*3aac*/ 	.word	0xffffffff


	//   ....[157]....
        /*3ab0*/ 	.word	0xffffffff


	//   ....[158]....
        /*3ab4*/ 	.word	0xffffffff


	//   ....[159]....
        /*3ab8*/ 	.word	0xffffffff


	//   ....[160]....
        /*3abc*/ 	.word	0xffffffff


	//   ....[161]....
        /*3ac0*/ 	.word	0xffffffff


	//   ....[162]....
        /*3ac4*/ 	.word	0xffffffff


	//   ....[163]....
        /*3ac8*/ 	.word	0xffffffff


	//   ....[164]....
        /*3acc*/ 	.word	0xffffffff


	//   ....[165]....
        /*3ad0*/ 	.word	0xffffffff


	//   ....[166]....
        /*3ad4*/ 	.word	0xffffffff


	//   ....[167]....
        /*3ad8*/ 	.word	0xffffffff


	//   ....[168]....
        /*3adc*/ 	.word	0xffffffff


	//   ....[169]....
        /*3ae0*/ 	.word	0xffffffff


	//   ....[170]....
        /*3ae4*/ 	.word	0xffffffff


	//   ....[171]....
        /*3ae8*/ 	.word	0xffffffff


	//   ....[172]....
        /*3aec*/ 	.word	0xffffffff


	//   ....[173]....
        /*3af0*/ 	.word	0xffffffff


	//   ....[174]....
        /*3af4*/ 	.word	0xffffffff


	//   ....[175]....
        /*3af8*/ 	.word	0xffffffff


	//   ....[176]....
        /*3afc*/ 	.word	0xffffffff


	//   ....[177]....
        /*3b00*/ 	.word	0xffffffff


	//   ....[178]....
        /*3b04*/ 	.word	0xffffffff


	//   ....[179]....
        /*3b08*/ 	.word	0xffffffff


	//   ....[180]....
        /*3b0c*/ 	.word	0xffffffff


	//   ....[181]....
        /*3b10*/ 	.word	0xffffffff


	//   ....[182]....
        /*3b14*/ 	.word	0xffffffff


	//   ....[183]....
        /*3b18*/ 	.word	0xffffffff


	//   ....[184]....
        /*3b1c*/ 	.word	0xffffffff


	//   ....[185]....
        /*3b20*/ 	.word	0xffffffff


	//   ....[186]....
        /*3b24*/ 	.word	0xffffffff


	//   ....[187]....
        /*3b28*/ 	.word	0xffffffff


	//   ....[188]....
        /*3b2c*/ 	.word	0xffffffff


	//   ....[189]....
        /*3b30*/ 	.word	0xffffffff


	//   ....[190]....
        /*3b34*/ 	.word	0xffffffff


	//   ....[191]....
        /*3b38*/ 	.word	0xffffffff


	//   ....[192]....
        /*3b3c*/ 	.word	0xffffffff


	//   ....[193]....
        /*3b40*/ 	.word	0xffffffff


	//   ....[194]....
        /*3b44*/ 	.word	0xffffffff


	//   ....[195]....
        /*3b48*/ 	.word	0xffffffff


	//   ....[196]....
        /*3b4c*/ 	.word	0xffffffff


	//   ....[197]....
        /*3b50*/ 	.word	0xffffffff


	//   ....[198]....
        /*3b54*/ 	.word	0xffffffff


	//   ....[199]....
        /*3b58*/ 	.word	0xffffffff


	//   ....[200]....
        /*3b5c*/ 	.word	0xffffffff


	//   ....[201]....
        /*3b60*/ 	.word	0xffffffff


	//   ....[202]....
        /*3b64*/ 	.word	0xffffffff


	//   ....[203]....
        /*3b68*/ 	.word	0xffffffff


	//   ....[204]....
        /*3b6c*/ 	.word	0xffffffff


	//   ....[205]....
        /*3b70*/ 	.word	0xffffffff


	//   ....[206]....
        /*3b74*/ 	.word	0xffffffff


	//   ....[207]....
        /*3b78*/ 	.word	0xffffffff


	//   ....[208]....
        /*3b7c*/ 	.word	0xffffffff


	//   ....[209]....
        /*3b80*/ 	.word	0xffffffff


	//   ....[210]....
        /*3b84*/ 	.word	0xffffffff


	//   ....[211]....
        /*3b88*/ 	.word	0xffffffff


	//   ....[212]....
        /*3b8c*/ 	.word	0xffffffff


	//   ....[213]....
        /*3b90*/ 	.word	0xffffffff


	//   ....[214]....
        /*3b94*/ 	.word	0xffffffff


	//   ....[215]....
        /*3b98*/ 	.word	0xffffffff


	//   ....[216]....
        /*3b9c*/ 	.word	0xffffffff


	//   ....[217]....
        /*3ba0*/ 	.word	0xffffffff


	//   ....[218]....
        /*3ba4*/ 	.word	0xffffffff


	//   ....[219]....
        /*3ba8*/ 	.word	0xffffffff


	//   ....[220]....
        /*3bac*/ 	.word	0xffffffff


	//   ....[221]....
        /*3bb0*/ 	.word	0xffffffff


	//   ....[222]....
        /*3bb4*/ 	.word	0xffffffff


	//   ....[223]....
        /*3bb8*/ 	.word	0xffffffff


	//   ....[224]....
        /*3bbc*/ 	.word	0xffffffff


	//   ....[225]....
        /*3bc0*/ 	.word	0xffffffff


	//   ....[226]....
        /*3bc4*/ 	.word	0xffffffff


	//   ....[227]....
        /*3bc8*/ 	.word	0xffffffff


	//   ....[228]....
        /*3bcc*/ 	.word	0xffffffff


	//   ....[229]....
        /*3bd0*/ 	.word	0xffffffff


	//   ....[230]....
        /*3bd4*/ 	.word	0xffffffff


	//   ....[231]....
        /*3bd8*/ 	.word	0xffffffff


	//   ....[232]....
        /*3bdc*/ 	.word	0xffffffff


	//   ....[233]....
        /*3be0*/ 	.word	0xffffffff


	//   ....[234]....
        /*3be4*/ 	.word	0xffffffff


	//   ....[235]....
        /*3be8*/ 	.word	0xffffffff


	//   ....[236]....
        /*3bec*/ 	.word	0xffffffff


	//   ....[237]....
        /*3bf0*/ 	.word	0xffffffff


	//   ....[238]....
        /*3bf4*/ 	.word	0xffffffff


	//   ....[239]....
        /*3bf8*/ 	.word	0xffffffff


	//   ....[240]....
        /*3bfc*/ 	.word	0xffffffff


	//   ....[241]....
        /*3c00*/ 	.word	0xffffffff


	//   ....[242]....
        /*3c04*/ 	.word	0xffffffff


	//   ....[243]....
        /*3c08*/ 	.word	0xffffffff


	//   ....[244]....
        /*3c0c*/ 	.word	0xffffffff


	//   ....[245]....
        /*3c10*/ 	.word	0xffffffff


	//   ....[246]....
        /*3c14*/ 	.word	0xffffffff


	//   ....[247]....
        /*3c18*/ 	.word	0xffffffff


	//   ....[248]....
        /*3c1c*/ 	.word	0xffffffff


	//   ....[249]....
        /*3c20*/ 	.word	0xffffffff


	//   ....[250]....
        /*3c24*/ 	.word	0xffffffff


	//   ....[251]....
        /*3c28*/ 	.word	0xffffffff


	//   ....[252]....
        /*3c2c*/ 	.word	0xffffffff


	//   ....[253]....
        /*3c30*/ 	.word	0xffffffff


	//   ....[254]....
        /*3c34*/ 	.word	0xffffffff


	//   ....[255]....
        /*3c38*/ 	.word	0xffffffff


	//   ....[0]....
        /*3c3c*/ 	.word	0xffffffff


	//   ....[1]....
        /*3c40*/ 	.word	0xffffffff


	//   ....[2]....
        /*3c44*/ 	.word	0xffffffff


	//   ....[3]....
        /*3c48*/ 	.word	0xffffffff


	//   ....[4]....
        /*3c4c*/ 	.word	0xffffffff


	//   ....[5]....
        /*3c50*/ 	.word	0xffffffff


	//   ....[6]....
        /*3c54*/ 	.word	0xffffffff


	//   ....[7]....
        /*3c58*/ 	.word	0xffffffff


	//   ....[8]....
        /*3c5c*/ 	.word	0xffffffff


	//   ....[9]....
        /*3c60*/ 	.word	0xffffffff


	//   ....[10]....
        /*3c64*/ 	.word	0xffffffff


	//   ....[11]....
        /*3c68*/ 	.word	0xffffffff


	//   ....[12]....
        /*3c6c*/ 	.word	0xffffffff


	//   ....[13]....
        /*3c70*/ 	.word	0xffffffff


	//   ....[14]....
        /*3c74*/ 	.word	0xffffffff


	//   ....[15]....
        /*3c78*/ 	.word	0xffffffff


	//   ....[16]....
        /*3c7c*/ 	.word	0xffffffff


	//   ....[17]....
        /*3c80*/ 	.word	0xffffffff


	//   ....[18]....
        /*3c84*/ 	.word	0xffffffff


	//   ....[19]....
        /*3c88*/ 	.word	0xffffffff


	//   ....[20]....
        /*3c8c*/ 	.word	0xffffffff


	//   ....[21]....
        /*3c90*/ 	.word	0xffffffff


	//   ....[22]....
        /*3c94*/ 	.word	0xffffffff


	//   ....[23]....
        /*3c98*/ 	.word	0xffffffff


	//   ....[24]....
        /*3c9c*/ 	.word	0xffffffff


	//   ....[25]....
        /*3ca0*/ 	.word	0xffffffff


	//   ....[26]....
        /*3ca4*/ 	.word	0xffffffff


	//   ....[27]....
        /*3ca8*/ 	.word	0xffffffff


	//   ....[28]....
        /*3cac*/ 	.word	0xffffffff


	//   ....[29]....
        /*3cb0*/ 	.word	0xffffffff


	//   ....[30]....
        /*3cb4*/ 	.word	0xffffffff


	//   ....[31]....
        /*3cb8*/ 	.word	0xffffffff


	//   ....[32]....
        /*3cbc*/ 	.word	0xffffffff


	//   ....[33]....
        /*3cc0*/ 	.word	0xffffffff


	//   ....[34]....
        /*3cc4*/ 	.word	0xffffffff


	//   ....[35]....
        /*3cc8*/ 	.word	0xffffffff


	//   ....[36]....
        /*3ccc*/ 	.word	0xffffffff


	//   ....[37]....
        /*3cd0*/ 	.word	0xffffffff


	//   ....[38]....
        /*3cd4*/ 	.word	0xffffffff


	//   ....[39]....
        /*3cd8*/ 	.word	0xffffffff


	//   ....[40]....
        /*3cdc*/ 	.word	0xffffffff


	//   ....[41]....
        /*3ce0*/ 	.word	0xffffffff


	//   ....[42]....
        /*3ce4*/ 	.word	0xffffffff


	//   ....[43]....
        /*3ce8*/ 	.word	0xffffffff


	//   ....[44]....
        /*3cec*/ 	.word	0xffffffff


	//   ....[45]....
        /*3cf0*/ 	.word	0xffffffff


	//   ....[46]....
        /*3cf4*/ 	.word	0xffffffff


	//   ....[47]....
        /*3cf8*/ 	.word	0xffffffff


	//   ....[48]....
        /*3cfc*/ 	.word	0xffffffff


	//   ....[49]....
        /*3d00*/ 	.word	0xffffffff


	//   ....[50]....
        /*3d04*/ 	.word	0xffffffff


	//   ....[51]....
        /*3d08*/ 	.word	0xffffffff


	//   ....[52]....
        /*3d0c*/ 	.word	0xffffffff


	//   ....[53]....
        /*3d10*/ 	.word	0xffffffff


	//   ....[54]....
        /*3d14*/ 	.word	0xffffffff


	//   ....[55]....
        /*3d18*/ 	.word	0xffffffff


	//   ....[56]....
        /*3d1c*/ 	.word	0xffffffff


	//   ....[57]....
        /*3d20*/ 	.word	0xffffffff


	//   ....[58]....
        /*3d24*/ 	.word	0xffffffff


	//   ....[59]....
        /*3d28*/ 	.word	0xffffffff


	//   ....[60]....
        /*3d2c*/ 	.word	0xffffffff


	//   ....[61]....
        /*3d30*/ 	.word	0xffffffff


	//   ....[62]....
        /*3d34*/ 	.word	0xffffffff


	//   ....[63]....
        /*3d38*/ 	.word	0xffffffff


	//   ....[64]....
        /*3d3c*/ 	.word	0xffffffff


	//   ....[65]....
        /*3d40*/ 	.word	0xffffffff


	//   ....[66]....
        /*3d44*/ 	.word	0xffffffff


	//   ....[67]....
        /*3d48*/ 	.word	0xffffffff


	//   ....[68]....
        /*3d4c*/ 	.word	0xffffffff


	//   ....[69]....
        /*3d50*/ 	.word	0xffffffff


	//   ....[70]....
        /*3d54*/ 	.word	0xffffffff


	//   ....[71]....
        /*3d58*/ 	.word	0xffffffff


	//   ....[72]....
        /*3d5c*/ 	.word	0xffffffff


	//   ....[73]....
        /*3d60*/ 	.word	0xffffffff


	//   ....[74]....
        /*3d64*/ 	.word	0xffffffff


	//   ....[75]....
        /*3d68*/ 	.word	0xffffffff


	//   ....[76]....
        /*3d6c*/ 	.word	0xffffffff


	//   ....[77]....
        /*3d70*/ 	.word	0xffffffff


	//   ....[78]....
        /*3d74*/ 	.word	0xffffffff


	//   ....[79]....
        /*3d78*/ 	.word	0xffffffff


	//   ....[80]....
        /*3d7c*/ 	.word	0xffffffff


	//   ....[81]....
        /*3d80*/ 	.word	0xffffffff


	//   ....[82]....
        /*3d84*/ 	.word	0xffffffff


	//   ....[83]....
        /*3d88*/ 	.word	0xffffffff


	//   ....[84]....
        /*3d8c*/ 	.word	0xffffffff


	//   ....[85]....
        /*3d90*/ 	.word	0xffffffff


	//   ....[86]....
        /*3d94*/ 	.word	0xffffffff


	//   ....[87]....
        /*3d98*/ 	.word	0xffffffff


	//   ....[88]....
        /*3d9c*/ 	.word	0xffffffff


	//   ....[89]....
        /*3da0*/ 	.word	0xffffffff


	//   ....[90]....
        /*3da4*/ 	.word	0xffffffff


	//   ....[91]....
        /*3da8*/ 	.word	0xffffffff


	//   ....[92]....
        /*3dac*/ 	.word	0xffffffff


	//   ....[93]....
        /*3db0*/ 	.word	0xffffffff


	//   ....[94]....
        /*3db4*/ 	.word	0xffffffff


	//   ....[95]....
        /*3db8*/ 	.word	0xffffffff


	//   ....[96]....
        /*3dbc*/ 	.word	0xffffffff


	//   ....[97]....
        /*3dc0*/ 	.word	0xffffffff


	//   ....[98]....
        /*3dc4*/ 	.word	0xffffffff


	//   ....[99]....
        /*3dc8*/ 	.word	0xffffffff


	//   ....[100]....
        /*3dcc*/ 	.word	0xffffffff


	//   ....[101]....
        /*3dd0*/ 	.word	0xffffffff


	//   ....[102]....
        /*3dd4*/ 	.word	0xffffffff


	//   ....[103]....
        /*3dd8*/ 	.word	0xffffffff


	//   ....[104]....
        /*3ddc*/ 	.word	0xffffffff


	//   ....[105]....
        /*3de0*/ 	.word	0xffffffff


	//   ....[106]....
        /*3de4*/ 	.word	0xffffffff


	//   ....[107]....
        /*3de8*/ 	.word	0xffffffff


	//   ....[108]....
        /*3dec*/ 	.word	0xffffffff


	//   ....[109]....
        /*3df0*/ 	.word	0xffffffff


	//   ....[110]....
        /*3df4*/ 	.word	0xffffffff


	//   ....[111]....
        /*3df8*/ 	.word	0xffffffff


	//   ....[112]....
        /*3dfc*/ 	.word	0xffffffff


	//   ....[113]....
        /*3e00*/ 	.word	0xffffffff


	//   ....[114]....
        /*3e04*/ 	.word	0xffffffff


	//   ....[115]....
        /*3e08*/ 	.word	0xffffffff


	//   ....[116]....
        /*3e0c*/ 	.word	0xffffffff


	//   ....[117]....
        /*3e10*/ 	.word	0xffffffff


	//   ....[118]....
        /*3e14*/ 	.word	0xffffffff


	//   ....[119]....
        /*3e18*/ 	.word	0xffffffff


	//   ....[120]....
        /*3e1c*/ 	.word	0xffffffff


	//   ....[121]....
        /*3e20*/ 	.word	0xffffffff


	//   ....[122]....
        /*3e24*/ 	.word	0xffffffff


	//   ....[123]....
        /*3e28*/ 	.word	0xffffffff


	//   ....[124]....
        /*3e2c*/ 	.word	0xffffffff


	//   ....[125]....
        /*3e30*/ 	.word	0xffffffff


	//   ....[126]....
        /*3e34*/ 	.word	0xffffffff


	//   ....[127]....
        /*3e38*/ 	.word	0xffffffff


	//   ....[128]....
        /*3e3c*/ 	.word	0xffffffff


	//   ....[129]....
        /*3e40*/ 	.word	0xffffffff


	//   ....[130]....
        /*3e44*/ 	.word	0xffffffff


	//   ....[131]....
        /*3e48*/ 	.word	0xffffffff


	//   ....[132]....
        /*3e4c*/ 	.word	0xffffffff


	//   ....[133]....
        /*3e50*/ 	.word	0xffffffff


	//   ....[134]....
        /*3e54*/ 	.word	0xffffffff


	//   ....[135]....
        /*3e58*/ 	.word	0xffffffff


	//   ....[136]....
        /*3e5c*/ 	.word	0xffffffff


	//   ....[137]....
        /*3e60*/ 	.word	0xffffffff


	//   ....[138]....
        /*3e64*/ 	.word	0xffffffff


	//   ....[139]....
        /*3e68*/ 	.word	0xffffffff


	//   ....[140]....
        /*3e6c*/ 	.word	0xffffffff


	//   ....[141]....
        /*3e70*/ 	.word	0xffffffff


	//   ....[142]....
        /*3e74*/ 	.word	0xffffffff


	//   ....[143]....
        /*3e78*/ 	.word	0xffffffff


	//   ....[144]....
        /*3e7c*/ 	.word	0xffffffff


	//   ....[145]....
        /*3e80*/ 	.word	0xffffffff


	//   ....[146]....
        /*3e84*/ 	.word	0xffffffff


	//   ....[147]....
        /*3e88*/ 	.word	0xffffffff


	//   ....[148]....
        /*3e8c*/ 	.word	0xffffffff


	//   ....[149]....
        /*3e90*/ 	.word	0xffffffff


	//   ....[150]....
        /*3e94*/ 	.word	0xffffffff


	//   ....[151]....
        /*3e98*/ 	.word	0xffffffff


	//   ....[152]....
        /*3e9c*/ 	.word	0xffffffff


	//   ....[153]....
        /*3ea0*/ 	.word	0xffffffff


	//   ....[154]....
        /*3ea4*/ 	.word	0xffffffff


	//   ....[155]....
        /*3ea8*/ 	.word	0xffffffff


	//   ....[156]....
        /*3eac*/ 	.word	0xffffffff


	//   ....[157]....
        /*3eb0*/ 	.word	0xffffffff


	//   ....[158]....
        /*3eb4*/ 	.word	0xffffffff


	//   ....[159]....
        /*3eb8*/ 	.word	0xffffffff


	//   ....[160]....
        /*3ebc*/ 	.word	0xffffffff


	//   ....[161]....
        /*3ec0*/ 	.word	0xffffffff


	//   ....[162]....
        /*3ec4*/ 	.word	0xffffffff


	//   ....[163]....
        /*3ec8*/ 	.word	0xffffffff


	//   ....[164]....
        /*3ecc*/ 	.word	0xffffffff


	//   ....[165]....
        /*3ed0*/ 	.word	0xffffffff


	//   ....[166]....
        /*3ed4*/ 	.word	0xffffffff


	//   ....[167]....
        /*3ed8*/ 	.word	0xffffffff


	//   ....[168]....
        /*3edc*/ 	.word	0xffffffff


	//   ....[169]....
        /*3ee0*/ 	.word	0xffffffff


	//   ....[170]....
        /*3ee4*/ 	.word	0xffffffff


	//   ....[171]....
        /*3ee8*/ 	.word	0xffffffff


	//   ....[172]....
        /*3eec*/ 	.word	0xffffffff


	//   ....[173]....
        /*3ef0*/ 	.word	0xffffffff


	//   ....[174]....
        /*3ef4*/ 	.word	0xffffffff


	//   ....[175]....
        /*3ef8*/ 	.word	0xffffffff


	//   ....[176]....
        /*3efc*/ 	.word	0xffffffff


	//   ....[177]....
        /*3f00*/ 	.word	0xffffffff


	//   ....[178]....
        /*3f04*/ 	.word	0xffffffff


	//   ....[179]....
        /*3f08*/ 	.word	0xffffffff


	//   ....[180]....
        /*3f0c*/ 	.word	0xffffffff


	//   ....[181]....
        /*3f10*/ 	.word	0xffffffff


	//   ....[182]....
        /*3f14*/ 	.word	0xffffffff


	//   ....[183]....
        /*3f18*/ 	.word	0xffffffff


	//   ....[184]....
        /*3f1c*/ 	.word	0xffffffff


	//   ....[185]....
        /*3f20*/ 	.word	0xffffffff


	//   ....[186]....
        /*3f24*/ 	.word	0xffffffff


	//   ....[187]....
        /*3f28*/ 	.word	0xffffffff


	//   ....[188]....
        /*3f2c*/ 	.word	0xffffffff


	//   ....[189]....
        /*3f30*/ 	.word	0xffffffff


	//   ....[190]....
        /*3f34*/ 	.word	0xffffffff


	//   ....[191]....
        /*3f38*/ 	.word	0xffffffff


	//   ....[192]....
        /*3f3c*/ 	.word	0xffffffff


	//   ....[193]....
        /*3f40*/ 	.word	0xffffffff


	//   ....[194]....
        /*3f44*/ 	.word	0xffffffff


	//   ....[195]....
        /*3f48*/ 	.word	0xffffffff


	//   ....[196]....
        /*3f4c*/ 	.word	0xffffffff


	//   ....[197]....
        /*3f50*/ 	.word	0xffffffff


	//   ....[198]....
        /*3f54*/ 	.word	0xffffffff


	//   ....[199]....
        /*3f58*/ 	.word	0xffffffff


	//   ....[200]....
        /*3f5c*/ 	.word	0xffffffff


	//   ....[201]....
        /*3f60*/ 	.word	0xffffffff


	//   ....[202]....
        /*3f64*/ 	.word	0xffffffff


	//   ....[203]....
        /*3f68*/ 	.word	0xffffffff


	//   ....[204]....
        /*3f6c*/ 	.word	0xffffffff


	//   ....[205]....
        /*3f70*/ 	.word	0xffffffff


	//   ....[206]....
        /*3f74*/ 	.word	0xffffffff


	//   ....[207]....
        /*3f78*/ 	.word	0xffffffff


	//   ....[208]....
        /*3f7c*/ 	.word	0xffffffff


	//   ....[209]....
        /*3f80*/ 	.word	0xffffffff


	//   ....[210]....
        /*3f84*/ 	.word	0xffffffff


	//   ....[211]....
        /*3f88*/ 	.word	0xffffffff


	//   ....[212]....
        /*3f8c*/ 	.word	0xffffffff


	//   ....[213]....
        /*3f90*/ 	.word	0xffffffff


	//   ....[214]....
        /*3f94*/ 	.word	0xffffffff


	//   ....[215]....
        /*3f98*/ 	.word	0xffffffff


	//   ....[216]....
        /*3f9c*/ 	.word	0xffffffff


	//   ....[217]....
        /*3fa0*/ 	.word	0xffffffff


	//   ....[218]....
        /*3fa4*/ 	.word	0xffffffff


	//   ....[219]....
        /*3fa8*/ 	.word	0xffffffff


	//   ....[220]....
        /*3fac*/ 	.word	0xffffffff


	//   ....[221]....
        /*3fb0*/ 	.word	0xffffffff


	//   ....[222]....
        /*3fb4*/ 	.word	0xffffffff


	//   ....[223]....
        /*3fb8*/ 	.word	0xffffffff


	//   ....[224]....
        /*3fbc*/ 	.word	0xffffffff


	//   ....[225]....
        /*3fc0*/ 	.word	0xffffffff


	//   ....[226]....
        /*3fc4*/ 	.word	0xffffffff


	//   ....[227]....
        /*3fc8*/ 	.word	0xffffffff


	//   ....[228]....
        /*3fcc*/ 	.word	0xffffffff


	//   ....[229]....
        /*3fd0*/ 	.word	0xffffffff


	//   ....[230]....
        /*3fd4*/ 	.word	0xffffffff


	//   ....[231]....
        /*3fd8*/ 	.word	0xffffffff


	//   ....[232]....
        /*3fdc*/ 	.word	0xffffffff


	//   ....[233]....
        /*3fe0*/ 	.word	0xffffffff


	//   ....[234]....
        /*3fe4*/ 	.word	0xffffffff


	//   ....[235]....
        /*3fe8*/ 	.word	0xffffffff


	//   ....[236]....
        /*3fec*/ 	.word	0xffffffff


	//   ....[237]....
        /*3ff0*/ 	.word	0xffffffff


	//   ....[238]....
        /*3ff4*/ 	.word	0xffffffff


	//   ....[239]....
        /*3ff8*/ 	.word	0xffffffff


	//   ....[240]....
        /*3ffc*/ 	.word	0xffffffff


	//   ....[241]....
        /*4000*/ 	.word	0xffffffff


	//   ....[242]....
        /*4004*/ 	.word	0xffffffff


	//   ....[243]....
        /*4008*/ 	.word	0xffffffff


	//   ....[244]....
        /*400c*/ 	.word	0xffffffff


	//   ....[245]....
        /*4010*/ 	.word	0xffffffff


	//   ....[246]....
        /*4014*/ 	.word	0xffffffff


	//   ....[247]....
        /*4018*/ 	.word	0xffffffff


	//   ....[248]....
        /*401c*/ 	.word	0xffffffff


	//   ....[249]....
        /*4020*/ 	.word	0xffffffff


	//   ....[250]....
        /*4024*/ 	.word	0xffffffff


	//   ....[251]....
        /*4028*/ 	.word	0xffffffff


	//   ....[252]....
        /*402c*/ 	.word	0xffffffff


	//   ....[253]....
        /*4030*/ 	.word	0xffffffff


	//   ....[254]....
        /*4034*/ 	.word	0xffffffff


	//   ....[255]....
        /*4038*/ 	.word	0xffffffff


	//   ....[0]....
        /*403c*/ 	.word	0xffffffff


	//   ....[1]....
        /*4040*/ 	.word	0xffffffff


	//   ....[2]....
        /*4044*/ 	.word	0xffffffff


	//   ....[3]....
        /*4048*/ 	.word	0xffffffff


	//   ....[4]....
        /*404c*/ 	.word	0xffffffff


	//   ....[5]....
        /*4050*/ 	.word	0xffffffff


	//   ....[6]....
        /*4054*/ 	.word	0xffffffff


	//   ....[7]....
        /*4058*/ 	.word	0xffffffff


	//   ....[8]....
        /*405c*/ 	.word	0xffffffff


	//   ....[9]....
        /*4060*/ 	.word	0xffffffff


	//   ....[10]....
        /*4064*/ 	.word	0xffffffff


	//   ....[11]....
        /*4068*/ 	.word	0xffffffff


	//   ....[12]....
        /*406c*/ 	.word	0xffffffff


	//   ....[13]....
        /*4070*/ 	.word	0xffffffff


	//   ....[14]....
        /*4074*/ 	.word	0xffffffff


	//   ....[15]....
        /*4078*/ 	.word	0xffffffff


	//   ....[16]....
        /*407c*/ 	.word	0xffffffff


	//   ....[17]....
        /*4080*/ 	.word	0xffffffff


	//   ....[18]....
        /*4084*/ 	.word	0xffffffff


	//   ....[19]....
        /*4088*/ 	.word	0xffffffff


	//   ....[20]....
        /*408c*/ 	.word	0xffffffff


	//   ....[21]....
        /*4090*/ 	.word	0xffffffff


	//   ....[22]....
        /*4094*/ 	.word	0xffffffff


	//   ....[23]....
        /*4098*/ 	.word	0xffffffff


	//   ....[24]....
        /*409c*/ 	.word	0xffffffff


	//   ....[25]....
        /*40a0*/ 	.word	0xffffffff


	//   ....[26]....
        /*40a4*/ 	.word	0xffffffff


	//   ....[27]....
        /*40a8*/ 	.word	0xffffffff


	//   ....[28]....
        /*40ac*/ 	.word	0xffffffff


	//   ....[29]....
        /*40b0*/ 	.word	0xffffffff


	//   ....[30]....
        /*40b4*/ 	.word	0xffffffff


	//   ....[31]....
        /*40b8*/ 	.word	0xffffffff


	//   ....[32]....
        /*40bc*/ 	.word	0xffffffff


	//   ....[33]....
        /*40c0*/ 	.word	0xffffffff


	//   ....[34]....
        /*40c4*/ 	.word	0xffffffff


	//   ....[35]....
        /*40c8*/ 	.word	0xffffffff


	//   ....[36]....
        /*40cc*/ 	.word	0xffffffff


	//   ....[37]....
        /*40d0*/ 	.word	0xffffffff


	//   ....[38]....
        /*40d4*/ 	.word	0xffffffff


	//   ....[39]....
        /*40d8*/ 	.word	0xffffffff


	//   ....[40]....
        /*40dc*/ 	.word	0xffffffff


	//   ....[41]....
        /*40e0*/ 	.word	0xffffffff


	//   ....[42]....
        /*40e4*/ 	.word	0xffffffff


	//   ....[43]....
        /*40e8*/ 	.word	0xffffffff


	//   ....[44]....
        /*40ec*/ 	.word	0xffffffff


	//   ....[45]....
        /*40f0*/ 	.word	0xffffffff


	//   ....[46]....
        /*40f4*/ 	.word	0xffffffff


	//   ....[47]....
        /*40f8*/ 	.word	0xffffffff


	//   ....[48]....
        /*40fc*/ 	.word	0xffffffff


	//   ....[49]....
        /*4100*/ 	.word	0xffffffff


	//   ....[50]....
        /*4104*/ 	.word	0xffffffff


	//   ....[51]....
        /*4108*/ 	.word	0xffffffff


	//   ....[52]....
        /*410c*/ 	.word	0xffffffff


	//   ....[53]....
        /*4110*/ 	.word	0xffffffff


	//   ....[54]....
        /*4114*/ 	.word	0xffffffff


	//   ....[55]....
        /*4118*/ 	.word	0xffffffff


	//   ....[56]....
        /*411c*/ 	.word	0xffffffff


	//   ....[57]....
        /*4120*/ 	.word	0xffffffff


	//   ....[58]....
        /*4124*/ 	.word	0xffffffff


	//   ....[59]....
        /*4128*/ 	.word	0xffffffff


	//   ....[60]....
        /*412c*/ 	.word	0xffffffff


	//   ....[61]....
        /*4130*/ 	.word	0xffffffff


	//   ....[62]....
        /*4134*/ 	.word	0xffffffff


	//   ....[63]....
        /*4138*/ 	.word	0xffffffff


	//   ....[64]....
        /*413c*/ 	.word	0xffffffff


	//   ....[65]....
        /*4140*/ 	.word	0xffffffff


	//   ....[66]....
        /*4144*/ 	.word	0xffffffff


	//   ....[67]....
        /*4148*/ 	.word	0xffffffff


	//   ....[68]....
        /*414c*/ 	.word	0xffffffff


	//   ....[69]....
        /*4150*/ 	.word	0xffffffff


	//   ....[70]....
        /*4154*/ 	.word	0xffffffff


	//   ....[71]....
        /*4158*/ 	.word	0xffffffff


	//   ....[72]....
        /*415c*/ 	.word	0xffffffff


	//   ....[73]....
        /*4160*/ 	.word	0xffffffff


	//   ....[74]....
        /*4164*/ 	.word	0xffffffff


	//   ....[75]....
        /*4168*/ 	.word	0xffffffff


	//   ....[76]....
        /*416c*/ 	.word	0xffffffff


	//   ....[77]....
        /*4170*/ 	.word	0xffffffff


	//   ....[78]....
        /*4174*/ 	.word	0xffffffff


	//   ....[79]....
        /*4178*/ 	.word	0xffffffff


	//   ....[80]....
        /*417c*/ 	.word	0xffffffff


	//   ....[81]....
        /*4180*/ 	.word	0xffffffff


	//   ....[82]....
        /*4184*/ 	.word	0xffffffff


	//   ....[83]....
        /*4188*/ 	.word	0xffffffff


	//   ....[84]....
        /*418c*/ 	.word	0xffffffff


	//   ....[85]....
        /*4190*/ 	.word	0xffffffff


	//   ....[86]....
        /*4194*/ 	.word	0xffffffff


	//   ....[87]....
        /*4198*/ 	.word	0xffffffff


	//   ....[88]....
        /*419c*/ 	.word	0xffffffff


	//   ....[89]....
        /*41a0*/ 	.word	0xffffffff


	//   ....[90]....
        /*41a4*/ 	.word	0xffffffff


	//   ....[91]....
        /*41a8*/ 	.word	0xffffffff


	//   ....[92]....
        /*41ac*/ 	.word	0xffffffff


	//   ....[93]....
        /*41b0*/ 	.word	0xffffffff


	//   ....[94]....
        /*41b4*/ 	.word	0xffffffff


	//   ....[95]....
        /*41b8*/ 	.word	0xffffffff


	//   ....[96]....
        /*41bc*/ 	.word	0xffffffff


	//   ....[97]....
        /*41c0*/ 	.word	0xffffffff


	//   ....[98]....
        /*41c4*/ 	.word	0xffffffff


	//   ....[99]....
        /*41c8*/ 	.word	0xffffffff


	//   ....[100]....
        /*41cc*/ 	.word	0xffffffff


	//   ....[101]....
        /*41d0*/ 	.word	0xffffffff


	//   ....[102]....
        /*41d4*/ 	.word	0xffffffff


	//   ....[103]....
        /*41d8*/ 	.word	0xffffffff


	//   ....[104]....
        /*41dc*/ 	.word	0xffffffff


	//   ....[105]....
        /*41e0*/ 	.word	0xffffffff


	//   ....[106]....
        /*41e4*/ 	.word	0xffffffff


	//   ....[107]....
        /*41e8*/ 	.word	0xffffffff


	//   ....[108]....
        /*41ec*/ 	.word	0xffffffff


	//   ....[109]....
        /*41f0*/ 	.word	0xffffffff


	//   ....[110]....
        /*41f4*/ 	.word	0xffffffff


	//   ....[111]....
        /*41f8*/ 	.word	0xffffffff


	//   ....[112]....
        /*41fc*/ 	.word	0xffffffff


	//   ....[113]....
        /*4200*/ 	.word	0xffffffff


	//   ....[114]....
        /*4204*/ 	.word	0xffffffff


	//   ....[115]....
        /*4208*/ 	.word	0xffffffff


	//   ....[116]....
        /*420c*/ 	.word	0xffffffff


	//   ....[117]....
        /*4210*/ 	.word	0xffffffff


	//   ....[118]....
        /*4214*/ 	.word	0xffffffff


	//   ....[119]....
        /*4218*/ 	.word	0xffffffff


	//   ....[120]....
        /*421c*/ 	.word	0xffffffff


	//   ....[121]....
        /*4220*/ 	.word	0xffffffff


	//   ....[122]....
        /*4224*/ 	.word	0xffffffff


	//   ....[123]....
        /*4228*/ 	.word	0xffffffff


	//   ....[124]....
        /*422c*/ 	.word	0xffffffff


	//   ....[125]....
        /*4230*/ 	.word	0xffffffff


	//   ....[126]....
        /*4234*/ 	.word	0xffffffff


	//   ....[127]....
        /*4238*/ 	.word	0xffffffff


	//   ....[128]....
        /*423c*/ 	.word	0xffffffff


	//   ....[129]....
        /*4240*/ 	.word	0xffffffff


	//   ....[130]....
        /*4244*/ 	.word	0xffffffff


	//   ....[131]....
        /*4248*/ 	.word	0xffffffff


	//   ....[132]....
        /*424c*/ 	.word	0xffffffff


	//   ....[133]....
        /*4250*/ 	.word	0xffffffff


	//   ....[134]....
        /*4254*/ 	.word	0xffffffff


	//   ....[135]....
        /*4258*/ 	.word	0xffffffff


	//   ....[136]....
        /*425c*/ 	.word	0xffffffff


	//   ....[137]....
        /*4260*/ 	.word	0xffffffff


	//   ....[138]....
        /*4264*/ 	.word	0xffffffff


	//   ....[139]....
        /*4268*/ 	.word	0xffffffff


	//   ....[140]....
        /*426c*/ 	.word	0xffffffff


	//   ....[141]....
        /*4270*/ 	.word	0xffffffff


	//   ....[142]....
        /*4274*/ 	.word	0xffffffff


	//   ....[143]....
        /*4278*/ 	.word	0xffffffff


	//   ....[144]....
        /*427c*/ 	.word	0xffffffff


	//   ....[145]....
        /*4280*/ 	.word	0xffffffff


	//   ....[146]....
        /*4284*/ 	.word	0xffffffff


	//   ....[147]....
        /*4288*/ 	.word	0xffffffff


	//   ....[148]....
        /*428c*/ 	.word	0xffffffff


	//   ....[149]....
        /*4290*/ 	.word	0xffffffff


	//   ....[150]....
        /*4294*/ 	.word	0xffffffff


	//   ....[151]....
        /*4298*/ 	.word	0xffffffff


	//   ....[152]....
        /*429c*/ 	.word	0xffffffff


	//   ....[153]....
        /*42a0*/ 	.word	0xffffffff


	//   ....[154]....
        /*42a4*/ 	.word	0xffffffff


	//   ....[155]....
        /*42a8*/ 	.word	0xffffffff


	//   ....[156]....
        /*42ac*/ 	.word	0xffffffff


	//   ....[157]....
        /*42b0*/ 	.word	0xffffffff


	//   ....[158]....
        /*42b4*/ 	.word	0xffffffff


	//   ....[159]....
        /*42b8*/ 	.word	0xffffffff


	//   ....[160]....
        /*42bc*/ 	.word	0xffffffff


	//   ....[161]....
        /*42c0*/ 	.word	0xffffffff


	//   ....[162]....
        /*42c4*/ 	.word	0xffffffff


	//   ....[163]....
        /*42c8*/ 	.word	0xffffffff


	//   ....[164]....
        /*42cc*/ 	.word	0xffffffff


	//   ....[165]....
        /*42d0*/ 	.word	0xffffffff


	//   ....[166]....
        /*42d4*/ 	.word	0xffffffff


	//   ....[167]....
        /*42d8*/ 	.word	0xffffffff


	//   ....[168]....
        /*42dc*/ 	.word	0xffffffff


	//   ....[169]....
        /*42e0*/ 	.word	0xffffffff


	//   ....[170]....
        /*42e4*/ 	.word	0xffffffff


	//   ....[171]....
        /*42e8*/ 	.word	0xffffffff


	//   ....[172]....
        /*42ec*/ 	.word	0xffffffff


	//   ....[173]....
        /*42f0*/ 	.word	0xffffffff


	//   ....[174]....
        /*42f4*/ 	.word	0xffffffff


	//   ....[175]....
        /*42f8*/ 	.word	0xffffffff


	//   ....[176]....
        /*42fc*/ 	.word	0xffffffff


	//   ....[177]....
        /*4300*/ 	.word	0xffffffff


	//   ....[178]....
        /*4304*/ 	.word	0xffffffff


	//   ....[179]....
        /*4308*/ 	.word	0xffffffff


	//   ....[180]....
        /*430c*/ 	.word	0xffffffff


	//   ....[181]....
        /*4310*/ 	.word	0xffffffff


	//   ....[182]....
        /*4314*/ 	.word	0xffffffff


	//   ....[183]....
        /*4318*/ 	.word	0xffffffff


	//   ....[184]....
        /*431c*/ 	.word	0xffffffff


	//   ....[185]....
        /*4320*/ 	.word	0xffffffff


	//   ....[186]....
        /*4324*/ 	.word	0xffffffff


	//   ....[187]....
        /*4328*/ 	.word	0xffffffff


	//   ....[188]....
        /*432c*/ 	.word	0xffffffff


	//   ....[189]....
        /*4330*/ 	.word	0xffffffff


	//   ....[190]....
        /*4334*/ 	.word	0xffffffff


	//   ....[191]....
        /*4338*/ 	.word	0xffffffff


	//   ....[192]....
        /*433c*/ 	.word	0xffffffff


	//   ....[193]....
        /*4340*/ 	.word	0xffffffff


	//   ....[194]....
        /*4344*/ 	.word	0xffffffff


	//   ....[195]....
        /*4348*/ 	.word	0xffffffff


	//   ....[196]....
        /*434c*/ 	.word	0xffffffff


	//   ....[197]....
        /*4350*/ 	.word	0xffffffff


	//   ....[198]....
        /*4354*/ 	.word	0xffffffff


	//   ....[199]....
        /*4358*/ 	.word	0xffffffff


	//   ....[200]....
        /*435c*/ 	.word	0xffffffff


	//   ....[201]....
        /*4360*/ 	.word	0xffffffff


	//   ....[202]....
        /*4364*/ 	.word	0xffffffff


	//   ....[203]....
        /*4368*/ 	.word	0xffffffff


	//   ....[204]....
        /*436c*/ 	.word	0xffffffff


	//   ....[205]....
        /*4370*/ 	.word	0xffffffff


	//   ....[206]....
        /*4374*/ 	.word	0xffffffff


	//   ....[207]....
        /*4378*/ 	.word	0xffffffff


	//   ....[208]....
        /*437c*/ 	.word	0xffffffff


	//   ....[209]....
        /*4380*/ 	.word	0xffffffff


	//   ....[210]....
        /*4384*/ 	.word	0xffffffff


	//   ....[211]....
        /*4388*/ 	.word	0xffffffff


	//   ....[212]....
        /*438c*/ 	.word	0xffffffff


	//   ....[213]....
        /*4390*/ 	.word	0xffffffff


	//   ....[214]....
        /*4394*/ 	.word	0xffffffff


	//   ....[215]....
        /*4398*/ 	.word	0xffffffff


	//   ....[216]....
        /*439c*/ 	.word	0xffffffff


	//   ....[217]....
        /*43a0*/ 	.word	0xffffffff


	//   ....[218]....
        /*43a4*/ 	.word	0xffffffff


	//   ....[219]....
        /*43a8*/ 	.word	0xffffffff


	//   ....[220]....
        /*43ac*/ 	.word	0xffffffff


	//   ....[221]....
        /*43b0*/ 	.word	0xffffffff


	//   ....[222]....
        /*43b4*/ 	.word	0xffffffff


	//   ....[223]....
        /*43b8*/ 	.word	0xffffffff


	//   ....[224]....
        /*43bc*/ 	.word	0xffffffff


	//   ....[225]....
        /*43c0*/ 	.word	0xffffffff


	//   ....[226]....
        /*43c4*/ 	.word	0xffffffff


	//   ....[227]....
        /*43c8*/ 	.word	0xffffffff


	//   ....[228]....
        /*43cc*/ 	.word	0xffffffff


	//   ....[229]....
        /*43d0*/ 	.word	0xffffffff


	//   ....[230]....
        /*43d4*/ 	.word	0xffffffff


	//   ....[231]....
        /*43d8*/ 	.word	0xffffffff


	//   ....[232]....
        /*43dc*/ 	.word	0xffffffff


	//   ....[233]....
        /*43e0*/ 	.word	0xffffffff


	//   ....[234]....
        /*43e4*/ 	.word	0xffffffff


	//   ....[235]....
        /*43e8*/ 	.word	0xffffffff


	//   ....[236]....
        /*43ec*/ 	.word	0xffffffff


	//   ....[237]....
        /*43f0*/ 	.word	0xffffffff


	//   ....[238]....
        /*43f4*/ 	.word	0xffffffff


	//   ....[239]....
        /*43f8*/ 	.word	0xffffffff


	//   ....[240]....
        /*43fc*/ 	.word	0xffffffff


	//   ....[241]....
        /*4400*/ 	.word	0xffffffff


	//   ....[242]....
        /*4404*/ 	.word	0xffffffff


	//   ....[243]....
        /*4408*/ 	.word	0xffffffff


	//   ....[244]....
        /*440c*/ 	.word	0xffffffff


	//   ....[245]....
        /*4410*/ 	.word	0xffffffff


	//   ....[246]....
        /*4414*/ 	.word	0xffffffff


	//   ....[247]....
        /*4418*/ 	.word	0xffffffff


	//   ....[248]....
        /*441c*/ 	.word	0xffffffff


	//   ....[249]....
        /*4420*/ 	.word	0xffffffff


	//   ....[250]....
        /*4424*/ 	.word	0xffffffff


	//   ....[251]....
        /*4428*/ 	.word	0xffffffff


	//   ....[252]....
        /*442c*/ 	.word	0xffffffff


	//   ....[253]....
        /*4430*/ 	.word	0xffffffff


	//   ....[254]....
        /*4434*/ 	.word	0xffffffff


	//   ....[255]....
        /*4438*/ 	.word	0xffffffff


	//   ....[0]....
        /*443c*/ 	.word	0xffffffff


	//   ....[1]....
        /*4440*/ 	.word	0xffffffff


	//   ....[2]....
        /*4444*/ 	.word	0xffffffff


	//   ....[3]....
        /*4448*/ 	.word	0xffffffff


	//   ....[4]....
        /*444c*/ 	.word	0xffffffff


	//   ....[5]....
        /*4450*/ 	.word	0xffffffff


	//   ....[6]....
        /*4454*/ 	.word	0xffffffff


	//   ....[7]....
        /*4458*/ 	.word	0xffffffff


	//   ....[8]....
        /*445c*/ 	.word	0xffffffff


	//   ....[9]....
        /*4460*/ 	.word	0xffffffff


	//   ....[10]....
        /*4464*/ 	.word	0xffffffff


	//   ....[11]....
        /*4468*/ 	.word	0xffffffff


	//   ....[12]....
        /*446c*/ 	.word	0xffffffff


	//   ....[13]....
        /*4470*/ 	.word	0xffffffff


	//   ....[14]....
        /*4474*/ 	.word	0xffffffff


	//   ....[15]....
        /*4478*/ 	.word	0xffffffff


	//   ....[16]....
        /*447c*/ 	.word	0xffffffff


	//   ....[17]....
        /*4480*/ 	.word	0xffffffff


	//   ....[18]....
        /*4484*/ 	.word	0xffffffff


	//   ....[19]....
        /*4488*/ 	.word	0xffffffff


	//   ....[20]....
        /*448c*/ 	.word	0xffffffff


	//   ....[21]....
        /*4490*/ 	.word	0xffffffff


	//   ....[22]....
        /*4494*/ 	.word	0xffffffff


	//   ....[23]....
        /*4498*/ 	.word	0xffffffff


	//   ....[24]....
        /*449c*/ 	.word	0xffffffff


	//   ....[25]....
        /*44a0*/ 	.word	0xffffffff


	//   ....[26]....
        /*44a4*/ 	.word	0xffffffff


	//   ....[27]....
        /*44a8*/ 	.word	0xffffffff


	//   ....[28]....
        /*44ac*/ 	.word	0xffffffff


	//   ....[29]....
        /*44b0*/ 	.word	0xffffffff


	//   ....[30]....
        /*44b4*/ 	.word	0xffffffff


	//   ....[31]....
        /*44b8*/ 	.word	0xffffffff


	//   ....[32]....
        /*44bc*/ 	.word	0xffffffff


	//   ....[33]....
        /*44c0*/ 	.word	0xffffffff


	//   ....[34]....
        /*44c4*/ 	.word	0xffffffff


	//   ....[35]....
        /*44c8*/ 	.word	0xffffffff


	//   ....[36]....
        /*44cc*/ 	.word	0xffffffff


	//   ....[37]....
        /*44d0*/ 	.word	0xffffffff


	//   ....[38]....
        /*44d4*/ 	.word	0xffffffff


	//   ....[39]....
        /*44d8*/ 	.word	0xffffffff


	//   ....[40]....
        /*44dc*/ 	.word	0xffffffff


	//   ....[41]....
        /*44e0*/ 	.word	0xffffffff


	//   ....[42]....
        /*44e4*/ 	.word	0xffffffff


	//   ....[43]....
        /*44e8*/ 	.word	0xffffffff


	//   ....[44]....
        /*44ec*/ 	.word	0xffffffff


	//   ....[45]....
        /*44f0*/ 	.word	0xffffffff


	//   ....[46]....
        /*44f4*/ 	.word	0xffffffff


	//   ....[47]....
        /*44f8*/ 	.word	0xffffffff


	//   ....[48]....
        /*44fc*/ 	.word	0xffffffff


	//   ....[49]....
        /*4500*/ 	.word	0xffffffff


	//   ....[50]....
        /*4504*/ 	.word	0xffffffff


	//   ....[51]....
        /*4508*/ 	.word	0xffffffff


	//   ....[52]....
        /*450c*/ 	.word	0xffffffff


	//   ....[53]....
        /*4510*/ 	.word	0xffffffff


	//   ....[54]....
        /*4514*/ 	.word	0xffffffff


	//   ....[55]....
        /*4518*/ 	.word	0xffffffff


	//   ....[56]....
        /*451c*/ 	.word	0xffffffff


	//   ....[57]....
        /*4520*/ 	.word	0xffffffff


	//   ....[58]....
        /*4524*/ 	.word	0xffffffff


	//   ....[59]....
        /*4528*/ 	.word	0xffffffff


	//   ....[60]....
        /*452c*/ 	.word	0xffffffff


	//   ....[61]....
        /*4530*/ 	.word	0xffffffff


	//   ....[62]....
        /*4534*/ 	.word	0xffffffff


	//   ....[63]....
        /*4538*/ 	.word	0xffffffff


	//   ....[64]....
        /*453c*/ 	.word	0xffffffff


	//   ....[65]....
        /*4540*/ 	.word	0xffffffff


	//   ....[66]....
        /*4544*/ 	.word	0xffffffff


	//   ....[67]....
        /*4548*/ 	.word	0xffffffff


	//   ....[68]....
        /*454c*/ 	.word	0xffffffff


	//   ....[69]....
        /*4550*/ 	.word	0xffffffff


	//   ....[70]....
        /*4554*/ 	.word	0xffffffff


	//   ....[71]....
        /*4558*/ 	.word	0xffffffff


	//   ....[72]....
        /*455c*/ 	.word	0xffffffff


	//   ....[73]....
        /*4560*/ 	.word	0xffffffff


	//   ....[74]....
        /*4564*/ 	.word	0xffffffff


	//   ....[75]....
        /*4568*/ 	.word	0xffffffff


	//   ....[76]....
        /*456c*/ 	.word	0xffffffff


	//   ....[77]....
        /*4570*/ 	.word	0xffffffff


	//   ....[78]....
        /*4574*/ 	.word	0xffffffff


	//   ....[79]....
        /*4578*/ 	.word	0xffffffff


	//   ....[80]....
        /*457c*/ 	.word	0xffffffff


	//   ....[81]....
        /*4580*/ 	.word	0xffffffff


	//   ....[82]....
        /*4584*/ 	.word	0xffffffff


	//   ....[83]....
        /*4588*/ 	.word	0xffffffff


	//   ....[84]....
        /*458c*/ 	.word	0xffffffff


	//   ....[85]....
        /*4590*/ 	.word	0xffffffff


	//   ....[86]....
        /*4594*/ 	.word	0xffffffff


	//   ....[87]....
        /*4598*/ 	.word	0xffffffff


	//   ....[88]....
        /*459c*/ 	.word	0xffffffff


	//   ....[89]....
        /*45a0*/ 	.word	0xffffffff


	//   ....[90]....
        /*45a4*/ 	.word	0xffffffff


	//   ....[91]....
        /*45a8*/ 	.word	0xffffffff


	//   ....[92]....
        /*45ac*/ 	.word	0xffffffff


	//   ....[93]....
        /*45b0*/ 	.word	0xffffffff


	//   ....[94]....
        /*45b4*/ 	.word	0xffffffff


	//   ....[95]....
        /*45b8*/ 	.word	0xffffffff


	//   ....[96]....
        /*45bc*/ 	.word	0xffffffff


	//   ....[97]....
        /*45c0*/ 	.word	0xffffffff


	//   ....[98]....
        /*45c4*/ 	.word	0xffffffff


	//   ....[99]....
        /*45c8*/ 	.word	0xffffffff


	//   ....[100]....
        /*45cc*/ 	.word	0xffffffff


	//   ....[101]....
        /*45d0*/ 	.word	0xffffffff


	//   ....[102]....
        /*45d4*/ 	.word	0xffffffff


	//   ....[103]....
        /*45d8*/ 	.word	0xffffffff


	//   ....[104]....
        /*45dc*/ 	.word	0xffffffff


	//   ....[105]....
        /*45e0*/ 	.word	0xffffffff


	//   ....[106]....
        /*45e4*/ 	.word	0xffffffff


	//   ....[107]....
        /*45e8*/ 	.word	0xffffffff


	//   ....[108]....
        /*45ec*/ 	.word	0xffffffff


	//   ....[109]....
        /*45f0*/ 	.word	0xffffffff


	//   ....[110]....
        /*45f4*/ 	.word	0xffffffff


	//   ....[111]....
        /*45f8*/ 	.word	0xffffffff


	//   ....[112]....
        /*45fc*/ 	.word	0xffffffff


	//   ....[113]....
        /*4600*/ 	.word	0xffffffff


	//   ....[114]....
        /*4604*/ 	.word	0xffffffff


	//   ....[115]....
        /*4608*/ 	.word	0xffffffff


	//   ....[116]....
        /*460c*/ 	.word	0xffffffff


	//   ....[117]....
        /*4610*/ 	.word	0xffffffff


	//   ....[118]....
        /*4614*/ 	.word	0xffffffff


	//   ....[119]....
        /*4618*/ 	.word	0xffffffff


	//   ....[120]....
        /*461c*/ 	.word	0xffffffff


	//   ....[121]....
        /*4620*/ 	.word	0xffffffff


	//   ....[122]....
        /*4624*/ 	.word	0xffffffff


	//   ....[123]....
        /*4628*/ 	.word	0xffffffff


	//   ....[124]....
        /*462c*/ 	.word	0xffffffff


	//   ....[125]....
        /*4630*/ 	.word	0xffffffff


	//   ....[126]....
        /*4634*/ 	.word	0xffffffff


	//   ....[127]....
        /*4638*/ 	.word	0xffffffff


	//   ....[128]....
        /*463c*/ 	.word	0xffffffff


	//   ....[129]....
        /*4640*/ 	.word	0xffffffff


	//   ....[130]....
        /*4644*/ 	.word	0xffffffff


	//   ....[131]....
        /*4648*/ 	.word	0xffffffff


	//   ....[132]....
        /*464c*/ 	.word	0xffffffff


	//   ....[133]....
        /*4650*/ 	.word	0xffffffff


	//   ....[134]....
        /*4654*/ 	.word	0xffffffff


	//   ....[135]....
        /*4658*/ 	.word	0xffffffff


	//   ....[136]....
        /*465c*/ 	.word	0xffffffff


	//   ....[137]....
        /*4660*/ 	.word	0xffffffff


	//   ....[138]....
        /*4664*/ 	.word	0xffffffff


	//   ....[139]....
        /*4668*/ 	.word	0xffffffff


	//   ....[140]....
        /*466c*/ 	.word	0xffffffff


	//   ....[141]....
        /*4670*/ 	.word	0xffffffff


	//   ....[142]....
        /*4674*/ 	.word	0xffffffff


	//   ....[143]....
        /*4678*/ 	.word	0xffffffff


	//   ....[144]....
        /*467c*/ 	.word	0xffffffff


	//   ....[145]....
        /*4680*/ 	.word	0xffffffff


	//   ....[146]....
        /*4684*/ 	.word	0xffffffff


	//   ....[147]....
        /*4688*/ 	.word	0xffffffff


	//   ....[148]....
        /*468c*/ 	.word	0xffffffff


	//   ....[149]....
        /*4690*/ 	.word	0xffffffff


	//   ....[150]....
        /*4694*/ 	.word	0xffffffff


	//   ....[151]....
        /*4698*/ 	.word	0xffffffff


	//   ....[152]....
        /*469c*/ 	.word	0xffffffff


	//   ....[153]....
        /*46a0*/ 	.word	0xffffffff


	//   ....[154]....
        /*46a4*/ 	.word	0xffffffff


	//   ....[155]....
        /*46a8*/ 	.word	0xffffffff


	//   ....[156]....
        /*46ac*/ 	.word	0xffffffff


	//   ....[157]....
        /*46b0*/ 	.word	0xffffffff


	//   ....[158]....
        /*46b4*/ 	.word	0xffffffff


	//   ....[159]....
        /*46b8*/ 	.word	0xffffffff


	//   ....[160]....
        /*46bc*/ 	.word	0xffffffff


	//   ....[161]....
        /*46c0*/ 	.word	0xffffffff


	//   ....[162]....
        /*46c4*/ 	.word	0xffffffff


	//   ....[163]....
        /*46c8*/ 	.word	0xffffffff


	//   ....[164]....
        /*46cc*/ 	.word	0xffffffff


	//   ....[165]....
        /*46d0*/ 	.word	0xffffffff


	//   ....[166]....
        /*46d4*/ 	.word	0xffffffff


	//   ....[167]....
        /*46d8*/ 	.word	0xffffffff


	//   ....[168]....
        /*46dc*/ 	.word	0xffffffff


	//   ....[169]....
        /*46e0*/ 	.word	0xffffffff


	//   ....[170]....
        /*46e4*/ 	.word	0xffffffff


	//   ....[171]....
        /*46e8*/ 	.word	0xffffffff


	//   ....[172]....
        /*46ec*/ 	.word	0xffffffff


	//   ....[173]....
        /*46f0*/ 	.word	0xffffffff


	//   ....[174]....
        /*46f4*/ 	.word	0xffffffff


	//   ....[175]....
        /*46f8*/ 	.word	0xffffffff


	//   ....[176]....
        /*46fc*/ 	.word	0xffffffff


	//   ....[177]....
        /*4700*/ 	.word	0xffffffff


	//   ....[178]....
        /*4704*/ 	.word	0xffffffff


	//   ....[179]....
        /*4708*/ 	.word	0xffffffff


	//   ....[180]....
        /*470c*/ 	.word	0xffffffff


	//   ....[181]....
        /*4710*/ 	.word	0xffffffff


	//   ....[182]....
        /*4714*/ 	.word	0xffffffff


	//   ....[183]....
        /*4718*/ 	.word	0xffffffff


	//   ....[184]....
        /*471c*/ 	.word	0xffffffff


	//   ....[185]....
        /*4720*/ 	.word	0xffffffff


	//   ....[186]....
        /*4724*/ 	.word	0xffffffff


	//   ....[187]....
        /*4728*/ 	.word	0xffffffff


	//   ....[188]....
        /*472c*/ 	.word	0xffffffff


	//   ....[189]....
        /*4730*/ 	.word	0xffffffff


	//   ....[190]....
        /*4734*/ 	.word	0xffffffff


	//   ....[191]....
        /*4738*/ 	.word	0xffffffff


	//   ....[192]....
        /*473c*/ 	.word	0xffffffff


	//   ....[193]....
        /*4740*/ 	.word	0xffffffff


	//   ....[194]....
        /*4744*/ 	.word	0xffffffff


	//   ....[195]....
        /*4748*/ 	.word	0xffffffff


	//   ....[196]....
        /*474c*/ 	.word	0xffffffff


	//   ....[197]....
        /*4750*/ 	.word	0xffffffff


	//   ....[198]....
        /*4754*/ 	.word	0xffffffff


	//   ....[199]....
        /*4758*/ 	.word	0xffffffff


	//   ....[200]....
        /*475c*/ 	.word	0xffffffff


	//   ....[201]....
        /*4760*/ 	.word	0xffffffff


	//   ....[202]....
        /*4764*/ 	.word	0xffffffff


	//   ....[203]....
        /*4768*/ 	.word	0xffffffff


	//   ....[204]....
        /*476c*/ 	.word	0xffffffff


	//   ....[205]....
        /*4770*/ 	.word	0xffffffff


	//   ....[206]....
        /*4774*/ 	.word	0xffffffff


	//   ....[207]....
        /*4778*/ 	.word	0xffffffff


	//   ....[208]....
        /*477c*/ 	.word	0xffffffff


	//   ....[209]....
        /*4780*/ 	.word	0xffffffff


	//   ....[210]....
        /*4784*/ 	.word	0xffffffff


	//   ....[211]....
        /*4788*/ 	.word	0xffffffff


	//   ....[212]....
        /*478c*/ 	.word	0xffffffff


	//   ....[213]....
        /*4790*/ 	.word	0xffffffff


	//   ....[214]....
        /*4794*/ 	.word	0xffffffff


	//   ....[215]....
        /*4798*/ 	.word	0xffffffff


	//   ....[216]....
        /*479c*/ 	.word	0xffffffff


	//   ....[217]....
        /*47a0*/ 	.word	0xffffffff


	//   ....[218]....
        /*47a4*/ 	.word	0xffffffff


	//   ....[219]....
        /*47a8*/ 	.word	0xffffffff


	//   ....[220]....
        /*47ac*/ 	.word	0xffffffff


	//   ....[221]....
        /*47b0*/ 	.word	0xffffffff


	//   ....[222]....
        /*47b4*/ 	.word	0xffffffff


	//   ....[223]....
        /*47b8*/ 	.word	0xffffffff


	//   ....[224]....
        /*47bc*/ 	.word	0xffffffff


	//   ....[225]....
        /*47c0*/ 	.word	0xffffffff


	//   ....[226]....
        /*47c4*/ 	.word	0xffffffff


	//   ....[227]....
        /*47c8*/ 	.word	0xffffffff


	//   ....[228]....
        /*47cc*/ 	.word	0xffffffff


	//   ....[229]....
        /*47d0*/ 	.word	0xffffffff


	//   ....[230]....
        /*47d4*/ 	.word	0xffffffff


	//   ....[231]....
        /*47d8*/ 	.word	0xffffffff


	//   ....[232]....
        /*47dc*/ 	.word	0xffffffff


	//   ....[233]....
        /*47e0*/ 	.word	0xffffffff


	//   ....[234]....
        /*47e4*/ 	.word	0xffffffff


	//   ....[235]....
        /*47e8*/ 	.word	0xffffffff


	//   ....[236]....
        /*47ec*/ 	.word	0xffffffff


	//   ....[237]....
        /*47f0*/ 	.word	0xffffffff


	//   ....[238]....
        /*47f4*/ 	.word	0xffffffff


	//   ....[239]....
        /*47f8*/ 	.word	0xffffffff


	//   ....[240]....
        /*47fc*/ 	.word	0xffffffff


	//   ....[241]....
        /*4800*/ 	.word	0xffffffff


	//   ....[242]....
        /*4804*/ 	.word	0xffffffff


	//   ....[243]....
        /*4808*/ 	.word	0xffffffff


	//   ....[244]....
        /*480c*/ 	.word	0xffffffff


	//   ....[245]....
        /*4810*/ 	.word	0xffffffff


	//   ....[246]....
        /*4814*/ 	.word	0xffffffff


	//   ....[247]....
        /*4818*/ 	.word	0xffffffff


	//   ....[248]....
        /*481c*/ 	.word	0xffffffff


	//   ....[249]....
        /*4820*/ 	.word	0xffffffff


	//   ....[250]....
        /*4824*/ 	.word	0xffffffff


	//   ....[251]....
        /*4828*/ 	.word	0xffffffff


	//   ....[252]....
        /*482c*/ 	.word	0xffffffff


	//   ....[253]....
        /*4830*/ 	.word	0xffffffff


	//   ....[254]....
        /*4834*/ 	.word	0xffffffff


	//   ....[255]....
        /*4838*/ 	.word	0xffffffff


	//   ....[0]....
        /*483c*/ 	.word	0xffffffff


	//   ....[1]....
        /*4840*/ 	.word	0xffffffff


	//   ....[2]....
        /*4844*/ 	.word	0xffffffff


	//   ....[3]....
        /*4848*/ 	.word	0xffffffff


	//   ....[4]....
        /*484c*/ 	.word	0xffffffff


	//   ....[5]....
        /*4850*/ 	.word	0xffffffff


	//   ....[6]....
        /*4854*/ 	.word	0xffffffff


	//   ....[7]....
        /*4858*/ 	.word	0xffffffff


	//   ....[8]....
        /*485c*/ 	.word	0xffffffff


	//   ....[9]....
        /*4860*/ 	.word	0xffffffff


	//   ....[10]....
        /*4864*/ 	.word	0xffffffff


	//   ....[11]....
        /*4868*/ 	.word	0xffffffff


	//   ....[12]....
        /*486c*/ 	.word	0xffffffff


	//   ....[13]....
        /*4870*/ 	.word	0xffffffff


	//   ....[14]....
        /*4874*/ 	.word	0xffffffff


	//   ....[15]....
        /*4878*/ 	.word	0xffffffff


	//   ....[16]....
        /*487c*/ 	.word	0xffffffff


	//   ....[17]....
        /*4880*/ 	.word	0xffffffff


	//   ....[18]....
        /*4884*/ 	.word	0xffffffff


	//   ....[19]....
        /*4888*/ 	.word	0xffffffff


	//   ....[20]....
        /*488c*/ 	.word	0xffffffff


	//   ....[21]....
        /*4890*/ 	.word	0xffffffff


	//   ....[22]....
        /*4894*/ 	.word	0xffffffff


	//   ....[23]....
        /*4898*/ 	.word	0xffffffff


	//   ....[24]....
        /*489c*/ 	.word	0xffffffff


	//   ....[25]....
        /*48a0*/ 	.word	0xffffffff


	//   ....[26]....
        /*48a4*/ 	.word	0xffffffff


	//   ....[27]....
        /*48a8*/ 	.word	0xffffffff


	//   ....[28]....
        /*48ac*/ 	.word	0xffffffff


	//   ....[29]....
        /*48b0*/ 	.word	0xffffffff


	//   ....[30]....
        /*48b4*/ 	.word	0xffffffff


	//   ....[31]....
        /*48b8*/ 	.word	0xffffffff


	//   ....[32]....
        /*48bc*/ 	.word	0xffffffff


	//   ....[33]....
        /*48c0*/ 	.word	0xffffffff


	//   ....[34]....
        /*48c4*/ 	.word	0xffffffff


	//   ....[35]....
        /*48c8*/ 	.word	0xffffffff


	//   ....[36]....
        /*48cc*/ 	.word	0xffffffff


	//   ....[37]....
        /*48d0*/ 	.word	0xffffffff


	//   ....[38]....
        /*48d4*/ 	.word	0xffffffff


	//   ....[39]....
        /*48d8*/ 	.word	0xffffffff


	//   ....[40]....
        /*48dc*/ 	.word	0xffffffff


	//   ....[41]....
        /*48e0*/ 	.word	0xffffffff


	//   ....[42]....
        /*48e4*/ 	.word	0xffffffff


	//   ....[43]....
        /*48e8*/ 	.word	0xffffffff


	//   ....[44]....
        /*48ec*/ 	.word	0xffffffff


	//   ....[45]....
        /*48f0*/ 	.word	0xffffffff


	//   ....[46]....
        /*48f4*/ 	.word	0xffffffff


	//   ....[47]....
        /*48f8*/ 	.word	0xffffffff


	//   ....[48]....
        /*48fc*/ 	.word	0xffffffff


	//   ....[49]....
        /*4900*/ 	.word	0xffffffff


	//   ....[50]....
        /*4904*/ 	.word	0xffffffff


	//   ....[51]....
        /*4908*/ 	.word	0xffffffff


	//   ....[52]....
        /*490c*/ 	.word	0xffffffff


	//   ....[53]....
        /*4910*/ 	.word	0xffffffff


	//   ....[54]....
        /*4914*/ 	.word	0xffffffff


	//   ....[55]....
        /*4918*/ 	.word	0xffffffff


	//   ....[56]....
        /*491c*/ 	.word	0xffffffff


	//   ....[57]....
        /*4920*/ 	.word	0xffffffff


	//   ....[58]....
        /*4924*/ 	.word	0xffffffff


	//   ....[59]....
        /*4928*/ 	.word	0xffffffff


	//   ....[60]....
        /*492c*/ 	.word	0xffffffff


	//   ....[61]....
        /*4930*/ 	.word	0xffffffff


	//   ....[62]....
        /*4934*/ 	.word	0xffffffff


	//   ....[63]....
        /*4938*/ 	.word	0xffffffff


	//   ....[64]....
        /*493c*/ 	.word	0xffffffff


	//   ....[65]....
        /*4940*/ 	.word	0xffffffff


	//   ....[66]....
        /*4944*/ 	.word	0xffffffff


	//   ....[67]....
        /*4948*/ 	.word	0xffffffff


	//   ....[68]....
        /*494c*/ 	.word	0xffffffff


	//   ....[69]....
        /*4950*/ 	.word	0xffffffff


	//   ....[70]....
        /*4954*/ 	.word	0xffffffff


	//   ....[71]....
        /*4958*/ 	.word	0xffffffff


	//   ....[72]....
        /*495c*/ 	.word	0xffffffff


	//   ....[73]....
        /*4960*/ 	.word	0xffffffff


	//   ....[74]....
        /*4964*/ 	.word	0xffffffff


	//   ....[75]....
        /*4968*/ 	.word	0xffffffff


	//   ....[76]....
        /*496c*/ 	.word	0xffffffff


	//   ....[77]....
        /*4970*/ 	.word	0xffffffff


	//   ....[78]....
        /*4974*/ 	.word	0xffffffff


	//   ....[79]....
        /*4978*/ 	.word	0xffffffff


	//   ....[80]....
        /*497c*/ 	.word	0xffffffff


	//   ....[81]....
        /*4980*/ 	.word	0xffffffff


	//   ....[82]....
        /*4984*/ 	.word	0xffffffff


	//   ....[83]....
        /*4988*/ 	.word	0xffffffff


	//   ....[84]....
        /*498c*/ 	.word	0xffffffff


	//   ....[85]....
        /*4990*/ 	.word	0xffffffff


	//   ....[86]....
        /*4994*/ 	.word	0xffffffff


	//   ....[87]....
        /*4998*/ 	.word	0xffffffff


	//   ....[88]....
        /*499c*/ 	.word	0xffffffff


	//   ....[89]....
        /*49a0*/ 	.word	0xffffffff


	//   ....[90]....
        /*49a4*/ 	.word	0xffffffff


	//   ....[91]....
        /*49a8*/ 	.word	0xffffffff


	//   ....[92]....
        /*49ac*/ 	.word	0xffffffff


	//   ....[93]....
        /*49b0*/ 	.word	0xffffffff


	//   ....[94]....
        /*49b4*/ 	.word	0xffffffff


	//   ....[95]....
        /*49b8*/ 	.word	0xffffffff


	//   ....[96]....
        /*49bc*/ 	.word	0xffffffff


	//   ....[97]....
        /*49c0*/ 	.word	0xffffffff


	//   ....[98]....
        /*49c4*/ 	.word	0xffffffff


	//   ....[99]....
        /*49c8*/ 	.word	0xffffffff


	//   ....[100]....
        /*49cc*/ 	.word	0xffffffff


	//   ....[101]....
        /*49d0*/ 	.word	0xffffffff


	//   ....[102]....
        /*49d4*/ 	.word	0xffffffff


	//   ....[103]....
        /*49d8*/ 	.word	0xffffffff


	//   ....[104]....
        /*49dc*/ 	.word	0xffffffff


	//   ....[105]....
        /*49e0*/ 	.word	0xffffffff


	//   ....[106]....
        /*49e4*/ 	.word	0xffffffff


	//   ....[107]....
        /*49e8*/ 	.word	0xffffffff


	//   ....[108]....
        /*49ec*/ 	.word	0xffffffff


	//   ....[109]....
        /*49f0*/ 	.word	0xffffffff


	//   ....[110]....
        /*49f4*/ 	.word	0xffffffff


	//   ....[111]....
        /*49f8*/ 	.word	0xffffffff


	//   ....[112]....
        /*49fc*/ 	.word	0xffffffff


	//   ....[113]....
        /*4a00*/ 	.word	0xffffffff


	//   ....[114]....
        /*4a04*/ 	.word	0xffffffff


	//   ....[115]....
        /*4a08*/ 	.word	0xffffffff


	//   ....[116]....
        /*4a0c*/ 	.word	0xffffffff


	//   ....[117]....
        /*4a10*/ 	.word	0xffffffff


	//   ....[118]....
        /*4a14*/ 	.word	0xffffffff


	//   ....[119]....
        /*4a18*/ 	.word	0xffffffff


	//   ....[120]....
        /*4a1c*/ 	.word	0xffffffff


	//   ....[121]....
        /*4a20*/ 	.word	0xffffffff


	//   ....[122]....
        /*4a24*/ 	.word	0xffffffff


	//   ....[123]....
        /*4a28*/ 	.word	0xffffffff


	//   ....[124]....
        /*4a2c*/ 	.word	0xffffffff


	//   ....[125]....
        /*4a30*/ 	.word	0xffffffff


	//   ....[126]....
        /*4a34*/ 	.word	0xffffffff


	//   ....[127]....
        /*4a38*/ 	.word	0xffffffff


	//   ....[128]....
        /*4a3c*/ 	.word	0xffffffff


	//   ....[129]....
        /*4a40*/ 	.word	0xffffffff


	//   ....[130]....
        /*4a44*/ 	.word	0xffffffff


	//   ....[131]....
        /*4a48*/ 	.word	0xffffffff


	//   ....[132]....
        /*4a4c*/ 	.word	0xffffffff


	//   ....[133]....
        /*4a50*/ 	.word	0xffffffff


	//   ....[134]....
        /*4a54*/ 	.word	0xffffffff


	//   ....[135]....
        /*4a58*/ 	.word	0xffffffff


	//   ....[136]....
        /*4a5c*/ 	.word	0xffffffff


	//   ....[137]....
        /*4a60*/ 	.word	0xffffffff


	//   ....[138]....
        /*4a64*/ 	.word	0xffffffff


	//   ....[139]....
        /*4a68*/ 	.word	0xffffffff


	//   ....[140]....
        /*4a6c*/ 	.word	0xffffffff


	//   ....[141]....
        /*4a70*/ 	.word	0xffffffff


	//   ....[142]....
        /*4a74*/ 	.word	0xffffffff


	//   ....[143]....
        /*4a78*/ 	.word	0xffffffff


	//   ....[144]....
        /*4a7c*/ 	.word	0xffffffff


	//   ....[145]....
        /*4a80*/ 	.word	0xffffffff


	//   ....[146]....
        /*4a84*/ 	.word	0xffffffff


	//   ....[147]....
        /*4a88*/ 	.word	0xffffffff


	//   ....[148]....
        /*4a8c*/ 	.word	0xffffffff


	//   ....[149]....
        /*4a90*/ 	.word	0xffffffff


	//   ....[150]....
        /*4a94*/ 	.word	0xffffffff


	//   ....[151]....
        /*4a98*/ 	.word	0xffffffff


	//   ....[152]....
        /*4a9c*/ 	.word	0xffffffff


	//   ....[153]....
        /*4aa0*/ 	.word	0xffffffff


	//   ....[154]....
        /*4aa4*/ 	.word	0xffffffff


	//   ....[155]....
        /*4aa8*/ 	.word	0xffffffff


	//   ....[156]....
        /*4aac*/ 	.word	0xffffffff


	//   ....[157]....
        /*4ab0*/ 	.word	0xffffffff


	//   ....[158]....
        /*4ab4*/ 	.word	0xffffffff


	//   ....[159]....
        /*4ab8*/ 	.word	0xffffffff


	//   ....[160]....
        /*4abc*/ 	.word	0xffffffff


	//   ....[161]....
        /*4ac0*/ 	.word	0xffffffff


	//   ....[162]....
        /*4ac4*/ 	.word	0xffffffff


	//   ....[163]....
        /*4ac8*/ 	.word	0xffffffff


	//   ....[164]....
        /*4acc*/ 	.word	0xffffffff


	//   ....[165]....
        /*4ad0*/ 	.word	0xffffffff


	//   ....[166]....
        /*4ad4*/ 	.word	0xffffffff


	//   ....[167]....
        /*4ad8*/ 	.word	0xffffffff


	//   ....[168]....
        /*4adc*/ 	.word	0xffffffff


	//   ....[169]....
        /*4ae0*/ 	.word	0xffffffff


	//   ....[170]....
        /*4ae4*/ 	.word	0xffffffff


	//   ....[171]....
        /*4ae8*/ 	.word	0xffffffff


	//   ....[172]....
        /*4aec*/ 	.word	0xffffffff


	//   ....[173]....
        /*4af0*/ 	.word	0xffffffff


	//   ....[174]....
        /*4af4*/ 	.word	0xffffffff


	//   ....[175]....
        /*4af8*/ 	.word	0xffffffff


	//   ....[176]....
        /*4afc*/ 	.word	0xffffffff


	//   ....[177]....
        /*4b00*/ 	.word	0xffffffff


	//   ....[178]....
        /*4b04*/ 	.word	0xffffffff


	//   ....[179]....
        /*4b08*/ 	.word	0xffffffff


	//   ....[180]....
        /*4b0c*/ 	.word	0xffffffff


	//   ....[181]....
        /*4b10*/ 	.word	0xffffffff


	//   ....[182]....
        /*4b14*/ 	.word	0xffffffff


	//   ....[183]....
        /*4b18*/ 	.word	0xffffffff


	//   ....[184]....
        /*4b1c*/ 	.word	0xffffffff


	//   ....[185]....
        /*4b20*/ 	.word	0xffffffff


	//   ....[186]....
        /*4b24*/ 	.word	0xffffffff


	//   ....[187]....
        /*4b28*/ 	.word	0xffffffff


	//   ....[188]....
        /*4b2c*/ 	.word	0xffffffff


	//   ....[189]....
        /*4b30*/ 	.word	0xffffffff


	//   ....[190]....
        /*4b34*/ 	.word	0xffffffff


	//   ....[191]....
        /*4b38*/ 	.word	0xffffffff


	//   ....[192]....
        /*4b3c*/ 	.word	0xffffffff


	//   ....[193]....
        /*4b40*/ 	.word	0xffffffff


	//   ....[194]....
        /*4b44*/ 	.word	0xffffffff


	//   ....[195]....
        /*4b48*/ 	.word	0xffffffff


	//   ....[196]....
        /*4b4c*/ 	.word	0xffffffff


	//   ....[197]....
        /*4b50*/ 	.word	0xffffffff


	//   ....[198]....
        /*4b54*/ 	.word	0xffffffff


	//   ....[199]....
        /*4b58*/ 	.word	0xffffffff


	//   ....[200]....
        /*4b5c*/ 	.word	0xffffffff


	//   ....[201]....
        /*4b60*/ 	.word	0xffffffff


	//   ....[202]....
        /*4b64*/ 	.word	0xffffffff


	//   ....[203]....
        /*4b68*/ 	.word	0xffffffff


	//   ....[204]....
        /*4b6c*/ 	.word	0xffffffff


	//   ....[205]....
        /*4b70*/ 	.word	0xffffffff


	//   ....[206]....
        /*4b74*/ 	.word	0xffffffff


	//   ....[207]....
        /*4b78*/ 	.word	0xffffffff


	//   ....[208]....
        /*4b7c*/ 	.word	0xffffffff


	//   ....[209]....
        /*4b80*/ 	.word	0xffffffff


	//   ....[210]....
        /*4b84*/ 	.word	0xffffffff


	//   ....[211]....
        /*4b88*/ 	.word	0xffffffff


	//   ....[212]....
        /*4b8c*/ 	.word	0xffffffff


	//   ....[213]....
        /*4b90*/ 	.word	0xffffffff


	//   ....[214]....
        /*4b94*/ 	.word	0xffffffff


	//   ....[215]....
        /*4b98*/ 	.word	0xffffffff


	//   ....[216]....
        /*4b9c*/ 	.word	0xffffffff


	//   ....[217]....
        /*4ba0*/ 	.word	0xffffffff


	//   ....[218]....
        /*4ba4*/ 	.word	0xffffffff


	//   ....[219]....
        /*4ba8*/ 	.word	0xffffffff


	//   ....[220]....
        /*4bac*/ 	.word	0xffffffff


	//   ....[221]....
        /*4bb0*/ 	.word	0xffffffff


	//   ....[222]....
        /*4bb4*/ 	.word	0xffffffff


	//   ....[223]....
        /*4bb8*/ 	.word	0xffffffff


	//   ....[224]....
        /*4bbc*/ 	.word	0xffffffff


	//   ....[225]....
        /*4bc0*/ 	.word	0xffffffff


	//   ....[226]....
        /*4bc4*/ 	.word	0xffffffff


	//   ....[227]....
        /*4bc8*/ 	.word	0xffffffff


	//   ....[228]....
        /*4bcc*/ 	.word	0xffffffff


	//   ....[229]....
        /*4bd0*/ 	.word	0xffffffff


	//   ....[230]....
        /*4bd4*/ 	.word	0xffffffff


	//   ....[231]....
        /*4bd8*/ 	.word	0xffffffff


	//   ....[232]....
        /*4bdc*/ 	.word	0xffffffff


	//   ....[233]....
        /*4be0*/ 	.word	0xffffffff


	//   ....[234]....
        /*4be4*/ 	.word	0xffffffff


	//   ....[235]....
        /*4be8*/ 	.word	0xffffffff


	//   ....[236]....
        /*4bec*/ 	.word	0xffffffff


	//   ....[237]....
        /*4bf0*/ 	.word	0xffffffff


	//   ....[238]....
        /*4bf4*/ 	.word	0xffffffff


	//   ....[239]....
        /*4bf8*/ 	.word	0xffffffff


	//   ....[240]....
        /*4bfc*/ 	.word	0xffffffff


	//   ....[241]....
        /*4c00*/ 	.word	0xffffffff


	//   ....[242]....
        /*4c04*/ 	.word	0xffffffff


	//   ....[243]....
        /*4c08*/ 	.word	0xffffffff


	//   ....[244]....
        /*4c0c*/ 	.word	0xffffffff


	//   ....[245]....
        /*4c10*/ 	.word	0xffffffff


	//   ....[246]....
        /*4c14*/ 	.word	0xffffffff


	//   ....[247]....
        /*4c18*/ 	.word	0xffffffff


	//   ....[248]....
        /*4c1c*/ 	.word	0xffffffff


	//   ....[249]....
        /*4c20*/ 	.word	0xffffffff


	//   ....[250]....
        /*4c24*/ 	.word	0xffffffff


	//   ....[251]....
        /*4c28*/ 	.word	0xffffffff


	//   ....[252]....
        /*4c2c*/ 	.word	0xffffffff


	//   ....[253]....
        /*4c30*/ 	.word	0xffffffff


	//   ....[254]....
        /*4c34*/ 	.word	0xffffffff


	//   ....[255]....
        /*4c38*/ 	.word	0xffffffff


	//   ....[0]....
        /*4c3c*/ 	.word	0xffffffff


	//   ....[1]....
        /*4c40*/ 	.word	0xffffffff


	//   ....[2]....
        /*4c44*/ 	.word	0xffffffff


	//   ....[3]....
        /*4c48*/ 	.word	0xffffffff


	//   ....[4]....
        /*4c4c*/ 	.word	0xffffffff


	//   ....[5]....
        /*4c50*/ 	.word	0xffffffff


	//   ....[6]....
        /*4c54*/ 	.word	0xffffffff


	//   ....[7]....
        /*4c58*/ 	.word	0xffffffff


	//   ....[8]....
        /*4c5c*/ 	.word	0xffffffff


	//   ....[9]....
        /*4c60*/ 	.word	0xffffffff


	//   ....[10]....
        /*4c64*/ 	.word	0xffffffff


	//   ....[11]....
        /*4c68*/ 	.word	0xffffffff


	//   ....[12]....
        /*4c6c*/ 	.word	0xffffffff


	//   ....[13]....
        /*4c70*/ 	.word	0xffffffff


	//   ....[14]....
        /*4c74*/ 	.word	0xffffffff


	//   ....[15]....
        /*4c78*/ 	.word	0xffffffff


	//   ....[16]....
        /*4c7c*/ 	.word	0xffffffff


	//   ....[17]....
        /*4c80*/ 	.word	0xffffffff


	//   ....[18]....
        /*4c84*/ 	.word	0xffffffff


	//   ....[19]....
        /*4c88*/ 	.word	0xffffffff


	//   ....[20]....
        /*4c8c*/ 	.word	0xffffffff


	//   ....[21]....
        /*4c90*/ 	.word	0xffffffff


	//   ....[22]....
        /*4c94*/ 	.word	0xffffffff


	//   ....[23]....
        /*4c98*/ 	.word	0xffffffff


	//   ....[24]....
        /*4c9c*/ 	.word	0xffffffff


	//   ....[25]....
        /*4ca0*/ 	.word	0xffffffff


	//   ....[26]....
        /*4ca4*/ 	.word	0xffffffff


	//   ....[27]....
        /*4ca8*/ 	.word	0xffffffff


	//   ....[28]....
        /*4cac*/ 	.word	0xffffffff


	//   ....[29]....
        /*4cb0*/ 	.word	0xffffffff


	//   ....[30]....
        /*4cb4*/ 	.word	0xffffffff


	//   ....[31]....
        /*4cb8*/ 	.word	0xffffffff


	//   ....[32]....
        /*4cbc*/ 	.word	0xffffffff


	//   ....[33]....
        /*4cc0*/ 	.word	0xffffffff


	//   ....[34]....
        /*4cc4*/ 	.word	0xffffffff


	//   ....[35]....
        /*4cc8*/ 	.word	0xffffffff


	//   ....[36]....
        /*4ccc*/ 	.word	0xffffffff


	//   ....[37]....
        /*4cd0*/ 	.word	0xffffffff


	//   ....[38]....
        /*4cd4*/ 	.word	0xffffffff


	//   ....[39]....
        /*4cd8*/ 	.word	0xffffffff


	//   ....[40]....
        /*4cdc*/ 	.word	0xffffffff


	//   ....[41]....
        /*4ce0*/ 	.word	0xffffffff


	//   ....[42]....
        /*4ce4*/ 	.word	0xffffffff


	//   ....[43]....
        /*4ce8*/ 	.word	0xffffffff


	//   ....[44]....
        /*4cec*/ 	.word	0xffffffff


	//   ....[45]....
        /*4cf0*/ 	.word	0xffffffff


	//   ....[46]....
        /*4cf4*/ 	.word	0xffffffff


	//   ....[47]....
        /*4cf8*/ 	.word	0xffffffff


	//   ....[48]....
        /*4cfc*/ 	.word	0xffffffff


	//   ....[49]....
        /*4d00*/ 	.word	0xffffffff


	//   ....[50]....
        /*4d04*/ 	.word	0xffffffff


	//   ....[51]....
        /*4d08*/ 	.word	0xffffffff


	//   ....[52]....
        /*4d0c*/ 	.word	0xffffffff


	//   ....[53]....
        /*4d10*/ 	.word	0xffffffff


	//   ....[54]....
        /*4d14*/ 	.word	0xffffffff


	//   ....[55]....
        /*4d18*/ 	.word	0xffffffff


	//   ....[56]....
        /*4d1c*/ 	.word	0xffffffff


	//   ....[57]....
        /*4d20*/ 	.word	0xffffffff


	//   ....[58]....
        /*4d24*/ 	.word	0xffffffff


	//   ....[59]....
        /*4d28*/ 	.word	0xffffffff


	//   ....[60]....
        /*4d2c*/ 	.word	0xffffffff


	//   ....[61]....
        /*4d30*/ 	.word	0xffffffff


	//   ....[62]....
        /*4d34*/ 	.word	0xffffffff


	//   ....[63]....
        /*4d38*/ 	.word	0xffffffff


	//   ....[64]....
        /*4d3c*/ 	.word	0xffffffff


	//   ....[65]....
        /*4d40*/ 	.word	0xffffffff


	//   ....[66]....
        /*4d44*/ 	.word	0xffffffff


	//   ....[67]....
        /*4d48*/ 	.word	0xffffffff


	//   ....[68]....
        /*4d4c*/ 	.word	0xffffffff


	//   ....[69]....
        /*4d50*/ 	.word	0xffffffff


	//   ....[70]....
        /*4d54*/ 	.word	0xffffffff


	//   ....[71]....
        /*4d58*/ 	.word	0xffffffff


	//   ....[72]....
        /*4d5c*/ 	.word	0xffffffff


	//   ....[73]....
        /*4d60*/ 	.word	0xffffffff


	//   ....[74]....
        /*4d64*/ 	.word	0xffffffff


	//   ....[75]....
        /*4d68*/ 	.word	0xffffffff


	//   ....[76]....
        /*4d6c*/ 	.word	0xffffffff


	//   ....[77]....
        /*4d70*/ 	.word	0xffffffff


	//   ....[78]....
        /*4d74*/ 	.word	0xffffffff


	//   ....[79]....
        /*4d78*/ 	.word	0xffffffff


	//   ....[80]....
        /*4d7c*/ 	.word	0xffffffff


	//   ....[81]....
        /*4d80*/ 	.word	0xffffffff


	//   ....[82]....
        /*4d84*/ 	.word	0xffffffff


	//   ....[83]....
        /*4d88*/ 	.word	0xffffffff


	//   ....[84]....
        /*4d8c*/ 	.word	0xffffffff


	//   ....[85]....
        /*4d90*/ 	.word	0xffffffff


	//   ....[86]....
        /*4d94*/ 	.word	0xffffffff


	//   ....[87]....
        /*4d98*/ 	.word	0xffffffff


	//   ....[88]....
        /*4d9c*/ 	.word	0xffffffff


	//   ....[89]....
        /*4da0*/ 	.word	0xffffffff


	//   ....[90]....
        /*4da4*/ 	.word	0xffffffff


	//   ....[91]....
        /*4da8*/ 	.word	0xffffffff


	//   ....[92]....
        /*4dac*/ 	.word	0xffffffff


	//   ....[93]....
        /*4db0*/ 	.word	0xffffffff


	//   ....[94]....
        /*4db4*/ 	.word	0xffffffff


	//   ....[95]....
        /*4db8*/ 	.word	0xffffffff


	//   ....[96]....
        /*4dbc*/ 	.word	0xffffffff


	//   ....[97]....
        /*4dc0*/ 	.word	0xffffffff


	//   ....[98]....
        /*4dc4*/ 	.word	0xffffffff


	//   ....[99]....
        /*4dc8*/ 	.word	0xffffffff


	//   ....[100]....
        /*4dcc*/ 	.word	0xffffffff


	//   ....[101]....
        /*4dd0*/ 	.word	0xffffffff


	//   ....[102]....
        /*4dd4*/ 	.word	0xffffffff


	//   ....[103]....
        /*4dd8*/ 	.word	0xffffffff


	//   ....[104]....
        /*4ddc*/ 	.word	0xffffffff


	//   ....[105]....
        /*4de0*/ 	.word	0xffffffff


	//   ....[106]....
        /*4de4*/ 	.word	0xffffffff


	//   ....[107]....
        /*4de8*/ 	.word	0xffffffff


	//   ....[108]....
        /*4dec*/ 	.word	0xffffffff


	//   ....[109]....
        /*4df0*/ 	.word	0xffffffff


	//   ....[110]....
        /*4df4*/ 	.word	0xffffffff


	//   ....[111]....
        /*4df8*/ 	.word	0xffffffff


	//   ....[112]....
        /*4dfc*/ 	.word	0xffffffff


	//   ....[113]....
        /*4e00*/ 	.word	0xffffffff


	//   ....[114]....
        /*4e04*/ 	.word	0xffffffff


	//   ....[115]....
        /*4e08*/ 	.word	0xffffffff


	//   ....[116]....
        /*4e0c*/ 	.word	0xffffffff


	//   ....[117]....
        /*4e10*/ 	.word	0xffffffff


	//   ....[118]....
        /*4e14*/ 	.word	0xffffffff


	//   ....[119]....
        /*4e18*/ 	.word	0xffffffff


	//   ....[120]....
        /*4e1c*/ 	.word	0xffffffff


	//   ....[121]....
        /*4e20*/ 	.word	0xffffffff


	//   ....[122]....
        /*4e24*/ 	.word	0xffffffff


	//   ....[123]....
        /*4e28*/ 	.word	0xffffffff


	//   ....[124]....
        /*4e2c*/ 	.word	0xffffffff


	//   ....[125]....
        /*4e30*/ 	.word	0xffffffff


	//   ....[126]....
        /*4e34*/ 	.word	0xffffffff


	//   ....[127]....
        /*4e38*/ 	.word	0xffffffff


	//   ....[128]....
        /*4e3c*/ 	.word	0xffffffff


	//   ....[129]....
        /*4e40*/ 	.word	0xffffffff


	//   ....[130]....
        /*4e44*/ 	.word	0xffffffff


	//   ....[131]....
        /*4e48*/ 	.word	0xffffffff


	//   ....[132]....
        /*4e4c*/ 	.word	0xffffffff


	//   ....[133]....
        /*4e50*/ 	.word	0xffffffff


	//   ....[134]....
        /*4e54*/ 	.word	0xffffffff


	//   ....[135]....
        /*4e58*/ 	.word	0xffffffff


	//   ....[136]....
        /*4e5c*/ 	.word	0xffffffff


	//   ....[137]....
        /*4e60*/ 	.word	0xffffffff


	//   ....[138]....
        /*4e64*/ 	.word	0xffffffff


	//   ....[139]....
        /*4e68*/ 	.word	0xffffffff


	//   ....[140]....
        /*4e6c*/ 	.word	0xffffffff


	//   ....[141]....
        /*4e70*/ 	.word	0xffffffff


	//   ....[142]....
        /*4e74*/ 	.word	0xffffffff


	//   ....[143]....
        /*4e78*/ 	.word	0xffffffff


	//   ....[144]....
        /*4e7c*/ 	.word	0xffffffff


	//   ....[145]....
        /*4e80*/ 	.word	0xffffffff


	//   ....[146]....
        /*4e84*/ 	.word	0xffffffff


	//   ....[147]....
        /*4e88*/ 	.word	0xffffffff


	//   ....[148]....
        /*4e8c*/ 	.word	0xffffffff


	//   ....[149]....
        /*4e90*/ 	.word	0xffffffff


	//   ....[150]....
        /*4e94*/ 	.word	0xffffffff


	//   ....[151]....
        /*4e98*/ 	.word	0xffffffff


	//   ....[152]....
        /*4e9c*/ 	.word	0xffffffff


	//   ....[153]....
        /*4ea0*/ 	.word	0xffffffff


	//   ....[154]....
        /*4ea4*/ 	.word	0xffffffff


	//   ....[155]....
        /*4ea8*/ 	.word	0xffffffff


	//   ....[156]....
        /*4eac*/ 	.word	0xffffffff


	//   ....[157]....
        /*4eb0*/ 	.word	0xffffffff


	//   ....[158]....
        /*4eb4*/ 	.word	0xffffffff


	//   ....[159]....
        /*4eb8*/ 	.word	0xffffffff


	//   ....[160]....
        /*4ebc*/ 	.word	0xffffffff


	//   ....[161]....
        /*4ec0*/ 	.word	0xffffffff


	//   ....[162]....
        /*4ec4*/ 	.word	0xffffffff


	//   ....[163]....
        /*4ec8*/ 	.word	0xffffffff


	//   ....[164]....
        /*4ecc*/ 	.word	0xffffffff


	//   ....[165]....
        /*4ed0*/ 	.word	0xffffffff


	//   ....[166]....
        /*4ed4*/ 	.word	0xffffffff


	//   ....[167]....
        /*4ed8*/ 	.word	0xffffffff


	//   ....[168]....
        /*4edc*/ 	.word	0xffffffff


	//   ....[169]....
        /*4ee0*/ 	.word	0xffffffff


	//   ....[170]....
        /*4ee4*/ 	.word	0xffffffff


	//   ....[171]....
        /*4ee8*/ 	.word	0xffffffff


	//   ....[172]....
        /*4eec*/ 	.word	0xffffffff


	//   ....[173]....
        /*4ef0*/ 	.word	0xffffffff


	//   ....[174]....
        /*4ef4*/ 	.word	0xffffffff


	//   ....[175]....
        /*4ef8*/ 	.word	0xffffffff


	//   ....[176]....
        /*4efc*/ 	.word	0xffffffff


	//   ....[177]....
        /*4f00*/ 	.word	0xffffffff


	//   ....[178]....
        /*4f04*/ 	.word	0xffffffff


	//   ....[179]....
        /*4f08*/ 	.word	0xffffffff


	//   ....[180]....
        /*4f0c*/ 	.word	0xffffffff


	//   ....[181]....
        /*4f10*/ 	.word	0xffffffff


	//   ....[182]....
        /*4f14*/ 	.word	0xffffffff


	//   ....[183]....
        /*4f18*/ 	.word	0xffffffff


	//   ....[184]....
        /*4f1c*/ 	.word	0xffffffff


	//   ....[185]....
        /*4f20*/ 	.word	0xffffffff


	//   ....[186]....
        /*4f24*/ 	.word	0xffffffff


	//   ....[187]....
        /*4f28*/ 	.word	0xffffffff


	//   ....[188]....
        /*4f2c*/ 	.word	0xffffffff


	//   ....[189]....
        /*4f30*/ 	.word	0xffffffff


	//   ....[190]....
        /*4f34*/ 	.word	0xffffffff


	//   ....[191]....
        /*4f38*/ 	.word	0xffffffff


	//   ....[192]....
        /*4f3c*/ 	.word	0xffffffff


	//   ....[193]....
        /*4f40*/ 	.word	0xffffffff


	//   ....[194]....
        /*4f44*/ 	.word	0xffffffff


	//   ....[195]....
        /*4f48*/ 	.word	0xffffffff


	//   ....[196]....
        /*4f4c*/ 	.word	0xffffffff


	//   ....[197]....
        /*4f50*/ 	.word	0xffffffff


	//   ....[198]....
        /*4f54*/ 	.word	0xffffffff


	//   ....[199]....
        /*4f58*/ 	.word	0xffffffff


	//   ....[200]....
        /*4f5c*/ 	.word	0xffffffff


	//   ....[201]....
        /*4f60*/ 	.word	0xffffffff


	//   ....[202]....
        /*4f64*/ 	.word	0xffffffff


	//   ....[203]....
        /*4f68*/ 	.word	0xffffffff


	//   ....[204]....
        /*4f6c*/ 	.word	0xffffffff


	//   ....[205]....
        /*4f70*/ 	.word	0xffffffff


	//   ....[206]....
        /*4f74*/ 	.word	0xffffffff


	//   ....[207]....
        /*4f78*/ 	.word	0xffffffff


	//   ....[208]....
        /*4f7c*/ 	.word	0xffffffff


	//   ....[209]....
        /*4f80*/ 	.word	0xffffffff


	//   ....[210]....
        /*4f84*/ 	.word	0xffffffff


	//   ....[211]....
        /*4f88*/ 	.word	0xffffffff


	//   ....[212]....
        /*4f8c*/ 	.word	0xffffffff


	//   ....[213]....
        /*4f90*/ 	.word	0xffffffff


	//   ....[214]....
        /*4f94*/ 	.word	0xffffffff


	//   ....[215]....
        /*4f98*/ 	.word	0xffffffff


	//   ....[216]....
        /*4f9c*/ 	.word	0xffffffff


	//   ....[217]....
        /*4fa0*/ 	.word	0xffffffff


	//   ....[218]....
        /*4fa4*/ 	.word	0xffffffff


	//   ....[219]....
        /*4fa8*/ 	.word	0xffffffff


	//   ....[220]....
        /*4fac*/ 	.word	0xffffffff


	//   ....[221]....
        /*4fb0*/ 	.word	0xffffffff


	//   ....[222]....
        /*4fb4*/ 	.word	0xffffffff


	//   ....[223]....
        /*4fb8*/ 	.word	0xffffffff


	//   ....[224]....
        /*4fbc*/ 	.word	0xffffffff


	//   ....[225]....
        /*4fc0*/ 	.word	0xffffffff


	//   ....[226]....
        /*4fc4*/ 	.word	0xffffffff


	//   ....[227]....
        /*4fc8*/ 	.word	0xffffffff


	//   ....[228]....
        /*4fcc*/ 	.word	0xffffffff


	//   ....[229]....
        /*4fd0*/ 	.word	0xffffffff


	//   ....[230]....
        /*4fd4*/ 	.word	0xffffffff


	//   ....[231]....
        /*4fd8*/ 	.word	0xffffffff


	//   ....[232]....
        /*4fdc*/ 	.word	0xffffffff


	//   ....[233]....
        /*4fe0*/ 	.word	0xffffffff


	//   ....[234]....
        /*4fe4*/ 	.word	0xffffffff


	//   ....[235]....
        /*4fe8*/ 	.word	0xffffffff


	//   ....[236]....
        /*4fec*/ 	.word	0xffffffff


	//   ....[237]....
        /*4ff0*/ 	.word	0xffffffff


	//   ....[238]....
        /*4ff4*/ 	.word	0xffffffff


	//   ....[239]....
        /*4ff8*/ 	.word	0xffffffff


	//   ....[240]....
        /*4ffc*/ 	.word	0xffffffff


	//   ....[241]....
        /*5000*/ 	.word	0xffffffff


	//   ....[242]....
        /*5004*/ 	.word	0xffffffff


	//   ....[243]....
        /*5008*/ 	.word	0xffffffff


	//   ....[244]....
        /*500c*/ 	.word	0xffffffff


	//   ....[245]....
        /*5010*/ 	.word	0xffffffff


	//   ....[246]....
        /*5014*/ 	.word	0xffffffff


	//   ....[247]....
        /*5018*/ 	.word	0xffffffff


	//   ....[248]....
        /*501c*/ 	.word	0xffffffff


	//   ....[249]....
        /*5020*/ 	.word	0xffffffff


	//   ....[250]....
        /*5024*/ 	.word	0xffffffff


	//   ....[251]....
        /*5028*/ 	.word	0xffffffff


	//   ....[252]....
        /*502c*/ 	.word	0xffffffff


	//   ....[253]....
        /*5030*/ 	.word	0xffffffff


	//   ....[254]....
        /*5034*/ 	.word	0xffffffff


	//   ....[255]....
        /*5038*/ 	.word	0xffffffff


	//   ....[0]....
        /*503c*/ 	.word	0xffffffff


	//   ....[1]....
        /*5040*/ 	.word	0xffffffff


	//   ....[2]....
        /*5044*/ 	.word	0xffffffff


	//   ....[3]....
        /*5048*/ 	.word	0xffffffff


	//   ....[4]....
        /*504c*/ 	.word	0xffffffff


	//   ....[5]....
        /*5050*/ 	.word	0xffffffff


	//   ....[6]....
        /*5054*/ 	.word	0xffffffff


	//   ....[7]....
        /*5058*/ 	.word	0xffffffff


	//   ....[8]....
        /*505c*/ 	.word	0xffffffff


	//   ....[9]....
        /*5060*/ 	.word	0xffffffff


	//   ....[10]....
        /*5064*/ 	.word	0xffffffff


	//   ....[11]....
        /*5068*/ 	.word	0xffffffff


	//   ....[12]....
        /*506c*/ 	.word	0xffffffff


	//   ....[13]....
        /*5070*/ 	.word	0xffffffff


	//   ....[14]....
        /*5074*/ 	.word	0xffffffff


	//   ....[15]....
        /*5078*/ 	.word	0xffffffff


	//   ....[16]....
        /*507c*/ 	.word	0xffffffff


	//   ....[17]....
        /*5080*/ 	.word	0xffffffff


	//   ....[18]....
        /*5084*/ 	.word	0xffffffff


	//   ....[19]....
        /*5088*/ 	.word	0xffffffff


	//   ....[20]....
        /*508c*/ 	.word	0xffffffff


	//   ....[21]....
        /*5090*/ 	.word	0xffffffff


	//   ....[22]....
        /*5094*/ 	.word	0xffffffff


	//   ....[23]....
        /*5098*/ 	.word	0xffffffff


	//   ....[24]....
        /*509c*/ 	.word	0xffffffff


	//   ....[25]....
        /*50a0*/ 	.word	0xffffffff


	//   ....[26]....
        /*50a4*/ 	.word	0xffffffff


	//   ....[27]....
        /*50a8*/ 	.word	0xffffffff


	//   ....[28]....
        /*50ac*/ 	.word	0xffffffff


	//   ....[29]....
        /*50b0*/ 	.word	0xffffffff


	//   ....[30]....
        /*50b4*/ 	.word	0xffffffff


	//   ....[31]....
        /*50b8*/ 	.word	0xffffffff


	//   ....[32]....
        /*50bc*/ 	.word	0xffffffff


	//   ....[33]....
        /*50c0*/ 	.word	0xffffffff


	//   ....[34]....
        /*50c4*/ 	.word	0xffffffff


	//   ....[35]....
        /*50c8*/ 	.word	0xffffffff


	//   ....[36]....
        /*50cc*/ 	.word	0xffffffff


	//   ....[37]....
        /*50d0*/ 	.word	0xffffffff


	//   ....[38]....
        /*50d4*/ 	.word	0xffffffff


	//   ....[39]....
        /*50d8*/ 	.word	0xffffffff


	//   ....[40]....
        /*50dc*/ 	.word	0xffffffff


	//   ....[41]....
        /*50e0*/ 	.word	0xffffffff


	//   ....[42]....
        /*50e4*/ 	.word	0xffffffff


	//   ....[43]....
        /*50e8*/ 	.word	0xffffffff


	//   ....[44]....
        /*50ec*/ 	.word	0xffffffff


	//   ....[45]....
        /*50f0*/ 	.word	0xffffffff


	//   ....[46]....
        /*50f4*/ 	.word	0xffffffff


	//   ....[47]....
        /*50f8*/ 	.word	0xffffffff


	//   ....[48]....
        /*50fc*/ 	.word	0xffffffff


	//   ....[49]....
        /*5100*/ 	.word	0xffffffff


	//   ....[50]....
        /*5104*/ 	.word	0xffffffff


	//   ....[51]....
        /*5108*/ 	.word	0xffffffff


	//   ....[52]....
        /*510c*/ 	.word	0xffffffff


	//   ....[53]....
        /*5110*/ 	.word	0xffffffff


	//   ....[54]....
        /*5114*/ 	.word	0xffffffff


	//   ....[55]....
        /*5118*/ 	.word	0xffffffff


	//   ....[56]....
        /*511c*/ 	.word	0xffffffff


	//   ....[57]....
        /*5120*/ 	.word	0xffffffff


	//   ....[58]....
        /*5124*/ 	.word	0xffffffff


	//   ....[59]....
        /*5128*/ 	.word	0xffffffff


	//   ....[60]....
        /*512c*/ 	.word	0xffffffff


	//   ....[61]....
        /*5130*/ 	.word	0xffffffff


	//   ....[62]....
        /*5134*/ 	.word	0xffffffff


	//   ....[63]....
        /*5138*/ 	.word	0xffffffff


	//   ....[64]....
        /*513c*/ 	.word	0xffffffff


	//   ....[65]....
        /*5140*/ 	.word	0xffffffff


	//   ....[66]....
        /*5144*/ 	.word	0xffffffff


	//   ....[67]....
        /*5148*/ 	.word	0xffffffff


	//   ....[68]....
        /*514c*/ 	.word	0xffffffff


	//   ....[69]....
        /*5150*/ 	.word	0xffffffff


	//   ....[70]....
        /*5154*/ 	.word	0xffffffff


	//   ....[71]....
        /*5158*/ 	.word	0xffffffff


	//   ....[72]....
        /*515c*/ 	.word	0xffffffff


	//   ....[73]....
        /*5160*/ 	.word	0xffffffff


	//   ....[74]....
        /*5164*/ 	.word	0xffffffff


	//   ....[75]....
        /*5168*/ 	.word	0xffffffff


	//   ....[76]....
        /*516c*/ 	.word	0xffffffff


	//   ....[77]....
        /*5170*/ 	.word	0xffffffff


	//   ....[78]....
        /*5174*/ 	.word	0xffffffff


	//   ....[79]....
        /*5178*/ 	.word	0xffffffff


	//   ....[80]....
        /*517c*/ 	.word	0xffffffff


	//   ....[81]....
        /*5180*/ 	.word	0xffffffff


	//   ....[82]....
        /*5184*/ 	.word	0xffffffff


	//   ....[83]....
        /*5188*/ 	.word	0xffffffff


	//   ....[84]....
        /*518c*/ 	.word	0xffffffff


	//   ....[85]....
        /*5190*/ 	.word	0xffffffff


	//   ....[86]....
        /*5194*/ 	.word	0xffffffff


	//   ....[87]....
        /*5198*/ 	.word	0xffffffff


	//   ....[88]....
        /*519c*/ 	.word	0xffffffff


	//   ....[89]....
        /*51a0*/ 	.word	0xffffffff


	//   ....[90]....
        /*51a4*/ 	.word	0xffffffff


	//   ....[91]....
        /*51a8*/ 	.word	0xffffffff


	//   ....[92]....
        /*51ac*/ 	.word	0xffffffff


	//   ....[93]....
        /*51b0*/ 	.word	0xffffffff


	//   ....[94]....
        /*51b4*/ 	.word	0xffffffff


	//   ....[95]....
        /*51b8*/ 	.word	0xffffffff


	//   ....[96]....
        /*51bc*/ 	.word	0xffffffff


	//   ....[97]....
        /*51c0*/ 	.word	0xffffffff


	//   ....[98]....
        /*51c4*/ 	.word	0xffffffff


	//   ....[99]....
        /*51c8*/ 	.word	0xffffffff


	//   ....[100]....
        /*51cc*/ 	.word	0xffffffff


	//   ....[101]....
        /*51d0*/ 	.word	0xffffffff


	//   ....[102]....
        /*51d4*/ 	.word	0xffffffff


	//   ....[103]....
        /*51d8*/ 	.word	0xffffffff


	//   ....[104]....
        /*51dc*/ 	.word	0xffffffff


	//   ....[105]....
        /*51e0*/ 	.word	0xffffffff


	//   ....[106]....
        /*51e4*/ 	.word	0xffffffff


	//   ....[107]....
        /*51e8*/ 	.word	0xffffffff


	//   ....[108]....
        /*51ec*/ 	.word	0xffffffff


	//   ....[109]....
        /*51f0*/ 	.word	0xffffffff


	//   ....[110]....
        /*51f4*/ 	.word	0xffffffff


	//   ....[111]....
        /*51f8*/ 	.word	0xffffffff


	//   ....[112]....
        /*51fc*/ 	.word	0xffffffff


	//   ....[113]....
        /*5200*/ 	.word	0xffffffff


	//   ....[114]....
        /*5204*/ 	.word	0xffffffff


	//   ....[115]....
        /*5208*/ 	.word	0xffffffff


	//   ....[116]....
        /*520c*/ 	.word	0xffffffff


	//   ....[117]....
        /*5210*/ 	.word	0xffffffff


	//   ....[118]....
        /*5214*/ 	.word	0xffffffff


	//   ....[119]....
        /*5218*/ 	.word	0xffffffff


	//   ....[120]....
        /*521c*/ 	.word	0xffffffff


	//   ....[121]....
        /*5220*/ 	.word	0xffffffff


	//   ....[122]....
        /*5224*/ 	.word	0xffffffff


	//   ....[123]....
        /*5228*/ 	.word	0xffffffff


	//   ....[124]....
        /*522c*/ 	.word	0xffffffff


	//   ....[125]....
        /*5230*/ 	.word	0xffffffff


	//   ....[126]....
        /*5234*/ 	.word	0xffffffff


	//   ....[127]....
        /*5238*/ 	.word	0xffffffff


	//   ....[128]....
        /*523c*/ 	.word	0xffffffff


	//   ....[129]....
        /*5240*/ 	.word	0xffffffff


	//   ....[130]....
        /*5244*/ 	.word	0xffffffff


	//   ....[131]....
        /*5248*/ 	.word	0xffffffff


	//   ....[132]....
        /*524c*/ 	.word	0xffffffff


	//   ....[133]....
        /*5250*/ 	.word	0xffffffff


	//   ....[134]....
        /*5254*/ 	.word	0xffffffff


	//   ....[135]....
        /*5258*/ 	.word	0xffffffff


	//   ....[136]....
        /*525c*/ 	.word	0xffffffff


	//   ....[137]....
        /*5260*/ 	.word	0xffffffff


	//   ....[138]....
        /*5264*/ 	.word	0xffffffff


	//   ....[139]....
        /*5268*/ 	.word	0xffffffff


	//   ....[140]....
        /*526c*/ 	.word	0xffffffff


	//   ....[141]....
        /*5270*/ 	.word	0xffffffff


	//   ....[142]....
        /*5274*/ 	.word	0xffffffff


	//   ....[143]....
        /*5278*/ 	.word	0xffffffff


	//   ....[144]....
        /*527c*/ 	.word	0xffffffff


	//   ....[145]....
        /*5280*/ 	.word	0xffffffff


	//   ....[146]....
        /*5284*/ 	.word	0xffffffff


	//   ....[147]....
        /*5288*/ 	.word	0xffffffff


	//   ....[148]....
        /*528c*/ 	.word	0xffffffff


	//   ....[149]....
        /*5290*/ 	.word	0xffffffff


	//   ....[150]....
        /*5294*/ 	.word	0xffffffff


	//   ....[151]....
        /*5298*/ 	.word	0xffffffff


	//   ....[152]....
        /*529c*/ 	.word	0xffffffff


	//   ....[153]....
        /*52a0*/ 	.word	0xffffffff


	//   ....[154]....
        /*52a4*/ 	.word	0xffffffff


	//   ....[155]....
        /*52a8*/ 	.word	0xffffffff


	//   ....[156]....
        /*52ac*/ 	.word	0xffffffff


	//   ....[157]....
        /*52b0*/ 	.word	0xffffffff


	//   ....[158]....
        /*52b4*/ 	.word	0xffffffff


	//   ....[159]....
        /*52b8*/ 	.word	0xffffffff


	//   ....[160]....
        /*52bc*/ 	.word	0xffffffff


	//   ....[161]....
        /*52c0*/ 	.word	0xffffffff


	//   ....[162]....
        /*52c4*/ 	.word	0xffffffff


	//   ....[163]....
        /*52c8*/ 	.word	0xffffffff


	//   ....[164]....
        /*52cc*/ 	.word	0xffffffff


	//   ....[165]....
        /*52d0*/ 	.word	0xffffffff


	//   ....[166]....
        /*52d4*/ 	.word	0xffffffff


	//   ....[167]....
        /*52d8*/ 	.word	0xffffffff


	//   ....[168]....
        /*52dc*/ 	.word	0xffffffff


	//   ....[169]....
        /*52e0*/ 	.word	0xffffffff


	//   ....[170]....
        /*52e4*/ 	.word	0xffffffff


	//   ....[171]....
        /*52e8*/ 	.word	0xffffffff


	//   ....[172]....
        /*52ec*/ 	.word	0xffffffff


	//   ....[173]....
        /*52f0*/ 	.word	0xffffffff


	//   ....[174]....
        /*52f4*/ 	.word	0xffffffff


	//   ....[175]....
        /*52f8*/ 	.word	0xffffffff


	//   ....[176]....
        /*52fc*/ 	.word	0xffffffff


	//   ....[177]....
        /*5300*/ 	.word	0xffffffff


	//   ....[178]....
        /*5304*/ 	.word	0xffffffff


	//   ....[179]....
        /*5308*/ 	.word	0xffffffff


	//   ....[180]....
        /*530c*/ 	.word	0xffffffff


	//   ....[181]....
        /*5310*/ 	.word	0xffffffff


	//   ....[182]....
        /*5314*/ 	.word	0xffffffff


	//   ....[183]....
        /*5318*/ 	.word	0xffffffff


	//   ....[184]....
        /*531c*/ 	.word	0xffffffff


	//   ....[185]....
        /*5320*/ 	.word	0xffffffff


	//   ....[186]....
        /*5324*/ 	.word	0xffffffff


	//   ....[187]....
        /*5328*/ 	.word	0xffffffff


	//   ....[188]....
        /*532c*/ 	.word	0xffffffff


	//   ....[189]....
        /*5330*/ 	.word	0xffffffff


	//   ....[190]....
        /*5334*/ 	.word	0xffffffff


	//   ....[191]....
        /*5338*/ 	.word	0xffffffff


	//   ....[192]....
        /*533c*/ 	.word	0xffffffff


	//   ....[193]....
        /*5340*/ 	.word	0xffffffff


	//   ....[194]....
        /*5344*/ 	.word	0xffffffff


	//   ....[195]....
        /*5348*/ 	.word	0xffffffff


	//   ....[196]....
        /*534c*/ 	.word	0xffffffff


	//   ....[197]....
        /*5350*/ 	.word	0xffffffff


	//   ....[198]....
        /*5354*/ 	.word	0xffffffff


	//   ....[199]....
        /*5358*/ 	.word	0xffffffff


	//   ....[200]....
        /*535c*/ 	.word	0xffffffff


	//   ....[201]....
        /*5360*/ 	.word	0xffffffff


	//   ....[202]....
        /*5364*/ 	.word	0xffffffff


	//   ....[203]....
        /*5368*/ 	.word	0xffffffff


	//   ....[204]....
        /*536c*/ 	.word	0xffffffff


	//   ....[205]....
        /*5370*/ 	.word	0xffffffff


	//   ....[206]....
        /*5374*/ 	.word	0xffffffff


	//   ....[207]....
        /*5378*/ 	.word	0xffffffff


	//   ....[208]....
        /*537c*/ 	.word	0xffffffff


	//   ....[209]....
        /*5380*/ 	.word	0xffffffff


	//   ....[210]....
        /*5384*/ 	.word	0xffffffff


	//   ....[211]....
        /*5388*/ 	.word	0xffffffff


	//   ....[212]....
        /*538c*/ 	.word	0xffffffff


	//   ....[213]....
        /*5390*/ 	.word	0xffffffff


	//   ....[214]....
        /*5394*/ 	.word	0xffffffff


	//   ....[215]....
        /*5398*/ 	.word	0xffffffff


	//   ....[216]....
        /*539c*/ 	.word	0xffffffff


	//   ....[217]....
        /*53a0*/ 	.word	0xffffffff


	//   ....[218]....
        /*53a4*/ 	.word	0xffffffff


	//   ....[219]....
        /*53a8*/ 	.word	0xffffffff


	//   ....[220]....
        /*53ac*/ 	.word	0xffffffff


	//   ....[221]....
        /*53b0*/ 	.word	0xffffffff


	//   ....[222]....
        /*53b4*/ 	.word	0xffffffff


	//   ....[223]....
        /*53b8*/ 	.word	0xffffffff


	//   ....[224]....
        /*53bc*/ 	.word	0xffffffff


	//   ....[225]....
        /*53c0*/ 	.word	0xffffffff


	//   ....[226]....
        /*53c4*/ 	.word	0xffffffff


	//   ....[227]....
        /*53c8*/ 	.word	0xffffffff


	//   ....[228]....
        /*53cc*/ 	.word	0xffffffff


	//   ....[229]....
        /*53d0*/ 	.word	0xffffffff


	//   ....[230]....
        /*53d4*/ 	.word	0xffffffff


	//   ....[231]....
        /*53d8*/ 	.word	0xffffffff


	//   ....[232]....
        /*53dc*/ 	.word	0xffffffff


	//   ....[233]....
        /*53e0*/ 	.word	0xffffffff


	//   ....[234]....
        /*53e4*/ 	.word	0xffffffff


	//   ....[235]....
        /*53e8*/ 	.word	0xffffffff


	//   ....[236]....
        /*53ec*/ 	.word	0xffffffff


	//   ....[237]....
        /*53f0*/ 	.word	0xffffffff


	//   ....[238]....
        /*53f4*/ 	.word	0xffffffff


	//   ....[239]....
        /*53f8*/ 	.word	0xffffffff


	//   ....[240]....
        /*53fc*/ 	.word	0xffffffff


	//   ....[241]....
        /*5400*/ 	.word	0xffffffff


	//   ....[242]....
        /*5404*/ 	.word	0xffffffff


	//   ....[243]....
        /*5408*/ 	.word	0xffffffff


	//   ....[244]....
        /*540c*/ 	.word	0xffffffff


	//   ....[245]....
        /*5410*/ 	.word	0xffffffff


	//   ....[246]....
        /*5414*/ 	.word	0xffffffff


	//   ....[247]....
        /*5418*/ 	.word	0xffffffff


	//   ....[248]....
        /*541c*/ 	.word	0xffffffff


	//   ....[249]....
        /*5420*/ 	.word	0xffffffff


	//   ....[250]....
        /*5424*/ 	.word	0xffffffff


	//   ....[251]....
        /*5428*/ 	.word	0xffffffff


	//   ....[252]....
        /*542c*/ 	.word	0xffffffff


	//   ....[253]....
        /*5430*/ 	.word	0xffffffff


	//   ....[254]....
        /*5434*/ 	.word	0xffffffff


	//   ....[255]....
        /*5438*/ 	.word	0xffffffff


	//   ....[0]....
        /*543c*/ 	.word	0xffffffff


	//   ....[1]....
        /*5440*/ 	.word	0xffffffff


	//   ....[2]....
        /*5444*/ 	.word	0xffffffff


	//   ....[3]....
        /*5448*/ 	.word	0xffffffff


	//   ....[4]....
        /*544c*/ 	.word	0xffffffff


	//   ....[5]....
        /*5450*/ 	.word	0xffffffff


	//   ....[6]....
        /*5454*/ 	.word	0xffffffff


	//   ....[7]....
        /*5458*/ 	.word	0xffffffff


	//   ....[8]....
        /*545c*/ 	.word	0xffffffff


	//   ....[9]....
        /*5460*/ 	.word	0xffffffff


	//   ....[10]....
        /*5464*/ 	.word	0xffffffff


	//   ....[11]....
        /*5468*/ 	.word	0xffffffff


	//   ....[12]....
        /*546c*/ 	.word	0xffffffff


	//   ....[13]....
        /*5470*/ 	.word	0xffffffff


	//   ....[14]....
        /*5474*/ 	.word	0xffffffff


	//   ....[15]....
        /*5478*/ 	.word	0xffffffff


	//   ....[16]....
        /*547c*/ 	.word	0xffffffff


	//   ....[17]....
        /*5480*/ 	.word	0xffffffff


	//   ....[18]....
        /*5484*/ 	.word	0xffffffff


	//   ....[19]....
        /*5488*/ 	.word	0xffffffff


	//   ....[20]....
        /*548c*/ 	.word	0xffffffff


	//   ....[21]....
        /*5490*/ 	.word	0xffffffff


	//   ....[22]....
        /*5494*/ 	.word	0xffffffff


	//   ....[23]....
        /*5498*/ 	.word	0xffffffff


	//   ....[24]....
        /*549c*/ 	.word	0xffffffff


	//   ....[25]....
        /*54a0*/ 	.word	0xffffffff


	//   ....[26]....
        /*54a4*/ 	.word	0xffffffff


	//   ....[27]....
        /*54a8*/ 	.word	0xffffffff


	//   ....[28]....
        /*54ac*/ 	.word	0xffffffff


	//   ....[29]....
        /*54b0*/ 	.word	0xffffffff


	//   ....[30]....
        /*54b4*/ 	.word	0xffffffff


	//   ....[31]....
        /*54b8*/ 	.word	0xffffffff


	//   ....[32]....
        /*54bc*/ 	.word	0xffffffff


	//   ....[33]....
        /*54c0*/ 	.word	0xffffffff


	//   ....[34]....
        /*54c4*/ 	.word	0xffffffff


	//   ....[35]....
        /*54c8*/ 	.word	0xffffffff


	//   ....[36]....
        /*54cc*/ 	.word	0xffffffff


	//   ....[37]....
        /*54d0*/ 	.word	0xffffffff


	//   ....[38]....
        /*54d4*/ 	.word	0xffffffff


	//   ....[39]....
        /*54d8*/ 	.word	0xffffffff


	//   ....[40]....
        /*54dc*/ 	.word	0xffffffff


	//   ....[41]....
        /*54e0*/ 	.word	0xffffffff


	//   ....[42]....
        /*54e4*/ 	.word	0xffffffff


	//   ....[43]....
        /*54e8*/ 	.word	0xffffffff


	//   ....[44]....
        /*54ec*/ 	.word	0xffffffff


	//   ....[45]....
        /*54f0*/ 	.word	0xffffffff


	//   ....[46]....
        /*54f4*/ 	.word	0xffffffff


	//   ....[47]....
        /*54f8*/ 	.word	0xffffffff


	//   ....[48]....
        /*54fc*/ 	.word	0xffffffff


	//   ....[49]....
        /*5500*/ 	.word	0xffffffff


	//   ....[50]....
        /*5504*/ 	.word	0xffffffff


	//   ....[51]....
        /*5508*/ 	.word	0xffffffff


	//   ....[52]....
        /*550c*/ 	.word	0xffffffff


	//   ....[53]....
        /*5510*/ 	.word	0xffffffff


	//   ....[54]....
        /*5514*/ 	.word	0xffffffff


	//   ....[55]....
        /*5518*/ 	.word	0xffffffff


	//   ....[56]....
        /*551c*/ 	.word	0xffffffff


	//   ....[57]....
        /*5520*/ 	.word	0xffffffff


	//   ....[58]....
        /*5524*/ 	.word	0xffffffff


	//   ....[59]....
        /*5528*/ 	.word	0xffffffff


	//   ....[60]....
        /*552c*/ 	.word	0xffffffff


	//   ....[61]....
        /*5530*/ 	.word	0xffffffff


	//   ....[62]....
        /*5534*/ 	.word	0xffffffff


	//   ....[63]....
        /*5538*/ 	.word	0xffffffff


	//   ....[64]....
        /*553c*/ 	.word	0xffffffff


	//   ....[65]....
        /*5540*/ 	.word	0xffffffff


	//   ....[66]....
        /*5544*/ 	.word	0xffffffff


	//   ....[67]....
        /*5548*/ 	.word	0xffffffff


	//   ....[68]....
        /*554c*/ 	.word	0xffffffff


	//   ....[69]....
        /*5550*/ 	.word	0xffffffff


	//   ....[70]....
        /*5554*/ 	.word	0xffffffff


	//   ....[71]....
        /*5558*/ 	.word	0xffffffff


	//   ....[72]....
        /*555c*/ 	.word	0xffffffff


	//   ....[73]....
        /*5560*/ 	.word	0xffffffff


	//   ....[74]....
        /*5564*/ 	.word	0xffffffff


	//   ....[75]....
        /*5568*/ 	.word	0xffffffff


	//   ....[76]....
        /*556c*/ 	.word	0xffffffff


	//   ....[77]....
        /*5570*/ 	.word	0xffffffff


	//   ....[78]....
        /*5574*/ 	.word	0xffffffff


	//   ....[79]....
        /*5578*/ 	.word	0xffffffff


	//   ....[80]....
        /*557c*/ 	.word	0xffffffff


	//   ....[81]....
        /*5580*/ 	.word	0xffffffff


	//   ....[82]....
        /*5584*/ 	.word	0xffffffff


	//   ....[83]....
        /*5588*/ 	.word	0xffffffff


	//   ....[84]....
        /*558c*/ 	.word	0xffffffff


	//   ....[85]....
        /*5590*/ 	.word	0xffffffff


	//   ....[86]....
        /*5594*/ 	.word	0xffffffff


	//   ....[87]....
        /*5598*/ 	.word	0xffffffff


	//   ....[88]....
        /*559c*/ 	.word	0xffffffff


	//   ....[89]....
        /*55a0*/ 	.word	0xffffffff


	//   ....[90]....
        /*55a4*/ 	.word	0xffffffff


	//   ....[91]....
        /*55a8*/ 	.word	0xffffffff


	//   ....[92]....
        /*55ac*/ 	.word	0xffffffff


	//   ....[93]....
        /*55b0*/ 	.word	0xffffffff


	//   ....[94]....
        /*55b4*/ 	.word	0xffffffff


	//   ....[95]....
        /*55b8*/ 	.word	0xffffffff


	//   ....[96]....
        /*55bc*/ 	.word	0xffffffff


	//   ....[97]....
        /*55c0*/ 	.word	0xffffffff


	//   ....[98]....
        /*55c4*/ 	.word	0xffffffff


	//   ....[99]....
        /*55c8*/ 	.word	0xffffffff


	//   ....[100]....
        /*55cc*/ 	.word	0xffffffff


	//   ....[101]....
        /*55d0*/ 	.word	0xffffffff


	//   ....[102]....
        /*55d4*/ 	.word	0xffffffff


	//   ....[103]....
        /*55d8*/ 	.word	0xffffffff


	//   ....[104]....
        /*55dc*/ 	.word	0xffffffff


	//   ....[105]....
        /*55e0*/ 	.word	0xffffffff


	//   ....[106]....
        /*55e4*/ 	.word	0xffffffff


	//   ....[107]....
        /*55e8*/ 	.word	0xffffffff


	//   ....[108]....
        /*55ec*/ 	.word	0xffffffff


	//   ....[109]....
        /*55f0*/ 	.word	0xffffffff


	//   ....[110]....
        /*55f4*/ 	.word	0xffffffff


	//   ....[111]....
        /*55f8*/ 	.word	0xffffffff


	//   ....[112]....
        /*55fc*/ 	.word	0xffffffff


	//   ....[113]....
        /*5600*/ 	.word	0xffffffff


	//   ....[114]....
        /*5604*/ 	.word	0xffffffff


	//   ....[115]....
        /*5608*/ 	.word	0xffffffff


	//   ....[116]....
        /*560c*/ 	.word	0xffffffff


	//   ....[117]....
        /*5610*/ 	.word	0xffffffff


	//   ....[118]....
        /*5614*/ 	.word	0xffffffff


	//   ....[119]....
        /*5618*/ 	.word	0xffffffff


	//   ....[120]....
        /*561c*/ 	.word	0xffffffff


	//   ....[121]....
        /*5620*/ 	.word	0xffffffff


	//   ....[122]....
        /*5624*/ 	.word	0xffffffff


	//   ....[123]....
        /*5628*/ 	.word	0xffffffff


	//   ....[124]....
        /*562c*/ 	.word	0xffffffff


	//   ....[125]....
        /*5630*/ 	.word	0xffffffff


	//   ....[126]....
        /*5634*/ 	.word	0xffffffff


	//   ....[127]....
        /*5638*/ 	.word	0xffffffff


	//   ....[128]....
        /*563c*/ 	.word	0xffffffff


	//   ....[129]....
        /*5640*/ 	.word	0xffffffff


	//   ....[130]....
        /*5644*/ 	.word	0xffffffff


	//   ....[131]....
        /*5648*/ 	.word	0xffffffff


	//   ....[132]....
        /*564c*/ 	.word	0xffffffff


	//   ....[133]....
        /*5650*/ 	.word	0xffffffff


	//   ....[134]....
        /*5654*/ 	.word	0xffffffff


	//   ....[135]....
        /*5658*/ 	.word	0xffffffff


	//   ....[136]....
        /*565c*/ 	.word	0xffffffff


	//   ....[137]....
        /*5660*/ 	.word	0xffffffff


	//   ....[138]....
        /*5664*/ 	.word	0xffffffff


	//   ....[139]....
        /*5668*/ 	.word	0xffffffff


	//   ....[140]....
        /*566c*/ 	.word	0xffffffff


	//   ....[141]....
        /*5670*/ 	.word	0xffffffff


	//   ....[142]....
        /*5674*/ 	.word	0xffffffff


	//   ....[143]....
        /*5678*/ 	.word	0xffffffff


	//   ....[144]....
        /*567c*/ 	.word	0xffffffff


	//   ....[145]....
        /*5680*/ 	.word	0xffffffff


	//   ....[146]....
        /*5684*/ 	.word	0xffffffff


	//   ....[147]....
        /*5688*/ 	.word	0xffffffff


	//   ....[148]....
        /*568c*/ 	.word	0xffffffff


	//   ....[149]....
        /*5690*/ 	.word	0xffffffff


	//   ....[150]....
        /*5694*/ 	.word	0xffffffff


	//   ....[151]....
        /*5698*/ 	.word	0xffffffff


	//   ....[152]....
        /*569c*/ 	.word	0xffffffff


	//   ....[153]....
        /*56a0*/ 	.word	0xffffffff


	//   ....[154]....
        /*56a4*/ 	.word	0xffffffff


	//   ....[155]....
        /*56a8*/ 	.word	0xffffffff


	//   ....[156]....
        /*56ac*/ 	.word	0xffffffff


	//   ....[157]....
        /*56b0*/ 	.word	0xffffffff


	//   ....[158]....
        /*56b4*/ 	.word	0xffffffff


	//   ....[159]....
        /*56b8*/ 	.word	0xffffffff


	//   ....[160]....
        /*56bc*/ 	.word	0xffffffff


	//   ....[161]....
        /*56c0*/ 	.word	0xffffffff


	//   ....[162]....
        /*56c4*/ 	.word	0xffffffff


	//   ....[163]....
        /*56c8*/ 	.word	0xffffffff


	//   ....[164]....
        /*56cc*/ 	.word	0xffffffff


	//   ....[165]....
        /*56d0*/ 	.word	0xffffffff


	//   ....[166]....
        /*56d4*/ 	.word	0xffffffff


	//   ....[167]....
        /*56d8*/ 	.word	0xffffffff


	//   ....[168]....
        /*56dc*/ 	.word	0xffffffff


	//   ....[169]....
        /*56e0*/ 	.word	0xffffffff


	//   ....[170]....
        /*56e4*/ 	.word	0xffffffff


	//   ....[171]....
        /*56e8*/ 	.word	0xffffffff


	//   ....[172]....
        /*56ec*/ 	.word	0xffffffff


	//   ....[173]....
        /*56f0*/ 	.word	0xffffffff


	//   ....[174]....
        /*56f4*/ 	.word	0xffffffff


	//   ....[175]....
        /*56f8*/ 	.word	0xffffffff


	//   ....[176]....
        /*56fc*/ 	.word	0xffffffff


	//   ....[177]....
        /*5700*/ 	.word	0xffffffff


	//   ....[178]....
        /*5704*/ 	.word	0xffffffff


	//   ....[179]....
        /*5708*/ 	.word	0xffffffff


	//   ....[180]....
        /*570c*/ 	.word	0xffffffff


	//   ....[181]....
        /*5710*/ 	.word	0xffffffff


	//   ....[182]....
        /*5714*/ 	.word	0xffffffff


	//   ....[183]....
        /*5718*/ 	.word	0xffffffff


	//   ....[184]....
        /*571c*/ 	.word	0xffffffff


	//   ....[185]....
        /*5720*/ 	.word	0xffffffff


	//   ....[186]....
        /*5724*/ 	.word	0xffffffff


	//   ....[187]....
        /*5728*/ 	.word	0xffffffff


	//   ....[188]....
        /*572c*/ 	.word	0xffffffff


	//   ....[189]....
        /*5730*/ 	.word	0xffffffff


	//   ....[190]....
        /*5734*/ 	.word	0xffffffff


	//   ....[191]....
        /*5738*/ 	.word	0xffffffff


	//   ....[192]....
        /*573c*/ 	.word	0xffffffff


	//   ....[193]....
        /*5740*/ 	.word	0xffffffff


	//   ....[194]....
        /*5744*/ 	.word	0xffffffff


	//   ....[195]....
        /*5748*/ 	.word	0xffffffff


	//   ....[196]....
        /*574c*/ 	.word	0xffffffff


	//   ....[197]....
        /*5750*/ 	.word	0xffffffff


	//   ....[198]....
        /*5754*/ 	.word	0xffffffff


	//   ....[199]....
        /*5758*/ 	.word	0xffffffff


	//   ....[200]....
        /*575c*/ 	.word	0xffffffff


	//   ....[201]....
        /*5760*/ 	.word	0xffffffff


	//   ....[202]....
        /*5764*/ 	.word	0xffffffff


	//   ....[203]....
        /*5768*/ 	.word	0xffffffff


	//   ....[204]....
        /*576c*/ 	.word	0xffffffff


	//   ....[205]....
        /*5770*/ 	.word	0xffffffff


	//   ....[206]....
        /*5774*/ 	.word	0xffffffff


	//   ....[207]....
        /*5778*/ 	.word	0xffffffff


	//   ....[208]....
        /*577c*/ 	.word	0xffffffff


	//   ....[209]....
        /*5780*/ 	.word	0xffffffff


	//   ....[210]....
        /*5784*/ 	.word	0xffffffff


	//   ....[211]....
        /*5788*/ 	.word	0xffffffff


	//   ....[212]....
        /*578c*/ 	.word	0xffffffff


	//   ....[213]....
        /*5790*/ 	.word	0xffffffff


	//   ....[214]....
        /*5794*/ 	.word	0xffffffff


	//   ....[215]....
        /*5798*/ 	.word	0xffffffff


	//   ....[216]....
        /*579c*/ 	.word	0xffffffff


	//   ....[217]....
        /*57a0*/ 	.word	0xffffffff


	//   ....[218]....
        /*57a4*/ 	.word	0xffffffff


	//   ....[219]....
        /*57a8*/ 	.word	0xffffffff


	//   ....[220]....
        /*57ac*/ 	.word	0xffffffff


	//   ....[221]....
        /*57b0*/ 	.word	0xffffffff


	//   ....[222]....
        /*57b4*/ 	.word	0xffffffff


	//   ....[223]....
        /*57b8*/ 	.word	0xffffffff


	//   ....[224]....
        /*57bc*/ 	.word	0xffffffff


	//   ....[225]....
        /*57c0*/ 	.word	0xffffffff


	//   ....[226]....
        /*57c4*/ 	.word	0xffffffff


	//   ....[227]....
        /*57c8*/ 	.word	0xffffffff


	//   ....[228]....
        /*57cc*/ 	.word	0xffffffff


	//   ....[229]....
        /*57d0*/ 	.word	0xffffffff


	//   ....[230]....
        /*57d4*/ 	.word	0xffffffff


	//   ....[231]....
        /*57d8*/ 	.word	0xffffffff


	//   ....[232]....
        /*57dc*/ 	.word	0xffffffff


	//   ....[233]....
        /*57e0*/ 	.word	0xffffffff


	//   ....[234]....
        /*57e4*/ 	.word	0xffffffff


	//   ....[235]....
        /*57e8*/ 	.word	0xffffffff


	//   ....[236]....
        /*57ec*/ 	.word	0xffffffff


	//   ....[237]....
        /*57f0*/ 	.word	0xffffffff


	//   ....[238]....
        /*57f4*/ 	.word	0xffffffff


	//   ....[239]....
        /*57f8*/ 	.word	0xffffffff


	//   ....[240]....
        /*57fc*/ 	.word	0xffffffff


	//   ....[241]....
        /*5800*/ 	.word	0xffffffff


	//   ....[242]....
        /*5804*/ 	.word	0xffffffff


	//   ....[243]....
        /*5808*/ 	.word	0xffffffff


	//   ....[244]....
        /*580c*/ 	.word	0xffffffff


	//   ....[245]....
        /*5810*/ 	.word	0xffffffff


	//   ....[246]....
        /*5814*/ 	.word	0xffffffff


	//   ....[247]....
        /*5818*/ 	.word	0xffffffff


	//   ....[248]....
        /*581c*/ 	.word	0xffffffff


	//   ....[249]....
        /*5820*/ 	.word	0xffffffff


	//   ....[250]....
        /*5824*/ 	.word	0xffffffff


	//   ....[251]....
        /*5828*/ 	.word	0xffffffff


	//   ....[252]....
        /*582c*/ 	.word	0xffffffff


	//   ....[253]....
        /*5830*/ 	.word	0xffffffff


	//   ....[254]....
        /*5834*/ 	.word	0xffffffff


	//   ....[255]....
        /*5838*/ 	.word	0xffffffff


	//   ....[0]....
        /*583c*/ 	.word	0xffffffff


	//   ....[1]....
        /*5840*/ 	.word	0xffffffff


	//   ....[2]....
        /*5844*/ 	.word	0xffffffff


	//   ....[3]....
        /*5848*/ 	.word	0xffffffff


	//   ....[4]....
        /*584c*/ 	.word	0xffffffff


	//   ....[5]....
        /*5850*/ 	.word	0xffffffff


	//   ....[6]....
        /*5854*/ 	.word	0xffffffff


	//   ....[7]....
        /*5858*/ 	.word	0xffffffff


	//   ....[8]....
        /*585c*/ 	.word	0xffffffff


	//   ....[9]....
        /*5860*/ 	.word	0xffffffff


	//   ....[10]....
        /*5864*/ 	.word	0xffffffff


	//   ....[11]....
        /*5868*/ 	.word	0xffffffff


	//   ....[12]....
        /*586c*/ 	.word	0xffffffff


	//   ....[13]....
        /*5870*/ 	.word	0xffffffff


	//   ....[14]....
        /*5874*/ 	.word	0xffffffff


	//   ....[15]....
        /*5878*/ 	.word	0xffffffff


	//   ....[16]....
        /*587c*/ 	.word	0xffffffff


	//   ....[17]....
        /*5880*/ 	.word	0xffffffff


	//   ....[18]....
        /*5884*/ 	.word	0xffffffff


	//   ....[19]....
        /*5888*/ 	.word	0xffffffff


	//   ....[20]....
        /*588c*/ 	.word	0xffffffff


	//   ....[21]....
        /*5890*/ 	.word	0xffffffff


	//   ....[22]....
        /*5894*/ 	.word	0xffffffff


	//   ....[23]....
        /*5898*/ 	.word	0xffffffff


	//   ....[24]....
        /*589c*/ 	.word	0xffffffff


	//   ....[25]....
        /*58a0*/ 	.word	0xffffffff


	//   ....[26]....
        /*58a4*/ 	.word	0xffffffff


	//   ....[27]....
        /*58a8*/ 	.word	0xffffffff


	//   ....[28]....
        /*58ac*/ 	.word	0xffffffff


	//   ....[29]....
        /*58b0*/ 	.word	0xffffffff


	//   ....[30]....
        /*58b4*/ 	.word	0xffffffff


	//   ....[31]....
        /*58b8*/ 	.word	0xffffffff


	//   ....[32]....
        /*58bc*/ 	.word	0xffffffff


	//   ....[33]....
        /*58c0*/ 	.word	0xffffffff


	//   ....[34]....
        /*58c4*/ 	.word	0xffffffff


	//   ....[35]....
        /*58c8*/ 	.word	0xffffffff


	//   ....[36]....
        /*58cc*/ 	.word	0xffffffff


	//   ....[37]....
        /*58d0*/ 	.word	0xffffffff


	//   ....[38]....
        /*58d4*/ 	.word	0xffffffff


	//   ....[39]....
        /*58d8*/ 	.word	0xffffffff


	//   ....[40]....
        /*58dc*/ 	.word	0xffffffff


	//   ....[41]....
        /*58e0*/ 	.word	0xffffffff


	//   ....[42]....
        /*58e4*/ 	.word	0xffffffff


	//   ....[43]....
        /*58e8*/ 	.word	0xffffffff


	//   ....[44]....
        /*58ec*/ 	.word	0xffffffff


	//   ....[45]....
        /*58f0*/ 	.word	0xffffffff


	//   ....[46]....
        /*58f4*/ 	.word	0xffffffff


	//   ....[47]....
        /*58f8*/ 	.word	0xffffffff


	//   ....[48]....
        /*58fc*/ 	.word	0xffffffff


	//   ....[49]....
        /*5900*/ 	.word	0xffffffff


	//   ....[50]....
        /*5904*/ 	.word	0xffffffff


	//   ....[51]....
        /*5908*/ 	.word	0xffffffff


	//   ....[52]....
        /*590c*/ 	.word	0xffffffff


	//   ....[53]....
        /*5910*/ 	.word	0xffffffff


	//   ....[54]....
        /*5914*/ 	.word	0xffffffff


	//   ....[55]....
        /*5918*/ 	.word	0xffffffff


	//   ....[56]....
        /*591c*/ 	.word	0xffffffff


	//   ....[57]....
        /*5920*/ 	.word	0xffffffff


	//   ....[58]....
        /*5924*/ 	.word	0xffffffff


	//   ....[59]....
        /*5928*/ 	.word	0xffffffff


	//   ....[60]....
        /*592c*/ 	.word	0xffffffff


	//   ....[61]....
        /*5930*/ 	.word	0xffffffff


	//   ....[62]....
        /*5934*/ 	.word	0xffffffff


	//   ....[63]....
        /*5938*/ 	.word	0xffffffff


	//   ....[64]....
        /*593c*/ 	.word	0xffffffff


	//   ....[65]....
        /*5940*/ 	.word	0xffffffff


	//   ....[66]....
        /*5944*/ 	.word	0xffffffff


	//   ....[67]....
        /*5948*/ 	.word	0xffffffff


	//   ....[68]....
        /*594c*/ 	.word	0xffffffff


	//   ....[69]....
        /*5950*/ 	.word	0xffffffff


	//   ....[70]....
        /*5954*/ 	.word	0xffffffff


	//   ....[71]....
        /*5958*/ 	.word	0xffffffff


	//   ....[72]....
        /*595c*/ 	.word	0xffffffff


	//   ....[73]....
        /*5960*/ 	.word	0xffffffff


	//   ....[74]....
        /*5964*/ 	.word	0xffffffff


	//   ....[75]....
        /*5968*/ 	.word	0xffffffff


	//   ....[76]....
        /*596c*/ 	.word	0xffffffff


	//   ....[77]....
        /*5970*/ 	.word	0xffffffff


	//   ....[78]....
        /*5974*/ 	.word	0xffffffff


	//   ....[79]....
        /*5978*/ 	.word	0xffffffff


	//   ....[80]....
        /*597c*/ 	.word	0xffffffff


	//   ....[81]....
        /*5980*/ 	.word	0xffffffff


	//   ....[82]....
        /*5984*/ 	.word	0xffffffff


	//   ....[83]....
        /*5988*/ 	.word	0xffffffff


	//   ....[84]....
        /*598c*/ 	.word	0xffffffff


	//   ....[85]....
        /*5990*/ 	.word	0xffffffff


	//   ....[86]....
        /*5994*/ 	.word	0xffffffff


	//   ....[87]....
        /*5998*/ 	.word	0xffffffff


	//   ....[88]....
        /*599c*/ 	.word	0xffffffff


	//   ....[89]....
        /*59a0*/ 	.word	0xffffffff


	//   ....[90]....
        /*59a4*/ 	.word	0xffffffff


	//   ....[91]....
        /*59a8*/ 	.word	0xffffffff


	//   ....[92]....
        /*59ac*/ 	.word	0xffffffff


	//   ....[93]....
        /*59b0*/ 	.word	0xffffffff


	//   ....[94]....
        /*59b4*/ 	.word	0xffffffff


	//   ....[95]....
        /*59b8*/ 	.word	0xffffffff


	//   ....[96]....
        /*59bc*/ 	.word	0xffffffff


	//   ....[97]....
        /*59c0*/ 	.word	0xffffffff


	//   ....[98]....
        /*59c4*/ 	.word	0xffffffff


	//   ....[99]....
        /*59c8*/ 	.word	0xffffffff


	//   ....[100]....
        /*59cc*/ 	.word	0xffffffff


	//   ....[101]....
        /*59d0*/ 	.word	0xffffffff


	//   ....[102]....
        /*59d4*/ 	.word	0xffffffff


	//   ....[103]....
        /*59d8*/ 	.word	0xffffffff


	//   ....[104]....
        /*59dc*/ 	.word	0xffffffff


	//   ....[105]....
        /*59e0*/ 	.word	0xffffffff


	//   ....[106]....
        /*59e4*/ 	.word	0xffffffff


	//   ....[107]....
        /*59e8*/ 	.word	0xffffffff


	//   ....[108]....
        /*59ec*/ 	.word	0xffffffff


	//   ....[109]....
        /*59f0*/ 	.word	0xffffffff


	//   ....[110]....
        /*59f4*/ 	.word	0xffffffff


	//   ....[111]....
        /*59f8*/ 	.word	0xffffffff


	//   ....[112]....
        /*59fc*/ 	.word	0xffffffff


	//   ....[113]....
        /*5a00*/ 	.word	0xffffffff


	//   ....[114]....
        /*5a04*/ 	.word	0xffffffff


	//   ....[115]....
        /*5a08*/ 	.word	0xffffffff


	//   ....[116]....
        /*5a0c*/ 	.word	0xffffffff


	//   ....[117]....
        /*5a10*/ 	.word	0xffffffff


	//   ....[118]....
        /*5a14*/ 	.word	0xffffffff


	//   ....[119]....
        /*5a18*/ 	.word	0xffffffff


	//   ....[120]....
        /*5a1c*/ 	.word	0xffffffff


	//   ....[121]....
        /*5a20*/ 	.word	0xffffffff


	//   ....[122]....
        /*5a24*/ 	.word	0xffffffff


	//   ....[123]....
        /*5a28*/ 	.word	0xffffffff


	//   ....[124]....
        /*5a2c*/ 	.word	0xffffffff


	//   ....[125]....
        /*5a30*/ 	.word	0xffffffff


	//   ....[126]....
        /*5a34*/ 	.word	0xffffffff


	//   ....[127]....
        /*5a38*/ 	.word	0xffffffff


	//   ....[128]....
        /*5a3c*/ 	.word	0xffffffff


	//   ....[129]....
        /*5a40*/ 	.word	0xffffffff


	//   ....[130]....
        /*5a44*/ 	.word	0xffffffff


	//   ....[131]....
        /*5a48*/ 	.word	0xffffffff


	//   ....[132]....
        /*5a4c*/ 	.word	0xffffffff


	//   ....[133]....
        /*5a50*/ 	.word	0xffffffff


	//   ....[134]....
        /*5a54*/ 	.word	0xffffffff


	//   ....[135]....
        /*5a58*/ 	.word	0xffffffff


	//   ....[136]....
        /*5a5c*/ 	.word	0xffffffff


	//   ....[137]....
        /*5a60*/ 	.word	0xffffffff


	//   ....[138]....
        /*5a64*/ 	.word	0xffffffff


	//   ....[139]....
        /*5a68*/ 	.word	0xffffffff


	//   ....[140]....
        /*5a6c*/ 	.word	0xffffffff


	//   ....[141]....
        /*5a70*/ 	.word	0xffffffff


	//   ....[142]....
        /*5a74*/ 	.word	0xffffffff


	//   ....[143]....
        /*5a78*/ 	.word	0xffffffff


	//   ....[144]....
        /*5a7c*/ 	.word	0xffffffff


	//   ....[145]....
        /*5a80*/ 	.word	0xffffffff


	//   ....[146]....
        /*5a84*/ 	.word	0xffffffff


	//   ....[147]....
        /*5a88*/ 	.word	0xffffffff


	//   ....[148]....
        /*5a8c*/ 	.word	0xffffffff


	//   ....[149]....
        /*5a90*/ 	.word	0xffffffff


	//   ....[150]....
        /*5a94*/ 	.word	0xffffffff


	//   ....[151]....
        /*5a98*/ 	.word	0xffffffff


	//   ....[152]....
        /*5a9c*/ 	.word	0xffffffff


	//   ....[153]....
        /*5aa0*/ 	.word	0xffffffff


	//   ....[154]....
        /*5aa4*/ 	.word	0xffffffff


	//   ....[155]....
        /*5aa8*/ 	.word	0xffffffff


	//   ....[156]....
        /*5aac*/ 	.word	0xffffffff


	//   ....[157]....
        /*5ab0*/ 	.word	0xffffffff


	//   ....[158]....
        /*5ab4*/ 	.word	0xffffffff


	//   ....[159]....
        /*5ab8*/ 	.word	0xffffffff


	//   ....[160]....
        /*5abc*/ 	.word	0xffffffff


	//   ....[161]....
        /*5ac0*/ 	.word	0xffffffff


	//   ....[162]....
        /*5ac4*/ 	.word	0xffffffff


	//   ....[163]....
        /*5ac8*/ 	.word	0xffffffff


	//   ....[164]....
        /*5acc*/ 	.word	0xffffffff


	//   ....[165]....
        /*5ad0*/ 	.word	0xffffffff


	//   ....[166]....
        /*5ad4*/ 	.word	0xffffffff


	//   ....[167]....
        /*5ad8*/ 	.word	0xffffffff


	//   ....[168]....
        /*5adc*/ 	.word	0xffffffff


	//   ....[169]....
        /*5ae0*/ 	.word	0xffffffff


	//   ....[170]....
        /*5ae4*/ 	.word	0xffffffff


	//   ....[171]....
        /*5ae8*/ 	.word	0xffffffff


	//   ....[172]....
        /*5aec*/ 	.word	0xffffffff


	//   ....[173]....
        /*5af0*/ 	.word	0xffffffff


	//   ....[174]....
        /*5af4*/ 	.word	0xffffffff


	//   ....[175]....
        /*5af8*/ 	.word	0xffffffff


	//   ....[176]....
        /*5afc*/ 	.word	0xffffffff


	//   ....[177]....
        /*5b00*/ 	.word	0xffffffff


	//   ....[178]....
        /*5b04*/ 	.word	0xffffffff


	//   ....[179]....
        /*5b08*/ 	.word	0xffffffff


	//   ....[180]....
        /*5b0c*/ 	.word	0xffffffff


	//   ....[181]....
        /*5b10*/ 	.word	0xffffffff


	//   ....[182]....
        /*5b14*/ 	.word	0xffffffff


	//   ....[183]....
        /*5b18*/ 	.word	0xffffffff


	//   ....[184]....
        /*5b1c*/ 	.word	0xffffffff


	//   ....[185]....
        /*5b20*/ 	.word	0xffffffff


	//   ....[186]....
        /*5b24*/ 	.word	0xffffffff


	//   ....[187]....
        /*5b28*/ 	.word	0xffffffff


	//   ....[188]....
        /*5b2c*/ 	.word	0xffffffff


	//   ....[189]....
        /*5b30*/ 	.word	0xffffffff


	//   ....[190]....
        /*5b34*/ 	.word	0xffffffff


	//   ....[191]....
        /*5b38*/ 	.word	0xffffffff


	//   ....[192]....
        /*5b3c*/ 	.word	0xffffffff


	//   ....[193]....
        /*5b40*/ 	.word	0xffffffff


	//   ....[194]....
        /*5b44*/ 	.word	0xffffffff


	//   ....[195]....
        /*5b48*/ 	.word	0xffffffff


	//   ....[196]....
        /*5b4c*/ 	.word	0xffffffff


	//   ....[197]....
        /*5b50*/ 	.word	0xffffffff


	//   ....[198]....
        /*5b54*/ 	.word	0xffffffff


	//   ....[199]....
        /*5b58*/ 	.word	0xffffffff


	//   ....[200]....
        /*5b5c*/ 	.word	0xffffffff


	//   ....[201]....
        /*5b60*/ 	.word	0xffffffff


	//   ....[202]....
        /*5b64*/ 	.word	0xffffffff


	//   ....[203]....
        /*5b68*/ 	.word	0xffffffff


	//   ....[204]....
        /*5b6c*/ 	.word	0xffffffff


	//   ....[205]....
        /*5b70*/ 	.word	0xffffffff


	//   ....[206]....
        /*5b74*/ 	.word	0xffffffff


	//   ....[207]....
        /*5b78*/ 	.word	0xffffffff


	//   ....[208]....
        /*5b7c*/ 	.word	0xffffffff


	//   ....[209]....
        /*5b80*/ 	.word	0xffffffff


	//   ....[210]....
        /*5b84*/ 	.word	0xffffffff


	//   ....[211]....
        /*5b88*/ 	.word	0xffffffff


	//   ....[212]....
        /*5b8c*/ 	.word	0xffffffff


	//   ....[213]....
        /*5b90*/ 	.word	0xffffffff


	//   ....[214]....
        /*5b94*/ 	.word	0xffffffff


	//   ....[215]....
        /*5b98*/ 	.word	0xffffffff


	//   ....[216]....
        /*5b9c*/ 	.word	0xffffffff


	//   ....[217]....
        /*5ba0*/ 	.word	0xffffffff


	//   ....[218]....
        /*5ba4*/ 	.word	0xffffffff


	//   ....[219]....
        /*5ba8*/ 	.word	0xffffffff


	//   ....[220]....
        /*5bac*/ 	.word	0xffffffff


	//   ....[221]....
        /*5bb0*/ 	.word	0xffffffff


	//   ....[222]....
        /*5bb4*/ 	.word	0xffffffff


	//   ....[223]....
        /*5bb8*/ 	.word	0xffffffff


	//   ....[224]....
        /*5bbc*/ 	.word	0xffffffff


	//   ....[225]....
        /*5bc0*/ 	.word	0xffffffff


	//   ....[226]....
        /*5bc4*/ 	.word	0xffffffff


	//   ....[227]....
        /*5bc8*/ 	.word	0xffffffff


	//   ....[228]....
        /*5bcc*/ 	.word	0xffffffff


	//   ....[229]....
        /*5bd0*/ 	.word	0xffffffff


	//   ....[230]....
        /*5bd4*/ 	.word	0xffffffff


	//   ....[231]....
        /*5bd8*/ 	.word	0xffffffff


	//   ....[232]....
        /*5bdc*/ 	.word	0xffffffff


	//   ....[233]....
        /*5be0*/ 	.word	0xffffffff


	//   ....[234]....
        /*5be4*/ 	.word	0xffffffff


	//   ....[235]....
        /*5be8*/ 	.word	0xffffffff


	//   ....[236]....
        /*5bec*/ 	.word	0xffffffff


	//   ....[237]....
        /*5bf0*/ 	.word	0xffffffff


	//   ....[238]....
        /*5bf4*/ 	.word	0xffffffff


	//   ....[239]....
        /*5bf8*/ 	.word	0xffffffff


	//   ....[240]....
        /*5bfc*/ 	.word	0xffffffff


	//   ....[241]....
        /*5c00*/ 	.word	0xffffffff


	//   ....[242]....
        /*5c04*/ 	.word	0xffffffff


	//   ....[243]....
        /*5c08*/ 	.word	0xffffffff


	//   ....[244]....
        /*5c0c*/ 	.word	0xffffffff


	//   ....[245]....
        /*5c10*/ 	.word	0xffffffff


	//   ....[246]....
        /*5c14*/ 	.word	0xffffffff


	//   ....[247]....
        /*5c18*/ 	.word	0xffffffff


	//   ....[248]....
        /*5c1c*/ 	.word	0xffffffff


	//   ....[249]....
        /*5c20*/ 	.word	0xffffffff


	//   ....[250]....
        /*5c24*/ 	.word	0xffffffff


	//   ....[251]....
        /*5c28*/ 	.word	0xffffffff


	//   ....[252]....
        /*5c2c*/ 	.word	0xffffffff


	//   ....[253]....
        /*5c30*/ 	.word	0xffffffff


	//   ....[254]....
        /*5c34*/ 	.word	0xffffffff


	//   ....[255]....
        /*5c38*/ 	.word	0xffffffff


	//   ....[0]....
        /*5c3c*/ 	.word	0xffffffff


	//   ....[1]....
        /*5c40*/ 	.word	0xffffffff


	//   ....[2]....
        /*5c44*/ 	.word	0xffffffff


	//   ....[3]....
        /*5c48*/ 	.word	0xffffffff


	//   ....[4]....
        /*5c4c*/ 	.word	0xffffffff


	//   ....[5]....
        /*5c50*/ 	.word	0xffffffff


	//   ....[6]....
        /*5c54*/ 	.word	0xffffffff


	//   ....[7]....
        /*5c58*/ 	.word	0xffffffff


	//   ....[8]....
        /*5c5c*/ 	.word	0xffffffff


	//   ....[9]....
        /*5c60*/ 	.word	0xffffffff


	//   ....[10]....
        /*5c64*/ 	.word	0xffffffff


	//   ....[11]....
        /*5c68*/ 	.word	0xffffffff


	//   ....[12]....
        /*5c6c*/ 	.word	0xffffffff


	//   ....[13]....
        /*5c70*/ 	.word	0xffffffff


	//   ....[14]....
        /*5c74*/ 	.word	0xffffffff


	//   ....[15]....
        /*5c78*/ 	.word	0xffffffff


	//   ....[16]....
        /*5c7c*/ 	.word	0xffffffff


	//   ....[17]....
        /*5c80*/ 	.word	0xffffffff


	//   ....[18]....
        /*5c84*/ 	.word	0xffffffff


	//   ....[19]....
        /*5c88*/ 	.word	0xffffffff


	//   ....[20]....
        /*5c8c*/ 	.word	0xffffffff


	//   ....[21]....
        /*5c90*/ 	.word	0xffffffff


	//   ....[22]....
        /*5c94*/ 	.word	0xffffffff


	//   ....[23]....
        /*5c98*/ 	.word	0xffffffff


	//   ....[24]....
        /*5c9c*/ 	.word	0xffffffff


	//   ....[25]....
        /*5ca0*/ 	.word	0xffffffff


	//   ....[26]....
        /*5ca4*/ 	.word	0xffffffff


	//   ....[27]....
        /*5ca8*/ 	.word	0xffffffff


	//   ....[28]....
        /*5cac*/ 	.word	0xffffffff


	//   ....[29]....
        /*5cb0*/ 	.word	0xffffffff


	//   ....[30]....
        /*5cb4*/ 	.word	0xffffffff


	//   ....[31]....
        /*5cb8*/ 	.word	0xffffffff


	//   ....[32]....
        /*5cbc*/ 	.word	0xffffffff


	//   ....[33]....
        /*5cc0*/ 	.word	0xffffffff


	//   ....[34]....
        /*5cc4*/ 	.word	0xffffffff


	//   ....[35]....
        /*5cc8*/ 	.word	0xffffffff


	//   ....[36]....
        /*5ccc*/ 	.word	0xffffffff


	//   ....[37]....
        /*5cd0*/ 	.word	0xffffffff


	//   ....[38]....
        /*5cd4*/ 	.word	0xffffffff


	//   ....[39]....
        /*5cd8*/ 	.word	0xffffffff


	//   ....[40]....
        /*5cdc*/ 	.word	0xffffffff


	//   ....[41]....
        /*5ce0*/ 	.word	0xffffffff


	//   ....[42]....
        /*5ce4*/ 	.word	0xffffffff


	//   ....[43]....
        /*5ce8*/ 	.word	0xffffffff


	//   ....[44]....
        /*5cec*/ 	.word	0xffffffff


	//   ....[45]....
        /*5cf0*/ 	.word	0xffffffff


	//   ....[46]....
        /*5cf4*/ 	.word	0xffffffff


	//   ....[47]....
        /*5cf8*/ 	.word	0xffffffff


	//   ....[48]....
        /*5cfc*/ 	.word	0xffffffff


	//   ....[49]....
        /*5d00*/ 	.word	0xffffffff


	//   ....[50]....
        /*5d04*/ 	.word	0xffffffff


	//   ....[51]....
        /*5d08*/ 	.word	0xffffffff


	//   ....[52]....
        /*5d0c*/ 	.word	0xffffffff


	//   ....[53]....
        /*5d10*/ 	.word	0xffffffff


	//   ....[54]....
        /*5d14*/ 	.word	0xffffffff


	//   ....[55]....
        /*5d18*/ 	.word	0xffffffff


	//   ....[56]....
        /*5d1c*/ 	.word	0xffffffff


	//   ....[57]....
        /*5d20*/ 	.word	0xffffffff


	//   ....[58]....
        /*5d24*/ 	.word	0xffffffff


	//   ....[59]....
        /*5d28*/ 	.word	0xffffffff


	//   ....[60]....
        /*5d2c*/ 	.word	0xffffffff


	//   ....[61]....
        /*5d30*/ 	.word	0xffffffff


	//   ....[62]....
        /*5d34*/ 	.word	0xffffffff


	//   ....[63]....
        /*5d38*/ 	.word	0xffffffff


	//   ....[64]....
        /*5d3c*/ 	.word	0xffffffff


	//   ....[65]....
        /*5d40*/ 	.word	0xffffffff


	//   ....[66]....
        /*5d44*/ 	.word	0xffffffff


	//   ....[67]....
        /*5d48*/ 	.word	0xffffffff


	//   ....[68]....
        /*5d4c*/ 	.word	0xffffffff


	//   ....[69]....
        /*5d50*/ 	.word	0xffffffff


	//   ....[70]....
        /*5d54*/ 	.word	0xffffffff


	//   ....[71]....
        /*5d58*/ 	.word	0xffffffff


	//   ....[72]....
        /*5d5c*/ 	.word	0xffffffff


	//   ....[73]....
        /*5d60*/ 	.word	0xffffffff


	//   ....[74]....
        /*5d64*/ 	.word	0xffffffff


	//   ....[75]....
        /*5d68*/ 	.word	0xffffffff


	//   ....[76]....
        /*5d6c*/ 	.word	0xffffffff


	//   ....[77]....
        /*5d70*/ 	.word	0xffffffff


	//   ....[78]....
        /*5d74*/ 	.word	0xffffffff


	//   ....[79]....
        /*5d78*/ 	.word	0xffffffff


	//   ....[80]....
        /*5d7c*/ 	.word	0xffffffff


	//   ....[81]....
        /*5d80*/ 	.word	0xffffffff


	//   ....[82]....
        /*5d84*/ 	.word	0xffffffff


	//   ....[83]....
        /*5d88*/ 	.word	0xffffffff


	//   ....[84]....
        /*5d8c*/ 	.word	0xffffffff


	//   ....[85]....
        /*5d90*/ 	.word	0xffffffff


	//   ....[86]....
        /*5d94*/ 	.word	0xffffffff


	//   ....[87]....
        /*5d98*/ 	.word	0xffffffff


	//   ....[88]....
        /*5d9c*/ 	.word	0xffffffff


	//   ....[89]....
        /*5da0*/ 	.word	0xffffffff


	//   ....[90]....
        /*5da4*/ 	.word	0xffffffff


	//   ....[91]....
        /*5da8*/ 	.word	0xffffffff


	//   ....[92]....
        /*5dac*/ 	.word	0xffffffff


	//   ....[93]....
        /*5db0*/ 	.word	0xffffffff


	//   ....[94]....
        /*5db4*/ 	.word	0xffffffff


	//   ....[95]....
        /*5db8*/ 	.word	0xffffffff


	//   ....[96]....
        /*5dbc*/ 	.word	0xffffffff


	//   ....[97]....
        /*5dc0*/ 	.word	0xffffffff


	//   ....[98]....
        /*5dc4*/ 	.word	0xffffffff


	//   ....[99]....
        /*5dc8*/ 	.word	0xffffffff


	//   ....[100]....
        /*5dcc*/ 	.word	0xffffffff


	//   ....[101]....
        /*5dd0*/ 	.word	0xffffffff


	//   ....[102]....
        /*5dd4*/ 	.word	0xffffffff


	//   ....[103]....
        /*5dd8*/ 	.word	0xffffffff


	//   ....[104]....
        /*5ddc*/ 	.word	0xffffffff


	//   ....[105]....
        /*5de0*/ 	.word	0xffffffff


	//   ....[106]....
        /*5de4*/ 	.word	0xffffffff


	//   ....[107]....
        /*5de8*/ 	.word	0xffffffff


	//   ....[108]....
        /*5dec*/ 	.word	0xffffffff


	//   ....[109]....
        /*5df0*/ 	.word	0xffffffff


	//   ....[110]....
        /*5df4*/ 	.word	0xffffffff


	//   ....[111]....
        /*5df8*/ 	.word	0xffffffff


	//   ....[112]....
        /*5dfc*/ 	.word	0xffffffff


	//   ....[113]....
        /*5e00*/ 	.word	0xffffffff


	//   ....[114]....
        /*5e04*/ 	.word	0xffffffff


	//   ....[115]....
        /*5e08*/ 	.word	0xffffffff


	//   ....[116]....
        /*5e0c*/ 	.word	0xffffffff


	//   ....[117]....
        /*5e10*/ 	.word	0xffffffff


	//   ....[118]....
        /*5e14*/ 	.word	0xffffffff


	//   ....[119]....
        /*5e18*/ 	.word	0xffffffff


	//   ....[120]....
        /*5e1c*/ 	.word	0xffffffff


	//   ....[121]....
        /*5e20*/ 	.word	0xffffffff


	//   ....[122]....
        /*5e24*/ 	.word	0xffffffff


	//   ....[123]....
        /*5e28*/ 	.word	0xffffffff


	//   ....[124]....
        /*5e2c*/ 	.word	0xffffffff


	//   ....[125]....
        /*5e30*/ 	.word	0xffffffff


	//   ....[126]....
        /*5e34*/ 	.word	0xffffffff


	//   ....[127]....
        /*5e38*/ 	.word	0xffffffff


	//   ....[128]....
        /*5e3c*/ 	.word	0xffffffff


	//   ....[129]....
        /*5e40*/ 	.word	0xffffffff


	//   ....[130]....
        /*5e44*/ 	.word	0xffffffff


	//   ....[131]....
        /*5e48*/ 	.word	0xffffffff


	//   ....[132]....
        /*5e4c*/ 	.word	0xffffffff


	//   ....[133]....
        /*5e50*/ 	.word	0xffffffff


	//   ....[134]....
        /*5e54*/ 	.word	0xffffffff


	//   ....[135]....
        /*5e58*/ 	.word	0xffffffff


	//   ....[136]....
        /*5e5c*/ 	.word	0xffffffff


	//   ....[137]....
        /*5e60*/ 	.word	0xffffffff


	//   ....[138]....
        /*5e64*/ 	.word	0xffffffff


	//   ....[139]....
        /*5e68*/ 	.word	0xffffffff


	//   ....[140]....
        /*5e6c*/ 	.word	0xffffffff


	//   ....[141]....
        /*5e70*/ 	.word	0xffffffff


	//   ....[142]....
        /*5e74*/ 	.word	0xffffffff


	//   ....[143]....
        /*5e78*/ 	.word	0xffffffff


	//   ....[144]....
        /*5e7c*/ 	.word	0xffffffff


	//   ....[145]....
        /*5e80*/ 	.word	0xffffffff


	//   ....[146]....
        /*5e84*/ 	.word	0xffffffff


	//   ....[147]....
        /*5e88*/ 	.word	0xffffffff


	//   ....[148]....
        /*5e8c*/ 	.word	0xffffffff


	//   ....[149]....
        /*5e90*/ 	.word	0xffffffff


	//   ....[150]....
        /*5e94*/ 	.word	0xffffffff


	//   ....[151]....
        /*5e98*/ 	.word	0xffffffff


	//   ....[152]....
        /*5e9c*/ 	.word	0xffffffff


	//   ....[153]....
        /*5ea0*/ 	.word	0xffffffff


	//   ....[154]....
        /*5ea4*/ 	.word	0xffffffff


	//   ....[155]....
        /*5ea8*/ 	.word	0xffffffff


	//   ....[156]....
        /*5eac*/ 	.word	0xffffffff


	//   ....[157]....
        /*5eb0*/ 	.word	0xffffffff


	//   ....[158]....
        /*5eb4*/ 	.word	0xffffffff


	//   ....[159]....
        /*5eb8*/ 	.word	0xffffffff


	//   ....[160]....
        /*5ebc*/ 	.word	0xffffffff


	//   ....[161]....
        /*5ec0*/ 	.word	0xffffffff


	//   ....[162]....
        /*5ec4*/ 	.word	0xffffffff


	//   ....[163]....
        /*5ec8*/ 	.word	0xffffffff


	//   ....[164]....
        /*5ecc*/ 	.word	0xffffffff


	//   ....[165]....
        /*5ed0*/ 	.word	0xffffffff


	//   ....[166]....
        /*5ed4*/ 	.word	0xffffffff


	//   ....[167]....
        /*5ed8*/ 	.word	0xffffffff


	//   ....[168]....
        /*5edc*/ 	.word	0xffffffff


	//   ....[169]....
        /*5ee0*/ 	.word	0xffffffff


	//   ....[170]....
        /*5ee4*/ 	.word	0xffffffff


	//   ....[171]....
        /*5ee8*/ 	.word	0xffffffff


	//   ....[172]....
        /*5eec*/ 	.word	0xffffffff


	//   ....[173]....
        /*5ef0*/ 	.word	0xffffffff


	//   ....[174]....
        /*5ef4*/ 	.word	0xffffffff


	//   ....[175]....
        /*5ef8*/ 	.word	0xffffffff


	//   ....[176]....
        /*5efc*/ 	.word	0xffffffff


	//   ....[177]....
        /*5f00*/ 	.word	0xffffffff


	//   ....[178]....
        /*5f04*/ 	.word	0xffffffff


	//   ....[179]....
        /*5f08*/ 	.word	0xffffffff


	//   ....[180]....
        /*5f0c*/ 	.word	0xffffffff


	//   ....[181]....
        /*5f10*/ 	.word	0xffffffff


	//   ....[182]....
        /*5f14*/ 	.word	0xffffffff


	//   ....[183]....
        /*5f18*/ 	.word	0xffffffff


	//   ....[184]....
        /*5f1c*/ 	.word	0xffffffff


	//   ....[185]....
        /*5f20*/ 	.word	0xffffffff


	//   ....[186]....
        /*5f24*/ 	.word	0xffffffff


	//   ....[187]....
        /*5f28*/ 	.word	0xffffffff


	//   ....[188]....
        /*5f2c*/ 	.word	0xffffffff


	//   ....[189]....
        /*5f30*/ 	.word	0xffffffff


	//   ....[190]....
        /*5f34*/ 	.word	0xffffffff


	//   ....[191]....
        /*5f38*/ 	.word	0xffffffff


	//   ....[192]....
        /*5f3c*/ 	.word	0xffffffff


	//   ....[193]....
        /*5f40*/ 	.word	0xffffffff


	//   ....[194]....
        /*5f44*/ 	.word	0xffffffff


	//   ....[195]....
        /*5f48*/ 	.word	0xffffffff


	//   ....[196]....
        /*5f4c*/ 	.word	0xffffffff


	//   ....[197]....
        /*5f50*/ 	.word	0xffffffff


	//   ....[198]....
        /*5f54*/ 	.word	0xffffffff


	//   ....[199]....
        /*5f58*/ 	.word	0xffffffff


	//   ....[200]....
        /*5f5c*/ 	.word	0xffffffff


	//   ....[201]....
        /*5f60*/ 	.word	0xffffffff


	//   ....[202]....
        /*5f64*/ 	.word	0xffffffff


	//   ....[203]....
        /*5f68*/ 	.word	0xffffffff


	//   ....[204]....
        /*5f6c*/ 	.word	0xffffffff


	//   ....[205]....
        /*5f70*/ 	.word	0xffffffff


	//   ....[206]....
        /*5f74*/ 	.word	0xffffffff


	//   ....[207]....
        /*5f78*/ 	.word	0xffffffff


	//   ....[208]....
        /*5f7c*/ 	.word	0xffffffff


	//   ....[209]....
        /*5f80*/ 	.word	0xffffffff


	//   ....[210]....
        /*5f84*/ 	.word	0xffffffff


	//   ....[211]....
        /*5f88*/ 	.word	0xffffffff


	//   ....[212]....
        /*5f8c*/ 	.word	0xffffffff


	//   ....[213]....
        /*5f90*/ 	.word	0xffffffff


	//   ....[214]....
        /*5f94*/ 	.word	0xffffffff


	//   ....[215]....
        /*5f98*/ 	.word	0xffffffff


	//   ....[216]....
        /*5f9c*/ 	.word	0xffffffff


	//   ....[217]....
        /*5fa0*/ 	.word	0xffffffff


	//   ....[218]....
        /*5fa4*/ 	.word	0xffffffff


	//   ....[219]....
        /*5fa8*/ 	.word	0xffffffff


	//   ....[220]....
        /*5fac*/ 	.word	0xffffffff


	//   ....[221]....
        /*5fb0*/ 	.word	0xffffffff


	//   ....[222]....
        /*5fb4*/ 	.word	0xffffffff


	//   ....[223]....
        /*5fb8*/ 	.word	0xffffffff


	//   ....[224]....
        /*5fbc*/ 	.word	0xffffffff


	//   ....[225]....
        /*5fc0*/ 	.word	0xffffffff


	//   ....[226]....
        /*5fc4*/ 	.word	0xffffffff


	//   ....[227]....
        /*5fc8*/ 	.word	0xffffffff


	//   ....[228]....
        /*5fcc*/ 	.word	0xffffffff


	//   ....[229]....
        /*5fd0*/ 	.word	0xffffffff


	//   ....[230]....
        /*5fd4*/ 	.word	0xffffffff


	//   ....[231]....
        /*5fd8*/ 	.word	0xffffffff


	//   ....[232]....
        /*5fdc*/ 	.word	0xffffffff


	//   ....[233]....
        /*5fe0*/ 	.word	0xffffffff


	//   ....[234]....
        /*5fe4*/ 	.word	0xffffffff


	//   ....[235]....
        /*5fe8*/ 	.word	0xffffffff


	//   ....[236]....
        /*5fec*/ 	.word	0xffffffff


	//   ....[237]....
        /*5ff0*/ 	.word	0xffffffff


	//   ....[238]....
        /*5ff4*/ 	.word	0xffffffff


	//   ....[239]....
        /*5ff8*/ 	.word	0xffffffff


	//   ....[240]....
        /*5ffc*/ 	.word	0xffffffff


	//   ....[241]....
        /*6000*/ 	.word	0xffffffff


	//   ....[242]....
        /*6004*/ 	.word	0xffffffff


	//   ....[243]....
        /*6008*/ 	.word	0xffffffff


	//   ....[244]....
        /*600c*/ 	.word	0xffffffff


	//   ....[245]....
        /*6010*/ 	.word	0xffffffff


	//   ....[246]....
        /*6014*/ 	.word	0xffffffff


	//   ....[247]....
        /*6018*/ 	.word	0xffffffff


	//   ....[248]....
        /*601c*/ 	.word	0xffffffff


	//   ....[249]....
        /*6020*/ 	.word	0xffffffff


	//   ....[250]....
        /*6024*/ 	.word	0xffffffff


	//   ....[251]....
        /*6028*/ 	.word	0xffffffff


	//   ....[252]....
        /*602c*/ 	.word	0xffffffff


	//   ....[253]....
        /*6030*/ 	.word	0xffffffff


	//   ....[254]....
        /*6034*/ 	.word	0xffffffff


	//   ....[255]....
        /*6038*/ 	.word	0xffffffff


	//   ....[0]....
        /*603c*/ 	.word	0xffffffff


	//   ....[1]....
        /*6040*/ 	.word	0xffffffff


	//   ....[2]....
        /*6044*/ 	.word	0xffffffff


	//   ....[3]....
        /*6048*/ 	.word	0xffffffff


	//   ....[4]....
        /*604c*/ 	.word	0xffffffff


	//   ....[5]....
        /*6050*/ 	.word	0xffffffff


	//   ....[6]....
        /*6054*/ 	.word	0xffffffff


	//   ....[7]....
        /*6058*/ 	.word	0xffffffff


	//   ....[8]....
        /*605c*/ 	.word	0xffffffff


	//   ....[9]....
        /*6060*/ 	.word	0xffffffff


	//   ....[10]....
        /*6064*/ 	.word	0xffffffff


	//   ....[11]....
        /*6068*/ 	.word	0xffffffff


	//   ....[12]....
        /*606c*/ 	.word	0xffffffff


	//   ....[13]....
        /*6070*/ 	.word	0xffffffff


	//   ....[14]....
        /*6074*/ 	.word	0xffffffff


	//   ....[15]....
        /*6078*/ 	.word	0xffffffff


	//   ....[16]....
        /*607c*/ 	.word	0xffffffff


	//   ....[17]....
        /*6080*/ 	.word	0xffffffff


	//   ....[18]....
        /*6084*/ 	.word	0xffffffff


	//   ....[19]....
        /*6088*/ 	.word	0xffffffff


	//   ....[20]....
        /*608c*/ 	.word	0xffffffff


	//   ....[21]....
        /*6090*/ 	.word	0xffffffff


	//   ....[22]....
        /*6094*/ 	.word	0xffffffff


	//   ....[23]....
        /*6098*/ 	.word	0xffffffff


	//   ....[24]....
        /*609c*/ 	.word	0xffffffff


	//   ....[25]....
        /*60a0*/ 	.word	0xffffffff


	//   ....[26]....
        /*60a4*/ 	.word	0xffffffff


	//   ....[27]....
        /*60a8*/ 	.word	0xffffffff


	//   ....[28]....
        /*60ac*/ 	.word	0xffffffff


	//   ....[29]....
        /*60b0*/ 	.word	0xffffffff


	//   ....[30]....
        /*60b4*/ 	.word	0xffffffff


	//   ....[31]....
        /*60b8*/ 	.word	0xffffffff


	//   ....[32]....
        /*60bc*/ 	.word	0xffffffff


	//   ....[33]....
        /*60c0*/ 	.word	0xffffffff


	//   ....[34]....
        /*60c4*/ 	.word	0xffffffff


	//   ....[35]....
        /*60c8*/ 	.word	0xffffffff


	//   ....[36]....
        /*60cc*/ 	.word	0xffffffff


	//   ....[37]....
        /*60d0*/ 	.word	0xffffffff


	//   ....[38]....
        /*60d4*/ 	.word	0xffffffff


	//   ....[39]....
        /*60d8*/ 	.word	0xffffffff


	//   ....[40]....
        /*60dc*/ 	.word	0xffffffff


	//   ....[41]....
        /*60e0*/ 	.word	0xffffffff


	//   ....[42]....
        /*60e4*/ 	.word	0xffffffff


	//   ....[43]....
        /*60e8*/ 	.word	0xffffffff


	//   ....[44]....
        /*60ec*/ 	.word	0xffffffff


	//   ....[45]....
        /*60f0*/ 	.word	0xffffffff


	//   ....[46]....
        /*60f4*/ 	.word	0xffffffff


	//   ....[47]....
        /*60f8*/ 	.word	0xffffffff


	//   ....[48]....
        /*60fc*/ 	.word	0xffffffff


	//   ....[49]....
        /*6100*/ 	.word	0xffffffff


	//   ....[50]....
        /*6104*/ 	.word	0xffffffff


	//   ....[51]....
        /*6108*/ 	.word	0xffffffff


	//   ....[52]....
        /*610c*/ 	.word	0xffffffff


	//   ....[53]....
        /*6110*/ 	.word	0xffffffff


	//   ....[54]....
        /*6114*/ 	.word	0xffffffff


	//   ....[55]....
        /*6118*/ 	.word	0xffffffff


	//   ....[56]....
        /*611c*/ 	.word	0xffffffff


	//   ....[57]....
        /*6120*/ 	.word	0xffffffff


	//   ....[58]....
        /*6124*/ 	.word	0xffffffff


	//   ....[59]....
        /*6128*/ 	.word	0xffffffff


	//   ....[60]....
        /*612c*/ 	.word	0xffffffff


	//   ....[61]....
        /*6130*/ 	.word	0xffffffff


	//   ....[62]....
        /*6134*/ 	.word	0xffffffff


	//   ....[63]....
        /*6138*/ 	.word	0xffffffff


	//   ....[64]....
        /*613c*/ 	.word	0xffffffff


	//   ....[65]....
        /*6140*/ 	.word	0xffffffff


	//   ....[66]....
        /*6144*/ 	.word	0xffffffff


	//   ....[67]....
        /*6148*/ 	.word	0xffffffff


	//   ....[68]....
        /*614c*/ 	.word	0xffffffff


	//   ....[69]....
        /*6150*/ 	.word	0xffffffff


	//   ....[70]....
        /*6154*/ 	.word	0xffffffff


	//   ....[71]....
        /*6158*/ 	.word	0xffffffff


	//   ....[72]....
        /*615c*/ 	.word	0xffffffff


	//   ....[73]....
        /*6160*/ 	.word	0xffffffff


	//   ....[74]....
        /*6164*/ 	.word	0xffffffff


	//   ....[75]....
        /*6168*/ 	.word	0xffffffff


	//   ....[76]....
        /*616c*/ 	.word	0xffffffff


	//   ....[77]....
        /*6170*/ 	.word	0xffffffff


	//   ....[78]....
        /*6174*/ 	.word	0xffffffff


	//   ....[79]....
        /*6178*/ 	.word	0xffffffff


	//   ....[80]....
        /*617c*/ 	.word	0xffffffff


	//   ....[81]....
        /*6180*/ 	.word	0xffffffff


	//   ....[82]....
        /*6184*/ 	.word	0xffffffff


	//   ....[83]....
        /*6188*/ 	.word	0xffffffff


	//   ....[84]....
        /*618c*/ 	.word	0xffffffff


	//   ....[85]....
        /*6190*/ 	.word	0xffffffff


	//   ....[86]....
        /*6194*/ 	.word	0xffffffff


	//   ....[87]....
        /*6198*/ 	.word	0xffffffff


	//   ....[88]....
        /*619c*/ 	.word	0xffffffff


	//   ....[89]....
        /*61a0*/ 	.word	0xffffffff


	//   ....[90]....
        /*61a4*/ 	.word	0xffffffff


	//   ....[91]....
        /*61a8*/ 	.word	0xffffffff


	//   ....[92]....
        /*61ac*/ 	.word	0xffffffff


	//   ....[93]....
        /*61b0*/ 	.word	0xffffffff


	//   ....[94]....
        /*61b4*/ 	.word	0xffffffff


	//   ....[95]....
        /*61b8*/ 	.word	0xffffffff


	//   ....[96]....
        /*61bc*/ 	.word	0xffffffff


	//   ....[97]....
        /*61c0*/ 	.word	0xffffffff


	//   ....[98]....
        /*61c4*/ 	.word	0xffffffff


	//   ....[99]....
        /*61c8*/ 	.word	0xffffffff


	//   ....[100]....
        /*61cc*/ 	.word	0xffffffff


	//   ....[101]....
        /*61d0*/ 	.word	0xffffffff


	//   ....[102]....
        /*61d4*/ 	.word	0xffffffff


	//   ....[103]....
        /*61d8*/ 	.word	0xffffffff


	//   ....[104]....
        /*61dc*/ 	.word	0xffffffff


	//   ....[105]....
        /*61e0*/ 	.word	0xffffffff


	//   ....[106]....
        /*61e4*/ 	.word	0xffffffff


	//   ....[107]....
        /*61e8*/ 	.word	0xffffffff


	//   ....[108]....
        /*61ec*/ 	.word	0xffffffff


	//   ....[109]....
        /*61f0*/ 	.word	0xffffffff


	//   ....[110]....
        /*61f4*/ 	.word	0xffffffff


	//   ....[111]....
        /*61f8*/ 	.word	0xffffffff


	//   ....[112]....
        /*61fc*/ 	.word	0xffffffff


	//   ....[113]....
        /*6200*/ 	.word	0xffffffff


	//   ....[114]....
        /*6204*/ 	.word	0xffffffff


	//   ....[115]....
        /*6208*/ 	.word	0xffffffff


	//   ....[116]....
        /*620c*/ 	.word	0xffffffff


	//   ....[117]....
        /*6210*/ 	.word	0xffffffff


	//   ....[118]....
        /*6214*/ 	.word	0xffffffff


	//   ....[119]....
        /*6218*/ 	.word	0xffffffff


	//   ....[120]....
        /*621c*/ 	.word	0xffffffff


	//   ....[121]....
        /*6220*/ 	.word	0xffffffff


	//   ....[122]....
        /*6224*/ 	.word	0xffffffff


	//   ....[123]....
        /*6228*/ 	.word	0xffffffff


	//   ....[124]....
        /*622c*/ 	.word	0xffffffff


	//   ....[125]....
        /*6230*/ 	.word	0xffffffff


	//   ....[126]....
        /*6234*/ 	.word	0xffffffff


	//   ....[127]....
        /*6238*/ 	.word	0xffffffff


	//   ....[128]....
        /*623c*/ 	.word	0xffffffff


	//   ....[129]....
        /*6240*/ 	.word	0xffffffff


	//   ....[130]....
        /*6244*/ 	.word	0xffffffff


	//   ....[131]....
        /*6248*/ 	.word	0xffffffff


	//   ....[132]....
        /*624c*/ 	.word	0xffffffff


	//   ....[133]....
        /*6250*/ 	.word	0xffffffff


	//   ....[134]....
        /*6254*/ 	.word	0xffffffff


	//   ....[135]....
        /*6258*/ 	.word	0xffffffff


	//   ....[136]....
        /*625c*/ 	.word	0xffffffff


	//   ....[137]....
        /*6260*/ 	.word	0xffffffff


	//   ....[138]....
        /*6264*/ 	.word	0xffffffff


	//   ....[139]....
        /*6268*/ 	.word	0xffffffff


	//   ....[140]....
        /*626c*/ 	.word	0xffffffff


	//   ....[141]....
        /*6270*/ 	.word	0xffffffff


	//   ....[142]....
        /*6274*/ 	.word	0xffffffff


	//   ....[143]....
        /*6278*/ 	.word	0xffffffff


	//   ....[144]....
        /*627c*/ 	.word	0xffffffff


	//   ....[145]....
        /*6280*/ 	.word	0xffffffff


	//   ....[146]....
        /*6284*/ 	.word	0xffffffff


	//   ....[147]....
        /*6288*/ 	.word	0xffffffff


	//   ....[148]....
        /*628c*/ 	.word	0xffffffff


	//   ....[149]....
        /*6290*/ 	.word	0xffffffff


	//   ....[150]....
        /*6294*/ 	.word	0xffffffff


	//   ....[151]....
        /*6298*/ 	.word	0xffffffff


	//   ....[152]....
        /*629c*/ 	.word	0xffffffff


	//   ....[153]....
        /*62a0*/ 	.word	0xffffffff


	//   ....[154]....
        /*62a4*/ 	.word	0xffffffff


	//   ....[155]....
        /*62a8*/ 	.word	0xffffffff


	//   ....[156]....
        /*62ac*/ 	.word	0xffffffff


	//   ....[157]....
        /*62b0*/ 	.word	0xffffffff


	//   ....[158]....
        /*62b4*/ 	.word	0xffffffff


	//   ....[159]....
        /*62b8*/ 	.word	0xffffffff


	//   ....[160]....
        /*62bc*/ 	.word	0xffffffff


	//   ....[161]....
        /*62c0*/ 	.word	0xffffffff


	//   ....[162]....
        /*62c4*/ 	.word	0xffffffff


	//   ....[163]....
        /*62c8*/ 	.word	0xffffffff


	//   ....[164]....
        /*62cc*/ 	.word	0xffffffff


	//   ....[165]....
        /*62d0*/ 	.word	0xffffffff


	//   ....[166]....
        /*62d4*/ 	.word	0xffffffff


	//   ....[167]....
        /*62d8*/ 	.word	0xffffffff


	//   ....[168]....
        /*62dc*/ 	.word	0xffffffff


	//   ....[169]....
        /*62e0*/ 	.word	0xffffffff


	//   ....[170]....
        /*62e4*/ 	.word	0xffffffff


	//   ....[171]....
        /*62e8*/ 	.word	0xffffffff


	//   ....[172]....
        /*62ec*/ 	.word	0xffffffff


	//   ....[173]....
        /*62f0*/ 	.word	0xffffffff


	//   ....[174]....
        /*62f4*/ 	.word	0xffffffff


	//   ....[175]....
        /*62f8*/ 	.word	0xffffffff


	//   ....[176]....
        /*62fc*/ 	.word	0xffffffff


	//   ....[177]....
        /*6300*/ 	.word	0xffffffff


	//   ....[178]....
        /*6304*/ 	.word	0xffffffff


	//   ....[179]....
        /*6308*/ 	.word	0xffffffff


	//   ....[180]....
        /*630c*/ 	.word	0xffffffff


	//   ....[181]....
        /*6310*/ 	.word	0xffffffff


	//   ....[182]....
        /*6314*/ 	.word	0xffffffff


	//   ....[183]....
        /*6318*/ 	.word	0xffffffff


	//   ....[184]....
        /*631c*/ 	.word	0xffffffff


	//   ....[185]....
        /*6320*/ 	.word	0xffffffff


	//   ....[186]....
        /*6324*/ 	.word	0xffffffff


	//   ....[187]....
        /*6328*/ 	.word	0xffffffff


	//   ....[188]....
        /*632c*/ 	.word	0xffffffff


	//   ....[189]....
        /*6330*/ 	.word	0xffffffff


	//   ....[190]....
        /*6334*/ 	.word	0xffffffff


	//   ....[191]....
        /*6338*/ 	.word	0xffffffff


	//   ....[192]....
        /*633c*/ 	.word	0xffffffff


	//   ....[193]....
        /*6340*/ 	.word	0xffffffff


	//   ....[194]....
        /*6344*/ 	.word	0xffffffff


	//   ....[195]....
        /*6348*/ 	.word	0xffffffff


	//   ....[196]....
        /*634c*/ 	.word	0xffffffff


	//   ....[197]....
        /*6350*/ 	.word	0xffffffff


	//   ....[198]....
        /*6354*/ 	.word	0xffffffff


	//   ....[199]....
        /*6358*/ 	.word	0xffffffff


	//   ....[200]....
        /*635c*/ 	.word	0xffffffff


	//   ....[201]....
        /*6360*/ 	.word	0xffffffff


	//   ....[202]....
        /*6364*/ 	.word	0xffffffff


	//   ....[203]....
        /*6368*/ 	.word	0xffffffff


	//   ....[204]....
        /*636c*/ 	.word	0xffffffff


	//   ....[205]....
        /*6370*/ 	.word	0xffffffff


	//   ....[206]....
        /*6374*/ 	.word	0xffffffff


	//   ....[207]....
        /*6378*/ 	.word	0xffffffff


	//   ....[208]....
        /*637c*/ 	.word	0xffffffff


	//   ....[209]....
        /*6380*/ 	.word	0xffffffff


	//   ....[210]....
        /*6384*/ 	.word	0xffffffff


	//   ....[211]....
        /*6388*/ 	.word	0xffffffff


	//   ....[212]....
        /*638c*/ 	.word	0xffffffff


	//   ....[213]....
        /*6390*/ 	.word	0xffffffff


	//   ....[214]....
        /*6394*/ 	.word	0xffffffff


	//   ....[215]....
        /*6398*/ 	.word	0xffffffff


	//   ....[216]....
        /*639c*/ 	.word	0xffffffff


	//   ....[217]....
        /*63a0*/ 	.word	0xffffffff


	//   ....[218]....
        /*63a4*/ 	.word	0xffffffff


	//   ....[219]....
        /*63a8*/ 	.word	0xffffffff


	//   ....[220]....
        /*63ac*/ 	.word	0xffffffff


	//   ....[221]....
        /*63b0*/ 	.word	0xffffffff


	//   ....[222]....
        /*63b4*/ 	.word	0xffffffff


	//   ....[223]....
        /*63b8*/ 	.word	0xffffffff


	//   ....[224]....
        /*63bc*/ 	.word	0xffffffff


	//   ....[225]....
        /*63c0*/ 	.word	0xffffffff


	//   ....[226]....
        /*63c4*/ 	.word	0xffffffff


	//   ....[227]....
        /*63c8*/ 	.word	0xffffffff


	//   ....[228]....
        /*63cc*/ 	.word	0xffffffff


	//   ....[229]....
        /*63d0*/ 	.word	0xffffffff


	//   ....[230]....
        /*63d4*/ 	.word	0xffffffff


	//   ....[231]....
        /*63d8*/ 	.word	0xffffffff


	//   ....[232]....
        /*63dc*/ 	.word	0xffffffff


	//   ....[233]....
        /*63e0*/ 	.word	0xffffffff


	//   ....[234]....
        /*63e4*/ 	.word	0xffffffff


	//   ....[235]....
        /*63e8*/ 	.word	0xffffffff


	//   ....[236]....
        /*63ec*/ 	.word	0xffffffff


	//   ....[237]....
        /*63f0*/ 	.word	0xffffffff


	//   ....[238]....
        /*63f4*/ 	.word	0xffffffff


	//   ....[239]....
        /*63f8*/ 	.word	0xffffffff


	//   ....[240]....
        /*63fc*/ 	.word	0xffffffff


	//   ....[241]....
        /*6400*/ 	.word	0xffffffff


	//   ....[242]....
        /*6404*/ 	.word	0xffffffff


	//   ....[243]....
        /*6408*/ 	.word	0xffffffff


	//   ....[244]....
        /*640c*/ 	.word	0xffffffff


	//   ....[245]....
        /*6410*/ 	.word	0xffffffff


	//   ....[246]....
        /*6414*/ 	.word	0xffffffff


	//   ....[247]....
        /*6418*/ 	.word	0xffffffff


	//   ....[248]....
        /*641c*/ 	.word	0xffffffff


	//   ....[249]....
        /*6420*/ 	.word	0xffffffff


	//   ....[250]....
        /*6424*/ 	.word	0xffffffff


	//   ....[251]....
        /*6428*/ 	.word	0xffffffff


	//   ....[252]....
        /*642c*/ 	.word	0xffffffff


	//   ....[253]....
        /*6430*/ 	.word	0xffffffff


	//   ....[254]....
        /*6434*/ 	.word	0xffffffff


	//   ....[255]....
        /*6438*/ 	.word	0xffffffff


	//   ....[0]....
        /*643c*/ 	.word	0xffffffff


	//   ....[1]....
        /*6440*/ 	.word	0xffffffff


	//   ....[2]....
        /*6444*/ 	.word	0xffffffff


	//   ....[3]....
        /*6448*/ 	.word	0xffffffff


	//   ....[4]....
        /*644c*/ 	.word	0xffffffff


	//   ....[5]....
        /*6450*/ 	.word	0xffffffff


	//   ....[6]....
        /*6454*/ 	.word	0xffffffff


	//   ....[7]....
        /*6458*/ 	.word	0xffffffff


	//   ....[8]....
        /*645c*/ 	.word	0xffffffff


	//   ....[9]....
        /*6460*/ 	.word	0xffffffff


	//   ....[10]....
        /*6464*/ 	.word	0xffffffff


	//   ....[11]....
        /*6468*/ 	.word	0xffffffff


	//   ....[12]....
        /*646c*/ 	.word	0xffffffff


	//   ....[13]....
        /*6470*/ 	.word	0xffffffff


	//   ....[14]....
        /*6474*/ 	.word	0xffffffff


	//   ....[15]....
        /*6478*/ 	.word	0xffffffff


	//   ....[16]....
        /*647c*/ 	.word	0xffffffff


	//   ....[17]....
        /*6480*/ 	.word	0xffffffff


	//   ....[18]....
        /*6484*/ 	.word	0xffffffff


	//   ....[19]....
        /*6488*/ 	.word	0xffffffff


	//   ....[20]....
        /*648c*/ 	.word	0xffffffff


	//   ....[21]....
        /*6490*/ 	.word	0xffffffff


	//   ....[22]....
        /*6494*/ 	.word	0xffffffff


	//   ....[23]....
        /*6498*/ 	.word	0xffffffff


	//   ....[24]....
        /*649c*/ 	.word	0xffffffff


	//   ....[25]....
        /*64a0*/ 	.word	0xffffffff


	//   ....[26]....
        /*64a4*/ 	.word	0xffffffff


	//   ....[27]....
        /*64a8*/ 	.word	0xffffffff


	//   ....[28]....
        /*64ac*/ 	.word	0xffffffff


	//   ....[29]....
        /*64b0*/ 	.word	0xffffffff


	//   ....[30]....
        /*64b4*/ 	.word	0xffffffff


	//   ....[31]....
        /*64b8*/ 	.word	0xffffffff


	//   ....[32]....
        /*64bc*/ 	.word	0xffffffff


	//   ....[33]....
        /*64c0*/ 	.word	0xffffffff


	//   ....[34]....
        /*64c4*/ 	.word	0xffffffff


	//   ....[35]....
        /*64c8*/ 	.word	0xffffffff


	//   ....[36]....
        /*64cc*/ 	.word	0xffffffff


	//   ....[37]....
        /*64d0*/ 	.word	0xffffffff


	//   ....[38]....
        /*64d4*/ 	.word	0xffffffff


	//   ....[39]....
        /*64d8*/ 	.word	0xffffffff


	//   ....[40]....
        /*64dc*/ 	.word	0xffffffff


	//   ....[41]....
        /*64e0*/ 	.word	0xffffffff


	//   ....[42]....
        /*64e4*/ 	.word	0xffffffff


	//   ....[43]....
        /*64e8*/ 	.word	0xffffffff


	//   ....[44]....
        /*64ec*/ 	.word	0xffffffff


	//   ....[45]....
        /*64f0*/ 	.word	0xffffffff


	//   ....[46]....
        /*64f4*/ 	.word	0xffffffff


	//   ....[47]....
        /*64f8*/ 	.word	0xffffffff


	//   ....[48]....
        /*64fc*/ 	.word	0xffffffff


	//   ....[49]....
        /*6500*/ 	.word	0xffffffff


	//   ....[50]....
        /*6504*/ 	.word	0xffffffff


	//   ....[51]....
        /*6508*/ 	.word	0xffffffff


	//   ....[52]....
        /*650c*/ 	.word	0xffffffff


	//   ....[53]....
        /*6510*/ 	.word	0xffffffff


	//   ....[54]....
        /*6514*/ 	.word	0xffffffff


	//   ....[55]....
        /*6518*/ 	.word	0xffffffff


	//   ....[56]....
        /*651c*/ 	.word	0xffffffff


	//   ....[57]....
        /*6520*/ 	.word	0xffffffff


	//   ....[58]....
        /*6524*/ 	.word	0xffffffff


	//   ....[59]....
        /*6528*/ 	.word	0xffffffff


	//   ....[60]....
        /*652c*/ 	.word	0xffffffff


	//   ....[61]....
        /*6530*/ 	.word	0xffffffff


	//   ....[62]....
        /*6534*/ 	.word	0xffffffff


	//   ....[63]....
        /*6538*/ 	.word	0xffffffff


	//   ....[64]....
        /*653c*/ 	.word	0xffffffff


	//   ....[65]....
        /*6540*/ 	.word	0xffffffff


	//   ....[66]....
        /*6544*/ 	.word	0xffffffff


	//   ....[67]....
        /*6548*/ 	.word	0xffffffff


	//   ....[68]....
        /*654c*/ 	.word	0xffffffff


	//   ....[69]....
        /*6550*/ 	.word	0xffffffff


	//   ....[70]....
        /*6554*/ 	.word	0xffffffff


	//   ....[71]....
        /*6558*/ 	.word	0xffffffff


	//   ....[72]....
        /*655c*/ 	.word	0xffffffff


	//   ....[73]....
        /*6560*/ 	.word	0xffffffff


	//   ....[74]....
        /*6564*/ 	.word	0xffffffff


	//   ....[75]....
        /*6568*/ 	.word	0xffffffff


	//   ....[76]....
        /*656c*/ 	.word	0xffffffff


	//   ....[77]....
        /*6570*/ 	.word	0xffffffff


	//   ....[78]....
        /*6574*/ 	.word	0xffffffff


	//   ....[79]....
        /*6578*/ 	.word	0xffffffff


	//   ....[80]....
        /*657c*/ 	.word	0xffffffff


	//   ....[81]....
        /*6580*/ 	.word	0xffffffff


	//   ....[82]....
        /*6584*/ 	.word	0xffffffff


	//   ....[83]....
        /*6588*/ 	.word	0xffffffff


	//   ....[84]....
        /*658c*/ 	.word	0xffffffff


	//   ....[85]....
        /*6590*/ 	.word	0xffffffff


	//   ....[86]....
        /*6594*/ 	.word	0xffffffff


	//   ....[87]....
        /*6598*/ 	.word	0xffffffff


	//   ....[88]....
        /*659c*/ 	.word	0xffffffff


	//   ....[89]....
        /*65a0*/ 	.word	0xffffffff


	//   ....[90]....
        /*65a4*/ 	.word	0xffffffff


	//   ....[91]....
        /*65a8*/ 	.word	0xffffffff


	//   ....[92]....
        /*65ac*/ 	.word	0xffffffff


	//   ....[93]....
        /*65b0*/ 	.word	0xffffffff


	//   ....[94]....
        /*65b4*/ 	.word	0xffffffff


	//   ....[95]....
        /*65b8*/ 	.word	0xffffffff


	//   ....[96]....
        /*65bc*/ 	.word	0xffffffff


	//   ....[97]....
        /*65c0*/ 	.word	0xffffffff


	//   ....[98]....
        /*65c4*/ 	.word	0xffffffff


	//   ....[99]....
        /*65c8*/ 	.word	0xffffffff


	//   ....[100]....
        /*65cc*/ 	.word	0xffffffff


	//   ....[101]....
        /*65d0*/ 	.word	0xffffffff


	//   ....[102]....
        /*65d4*/ 	.word	0xffffffff


	//   ....[103]....
        /*65d8*/ 	.word	0xffffffff


	//   ....[104]....
        /*65dc*/ 	.word	0xffffffff


	//   ....[105]....
        /*65e0*/ 	.word	0xffffffff


	//   ....[106]....
        /*65e4*/ 	.word	0xffffffff


	//   ....[107]....
        /*65e8*/ 	.word	0xffffffff


	//   ....[108]....
        /*65ec*/ 	.word	0xffffffff


	//   ....[109]....
        /*65f0*/ 	.word	0xffffffff


	//   ....[110]....
        /*65f4*/ 	.word	0xffffffff


	//   ....[111]....
        /*65f8*/ 	.word	0xffffffff


	//   ....[112]....
        /*65fc*/ 	.word	0xffffffff


	//   ....[113]....
        /*6600*/ 	.word	0xffffffff


	//   ....[114]....
        /*6604*/ 	.word	0xffffffff


	//   ....[115]....
        /*6608*/ 	.word	0xffffffff


	//   ....[116]....
        /*660c*/ 	.word	0xffffffff


	//   ....[117]....
        /*6610*/ 	.word	0xffffffff


	//   ....[118]....
        /*6614*/ 	.word	0xffffffff


	//   ....[119]....
        /*6618*/ 	.word	0xffffffff


	//   ....[120]....
        /*661c*/ 	.word	0xffffffff


	//   ....[121]....
        /*6620*/ 	.word	0xffffffff


	//   ....[122]....
        /*6624*/ 	.word	0xffffffff


	//   ....[123]....
        /*6628*/ 	.word	0xffffffff


	//   ....[124]....
        /*662c*/ 	.word	0xffffffff


	//   ....[125]....
        /*6630*/ 	.word	0xffffffff


	//   ....[126]....
        /*6634*/ 	.word	0xffffffff


	//   ....[127]....
        /*6638*/ 	.word	0xffffffff


	//   ....[128]....
        /*663c*/ 	.word	0xffffffff


	//   ....[129]....
        /*6640*/ 	.word	0xffffffff


	//   ....[130]....
        /*6644*/ 	.word	0xffffffff


	//   ....[131]....
        /*6648*/ 	.word	0xffffffff


	//   ....[132]....
        /*664c*/ 	.word	0xffffffff


	//   ....[133]....
        /*6650*/ 	.word	0xffffffff


	//   ....[134]....
        /*6654*/ 	.word	0xffffffff


	//   ....[135]....
        /*6658*/ 	.word	0xffffffff


	//   ....[136]....
        /*665c*/ 	.word	0xffffffff


	//   ....[137]....
        /*6660*/ 	.word	0xffffffff


	//   ....[138]....
        /*6664*/ 	.word	0xffffffff


	//   ....[139]....
        /*6668*/ 	.word	0xffffffff


	//   ....[140]....
        /*666c*/ 	.word	0xffffffff


	//   ....[141]....
        /*6670*/ 	.word	0xffffffff


	//   ....[142]....
        /*6674*/ 	.word	0xffffffff


	//   ....[143]....
        /*6678*/ 	.word	0xffffffff


	//   ....[144]....
        /*667c*/ 	.word	0xffffffff


	//   ....[145]....
        /*6680*/ 	.word	0xffffffff


	//   ....[146]....
        /*6684*/ 	.word	0xffffffff


	//   ....[147]....
        /*6688*/ 	.word	0xffffffff


	//   ....[148]....
        /*668c*/ 	.word	0xffffffff


	//   ....[149]....
        /*6690*/ 	.word	0xffffffff


	//   ....[150]....
        /*6694*/ 	.word	0xffffffff


	//   ....[151]....
        /*6698*/ 	.word	0xffffffff


	//   ....[152]....
        /*669c*/ 	.word	0xffffffff


	//   ....[153]....
        /*66a0*/ 	.word	0xffffffff


	//   ....[154]....
        /*66a4*/ 	.word	0xffffffff


	//   ....[155]....
        /*66a8*/ 	.word	0xffffffff


	//   ....[156]....
        /*66ac*/ 	.word	0xffffffff


	//   ....[157]....
        /*66b0*/ 	.word	0xffffffff


	//   ....[158]....
        /*66b4*/ 	.word	0xffffffff


	//   ....[159]....
        /*66b8*/ 	.word	0xffffffff


	//   ....[160]....
        /*66bc*/ 	.word	0xffffffff


	//   ....[161]....
        /*66c0*/ 	.word	0xffffffff


	//   ....[162]....
        /*66c4*/ 	.word	0xffffffff


	//   ....[163]....
        /*66c8*/ 	.word	0xffffffff


	//   ....[164]....
        /*66cc*/ 	.word	0xffffffff


	//   ....[165]....
        /*66d0*/ 	.word	0xffffffff


	//   ....[166]....
        /*66d4*/ 	.word	0xffffffff


	//   ....[167]....
        /*66d8*/ 	.word	0xffffffff


	//   ....[168]....
        /*66dc*/ 	.word	0xffffffff


	//   ....[169]....
        /*66e0*/ 	.word	0xffffffff


	//   ....[170]....
        /*66e4*/ 	.word	0xffffffff


	//   ....[171]....
        /*66e8*/ 	.word	0xffffffff


	//   ....[172]....
        /*66ec*/ 	.word	0xffffffff


	//   ....[173]....
        /*66f0*/ 	.word	0xffffffff


	//   ....[174]....
        /*66f4*/ 	.word	0xffffffff


	//   ....[175]....
        /*66f8*/ 	.word	0xffffffff


	//   ....[176]....
        /*66fc*/ 	.word	0xffffffff


	//   ....[177]....
        /*6700*/ 	.word	0xffffffff


	//   ....[178]....
        /*6704*/ 	.word	0xffffffff


	//   ....[179]....
        /*6708*/ 	.word	0xffffffff


	//   ....[180]....
        /*670c*/ 	.word	0xffffffff


	//   ....[181]....
        /*6710*/ 	.word	0xffffffff


	//   ....[182]....
        /*6714*/ 	.word	0xffffffff


	//   ....[183]....
        /*6718*/ 	.word	0xffffffff


	//   ....[184]....
        /*671c*/ 	.word	0xffffffff


	//   ....[185]....
        /*6720*/ 	.word	0xffffffff


	//   ....[186]....
        /*6724*/ 	.word	0xffffffff


	//   ....[187]....
        /*6728*/ 	.word	0xffffffff


	//   ....[188]....
        /*672c*/ 	.word	0xffffffff


	//   ....[189]....
        /*6730*/ 	.word	0xffffffff


	//   ....[190]....
        /*6734*/ 	.word	0xffffffff


	//   ....[191]....
        /*6738*/ 	.word	0xffffffff


	//   ....[192]....
        /*673c*/ 	.word	0xffffffff


	//   ....[193]....
        /*6740*/ 	.word	0xffffffff


	//   ....[194]....
        /*6744*/ 	.word	0xffffffff


	//   ....[195]....
        /*6748*/ 	.word	0xffffffff


	//   ....[196]....
        /*674c*/ 	.word	0xffffffff


	//   ....[197]....
        /*6750*/ 	.word	0xffffffff


	//   ....[198]....
        /*6754*/ 	.word	0xffffffff


	//   ....[199]....
        /*6758*/ 	.word	0xffffffff


	//   ....[200]....
        /*675c*/ 	.word	0xffffffff


	//   ....[201]....
        /*6760*/ 	.word	0xffffffff


	//   ....[202]....
        /*6764*/ 	.word	0xffffffff


	//   ....[203]....
        /*6768*/ 	.word	0xffffffff


	//   ....[204]....
        /*676c*/ 	.word	0xffffffff


	//   ....[205]....
        /*6770*/ 	.word	0xffffffff


	//   ....[206]....
        /*6774*/ 	.word	0xffffffff


	//   ....[207]....
        /*6778*/ 	.word	0xffffffff


	//   ....[208]....
        /*677c*/ 	.word	0xffffffff


	//   ....[209]....
        /*6780*/ 	.word	0xffffffff


	//   ....[210]....
        /*6784*/ 	.word	0xffffffff


	//   ....[211]....
        /*6788*/ 	.word	0xffffffff


	//   ....[212]....
        /*678c*/ 	.word	0xffffffff


	//   ....[213]....
        /*6790*/ 	.word	0xffffffff


	//   ....[214]....
        /*6794*/ 	.word	0xffffffff


	//   ....[215]....
        /*6798*/ 	.word	0xffffffff


	//   ....[216]....
        /*679c*/ 	.word	0xffffffff


	//   ....[217]....
        /*67a0*/ 	.word	0xffffffff


	//   ....[218]....
        /*67a4*/ 	.word	0xffffffff


	//   ....[219]....
        /*67a8*/ 	.word	0xffffffff


	//   ....[220]....
        /*67ac*/ 	.word	0xffffffff


	//   ....[221]....
        /*67b0*/ 	.word	0xffffffff


	//   ....[222]....
        /*67b4*/ 	.word	0xffffffff


	//   ....[223]....
        /*67b8*/ 	.word	0xffffffff


	//   ....[224]....
        /*67bc*/ 	.word	0xffffffff


	//   ....[225]....
        /*67c0*/ 	.word	0xffffffff


	//   ....[226]....
        /*67c4*/ 	.word	0xffffffff


	//   ....[227]....
        /*67c8*/ 	.word	0xffffffff


	//   ....[228]....
        /*67cc*/ 	.word	0xffffffff


	//   ....[229]....
        /*67d0*/ 	.word	0xffffffff


	//   ....[230]....
        /*67d4*/ 	.word	0xffffffff


	//   ....[231]....
        /*67d8*/ 	.word	0xffffffff


	//   ....[232]....
        /*67dc*/ 	.word	0xffffffff


	//   ....[233]....
        /*67e0*/ 	.word	0xffffffff


	//   ....[234]....
        /*67e4*/ 	.word	0xffffffff


	//   ....[235]....
        /*67e8*/ 	.word	0xffffffff


	//   ....[236]....
        /*67ec*/ 	.word	0xffffffff


	//   ....[237]....
        /*67f0*/ 	.word	0xffffffff


	//   ....[238]....
        /*67f4*/ 	.word	0xffffffff


	//   ....[239]....
        /*67f8*/ 	.word	0xffffffff


	//   ....[240]....
        /*67fc*/ 	.word	0xffffffff


	//   ....[241]....
        /*6800*/ 	.word	0xffffffff


	//   ....[242]....
        /*6804*/ 	.word	0xffffffff


	//   ....[243]....
        /*6808*/ 	.word	0xffffffff


	//   ....[244]....
        /*680c*/ 	.word	0xffffffff


	//   ....[245]....
        /*6810*/ 	.word	0xffffffff


	//   ....[246]....
        /*6814*/ 	.word	0xffffffff


	//   ....[247]....
        /*6818*/ 	.word	0xffffffff


	//   ....[248]....
        /*681c*/ 	.word	0xffffffff


	//   ....[249]....
        /*6820*/ 	.word	0xffffffff


	//   ....[250]....
        /*6824*/ 	.word	0xffffffff


	//   ....[251]....
        /*6828*/ 	.word	0xffffffff


	//   ....[252]....
        /*682c*/ 	.word	0xffffffff


	//   ....[253]....
        /*6830*/ 	.word	0xffffffff


	//   ....[254]....
        /*6834*/ 	.word	0xffffffff


	//   ....[255]....
        /*6838*/ 	.word	0xffffffff


	//   ....[0]....
        /*683c*/ 	.word	0xffffffff


	//   ....[1]....
        /*6840*/ 	.word	0xffffffff


	//   ....[2]....
        /*6844*/ 	.word	0xffffffff


	//   ....[3]....
        /*6848*/ 	.word	0xffffffff


	//   ....[4]....
        /*684c*/ 	.word	0xffffffff


	//   ....[5]....
        /*6850*/ 	.word	0xffffffff


	//   ....[6]....
        /*6854*/ 	.word	0xffffffff


	//   ....[7]....
        /*6858*/ 	.word	0xffffffff


	//   ....[8]....
        /*685c*/ 	.word	0xffffffff


	//   ....[9]....
        /*6860*/ 	.word	0xffffffff


	//   ....[10]....
        /*6864*/ 	.word	0xffffffff


	//   ....[11]....
        /*6868*/ 	.word	0xffffffff


	//   ....[12]....
        /*686c*/ 	.word	0xffffffff


	//   ....[13]....
        /*6870*/ 	.word	0xffffffff


	//   ....[14]....
        /*6874*/ 	.word	0xffffffff


	//   ....[15]....
        /*6878*/ 	.word	0xffffffff


	//   ....[16]....
        /*687c*/ 	.word	0xffffffff


	//   ....[17]....
        /*6880*/ 	.word	0xffffffff


	//   ....[18]....
        /*6884*/ 	.word	0xffffffff


	//   ....[19]....
        /*6888*/ 	.word	0xffffffff


	//   ....[20]....
        /*688c*/ 	.word	0xffffffff


	//   ....[21]....
        /*6890*/ 	.word	0xffffffff


	//   ....[22]....
        /*6894*/ 	.word	0xffffffff


	//   ....[23]....
        /*6898*/ 	.word	0xffffffff


	//   ....[24]....
        /*689c*/ 	.word	0xffffffff


	//   ....[25]....
        /*68a0*/ 	.word	0xffffffff


	//   ....[26]....
        /*68a4*/ 	.word	0xffffffff


	//   ....[27]....
        /*68a8*/ 	.word	0xffffffff


	//   ....[28]....
        /*68ac*/ 	.word	0xffffffff


	//   ....[29]....
        /*68b0*/ 	.word	0xffffffff


	//   ....[30]....
        /*68b4*/ 	.word	0xffffffff


	//   ....[31]....
        /*68b8*/ 	.word	0xffffffff


	//   ....[32]....
        /*68bc*/ 	.word	0xffffffff


	//   ....[33]....
        /*68c0*/ 	.word	0xffffffff


	//   ....[34]....
        /*68c4*/ 	.word	0xffffffff


	//   ....[35]....
        /*68c8*/ 	.word	0xffffffff


	//   ....[36]....
        /*68cc*/ 	.word	0xffffffff


	//   ....[37]....
        /*68d0*/ 	.word	0xffffffff


	//   ....[38]....
        /*68d4*/ 	.word	0xffffffff


	//   ....[39]....
        /*68d8*/ 	.word	0xffffffff


	//   ....[40]....
        /*68dc*/ 	.word	0xffffffff


	//   ....[41]....
        /*68e0*/ 	.word	0xffffffff


	//   ....[42]....
        /*68e4*/ 	.word	0xffffffff


	//   ....[43]....
        /*68e8*/ 	.word	0xffffffff


	//   ....[44]....
        /*68ec*/ 	.word	0xffffffff


	//   ....[45]....
        /*68f0*/ 	.word	0xffffffff


	//   ....[46]....
        /*68f4*/ 	.word	0xffffffff


	//   ....[47]....
        /*68f8*/ 	.word	0xffffffff


	//   ....[48]....
        /*68fc*/ 	.word	0xffffffff


	//   ....[49]....
        /*6900*/ 	.word	0xffffffff


	//   ....[50]....
        /*6904*/ 	.word	0xffffffff


	//   ....[51]....
        /*6908*/ 	.word	0xffffffff


	//   ....[52]....
        /*690c*/ 	.word	0xffffffff


	//   ....[53]....
        /*6910*/ 	.word	0xffffffff


	//   ....[54]....
        /*6914*/ 	.word	0xffffffff


	//   ....[55]....
        /*6918*/ 	.word	0xffffffff


	//   ....[56]....
        /*691c*/ 	.word	0xffffffff


	//   ....[57]....
        /*6920*/ 	.word	0xffffffff


	//   ....[58]....
        /*6924*/ 	.word	0xffffffff


	//   ....[59]....
        /*6928*/ 	.word	0xffffffff


	//   ....[60]....
        /*692c*/ 	.word	0xffffffff


	//   ....[61]....
        /*6930*/ 	.word	0xffffffff


	//   ....[62]....
        /*6934*/ 	.word	0xffffffff


	//   ....[63]....
        /*6938*/ 	.word	0xffffffff


	//   ....[64]....
        /*693c*/ 	.word	0xffffffff


	//   ....[65]....
        /*6940*/ 	.word	0xffffffff


	//   ....[66]....
        /*6944*/ 	.word	0xffffffff


	//   ....[67]....
        /*6948*/ 	.word	0xffffffff


	//   ....[68]....
        /*694c*/ 	.word	0xffffffff


	//   ....[69]....
        /*6950*/ 	.word	0xffffffff


	//   ....[70]....
        /*6954*/ 	.word	0xffffffff


	//   ....[71]....
        /*6958*/ 	.word	0xffffffff


	//   ....[72]....
        /*695c*/ 	.word	0xffffffff


	//   ....[73]....
        /*6960*/ 	.word	0xffffffff


	//   ....[74]....
        /*6964*/ 	.word	0xffffffff


	//   ....[75]....
        /*6968*/ 	.word	0xffffffff


	//   ....[76]....
        /*696c*/ 	.word	0xffffffff


	//   ....[77]....
        /*6970*/ 	.word	0xffffffff


	//   ....[78]....
        /*6974*/ 	.word	0xffffffff


	//   ....[79]....
        /*6978*/ 	.word	0xffffffff


	//   ....[80]....
        /*697c*/ 	.word	0xffffffff


	//   ....[81]....
        /*6980*/ 	.word	0xffffffff


	//   ....[82]....
        /*6984*/ 	.word	0xffffffff


	//   ....[83]....
        /*6988*/ 	.word	0xffffffff


	//   ....[84]....
        /*698c*/ 	.word	0xffffffff


	//   ....[85]....
        /*6990*/ 	.word	0xffffffff


	//   ....[86]....
        /*6994*/ 	.word	0xffffffff


	//   ....[87]....
        /*6998*/ 	.word	0xffffffff


	//   ....[88]....
        /*699c*/ 	.word	0xffffffff


	//   ....[89]....
        /*69a0*/ 	.word	0xffffffff


	//   ....[90]....
        /*69a4*/ 	.word	0xffffffff


	//   ....[91]....
        /*69a8*/ 	.word	0xffffffff


	//   ....[92]....
        /*69ac*/ 	.word	0xffffffff


	//   ....[93]....
        /*69b0*/ 	.word	0xffffffff


	//   ....[94]....
        /*69b4*/ 	.word	0xffffffff


	//   ....[95]....
        /*69b8*/ 	.word	0xffffffff


	//   ....[96]....
        /*69bc*/ 	.word	0xffffffff


	//   ....[97]....
        /*69c0*/ 	.word	0xffffffff


	//   ....[98]....
        /*69c4*/ 	.word	0xffffffff


	//   ....[99]....
        /*69c8*/ 	.word	0xffffffff


	//   ....[100]....
        /*69cc*/ 	.word	0xffffffff


	//   ....[101]....
        /*69d0*/ 	.word	0xffffffff


	//   ....[102]....
        /*69d4*/ 	.word	0xffffffff


	//   ....[103]....
        /*69d8*/ 	.word	0xffffffff


	//   ....[104]....
        /*69dc*/ 	.word	0xffffffff


	//   ....[105]....
        /*69e0*/ 	.word	0xffffffff


	//   ....[106]....
        /*69e4*/ 	.word	0xffffffff


	//   ....[107]....
        /*69e8*/ 	.word	0xffffffff


	//   ....[108]....
        /*69ec*/ 	.word	0xffffffff


	//   ....[109]....
        /*69f0*/ 	.word	0xffffffff


	//   ....[110]....
        /*69f4*/ 	.word	0xffffffff


	//   ....[111]....
        /*69f8*/ 	.word	0xffffffff


	//   ....[112]....
        /*69fc*/ 	.word	0xffffffff


	//   ....[113]....
        /*6a00*/ 	.word	0xffffffff


	//   ....[114]....
        /*6a04*/ 	.word	0xffffffff


	//   ....[115]....
        /*6a08*/ 	.word	0xffffffff


	//   ....[116]....
        /*6a0c*/ 	.word	0xffffffff


	//   ....[117]....
        /*6a10*/ 	.word	0xffffffff


	//   ....[118]....
        /*6a14*/ 	.word	0xffffffff


	//   ....[119]....
        /*6a18*/ 	.word	0xffffffff


	//   ....[120]....
        /*6a1c*/ 	.word	0xffffffff


	//   ....[121]....
        /*6a20*/ 	.word	0xffffffff


	//   ....[122]....
        /*6a24*/ 	.word	0xffffffff


	//   ....[123]....
        /*6a28*/ 	.word	0xffffffff


	//   ....[124]....
        /*6a2c*/ 	.word	0xffffffff


	//   ....[125]....
        /*6a30*/ 	.word	0xffffffff


	//   ....[126]....
        /*6a34*/ 	.word	0xffffffff


	//   ....[127]....
        /*6a38*/ 	.word	0xffffffff


	//   ....[128]....
        /*6a3c*/ 	.word	0xffffffff


	//   ....[129]....
        /*6a40*/ 	.word	0xffffffff


	//   ....[130]....
        /*6a44*/ 	.word	0xffffffff


	//   ....[131]....
        /*6a48*/ 	.word	0xffffffff


	//   ....[132]....
        /*6a4c*/ 	.word	0xffffffff


	//   ....[133]....
        /*6a50*/ 	.word	0xffffffff


	//   ....[134]....
        /*6a54*/ 	.word	0xffffffff


	//   ....[135]....
        /*6a58*/ 	.word	0xffffffff


	//   ....[136]....
        /*6a5c*/ 	.word	0xffffffff


	//   ....[137]....
        /*6a60*/ 	.word	0xffffffff


	//   ....[138]....
        /*6a64*/ 	.word	0xffffffff


	//   ....[139]....
        /*6a68*/ 	.word	0xffffffff


	//   ....[140]....
        /*6a6c*/ 	.word	0xffffffff


	//   ....[141]....
        /*6a70*/ 	.word	0xffffffff


	//   ....[142]....
        /*6a74*/ 	.word	0xffffffff


	//   ....[143]....
        /*6a78*/ 	.word	0xffffffff


	//   ....[144]....
        /*6a7c*/ 	.word	0xffffffff


	//   ....[145]....
        /*6a80*/ 	.word	0xffffffff


	//   ....[146]....
        /*6a84*/ 	.word	0xffffffff


	//   ....[147]....
        /*6a88*/ 	.word	0xffffffff


	//   ....[148]....
        /*6a8c*/ 	.word	0xffffffff


	//   ....[149]....
        /*6a90*/ 	.word	0xffffffff


	//   ....[150]....
        /*6a94*/ 	.word	0xffffffff


	//   ....[151]....
        /*6a98*/ 	.word	0xffffffff


	//   ....[152]....
        /*6a9c*/ 	.word	0xffffffff


	//   ....[153]....
        /*6aa0*/ 	.word	0xffffffff


	//   ....[154]....
        /*6aa4*/ 	.word	0xffffffff


	//   ....[155]....
        /*6aa8*/ 	.word	0xffffffff


	//   ....[156]....
        /*6aac*/ 	.word	0xffffffff


	//   ....[157]....
        /*6ab0*/ 	.word	0xffffffff


	//   ....[158]....
        /*6ab4*/ 	.word	0xffffffff


	//   ....[159]....
        /*6ab8*/ 	.word	0xffffffff


	//   ....[160]....
        /*6abc*/ 	.word	0xffffffff


	//   ....[161]....
        /*6ac0*/ 	.word	0xffffffff


	//   ....[162]....
        /*6ac4*/ 	.word	0xffffffff


	//   ....[163]....
        /*6ac8*/ 	.word	0xffffffff


	//   ....[164]....
        /*6acc*/ 	.word	0xffffffff


	//   ....[165]....
        /*6ad0*/ 	.word	0xffffffff


	//   ....[166]....
        /*6ad4*/ 	.word	0xffffffff


	//   ....[167]....
        /*6ad8*/ 	.word	0xffffffff


	//   ....[168]....
        /*6adc*/ 	.word	0xffffffff


	//   ....[169]....
        /*6ae0*/ 	.word	0xffffffff


	//   ....[170]....
        /*6ae4*/ 	.word	0xffffffff


	//   ....[171]....
        /*6ae8*/ 	.word	0xffffffff


	//   ....[172]....
        /*6aec*/ 	.word	0xffffffff


	//   ....[173]....
        /*6af0*/ 	.word	0xffffffff


	//   ....[174]....
        /*6af4*/ 	.word	0xffffffff


	//   ....[175]....
        /*6af8*/ 	.word	0xffffffff


	//   ....[176]....
        /*6afc*/ 	.word	0xffffffff


	//   ....[177]....
        /*6b00*/ 	.word	0xffffffff


	//   ....[178]....
        /*6b04*/ 	.word	0xffffffff


	//   ....[179]....
        /*6b08*/ 	.word	0xffffffff


	//   ....[180]....
        /*6b0c*/ 	.word	0xffffffff


	//   ....[181]....
        /*6b10*/ 	.word	0xffffffff


	//   ....[182]....
        /*6b14*/ 	.word	0xffffffff


	//   ....[183]....
        /*6b18*/ 	.word	0xffffffff


	//   ....[184]....
        /*6b1c*/ 	.word	0xffffffff


	//   ....[185]....
        /*6b20*/ 	.word	0xffffffff


	//   ....[186]....
        /*6b24*/ 	.word	0xffffffff


	//   ....[187]....
        /*6b28*/ 	.word	0xffffffff


	//   ....[188]....
        /*6b2c*/ 	.word	0xffffffff


	//   ....[189]....
        /*6b30*/ 	.word	0xffffffff


	//   ....[190]....
        /*6b34*/ 	.word	0xffffffff


	//   ....[191]....
        /*6b38*/ 	.word	0xffffffff


	//   ....[192]....
        /*6b3c*/ 	.word	0xffffffff


	//   ....[193]....
        /*6b40*/ 	.word	0xffffffff


	//   ....[194]....
        /*6b44*/ 	.word	0xffffffff


	//   ....[195]....
        /*6b48*/ 	.word	0xffffffff


	//   ....[196]....
        /*6b4c*/ 	.word	0xffffffff


	//   ....[197]....
        /*6b50*/ 	.word	0xffffffff


	//   ....[198]....
        /*6b54*/ 	.word	0xffffffff


	//   ....[199]....
        /*6b58*/ 	.word	0xffffffff


	//   ....[200]....
        /*6b5c*/ 	.word	0xffffffff


	//   ....[201]....
        /*6b60*/ 	.word	0xffffffff


	//   ....[202]....
        /*6b64*/ 	.word	0xffffffff


	//   ....[203]....
        /*6b68*/ 	.word	0xffffffff


	//   ....[204]....
        /*6b6c*/ 	.word	0xffffffff


	//   ....[205]....
        /*6b70*/ 	.word	0xffffffff


	//   ....[206]....
        /*6b74*/ 	.word	0xffffffff


	//   ....[207]....
        /*6b78*/ 	.word	0xffffffff


	//   ....[208]....
        /*6b7c*/ 	.word	0xffffffff


	//   ....[209]....
        /*6b80*/ 	.word	0xffffffff


	//   ....[210]....
        /*6b84*/ 	.word	0xffffffff


	//   ....[211]....
        /*6b88*/ 	.word	0xffffffff


	//   ....[212]....
        /*6b8c*/ 	.word	0xffffffff


	//   ....[213]....
        /*6b90*/ 	.word	0xffffffff


	//   ....[214]....
        /*6b94*/ 	.word	0xffffffff


	//   ....[215]....
        /*6b98*/ 	.word	0xffffffff


	//   ....[216]....
        /*6b9c*/ 	.word	0xffffffff


	//   ....[217]....
        /*6ba0*/ 	.word	0xffffffff


	//   ....[218]....
        /*6ba4*/ 	.word	0xffffffff


	//   ....[219]....
        /*6ba8*/ 	.word	0xffffffff


	//   ....[220]....
        /*6bac*/ 	.word	0xffffffff


	//   ....[221]....
        /*6bb0*/ 	.word	0xffffffff


	//   ....[222]....
        /*6bb4*/ 	.word	0xffffffff


	//   ....[223]....
        /*6bb8*/ 	.word	0xffffffff


	//   ....[224]....
        /*6bbc*/ 	.word	0xffffffff


	//   ....[225]....
        /*6bc0*/ 	.word	0xffffffff


	//   ....[226]....
        /*6bc4*/ 	.word	0xffffffff


	//   ....[227]....
        /*6bc8*/ 	.word	0xffffffff


	//   ....[228]....
        /*6bcc*/ 	.word	0xffffffff


	//   ....[229]....
        /*6bd0*/ 	.word	0xffffffff


	//   ....[230]....
        /*6bd4*/ 	.word	0xffffffff


	//   ....[231]....
        /*6bd8*/ 	.word	0xffffffff


	//   ....[232]....
        /*6bdc*/ 	.word	0xffffffff


	//   ....[233]....
        /*6be0*/ 	.word	0xffffffff


	//   ....[234]....
        /*6be4*/ 	.word	0xffffffff


	//   ....[235]....
        /*6be8*/ 	.word	0xffffffff


	//   ....[236]....
        /*6bec*/ 	.word	0xffffffff


	//   ....[237]....
        /*6bf0*/ 	.word	0xffffffff


	//   ....[238]....
        /*6bf4*/ 	.word	0xffffffff


	//   ....[239]....
        /*6bf8*/ 	.word	0xffffffff


	//   ....[240]....
        /*6bfc*/ 	.word	0xffffffff


	//   ....[241]....
        /*6c00*/ 	.word	0xffffffff


	//   ....[242]....
        /*6c04*/ 	.word	0xffffffff


	//   ....[243]....
        /*6c08*/ 	.word	0xffffffff


	//   ....[244]....
        /*6c0c*/ 	.word	0xffffffff


	//   ....[245]....
        /*6c10*/ 	.word	0xffffffff


	//   ....[246]....
        /*6c14*/ 	.word	0xffffffff


	//   ....[247]....
        /*6c18*/ 	.word	0xffffffff


	//   ....[248]....
        /*6c1c*/ 	.word	0xffffffff


	//   ....[249]....
        /*6c20*/ 	.word	0xffffffff


	//   ....[250]....
        /*6c24*/ 	.word	0xffffffff


	//   ....[251]....
        /*6c28*/ 	.word	0xffffffff


	//   ....[252]....
        /*6c2c*/ 	.word	0xffffffff


	//   ....[253]....
        /*6c30*/ 	.word	0xffffffff


	//   ....[254]....
        /*6c34*/ 	.word	0xffffffff


	//   ....[255]....
        /*6c38*/ 	.word	0xffffffff


	//   ....[0]....
        /*6c3c*/ 	.word	0xffffffff


	//   ....[1]....
        /*6c40*/ 	.word	0xffffffff


	//   ....[2]....
        /*6c44*/ 	.word	0xffffffff


	//   ....[3]....
        /*6c48*/ 	.word	0xffffffff


	//   ....[4]....
        /*6c4c*/ 	.word	0xffffffff


	//   ....[5]....
        /*6c50*/ 	.word	0xffffffff


	//   ....[6]....
        /*6c54*/ 	.word	0xffffffff


	//   ....[7]....
        /*6c58*/ 	.word	0xffffffff


	//   ....[8]....
        /*6c5c*/ 	.word	0xffffffff


	//   ....[9]....
        /*6c60*/ 	.word	0xffffffff


	//   ....[10]....
        /*6c64*/ 	.word	0xffffffff


	//   ....[11]....
        /*6c68*/ 	.word	0xffffffff


	//   ....[12]....
        /*6c6c*/ 	.word	0xffffffff


	//   ....[13]....
        /*6c70*/ 	.word	0xffffffff


	//   ....[14]....
        /*6c74*/ 	.word	0xffffffff


	//   ....[15]....
        /*6c78*/ 	.word	0xffffffff


	//   ....[16]....
        /*6c7c*/ 	.word	0xffffffff


	//   ....[17]....
        /*6c80*/ 	.word	0xffffffff


	//   ....[18]....
        /*6c84*/ 	.word	0xffffffff


	//   ....[19]....
        /*6c88*/ 	.word	0xffffffff


	//   ....[20]....
        /*6c8c*/ 	.word	0xffffffff


	//   ....[21]....
        /*6c90*/ 	.word	0xffffffff


	//   ....[22]....
        /*6c94*/ 	.word	0xffffffff


	//   ....[23]....
        /*6c98*/ 	.word	0xffffffff


	//   ....[24]....
        /*6c9c*/ 	.word	0xffffffff


	//   ....[25]....
        /*6ca0*/ 	.word	0xffffffff


	//   ....[26]....
        /*6ca4*/ 	.word	0xffffffff


	//   ....[27]....
        /*6ca8*/ 	.word	0xffffffff


	//   ....[28]....
        /*6cac*/ 	.word	0xffffffff


	//   ....[29]....
        /*6cb0*/ 	.word	0xffffffff


	//   ....[30]....
        /*6cb4*/ 	.word	0xffffffff


	//   ....[31]....
        /*6cb8*/ 	.word	0xffffffff


	//   ....[32]....
        /*6cbc*/ 	.word	0xffffffff


	//   ....[33]....
        /*6cc0*/ 	.word	0xffffffff


	//   ....[34]....
        /*6cc4*/ 	.word	0xffffffff


	//   ....[35]....
        /*6cc8*/ 	.word	0xffffffff


	//   ....[36]....
        /*6ccc*/ 	.word	0xffffffff


	//   ....[37]....
        /*6cd0*/ 	.word	0xffffffff


	//   ....[38]....
        /*6cd4*/ 	.word	0xffffffff


	//   ....[39]....
        /*6cd8*/ 	.word	0xffffffff


	//   ....[40]....
        /*6cdc*/ 	.word	0xffffffff


	//   ....[41]....
        /*6ce0*/ 	.word	0xffffffff


	//   ....[42]....
        /*6ce4*/ 	.word	0xffffffff


	//   ....[43]....
        /*6ce8*/ 	.word	0xffffffff


	//   ....[44]....
        /*6cec*/ 	.word	0xffffffff


	//   ....[45]....
        /*6cf0*/ 	.word	0xffffffff


	//   ....[46]....
        /*6cf4*/ 	.word	0xffffffff


	//   ....[47]....
        /*6cf8*/ 	.word	0xffffffff


	//   ....[48]....
        /*6cfc*/ 	.word	0xffffffff


	//   ....[49]....
        /*6d00*/ 	.word	0xffffffff


	//   ....[50]....
        /*6d04*/ 	.word	0xffffffff


	//   ....[51]....
        /*6d08*/ 	.word	0xffffffff


	//   ....[52]....
        /*6d0c*/ 	.word	0xffffffff


	//   ....[53]....
        /*6d10*/ 	.word	0xffffffff


	//   ....[54]....
        /*6d14*/ 	.word	0xffffffff


	//   ....[55]....
        /*6d18*/ 	.word	0xffffffff


	//   ....[56]....
        /*6d1c*/ 	.word	0xffffffff


	//   ....[57]....
        /*6d20*/ 	.word	0xffffffff


	//   ....[58]....
        /*6d24*/ 	.word	0xffffffff


	//   ....[59]....
        /*6d28*/ 	.word	0xffffffff


	//   ....[60]....
        /*6d2c*/ 	.word	0xffffffff


	//   ....[61]....
        /*6d30*/ 	.word	0xffffffff


	//   ....[62]....
        /*6d34*/ 	.word	0xffffffff


	//   ....[63]....
        /*6d38*/ 	.word	0xffffffff


	//   ....[64]....
        /*6d3c*/ 	.word	0xffffffff


	//   ....[65]....
        /*6d40*/ 	.word	0xffffffff


	//   ....[66]....
        /*6d44*/ 	.word	0xffffffff


	//   ....[67]....
        /*6d48*/ 	.word	0xffffffff


	//   ....[68]....
        /*6d4c*/ 	.word	0xffffffff


	//   ....[69]....
        /*6d50*/ 	.word	0xffffffff


	//   ....[70]....
        /*6d54*/ 	.word	0xffffffff


	//   ....[71]....
        /*6d58*/ 	.word	0xffffffff


	//   ....[72]....
        /*6d5c*/ 	.word	0xffffffff


	//   ....[73]....
        /*6d60*/ 	.word	0xffffffff


	//   ....[74]....
        /*6d64*/ 	.word	0xffffffff


	//   ....[75]....
        /*6d68*/ 	.word	0xffffffff


	//   ....[76]....
        /*6d6c*/ 	.word	0xffffffff


	//   ....[77]....
        /*6d70*/ 	.word	0xffffffff


	//   ....[78]....
        /*6d74*/ 	.word	0xffffffff


	//   ....[79]....
        /*6d78*/ 	.word	0xffffffff


	//   ....[80]....
        /*6d7c*/ 	.word	0xffffffff


	//   ....[81]....
        /*6d80*/ 	.word	0xffffffff


	//   ....[82]....
        /*6d84*/ 	.word	0xffffffff


	//   ....[83]....
        /*6d88*/ 	.word	0xffffffff


	//   ....[84]....
        /*6d8c*/ 	.word	0xffffffff


	//   ....[85]....
        /*6d90*/ 	.word	0xffffffff


	//   ....[86]....
        /*6d94*/ 	.word	0xffffffff


	//   ....[87]....
        /*6d98*/ 	.word	0xffffffff


	//   ....[88]....
        /*6d9c*/ 	.word	0xffffffff


	//   ....[89]....
        /*6da0*/ 	.word	0xffffffff


	//   ....[90]....
        /*6da4*/ 	.word	0xffffffff


	//   ....[91]....
        /*6da8*/ 	.word	0xffffffff


	//   ....[92]....
        /*6dac*/ 	.word	0xffffffff


	//   ....[93]....
        /*6db0*/ 	.word	0xffffffff


	//   ....[94]....
        /*6db4*/ 	.word	0xffffffff


	//   ....[95]....
        /*6db8*/ 	.word	0xffffffff


	//   ....[96]....
        /*6dbc*/ 	.word	0xffffffff


	//   ....[97]....
        /*6dc0*/ 	.word	0xffffffff


	//   ....[98]....
        /*6dc4*/ 	.word	0xffffffff


	//   ....[99]....
        /*6dc8*/ 	.word	0xffffffff


	//   ....[100]....
        /*6dcc*/ 	.word	0xffffffff


	//   ....[101]....
        /*6dd0*/ 	.word	0xffffffff


	//   ....[102]....
        /*6dd4*/ 	.word	0xffffffff


	//   ....[103]....
        /*6dd8*/ 	.word	0xffffffff


	//   ....[104]....
        /*6ddc*/ 	.word	0xffffffff


	//   ....[105]....
        /*6de0*/ 	.word	0xffffffff


	//   ....[106]....
        /*6de4*/ 	.word	0xffffffff


	//   ....[107]....
        /*6de8*/ 	.word	0xffffffff


	//   ....[108]....
        /*6dec*/ 	.word	0xffffffff


	//   ....[109]....
        /*6df0*/ 	.word	0xffffffff


	//   ....[110]....
        /*6df4*/ 	.word	0xffffffff


	//   ....[111]....
        /*6df8*/ 	.word	0xffffffff


	//   ....[112]....
        /*6dfc*/ 	.word	0xffffffff


	//   ....[113]....
        /*6e00*/ 	.word	0xffffffff


	//   ....[114]....
        /*6e04*/ 	.word	0xffffffff


	//   ....[115]....
        /*6e08*/ 	.word	0xffffffff


	//   ....[116]....
        /*6e0c*/ 	.word	0xffffffff


	//   ....[117]....
        /*6e10*/ 	.word	0xffffffff


	//   ....[118]....
        /*6e14*/ 	.word	0xffffffff


	//   ....[119]....
        /*6e18*/ 	.word	0xffffffff


	//   ....[120]....
        /*6e1c*/ 	.word	0xffffffff


	//   ....[121]....
        /*6e20*/ 	.word	0xffffffff


	//   ....[122]....
        /*6e24*/ 	.word	0xffffffff


	//   ....[123]....
        /*6e28*/ 	.word	0xffffffff


	//   ....[124]....
        /*6e2c*/ 	.word	0xffffffff


	//   ....[125]....
        /*6e30*/ 	.word	0xffffffff


	//   ....[126]....
        /*6e34*/ 	.word	0xffffffff


	//   ....[127]....
        /*6e38*/ 	.word	0xffffffff


	//   ....[128]....
        /*6e3c*/ 	.word	0xffffffff


	//   ....[129]....
        /*6e40*/ 	.word	0xffffffff


	//   ....[130]....
        /*6e44*/ 	.word	0xffffffff


	//   ....[131]....
        /*6e48*/ 	.word	0xffffffff


	//   ....[132]....
        /*6e4c*/ 	.word	0xffffffff


	//   ....[133]....
        /*6e50*/ 	.word	0xffffffff


	//   ....[134]....
        /*6e54*/ 	.word	0xffffffff


	//   ....[135]....
        /*6e58*/ 	.word	0xffffffff


	//   ....[136]....
        /*6e5c*/ 	.word	0xffffffff


	//   ....[137]....
        /*6e60*/ 	.word	0xffffffff


	//   ....[138]....
        /*6e64*/ 	.word	0xffffffff


	//   ....[139]....
        /*6e68*/ 	.word	0xffffffff


	//   ....[140]....
        /*6e6c*/ 	.word	0xffffffff


	//   ....[141]....
        /*6e70*/ 	.word	0xffffffff


	//   ....[142]....
        /*6e74*/ 	.word	0xffffffff


	//   ....[143]....
        /*6e78*/ 	.word	0xffffffff


	//   ....[144]....
        /*6e7c*/ 	.word	0xffffffff


	//   ....[145]....
        /*6e80*/ 	.word	0xffffffff


	//   ....[146]....
        /*6e84*/ 	.word	0xffffffff


	//   ....[147]....
        /*6e88*/ 	.word	0xffffffff


	//   ....[148]....
        /*6e8c*/ 	.word	0xffffffff


	//   ....[149]....
        /*6e90*/ 	.word	0xffffffff


	//   ....[150]....
        /*6e94*/ 	.word	0xffffffff


	//   ....[151]....
        /*6e98*/ 	.word	0xffffffff


	//   ....[152]....
        /*6e9c*/ 	.word	0xffffffff


	//   ....[153]....
        /*6ea0*/ 	.word	0xffffffff


	//   ....[154]....
        /*6ea4*/ 	.word	0xffffffff


	//   ....[155]....
        /*6ea8*/ 	.word	0xffffffff


	//   ....[156]....
        /*6eac*/ 	.word	0xffffffff


	//   ....[157]....
        /*6eb0*/ 	.word	0xffffffff


	//   ....[158]....
        /*6eb4*/ 	.word	0xffffffff


	//   ....[159]....
        /*6eb8*/ 	.word	0xffffffff


	//   ....[160]....
        /*6ebc*/ 	.word	0xffffffff


	//   ....[161]....
        /*6ec0*/ 	.word	0xffffffff


	//   ....[162]....
        /*6ec4*/ 	.word	0xffffffff


	//   ....[163]....
        /*6ec8*/ 	.word	0xffffffff


	//   ....[164]....
        /*6ecc*/ 	.word	0xffffffff


	//   ....[165]....
        /*6ed0*/ 	.word	0xffffffff


	//   ....[166]....
        /*6ed4*/ 	.word	0xffffffff


	//   ....[167]....
        /*6ed8*/ 	.word	0xffffffff


	//   ....[168]....
        /*6edc*/ 	.word	0xffffffff


	//   ....[169]....
        /*6ee0*/ 	.word	0xffffffff


	//   ....[170]....
        /*6ee4*/ 	.word	0xffffffff


	//   ....[171]....
        /*6ee8*/ 	.word	0xffffffff


	//   ....[172]....
        /*6eec*/ 	.word	0xffffffff


	//   ....[173]....
        /*6ef0*/ 	.word	0xffffffff


	//   ....[174]....
        /*6ef4*/ 	.word	0xffffffff


	//   ....[175]....
        /*6ef8*/ 	.word	0xffffffff


	//   ....[176]....
        /*6efc*/ 	.word	0xffffffff


	//   ....[177]....
        /*6f00*/ 	.word	0xffffffff


	//   ....[178]....
        /*6f04*/ 	.word	0xffffffff


	//   ....[179]....
        /*6f08*/ 	.word	0xffffffff


	//   ....[180]....
        /*6f0c*/ 	.word	0xffffffff


	//   ....[181]....
        /*6f10*/ 	.word	0xffffffff


	//   ....[182]....
        /*6f14*/ 	.word	0xffffffff


	//   ....[183]....
        /*6f18*/ 	.word	0xffffffff


	//   ....[184]....
        /*6f1c*/ 	.word	0xffffffff


	//   ....[185]....
        /*6f20*/ 	.word	0xffffffff


	//   ....[186]....
        /*6f24*/ 	.word	0xffffffff


	//   ....[187]....
        /*6f28*/ 	.word	0xffffffff


	//   ....[188]....
        /*6f2c*/ 	.word	0xffffffff


	//   ....[189]....
        /*6f30*/ 	.word	0xffffffff


	//   ....[190]....
        /*6f34*/ 	.word	0xffffffff


	//   ....[191]....
        /*6f38*/ 	.word	0xffffffff


	//   ....[192]....
        /*6f3c*/ 	.word	0xffffffff


	//   ....[193]....
        /*6f40*/ 	.word	0xffffffff


	//   ....[194]....
        /*6f44*/ 	.word	0xffffffff


	//   ....[195]....
        /*6f48*/ 	.word	0xffffffff


	//   ....[196]....
        /*6f4c*/ 	.word	0xffffffff


	//   ....[197]....
        /*6f50*/ 	.word	0xffffffff


	//   ....[198]....
        /*6f54*/ 	.word	0xffffffff


	//   ....[199]....
        /*6f58*/ 	.word	0xffffffff


	//   ....[200]....
        /*6f5c*/ 	.word	0xffffffff


	//   ....[201]....
        /*6f60*/ 	.word	0xffffffff


	//   ....[202]....
        /*6f64*/ 	.word	0xffffffff


	//   ....[203]....
        /*6f68*/ 	.word	0xffffffff


	//   ....[204]....
        /*6f6c*/ 	.word	0xffffffff


	//   ....[205]....
        /*6f70*/ 	.word	0xffffffff


	//   ....[206]....
        /*6f74*/ 	.word	0xffffffff


	//   ....[207]....
        /*6f78*/ 	.word	0xffffffff


	//   ....[208]....
        /*6f7c*/ 	.word	0xffffffff


	//   ....[209]....
        /*6f80*/ 	.word	0xffffffff


	//   ....[210]....
        /*6f84*/ 	.word	0xffffffff


	//   ....[211]....
        /*6f88*/ 	.word	0xffffffff


	//   ....[212]....
        /*6f8c*/ 	.word	0xffffffff


	//   ....[213]....
        /*6f90*/ 	.word	0xffffffff


	//   ....[214]....
        /*6f94*/ 	.word	0xffffffff


	//   ....[215]....
        /*6f98*/ 	.word	0xffffffff


	//   ....[216]....
        /*6f9c*/ 	.word	0xffffffff


	//   ....[217]....
        /*6fa0*/ 	.word	0xffffffff


	//   ....[218]....
        /*6fa4*/ 	.word	0xffffffff


	//   ....[219]....
        /*6fa8*/ 	.word	0xffffffff


	//   ....[220]....
        /*6fac*/ 	.word	0xffffffff


	//   ....[221]....
        /*6fb0*/ 	.word	0xffffffff


	//   ....[222]....
        /*6fb4*/ 	.word	0xffffffff


	//   ....[223]....
        /*6fb8*/ 	.word	0xffffffff


	//   ....[224]....
        /*6fbc*/ 	.word	0xffffffff


	//   ....[225]....
        /*6fc0*/ 	.word	0xffffffff


	//   ....[226]....
        /*6fc4*/ 	.word	0xffffffff


	//   ....[227]....
        /*6fc8*/ 	.word	0xffffffff


	//   ....[228]....
        /*6fcc*/ 	.word	0xffffffff


	//   ....[229]....
        /*6fd0*/ 	.word	0xffffffff


	//   ....[230]....
        /*6fd4*/ 	.word	0xffffffff


	//   ....[231]....
        /*6fd8*/ 	.word	0xffffffff


	//   ....[232]....
        /*6fdc*/ 	.word	0xffffffff


	//   ....[233]....
        /*6fe0*/ 	.word	0xffffffff


	//   ....[234]....
        /*6fe4*/ 	.word	0xffffffff


	//   ....[235]....
        /*6fe8*/ 	.word	0xffffffff


	//   ....[236]....
        /*6fec*/ 	.word	0xffffffff


	//   ....[237]....
        /*6ff0*/ 	.word	0xffffffff


	//   ....[238]....
        /*6ff4*/ 	.word	0xffffffff


	//   ....[239]....
        /*6ff8*/ 	.word	0xffffffff


	//   ....[240]....
        /*6ffc*/ 	.word	0xffffffff


	//   ....[241]....
        /*7000*/ 	.word	0xffffffff


	//   ....[242]....
        /*7004*/ 	.word	0xffffffff


	//   ....[243]....
        /*7008*/ 	.word	0xffffffff


	//   ....[244]....
        /*700c*/ 	.word	0xffffffff


	//   ....[245]....
        /*7010*/ 	.word	0xffffffff


	//   ....[246]....
        /*7014*/ 	.word	0xffffffff


	//   ....[247]....
        /*7018*/ 	.word	0xffffffff


	//   ....[248]....
        /*701c*/ 	.word	0xffffffff


	//   ....[249]....
        /*7020*/ 	.word	0xffffffff


	//   ....[250]....
        /*7024*/ 	.word	0xffffffff


	//   ....[251]....
        /*7028*/ 	.word	0xffffffff


	//   ....[252]....
        /*702c*/ 	.word	0xffffffff


	//   ....[253]....
        /*7030*/ 	.word	0xffffffff


	//   ....[254]....
        /*7034*/ 	.word	0xffffffff


	//   ....[255]....
        /*7038*/ 	.word	0xffffffff


	//   ....[0]....
        /*703c*/ 	.word	0xffffffff


	//   ....[1]....
        /*7040*/ 	.word	0xffffffff


	//   ....[2]....
        /*7044*/ 	.word	0xffffffff


	//   ....[3]....
        /*7048*/ 	.word	0xffffffff


	//   ....[4]....
        /*704c*/ 	.word	0xffffffff


	//   ....[5]....
        /*7050*/ 	.word	0xffffffff


	//   ....[6]....
        /*7054*/ 	.word	0xffffffff


	//   ....[7]....
        /*7058*/ 	.word	0xffffffff


	//   ....[8]....
        /*705c*/ 	.word	0xffffffff


	//   ....[9]....
        /*7060*/ 	.word	0xffffffff


	//   ....[10]....
        /*7064*/ 	.word	0xffffffff


	//   ....[11]....
        /*7068*/ 	.word	0xffffffff


	//   ....[12]....
        /*706c*/ 	.word	0xffffffff


	//   ....[13]....
        /*7070*/ 	.word	0xffffffff


	//   ....[14]....
        /*7074*/ 	.word	0xffffffff


	//   ....[15]....
        /*7078*/ 	.word	0xffffffff


	//   ....[16]....
        /*707c*/ 	.word	0xffffffff


	//   ....[17]....
        /*7080*/ 	.word	0xffffffff


	//   ....[18]....
        /*7084*/ 	.word	0xffffffff


	//   ....[19]....
        /*7088*/ 	.word	0xffffffff


	//   ....[20]....
        /*708c*/ 	.word	0xffffffff


	//   ....[21]....
        /*7090*/ 	.word	0xffffffff


	//   ....[22]....
        /*7094*/ 	.word	0xffffffff


	//   ....[23]....
        /*7098*/ 	.word	0xffffffff


	//   ....[24]....
        /*709c*/ 	.word	0xffffffff


	//   ....[25]....
        /*70a0*/ 	.word	0xffffffff


	//   ....[26]....
        /*70a4*/ 	.word	0xffffffff


	//   ....[27]....
        /*70a8*/ 	.word	0xffffffff


	//   ....[28]....
        /*70ac*/ 	.word	0xffffffff


	//   ....[29]....
        /*70b0*/ 	.word	0xffffffff


	//   ....[30]....
        /*70b4*/ 	.word	0xffffffff


	//   ....[31]....
        /*70b8*/ 	.word	0xffffffff


	//   ....[32]....
        /*70bc*/ 	.word	0xffffffff


	//   ....[33]....
        /*70c0*/ 	.word	0xffffffff


	//   ....[34]....
        /*70c4*/ 	.word	0xffffffff


	//   ....[35]....
        /*70c8*/ 	.word	0xffffffff


	//   ....[36]....
        /*70cc*/ 	.word	0xffffffff


	//   ....[37]....
        /*70d0*/ 	.word	0xffffffff


	//   ....[38]....
        /*70d4*/ 	.word	0xffffffff


	//   ....[39]....
        /*70d8*/ 	.word	0xffffffff


	//   ....[40]....
        /*70dc*/ 	.word	0xffffffff


	//   ....[41]....
        /*70e0*/ 	.word	0xffffffff


	//   ....[42]....
        /*70e4*/ 	.word	0xffffffff


	//   ....[43]....
        /*70e8*/ 	.word	0xffffffff


	//   ....[44]....
        /*70ec*/ 	.word	0xffffffff


	//   ....[45]....
        /*70f0*/ 	.word	0xffffffff


	//   ....[46]....
        /*70f4*/ 	.word	0xffffffff


	//   ....[47]....
        /*70f8*/ 	.word	0xffffffff


	//   ....[48]....
        /*70fc*/ 	.word	0xffffffff


	//   ....[49]....
        /*7100*/ 	.word	0xffffffff


	//   ....[50]....
        /*7104*/ 	.word	0xffffffff


	//   ....[51]....
        /*7108*/ 	.word	0xffffffff


	//   ....[52]....
        /*710c*/ 	.word	0xffffffff


	//   ....[53]....
        /*7110*/ 	.word	0xffffffff


	//   ....[54]....
        /*7114*/ 	.word	0xffffffff


	//   ....[55]....
        /*7118*/ 	.word	0xffffffff


	//   ....[56]....
        /*711c*/ 	.word	0xffffffff


	//   ....[57]....
        /*7120*/ 	.word	0xffffffff


	//   ....[58]....
        /*7124*/ 	.word	0xffffffff


	//   ....[59]....
        /*7128*/ 	.word	0xffffffff


	//   ....[60]....
        /*712c*/ 	.word	0xffffffff


	//   ....[61]....
        /*7130*/ 	.word	0xffffffff


	//   ....[62]....
        /*7134*/ 	.word	0xffffffff


	//   ....[63]....
        /*7138*/ 	.word	0xffffffff


	//   ....[64]....
        /*713c*/ 	.word	0xffffffff


	//   ....[65]....
        /*7140*/ 	.word	0xffffffff


	//   ....[66]....
        /*7144*/ 	.word	0xffffffff


	//   ....[67]....
        /*7148*/ 	.word	0xffffffff


	//   ....[68]....
        /*714c*/ 	.word	0xffffffff


	//   ....[69]....
        /*7150*/ 	.word	0xffffffff


	//   ....[70]....
        /*7154*/ 	.word	0xffffffff


	//   ....[71]....
        /*7158*/ 	.word	0xffffffff


	//   ....[72]....
        /*715c*/ 	.word	0xffffffff


	//   ....[73]....
        /*7160*/ 	.word	0xffffffff


	//   ....[74]....
        /*7164*/ 	.word	0xffffffff


	//   ....[75]....
        /*7168*/ 	.word	0xffffffff


	//   ....[76]....
        /*716c*/ 	.word	0xffffffff


	//   ....[77]....
        /*7170*/ 	.word	0xffffffff


	//   ....[78]....
        /*7174*/ 	.word	0xffffffff


	//   ....[79]....
        /*7178*/ 	.word	0xffffffff


	//   ....[80]....
        /*717c*/ 	.word	0xffffffff


	//   ....[81]....
        /*7180*/ 	.word	0xffffffff


	//   ....[82]....
        /*7184*/ 	.word	0xffffffff


	//   ....[83]....
        /*7188*/ 	.word	0xffffffff


	//   ....[84]....
        /*718c*/ 	.word	0xffffffff


	//   ....[85]....
        /*7190*/ 	.word	0xffffffff


	//   ....[86]....
        /*7194*/ 	.word	0xffffffff


	//   ....[87]....
        /*7198*/ 	.word	0xffffffff


	//   ....[88]....
        /*719c*/ 	.word	0xffffffff


	//   ....[89]....
        /*71a0*/ 	.word	0xffffffff


	//   ....[90]....
        /*71a4*/ 	.word	0xffffffff


	//   ....[91]....
        /*71a8*/ 	.word	0xffffffff


	//   ....[92]....
        /*71ac*/ 	.word	0xffffffff


	//   ....[93]....
        /*71b0*/ 	.word	0xffffffff


	//   ....[94]....
        /*71b4*/ 	.word	0xffffffff


	//   ....[95]....
        /*71b8*/ 	.word	0xffffffff


	//   ....[96]....
        /*71bc*/ 	.word	0xffffffff


	//   ....[97]....
        /*71c0*/ 	.word	0xffffffff


	//   ....[98]....
        /*71c4*/ 	.word	0xffffffff


	//   ....[99]....
        /*71c8*/ 	.word	0xffffffff


	//   ....[100]....
        /*71cc*/ 	.word	0xffffffff


	//   ....[101]....
        /*71d0*/ 	.word	0xffffffff


	//   ....[102]....
        /*71d4*/ 	.word	0xffffffff


	//   ....[103]....
        /*71d8*/ 	.word	0xffffffff


	//   ....[104]....
        /*71dc*/ 	.word	0xffffffff


	//   ....[105]....
        /*71e0*/ 	.word	0xffffffff


	//   ....[106]....
        /*71e4*/ 	.word	0xffffffff


	//   ....[107]....
        /*71e8*/ 	.word	0xffffffff


	//   ....[108]....
        /*71ec*/ 	.word	0xffffffff


	//   ....[109]....
        /*71f0*/ 	.word	0xffffffff


	//   ....[110]....
        /*71f4*/ 	.word	0xffffffff


	//   ....[111]....
        /*71f8*/ 	.word	0xffffffff


	//   ....[112]....
        /*71fc*/ 	.word	0xffffffff


	//   ....[113]....
        /*7200*/ 	.word	0xffffffff


	//   ....[114]....
        /*7204*/ 	.word	0xffffffff


	//   ....[115]....
        /*7208*/ 	.word	0xffffffff


	//   ....[116]....
        /*720c*/ 	.word	0xffffffff


	//   ....[117]....
        /*7210*/ 	.word	0xffffffff


	//   ....[118]....
        /*7214*/ 	.word	0xffffffff


	//   ....[119]....
        /*7218*/ 	.word	0xffffffff


	//   ....[120]....
        /*721c*/ 	.word	0xffffffff


	//   ....[121]....
        /*7220*/ 	.word	0xffffffff


	//   ....[122]....
        /*7224*/ 	.word	0xffffffff


	//   ....[123]....
        /*7228*/ 	.word	0xffffffff


	//   ....[124]....
        /*722c*/ 	.word	0xffffffff


	//   ....[125]....
        /*7230*/ 	.word	0xffffffff


	//   ....[126]....
        /*7234*/ 	.word	0xffffffff


	//   ....[127]....
        /*7238*/ 	.word	0xffffffff


	//   ....[128]....
        /*723c*/ 	.word	0xffffffff


	//   ....[129]....
        /*7240*/ 	.word	0xffffffff


	//   ....[130]....
        /*7244*/ 	.word	0xffffffff


	//   ....[131]....
        /*7248*/ 	.word	0xffffffff


	//   ....[132]....
        /*724c*/ 	.word	0xffffffff


	//   ....[133]....
        /*7250*/ 	.word	0xffffffff


	//   ....[134]....
        /*7254*/ 	.word	0xffffffff


	//   ....[135]....
        /*7258*/ 	.word	0xffffffff


	//   ....[136]....
        /*725c*/ 	.word	0xffffffff


	//   ....[137]....
        /*7260*/ 	.word	0xffffffff


	//   ....[138]....
        /*7264*/ 	.word	0xffffffff


	//   ....[139]....
        /*7268*/ 	.word	0xffffffff


	//   ....[140]....
        /*726c*/ 	.word	0xffffffff


	//   ....[141]....
        /*7270*/ 	.word	0xffffffff


	//   ....[142]....
        /*7274*/ 	.word	0xffffffff


	//   ....[143]....
        /*7278*/ 	.word	0xffffffff


	//   ....[144]....
        /*727c*/ 	.word	0xffffffff


	//   ....[145]....
        /*7280*/ 	.word	0xffffffff


	//   ....[146]....
        /*7284*/ 	.word	0xffffffff


	//   ....[147]....
        /*7288*/ 	.word	0xffffffff


	//   ....[148]....
        /*728c*/ 	.word	0xffffffff


	//   ....[149]....
        /*7290*/ 	.word	0xffffffff


	//   ....[150]....
        /*7294*/ 	.word	0xffffffff


	//   ....[151]....
        /*7298*/ 	.word	0xffffffff


	//   ....[152]....
        /*729c*/ 	.word	0xffffffff


	//   ....[153]....
        /*72a0*/ 	.word	0xffffffff


	//   ....[154]....
        /*72a4*/ 	.word	0xffffffff


	//   ....[155]....
        /*72a8*/ 	.word	0xffffffff


	//   ....[156]....
        /*72ac*/ 	.word	0xffffffff


	//   ....[157]....
        /*72b0*/ 	.word	0xffffffff


	//   ....[158]....
        /*72b4*/ 	.word	0xffffffff


	//   ....[159]....
        /*72b8*/ 	.word	0xffffffff


	//   ....[160]....
        /*72bc*/ 	.word	0xffffffff


	//   ....[161]....
        /*72c0*/ 	.word	0xffffffff


	//   ....[162]....
        /*72c4*/ 	.word	0xffffffff


	//   ....[163]....
        /*72c8*/ 	.word	0xffffffff


	//   ....[164]....
        /*72cc*/ 	.word	0xffffffff


	//   ....[165]....
        /*72d0*/ 	.word	0xffffffff


	//   ....[166]....
        /*72d4*/ 	.word	0xffffffff


	//   ....[167]....
        /*72d8*/ 	.word	0xffffffff


	//   ....[168]....
        /*72dc*/ 	.word	0xffffffff


	//   ....[169]....
        /*72e0*/ 	.word	0xffffffff


	//   ....[170]....
        /*72e4*/ 	.word	0xffffffff


	//   ....[171]....
        /*72e8*/ 	.word	0xffffffff


	//   ....[172]....
        /*72ec*/ 	.word	0xffffffff


	//   ....[173]....
        /*72f0*/ 	.word	0xffffffff


	//   ....[174]....
        /*72f4*/ 	.word	0xffffffff


	//   ....[175]....
        /*72f8*/ 	.word	0xffffffff


	//   ....[176]....
        /*72fc*/ 	.word	0xffffffff


	//   ....[177]....
        /*7300*/ 	.word	0xffffffff


	//   ....[178]....
        /*7304*/ 	.word	0xffffffff


	//   ....[179]....
        /*7308*/ 	.word	0xffffffff


	//   ....[180]....
        /*730c*/ 	.word	0xffffffff


	//   ....[181]....
        /*7310*/ 	.word	0xffffffff


	//   ....[182]....
        /*7314*/ 	.word	0xffffffff


	//   ....[183]....
        /*7318*/ 	.word	0xffffffff


	//   ....[184]....
        /*731c*/ 	.word	0xffffffff


	//   ....[185]....
        /*7320*/ 	.word	0xffffffff


	//   ....[186]....
        /*7324*/ 	.word	0xffffffff


	//   ....[187]....
        /*7328*/ 	.word	0xffffffff


	//   ....[188]....
        /*732c*/ 	.word	0xffffffff


	//   ....[189]....
        /*7330*/ 	.word	0xffffffff


	//   ....[190]....
        /*7334*/ 	.word	0xffffffff


	//   ....[191]....
        /*7338*/ 	.word	0xffffffff


	//   ....[192]....
        /*733c*/ 	.word	0xffffffff


	//   ....[193]....
        /*7340*/ 	.word	0xffffffff


	//   ....[194]....
        /*7344*/ 	.word	0xffffffff


	//   ....[195]....
        /*7348*/ 	.word	0xffffffff


	//   ....[196]....
        /*734c*/ 	.word	0xffffffff


	//   ....[197]....
        /*7350*/ 	.word	0xffffffff


	//   ....[198]....
        /*7354*/ 	.word	0xffffffff


	//   ....[199]....
        /*7358*/ 	.word	0xffffffff


	//   ....[200]....
        /*735c*/ 	.word	0xffffffff


	//   ....[201]....
        /*7360*/ 	.word	0xffffffff


	//   ....[202]....
        /*7364*/ 	.word	0xffffffff


	//   ....[203]....
        /*7368*/ 	.word	0xffffffff


	//   ....[204]....
        /*736c*/ 	.word	0xffffffff


	//   ....[205]....
        /*7370*/ 	.word	0xffffffff


	//   ....[206]....
        /*7374*/ 	.word	0xffffffff


	//   ....[207]....
        /*7378*/ 	.word	0xffffffff


	//   ....[208]....
        /*737c*/ 	.word	0xffffffff


	//   ....[209]....
        /*7380*/ 	.word	0xffffffff


	//   ....[210]....
        /*7384*/ 	.word	0xffffffff


	//   ....[211]....
        /*7388*/ 	.word	0xffffffff


	//   ....[212]....
        /*738c*/ 	.word	0xffffffff


	//   ....[213]....
        /*7390*/ 	.word	0xffffffff


	//   ....[214]....
        /*7394*/ 	.word	0xffffffff


	//   ....[215]....
        /*7398*/ 	.word	0xffffffff


	//   ....[216]....
        /*739c*/ 	.word	0xffffffff


	//   ....[217]....
        /*73a0*/ 	.word	0xffffffff


	//   ....[218]....
        /*73a4*/ 	.word	0xffffffff


	//   ....[219]....
        /*73a8*/ 	.word	0xffffffff


	//   ....[220]....
        /*73ac*/ 	.word	0xffffffff


	//   ....[221]....
        /*73b0*/ 	.word	0xffffffff


	//   ....[222]....
        /*73b4*/ 	.word	0xffffffff


	//   ....[223]....
        /*73b8*/ 	.word	0xffffffff


	//   ....[224]....
        /*73bc*/ 	.word	0xffffffff


	//   ....[225]....
        /*73c0*/ 	.word	0xffffffff


	//   ....[226]....
        /*73c4*/ 	.word	0xffffffff


	//   ....[227]....
        /*73c8*/ 	.word	0xffffffff


	//   ....[228]....
        /*73cc*/ 	.word	0xffffffff


	//   ....[229]....
        /*73d0*/ 	.word	0xffffffff


	//   ....[230]....
        /*73d4*/ 	.word	0xffffffff


	//   ....[231]....
        /*73d8*/ 	.word	0xffffffff


	//   ....[232]....
        /*73dc*/ 	.word	0xffffffff


	//   ....[233]....
        /*73e0*/ 	.word	0xffffffff


	//   ....[234]....
        /*73e4*/ 	.word	0xffffffff


	//   ....[235]....
        /*73e8*/ 	.word	0xffffffff


	//   ....[236]....
        /*73ec*/ 	.word	0xffffffff


	//   ....[237]....
        /*73f0*/ 	.word	0xffffffff


	//   ....[238]....
        /*73f4*/ 	.word	0xffffffff


	//   ....[239]....
        /*73f8*/ 	.word	0xffffffff


	//   ....[240]....
        /*73fc*/ 	.word	0xffffffff


	//   ....[241]....
        /*7400*/ 	.word	0xffffffff


	//   ....[242]....
        /*7404*/ 	.word	0xffffffff


	//   ....[243]....
        /*7408*/ 	.word	0xffffffff


	//   ....[244]....
        /*740c*/ 	.word	0xffffffff


	//   ....[245]....
        /*7410*/ 	.word	0xffffffff


	//   ....[246]....
        /*7414*/ 	.word	0xffffffff


	//   ....[247]....
        /*7418*/ 	.word	0xffffffff


	//   ....[248]....
        /*741c*/ 	.word	0xffffffff


	//   ....[249]....
        /*7420*/ 	.word	0xffffffff


	//   ....[250]....
        /*7424*/ 	.word	0xffffffff


	//   ....[251]....
        /*7428*/ 	.word	0xffffffff


	//   ....[252]....
        /*742c*/ 	.word	0xffffffff


	//   ....[253]....
        /*7430*/ 	.word	0xffffffff


	//   ....[254]....
        /*7434*/ 	.word	0xffffffff


	//   ....[255]....
        /*7438*/ 	.word	0xffffffff


	//   ....[0]....
        /*743c*/ 	.word	0xffffffff


	//   ....[1]....
        /*7440*/ 	.word	0xffffffff


	//   ....[2]....
        /*7444*/ 	.word	0xffffffff


	//   ....[3]....
        /*7448*/ 	.word	0xffffffff


	//   ....[4]....
        /*744c*/ 	.word	0xffffffff


	//   ....[5]....
        /*7450*/ 	.word	0xffffffff


	//   ....[6]....
        /*7454*/ 	.word	0xffffffff


	//   ....[7]....
        /*7458*/ 	.word	0xffffffff


	//   ....[8]....
        /*745c*/ 	.word	0xffffffff


	//   ....[9]....
        /*7460*/ 	.word	0xffffffff


	//   ....[10]....
        /*7464*/ 	.word	0xffffffff


	//   ....[11]....
        /*7468*/ 	.word	0xffffffff


	//   ....[12]....
        /*746c*/ 	.word	0xffffffff


	//   ....[13]....
        /*7470*/ 	.word	0xffffffff


	//   ....[14]....
        /*7474*/ 	.word	0xffffffff


	//   ....[15]....
        /*7478*/ 	.word	0xffffffff


	//   ....[16]....
        /*747c*/ 	.word	0xffffffff


	//   ....[17]....
        /*7480*/ 	.word	0xffffffff


	//   ....[18]....
        /*7484*/ 	.word	0xffffffff


	//   ....[19]....
        /*7488*/ 	.word	0xffffffff


	//   ....[20]....
        /*748c*/ 	.word	0xffffffff


	//   ....[21]....
        /*7490*/ 	.word	0xffffffff


	//   ....[22]....
        /*7494*/ 	.word	0xffffffff


	//   ....[23]....
        /*7498*/ 	.word	0xffffffff


	//   ....[24]....
        /*749c*/ 	.word	0xffffffff


	//   ....[25]....
        /*74a0*/ 	.word	0xffffffff


	//   ....[26]....
        /*74a4*/ 	.word	0xffffffff


	//   ....[27]....
        /*74a8*/ 	.word	0xffffffff


	//   ....[28]....
        /*74ac*/ 	.word	0xffffffff


	//   ....[29]....
        /*74b0*/ 	.word	0xffffffff


	//   ....[30]....
        /*74b4*/ 	.word	0xffffffff


	//   ....[31]....
        /*74b8*/ 	.word	0xffffffff


	//   ....[32]....
        /*74bc*/ 	.word	0xffffffff


	//   ....[33]....
        /*74c0*/ 	.word	0xffffffff


	//   ....[34]....
        /*74c4*/ 	.word	0xffffffff


	//   ....[35]....
        /*74c8*/ 	.word	0xffffffff


	//   ....[36]....
        /*74cc*/ 	.word	0xffffffff


	//   ....[37]....
        /*74d0*/ 	.word	0xffffffff


	//   ....[38]....
        /*74d4*/ 	.word	0xffffffff


	//   ....[39]....
        /*74d8*/ 	.word	0xffffffff


	//   ....[40]....
        /*74dc*/ 	.word	0xffffffff


	//   ....[41]....
        /*74e0*/ 	.word	0xffffffff


	//   ....[42]....
        /*74e4*/ 	.word	0xffffffff


	//   ....[43]....
        /*74e8*/ 	.word	0xffffffff


	//   ....[44]....
        /*74ec*/ 	.word	0xffffffff


	//   ....[45]....
        /*74f0*/ 	.word	0xffffffff


	//   ....[46]....
        /*74f4*/ 	.word	0xffffffff


	//   ....[47]....
        /*74f8*/ 	.word	0xffffffff


	//   ....[48]....
        /*74fc*/ 	.word	0xffffffff


	//   ....[49]....
        /*7500*/ 	.word	0xffffffff


	//   ....[50]....
        /*7504*/ 	.word	0xffffffff


	//   ....[51]....
        /*7508*/ 	.word	0xffffffff


	//   ....[52]....
        /*750c*/ 	.word	0xffffffff


	//   ....[53]....
        /*7510*/ 	.word	0xffffffff


	//   ....[54]....
        /*7514*/ 	.word	0xffffffff


	//   ....[55]....
        /*7518*/ 	.word	0xffffffff


	//   ....[56]....
        /*751c*/ 	.word	0xffffffff


	//   ....[57]....
        /*7520*/ 	.word	0xffffffff


	//   ....[58]....
        /*7524*/ 	.word	0xffffffff


	//   ....[59]....
        /*7528*/ 	.word	0xffffffff


	//   ....[60]....
        /*752c*/ 	.word	0xffffffff


	//   ....[61]....
        /*7530*/ 	.word	0xffffffff


	//   ....[62]....
        /*7534*/ 	.word	0xffffffff


	//   ....[63]....
        /*7538*/ 	.word	0xffffffff


	//   ....[64]....
        /*753c*/ 	.word	0xffffffff


	//   ....[65]....
        /*7540*/ 	.word	0xffffffff


	//   ....[66]....
        /*7544*/ 	.word	0xffffffff


	//   ....[67]....
        /*7548*/ 	.word	0xffffffff


	//   ....[68]....
        /*754c*/ 	.word	0xffffffff


	//   ....[69]....
        /*7550*/ 	.word	0xffffffff


	//   ....[70]....
        /*7554*/ 	.word	0xffffffff


	//   ....[71]....
        /*7558*/ 	.word	0xffffffff


	//   ....[72]....
        /*755c*/ 	.word	0xffffffff


	//   ....[73]....
        /*7560*/ 	.word	0xffffffff


	//   ....[74]....
        /*7564*/ 	.word	0xffffffff


	//   ....[75]....
        /*7568*/ 	.word	0xffffffff


	//   ....[76]....
        /*756c*/ 	.word	0xffffffff


	//   ....[77]....
        /*7570*/ 	.word	0xffffffff


	//   ....[78]....
        /*7574*/ 	.word	0xffffffff


	//   ....[79]....
        /*7578*/ 	.word	0xffffffff


	//   ....[80]....
        /*757c*/ 	.word	0xffffffff


	//   ....[81]....
        /*7580*/ 	.word	0xffffffff


	//   ....[82]....
        /*7584*/ 	.word	0xffffffff


	//   ....[83]....
        /*7588*/ 	.word	0xffffffff


	//   ....[84]....
        /*758c*/ 	.word	0xffffffff


	//   ....[85]....
        /*7590*/ 	.word	0xffffffff


	//   ....[86]....
        /*7594*/ 	.word	0xffffffff


	//   ....[87]....
        /*7598*/ 	.word	0xffffffff


	//   ....[88]....
        /*759c*/ 	.word	0xffffffff


	//   ....[89]....
        /*75a0*/ 	.word	0xffffffff


	//   ....[90]....
        /*75a4*/ 	.word	0xffffffff


	//   ....[91]....
        /*75a8*/ 	.word	0xffffffff


	//   ....[92]....
        /*75ac*/ 	.word	0xffffffff


	//   ....[93]....
        /*75b0*/ 	.word	0xffffffff


	//   ....[94]....
        /*75b4*/ 	.word	0xffffffff


	//   ....[95]....
        /*75b8*/ 	.word	0xffffffff


	//   ....[96]....
        /*75bc*/ 	.word	0xffffffff


	//   ....[97]....
        /*75c0*/ 	.word	0xffffffff


	//   ....[98]....
        /*75c4*/ 	.word	0xffffffff


	//   ....[99]....
        /*75c8*/ 	.word	0xffffffff


	//   ....[100]....
        /*75cc*/ 	.word	0xffffffff


	//   ....[101]....
        /*75d0*/ 	.word	0xffffffff


	//   ....[102]....
        /*75d4*/ 	.word	0xffffffff


	//   ....[103]....
        /*75d8*/ 	.word	0xffffffff


	//   ....[104]....
        /*75dc*/ 	.word	0xffffffff


	//   ....[105]....
        /*75e0*/ 	.word	0xffffffff


	//   ....[106]....
        /*75e4*/ 	.word	0xffffffff


	//   ....[107]....
        /*75e8*/ 	.word	0xffffffff


	//   ....[108]....
        /*75ec*/ 	.word	0xffffffff


	//   ....[109]....
        /*75f0*/ 	.word	0xffffffff


	//   ....[110]....
        /*75f4*/ 	.word	0xffffffff


	//   ....[111]....
        /*75f8*/ 	.word	0xffffffff


	//   ....[112]....
        /*75fc*/ 	.word	0xffffffff


	//   ....[113]....
        /*7600*/ 	.word	0xffffffff


	//   ....[114]....
        /*7604*/ 	.word	0xffffffff


	//   ....[115]....
        /*7608*/ 	.word	0xffffffff


	//   ....[116]....
        /*760c*/ 	.word	0xffffffff


	//   ....[117]....
        /*7610*/ 	.word	0xffffffff


	//   ....[118]....
        /*7614*/ 	.word	0xffffffff


	//   ....[119]....
        /*7618*/ 	.word	0xffffffff


	//   ....[120]....
        /*761c*/ 	.word	0xffffffff


	//   ....[121]....
        /*7620*/ 	.word	0xffffffff


	//   ....[122]....
        /*7624*/ 	.word	0xffffffff


	//   ....[123]....
        /*7628*/ 	.word	0xffffffff


	//   ....[124]....
        /*762c*/ 	.word	0xffffffff


	//   ....[125]....
        /*7630*/ 	.word	0xffffffff


	//   ....[126]....
        /*7634*/ 	.word	0xffffffff


	//   ....[127]....
        /*7638*/ 	.word	0xffffffff


	//   ....[128]....
        /*763c*/ 	.word	0xffffffff


	//   ....[129]....
        /*7640*/ 	.word	0xffffffff


	//   ....[130]....
        /*7644*/ 	.word	0xffffffff


	//   ....[131]....
        /*7648*/ 	.word	0xffffffff


	//   ....[132]....
        /*764c*/ 	.word	0xffffffff


	//   ....[133]....
        /*7650*/ 	.word	0xffffffff


	//   ....[134]....
        /*7654*/ 	.word	0xffffffff


	//   ....[135]....
        /*7658*/ 	.word	0xffffffff


	//   ....[136]....
        /*765c*/ 	.word	0xffffffff


	//   ....[137]....
        /*7660*/ 	.word	0xffffffff


	//   ....[138]....
        /*7664*/ 	.word	0xffffffff


	//   ....[139]....
        /*7668*/ 	.word	0xffffffff


	//   ....[140]....
        /*766c*/ 	.word	0xffffffff


	//   ....[141]....
        /*7670*/ 	.word	0xffffffff


	//   ....[142]....
        /*7674*/ 	.word	0xffffffff


	//   ....[143]....
        /*7678*/ 	.word	0xffffffff


	//   ....[144]....
        /*767c*/ 	.word	0xffffffff


	//   ....[145]....
        /*7680*/ 	.word	0xffffffff


	//   ....[146]....
        /*7684*/ 	.word	0xffffffff


	//   ....[147]....
        /*7688*/ 	.word	0xffffffff


	//   ....[148]....
        /*768c*/ 	.word	0xffffffff


	//   ....[149]....
        /*7690*/ 	.word	0xffffffff


	//   ....[150]....
        /*7694*/ 	.word	0xffffffff


	//   ....[151]....
        /*7698*/ 	.word	0xffffffff


	//   ....[152]....
        /*769c*/ 	.word	0xffffffff


	//   ....[153]....
        /*76a0*/ 	.word	0xffffffff


	//   ....[154]....
        /*76a4*/ 	.word	0xffffffff


	//   ....[155]....
        /*76a8*/ 	.word	0xffffffff


	//   ....[156]....
        /*76ac*/ 	.word	0xffffffff


	//   ....[157]....
        /*76b0*/ 	.word	0xffffffff


	//   ....[158]....
        /*76b4*/ 	.word	0xffffffff


	//   ....[159]....
        /*76b8*/ 	.word	0xffffffff


	//   ....[160]....
        /*76bc*/ 	.word	0xffffffff


	//   ....[161]....
        /*76c0*/ 	.word	0xffffffff


	//   ....[162]....
        /*76c4*/ 	.word	0xffffffff


	//   ....[163]....
        /*76c8*/ 	.word	0xffffffff


	//   ....[164]....
        /*76cc*/ 	.word	0xffffffff


	//   ....[165]....
        /*76d0*/ 	.word	0xffffffff


	//   ....[166]....
        /*76d4*/ 	.word	0xffffffff


	//   ....[167]....
        /*76d8*/ 	.word	0xffffffff


	//   ....[168]....
        /*76dc*/ 	.word	0xffffffff


	//   ....[169]....
        /*76e0*/ 	.word	0xffffffff


	//   ....[170]....
        /*76e4*/ 	.word	0xffffffff


	//   ....[171]....
        /*76e8*/ 	.word	0xffffffff


	//   ....[172]....
        /*76ec*/ 	.word	0xffffffff


	//   ....[173]....
        /*76f0*/ 	.word	0xffffffff


	//   ....[174]....
        /*76f4*/ 	.word	0xffffffff


	//   ....[175]....
        /*76f8*/ 	.word	0xffffffff


	//   ....[176]....
        /*76fc*/ 	.word	0xffffffff


	//   ....[177]....
        /*7700*/ 	.word	0xffffffff


	//   ....[178]....
        /*7704*/ 	.word	0xffffffff


	//   ....[179]....
        /*7708*/ 	.word	0xffffffff


	//   ....[180]....
        /*770c*/ 	.word	0xffffffff


	//   ....[181]....
        /*7710*/ 	.word	0xffffffff


	//   ....[182]....
        /*7714*/ 	.word	0xffffffff


	//   ....[183]....
        /*7718*/ 	.word	0xffffffff


	//   ....[184]....
        /*771c*/ 	.word	0xffffffff


	//   ....[185]....
        /*7720*/ 	.word	0xffffffff


	//   ....[186]....
        /*7724*/ 	.word	0xffffffff


	//   ....[187]....
        /*7728*/ 	.word	0xffffffff


	//   ....[188]....
        /*772c*/ 	.word	0xffffffff


	//   ....[189]....
        /*7730*/ 	.word	0xffffffff


	//   ....[190]....
        /*7734*/ 	.word	0xffffffff


	//   ....[191]....
        /*7738*/ 	.word	0xffffffff


	//   ....[192]....
        /*773c*/ 	.word	0xffffffff


	//   ....[193]....
        /*7740*/ 	.word	0xffffffff


	//   ....[194]....
        /*7744*/ 	.word	0xffffffff


	//   ....[195]....
        /*7748*/ 	.word	0xffffffff


	//   ....[196]....
        /*774c*/ 	.word	0xffffffff


	//   ....[197]....
        /*7750*/ 	.word	0xffffffff


	//   ....[198]....
        /*7754*/ 	.word	0xffffffff


	//   ....[199]....
        /*7758*/ 	.word	0xffffffff


	//   ....[200]....
        /*775c*/ 	.word	0xffffffff


	//   ....[201]....
        /*7760*/ 	.word	0xffffffff


	//   ....[202]....
        /*7764*/ 	.word	0xffffffff


	//   ....[203]....
        /*7768*/ 	.word	0xffffffff


	//   ....[204]....
        /*776c*/ 	.word	0xffffffff


	//   ....[205]....
        /*7770*/ 	.word	0xffffffff


	//   ....[206]....
        /*7774*/ 	.word	0xffffffff


	//   ....[207]....
        /*7778*/ 	.word	0xffffffff


	//   ....[208]....
        /*777c*/ 	.word	0xffffffff


	//   ....[209]....
        /*7780*/ 	.word	0xffffffff


	//   ....[210]....
        /*7784*/ 	.word	0xffffffff


	//   ....[211]....
        /*7788*/ 	.word	0xffffffff


	//   ....[212]....
        /*778c*/ 	.word	0xffffffff


	//   ....[213]....
        /*7790*/ 	.word	0xffffffff


	//   ....[214]....
        /*7794*/ 	.word	0xffffffff


	//   ....[215]....
        /*7798*/ 	.word	0xffffffff


	//   ....[216]....
        /*779c*/ 	.word	0xffffffff


	//   ....[217]....
        /*77a0*/ 	.word	0xffffffff


	//   ....[218]....
        /*77a4*/ 	.word	0xffffffff


	//   ....[219]....
        /*77a8*/ 	.word	0xffffffff


	//   ....[220]....
        /*77ac*/ 	.word	0xffffffff


	//   ....[221]....
        /*77b0*/ 	.word	0xffffffff


	//   ....[222]....
        /*77b4*/ 	.word	0xffffffff


	//   ....[223]....
        /*77b8*/ 	.word	0xffffffff


	//   ....[224]....
        /*77bc*/ 	.word	0xffffffff


	//   ....[225]....
        /*77c0*/ 	.word	0xffffffff


	//   ....[226]....
        /*77c4*/ 	.word	0xffffffff


	//   ....[227]....
        /*77c8*/ 	.word	0xffffffff


	//   ....[228]....
        /*77cc*/ 	.word	0xffffffff


	//   ....[229]....
        /*77d0*/ 	.word	0xffffffff


	//   ....[230]....
        /*77d4*/ 	.word	0xffffffff


	//   ....[231]....
        /*77d8*/ 	.word	0xffffffff


	//   ....[232]....
        /*77dc*/ 	.word	0xffffffff


	//   ....[233]....
        /*77e0*/ 	.word	0xffffffff


	//   ....[234]....
        /*77e4*/ 	.word	0xffffffff


	//   ....[235]....
        /*77e8*/ 	.word	0xffffffff


	//   ....[236]....
        /*77ec*/ 	.word	0xffffffff


	//   ....[237]....
        /*77f0*/ 	.word	0xffffffff


	//   ....[238]....
        /*77f4*/ 	.word	0xffffffff


	//   ....[239]....
        /*77f8*/ 	.word	0xffffffff


	//   ....[240]....
        /*77fc*/ 	.word	0xffffffff


	//   ....[241]....
        /*7800*/ 	.word	0xffffffff


	//   ....[242]....
        /*7804*/ 	.word	0xffffffff


	//   ....[243]....
        /*7808*/ 	.word	0xffffffff


	//   ....[244]....
        /*780c*/ 	.word	0xffffffff


	//   ....[245]....
        /*7810*/ 	.word	0xffffffff


	//   ....[246]....
        /*7814*/ 	.word	0xffffffff


	//   ....[247]....
        /*7818*/ 	.word	0xffffffff


	//   ....[248]....
        /*781c*/ 	.word	0xffffffff


	//   ....[249]....
        /*7820*/ 	.word	0xffffffff


	//   ....[250]....
        /*7824*/ 	.word	0xffffffff


	//   ....[251]....
        /*7828*/ 	.word	0xffffffff


	//   ....[252]....
        /*782c*/ 	.word	0xffffffff


	//   ....[253]....
        /*7830*/ 	.word	0xffffffff


	//   ....[254]....
        /*7834*/ 	.word	0xffffffff


	//   ....[255]....
        /*7838*/ 	.word	0xffffffff


	//   ....[0]....
        /*783c*/ 	.word	0xffffffff


	//   ....[1]....
        /*7840*/ 	.word	0xffffffff


	//   ....[2]....
        /*7844*/ 	.word	0xffffffff


	//   ....[3]....
        /*7848*/ 	.word	0xffffffff


	//   ....[4]....
        /*784c*/ 	.word	0xffffffff


	//   ....[5]....
        /*7850*/ 	.word	0xffffffff


	//   ....[6]....
        /*7854*/ 	.word	0xffffffff


	//   ....[7]....
        /*7858*/ 	.word	0xffffffff


	//   ....[8]....
        /*785c*/ 	.word	0xffffffff


	//   ....[9]....
        /*7860*/ 	.word	0xffffffff


	//   ....[10]....
        /*7864*/ 	.word	0xffffffff


	//   ....[11]....
        /*7868*/ 	.word	0xffffffff


	//   ....[12]....
        /*786c*/ 	.word	0xffffffff


	//   ....[13]....
        /*7870*/ 	.word	0xffffffff


	//   ....[14]....
        /*7874*/ 	.word	0xffffffff


	//   ....[15]....
        /*7878*/ 	.word	0xffffffff


	//   ....[16]....
        /*787c*/ 	.word	0xffffffff


	//   ....[17]....
        /*7880*/ 	.word	0xffffffff


	//   ....[18]....
        /*7884*/ 	.word	0xffffffff


	//   ....[19]....
        /*7888*/ 	.word	0xffffffff


	//   ....[20]....
        /*788c*/ 	.word	0xffffffff


	//   ....[21]....
        /*7890*/ 	.word	0xffffffff


	//   ....[22]....
        /*7894*/ 	.word	0xffffffff


	//   ....[23]....
        /*7898*/ 	.word	0xffffffff


	//   ....[24]....
        /*789c*/ 	.word	0xffffffff


	//   ....[25]....
        /*78a0*/ 	.word	0xffffffff


	//   ....[26]....
        /*78a4*/ 	.word	0xffffffff


	//   ....[27]....
        /*78a8*/ 	.word	0xffffffff


	//   ....[28]....
        /*78ac*/ 	.word	0xffffffff


	//   ....[29]....
        /*78b0*/ 	.word	0xffffffff


	//   ....[30]....
        /*78b4*/ 	.word	0xffffffff


	//   ....[31]....
        /*78b8*/ 	.word	0xffffffff


	//   ....[32]....
        /*78bc*/ 	.word	0xffffffff


	//   ....[33]....
        /*78c0*/ 	.word	0xffffffff


	//   ....[34]....
        /*78c4*/ 	.word	0xffffffff


	//   ....[35]....
        /*78c8*/ 	.word	0xffffffff


	//   ....[36]....
        /*78cc*/ 	.word	0xffffffff


	//   ....[37]....
        /*78d0*/ 	.word	0xffffffff


	//   ....[38]....
        /*78d4*/ 	.word	0xffffffff


	//   ....[39]....
        /*78d8*/ 	.word	0xffffffff


	//   ....[40]....
        /*78dc*/ 	.word	0xffffffff


	//   ....[41]....
        /*78e0*/ 	.word	0xffffffff


	//   ....[42]....
        /*78e4*/ 	.word	0xffffffff


	//   ....[43]....
        /*78e8*/ 	.word	0xffffffff


	//   ....[44]....
        /*78ec*/ 	.word	0xffffffff


	//   ....[45]....
        /*78f0*/ 	.word	0xffffffff


	//   ....[46]....
        /*78f4*/ 	.word	0xffffffff


	//   ....[47]....
        /*78f8*/ 	.word	0xffffffff


	//   ....[48]....
        /*78fc*/ 	.word	0xffffffff


	//   ....[49]....
        /*7900*/ 	.word	0xffffffff


	//   ....[50]....
        /*7904*/ 	.word	0xffffffff


	//   ....[51]....
        /*7908*/ 	.word	0xffffffff


	//   ....[52]....
        /*790c*/ 	.word	0xffffffff


	//   ....[53]....
        /*7910*/ 	.word	0xffffffff


	//   ....[54]....
        /*7914*/ 	.word	0xffffffff


	//   ....[55]....
        /*7918*/ 	.word	0xffffffff


	//   ....[56]....
        /*791c*/ 	.word	0xffffffff


	//   ....[57]....
        /*7920*/ 	.word	0xffffffff


	//   ....[58]....
        /*7924*/ 	.word	0xffffffff


	//   ....[59]....
        /*7928*/ 	.word	0xffffffff


	//   ....[60]....
        /*792c*/ 	.word	0xffffffff


	//   ....[61]....
        /*7930*/ 	.word	0xffffffff


	//   ....[62]....
        /*7934*/ 	.word	0xffffffff


	//   ....[63]....
        /*7938*/ 	.word	0xffffffff


	//   ....[64]....
        /*793c*/ 	.word	0xffffffff


	//   ....[65]....
        /*7940*/ 	.word	0xffffffff


	//   ....[66]....
        /*7944*/ 	.word	0xffffffff


	//   ....[67]....
        /*7948*/ 	.word	0xffffffff


	//   ....[68]....
        /*794c*/ 	.word	0xffffffff


	//   ....[69]....
        /*7950*/ 	.word	0xffffffff


	//   ....[70]....
        /*7954*/ 	.word	0xffffffff


	//   ....[71]....
        /*7958*/ 	.word	0xffffffff


	//   ....[72]....
        /*795c*/ 	.word	0xffffffff


	//   ....[73]....
        /*7960*/ 	.word	0xffffffff


	//   ....[74]....
        /*7964*/ 	.word	0xffffffff


	//   ....[75]....
        /*7968*/ 	.word	0xffffffff


	//   ....[76]....
        /*796c*/ 	.word	0xffffffff


	//   ....[77]....
        /*7970*/ 	.word	0xffffffff


	//   ....[78]....
        /*7974*/ 	.word	0xffffffff


	//   ....[79]....
        /*7978*/ 	.word	0xffffffff


	//   ....[80]....
        /*797c*/ 	.word	0xffffffff


	//   ....[81]....
        /*7980*/ 	.word	0xffffffff


	//   ....[82]....
        /*7984*/ 	.word	0xffffffff


	//   ....[83]....
        /*7988*/ 	.word	0xffffffff


	//   ....[84]....
        /*798c*/ 	.word	0xffffffff


	//   ....[85]....
        /*7990*/ 	.word	0xffffffff


	//   ....[86]....
        /*7994*/ 	.word	0xffffffff


	//   ....[87]....
        /*7998*/ 	.word	0xffffffff


	//   ....[88]....
        /*799c*/ 	.word	0xffffffff


	//   ....[89]....
        /*79a0*/ 	.word	0xffffffff


	//   ....[90]....
        /*79a4*/ 	.word	0xffffffff


	//   ....[91]....
        /*79a8*/ 	.word	0xffffffff


	//   ....[92]....
        /*79ac*/ 	.word	0xffffffff


	//   ....[93]....
        /*79b0*/ 	.word	0xffffffff


	//   ....[94]....
        /*79b4*/ 	.word	0xffffffff


	//   ....[95]....
        /*79b8*/ 	.word	0xffffffff


	//   ....[96]....
        /*79bc*/ 	.word	0xffffffff


	//   ....[97]....
        /*79c0*/ 	.word	0xffffffff


	//   ....[98]....
        /*79c4*/ 	.word	0xffffffff


	//   ....[99]....
        /*79c8*/ 	.word	0xffffffff


	//   ....[100]....
        /*79cc*/ 	.word	0xffffffff


	//   ....[101]....
        /*79d0*/ 	.word	0xffffffff


	//   ....[102]....
        /*79d4*/ 	.word	0xffffffff


	//   ....[103]....
        /*79d8*/ 	.word	0xffffffff


	//   ....[104]....
        /*79dc*/ 	.word	0xffffffff


	//   ....[105]....
        /*79e0*/ 	.word	0xffffffff


	//   ....[106]....
        /*79e4*/ 	.word	0xffffffff


	//   ....[107]....
        /*79e8*/ 	.word	0xffffffff


	//   ....[108]....
        /*79ec*/ 	.word	0xffffffff


	//   ....[109]....
        /*79f0*/ 	.word	0xffffffff


	//   ....[110]....
        /*79f4*/ 	.word	0xffffffff


	//   ....[111]....
        /*79f8*/ 	.word	0xffffffff


	//   ....[112]....
        /*79fc*/ 	.word	0xffffffff


	//   ....[113]....
        /*7a00*/ 	.word	0xffffffff


	//   ....[114]....
        /*7a04*/ 	.word	0xffffffff


	//   ....[115]....
        /*7a08*/ 	.word	0xffffffff


	//   ....[116]....
        /*7a0c*/ 	.word	0xffffffff


	//   ....[117]....
        /*7a10*/ 	.word	0xffffffff


	//   ....[118]....
        /*7a14*/ 	.word	0xffffffff


	//   ....[119]....
        /*7a18*/ 	.word	0xffffffff


	//   ....[120]....
        /*7a1c*/ 	.word	0xffffffff


	//   ....[121]....
        /*7a20*/ 	.word	0xffffffff


	//   ....[122]....
        /*7a24*/ 	.word	0xffffffff


	//   ....[123]....
        /*7a28*/ 	.word	0xffffffff


	//   ....[124]....
        /*7a2c*/ 	.word	0xffffffff


	//   ....[125]....
        /*7a30*/ 	.word	0xffffffff


	//   ....[126]....
        /*7a34*/ 	.word	0xffffffff


	//   ....[127]....
        /*7a38*/ 	.word	0xffffffff


	//   ....[128]....
        /*7a3c*/ 	.word	0xffffffff


	//   ....[129]....
        /*7a40*/ 	.word	0xffffffff


	//   ....[130]....
        /*7a44*/ 	.word	0xffffffff


	//   ....[131]....
        /*7a48*/ 	.word	0xffffffff


	//   ....[132]....
        /*7a4c*/ 	.word	0xffffffff


	//   ....[133]....
        /*7a50*/ 	.word	0xffffffff


	//   ....[134]....
        /*7a54*/ 	.word	0xffffffff


	//   ....[135]....
        /*7a58*/ 	.word	0xffffffff


	//   ....[136]....
        /*7a5c*/ 	.word	0xffffffff


	//   ....[137]....
        /*7a60*/ 	.word	0xffffffff


	//   ....[138]....
        /*7a64*/ 	.word	0xffffffff


	//   ....[139]....
        /*7a68*/ 	.word	0xffffffff


	//   ....[140]....
        /*7a6c*/ 	.word	0xffffffff


	//   ....[141]....
        /*7a70*/ 	.word	0xffffffff


	//   ....[142]....
        /*7a74*/ 	.word	0xffffffff


	//   ....[143]....
        /*7a78*/ 	.word	0xffffffff


	//   ....[144]....
        /*7a7c*/ 	.word	0xffffffff


	//   ....[145]....
        /*7a80*/ 	.word	0xffffffff


	//   ....[146]....
        /*7a84*/ 	.word	0xffffffff


	//   ....[147]....
        /*7a88*/ 	.word	0xffffffff


	//   ....[148]....
        /*7a8c*/ 	.word	0xffffffff


	//   ....[149]....
        /*7a90*/ 	.word	0xffffffff


	//   ....[150]....
        /*7a94*/ 	.word	0xffffffff


	//   ....[151]....
        /*7a98*/ 	.word	0xffffffff


	//   ....[152]....
        /*7a9c*/ 	.word	0xffffffff


	//   ....[153]....
        /*7aa0*/ 	.word	0xffffffff


	//   ....[154]....
        /*7aa4*/ 	.word	0xffffffff


	//   ....[155]....
        /*7aa8*/ 	.word	0xffffffff


	//   ....[156]....
        /*7aac*/ 	.word	0xffffffff


	//   ....[157]....
        /*7ab0*/ 	.word	0xffffffff


	//   ....[158]....
        /*7ab4*/ 	.word	0xffffffff


	//   ....[159]....
        /*7ab8*/ 	.word	0xffffffff


	//   ....[160]....
        /*7abc*/ 	.word	0xffffffff


	//   ....[161]....
        /*7ac0*/ 	.word	0xffffffff


	//   ....[162]....
        /*7ac4*/ 	.word	0xffffffff


	//   ....[163]....
        /*7ac8*/ 	.word	0xffffffff


	//   ....[164]....
        /*7acc*/ 	.word	0xffffffff


	//   ....[165]....
        /*7ad0*/ 	.word	0xffffffff


	//   ....[166]....
        /*7ad4*/ 	.word	0xffffffff


	//   ....[167]....
        /*7ad8*/ 	.word	0xffffffff


	//   ....[168]....
        /*7adc*/ 	.word	0xffffffff


	//   ....[169]....
        /*7ae0*/ 	.word	0xffffffff


	//   ....[170]....
        /*7ae4*/ 	.word	0xffffffff


	//   ....[171]....
        /*7ae8*/ 	.word	0xffffffff


	//   ....[172]....
        /*7aec*/ 	.word	0xffffffff


	//   ....[173]....
        /*7af0*/ 	.word	0xffffffff


	//   ....[174]....
        /*7af4*/ 	.word	0xffffffff


	//   ....[175]....
        /*7af8*/ 	.word	0xffffffff


	//   ....[176]....
        /*7afc*/ 	.word	0xffffffff


	//   ....[177]....
        /*7b00*/ 	.word	0xffffffff


	//   ....[178]....
        /*7b04*/ 	.word	0xffffffff


	//   ....[179]....
        /*7b08*/ 	.word	0xffffffff


	//   ....[180]....
        /*7b0c*/ 	.word	0xffffffff


	//   ....[181]....
        /*7b10*/ 	.word	0xffffffff


	//   ....[182]....
        /*7b14*/ 	.word	0xffffffff


	//   ....[183]....
        /*7b18*/ 	.word	0xffffffff


	//   ....[184]....
        /*7b1c*/ 	.word	0xffffffff


	//   ....[185]....
        /*7b20*/ 	.word	0xffffffff


	//   ....[186]....
        /*7b24*/ 	.word	0xffffffff


	//   ....[187]....
        /*7b28*/ 	.word	0xffffffff


	//   ....[188]....
        /*7b2c*/ 	.word	0xffffffff


	//   ....[189]....
        /*7b30*/ 	.word	0xffffffff


	//   ....[190]....
        /*7b34*/ 	.word	0xffffffff


	//   ....[191]....
        /*7b38*/ 	.word	0xffffffff


	//   ....[192]....
        /*7b3c*/ 	.word	0xffffffff


	//   ....[193]....
        /*7b40*/ 	.word	0xffffffff


	//   ....[194]....
        /*7b44*/ 	.word	0xffffffff


	//   ....[195]....
        /*7b48*/ 	.word	0xffffffff


	//   ....[196]....
        /*7b4c*/ 	.word	0xffffffff


	//   ....[197]....
        /*7b50*/ 	.word	0xffffffff


	//   ....[198]....
        /*7b54*/ 	.word	0xffffffff


	//   ....[199]....
        /*7b58*/ 	.word	0xffffffff


	//   ....[200]....
        /*7b5c*/ 	.word	0xffffffff


	//   ....[201]....
        /*7b60*/ 	.word	0xffffffff


	//   ....[202]....
        /*7b64*/ 	.word	0xffffffff


	//   ....[203]....
        /*7b68*/ 	.word	0xffffffff


	//   ....[204]....
        /*7b6c*/ 	.word	0xffffffff


	//   ....[205]....
        /*7b70*/ 	.word	0xffffffff


	//   ....[206]....
        /*7b74*/ 	.word	0xffffffff


	//   ....[207]....
        /*7b78*/ 	.word	0xffffffff


	//   ....[208]....
        /*7b7c*/ 	.word	0xffffffff


	//   ....[209]....
        /*7b80*/ 	.word	0xffffffff


	//   ....[210]....
        /*7b84*/ 	.word	0xffffffff


	//   ....[211]....
        /*7b88*/ 	.word	0xffffffff


	//   ....[212]....
        /*7b8c*/ 	.word	0xffffffff


	//   ....[213]....
        /*7b90*/ 	.word	0xffffffff


	//   ....[214]....
        /*7b94*/ 	.word	0xffffffff


	//   ....[215]....
        /*7b98*/ 	.word	0xffffffff


	//   ....[216]....
        /*7b9c*/ 	.word	0xffffffff


	//   ....[217]....
        /*7ba0*/ 	.word	0xffffffff


	//   ....[218]....
        /*7ba4*/ 	.word	0xffffffff


	//   ....[219]....
        /*7ba8*/ 	.word	0xffffffff


	//   ....[220]....
        /*7bac*/ 	.word	0xffffffff


	//   ....[221]....
        /*7bb0*/ 	.word	0xffffffff


	//   ....[222]....
        /*7bb4*/ 	.word	0xffffffff


	//   ....[223]....
        /*7bb8*/ 	.word	0xffffffff


	//   ....[224]....
        /*7bbc*/ 	.word	0xffffffff


	//   ....[225]....
        /*7bc0*/ 	.word	0xffffffff


	//   ....[226]....
        /*7bc4*/ 	.word	0xffffffff


	//   ....[227]....
        /*7bc8*/ 	.word	0xffffffff


	//   ....[228]....
        /*7bcc*/ 	.word	0xffffffff


	//   ....[229]....
        /*7bd0*/ 	.word	0xffffffff


	//   ....[230]....
        /*7bd4*/ 	.word	0xffffffff


	//   ....[231]....
        /*7bd8*/ 	.word	0xffffffff


	//   ....[232]....
        /*7bdc*/ 	.word	0xffffffff


	//   ....[233]....
        /*7be0*/ 	.word	0xffffffff


	//   ....[234]....
        /*7be4*/ 	.word	0xffffffff


	//   ....[235]....
        /*7be8*/ 	.word	0xffffffff


	//   ....[236]....
        /*7bec*/ 	.word	0xffffffff


	//   ....[237]....
        /*7bf0*/ 	.word	0xffffffff


	//   ....[238]....
        /*7bf4*/ 	.word	0xffffffff


	//   ....[239]....
        /*7bf8*/ 	.word	0xffffffff


	//   ....[240]....
        /*7bfc*/ 	.word	0xffffffff


	//   ....[241]....
        /*7c00*/ 	.word	0xffffffff


	//   ....[242]....
        /*7c04*/ 	.word	0xffffffff


	//   ....[243]....
        /*7c08*/ 	.word	0xffffffff


	//   ....[244]....
        /*7c0c*/ 	.word	0xffffffff


	//   ....[245]....
        /*7c10*/ 	.word	0xffffffff


	//   ....[246]....
        /*7c14*/ 	.word	0xffffffff


	//   ....[247]....
        /*7c18*/ 	.word	0xffffffff


	//   ....[248]....
        /*7c1c*/ 	.word	0xffffffff


	//   ....[249]....
        /*7c20*/ 	.word	0xffffffff


	//   ....[250]....
        /*7c24*/ 	.word	0xffffffff


	//   ....[251]....
        /*7c28*/ 	.word	0xffffffff


	//   ....[252]....
        /*7c2c*/ 	.word	0xffffffff


	//   ....[253]....
        /*7c30*/ 	.word	0xffffffff


	//   ....[254]....
        /*7c34*/ 	.word	0xffffffff


	//   ....[255]....
        /*7c38*/ 	.word	0xffffffff


	//   ....[0]....
        /*7c3c*/ 	.word	0xffffffff


	//   ....[1]....
        /*7c40*/ 	.word	0xffffffff


	//   ....[2]....
        /*7c44*/ 	.word	0xffffffff


	//   ....[3]....
        /*7c48*/ 	.word	0xffffffff


	//   ....[4]....
        /*7c4c*/ 	.word	0xffffffff


	//   ....[5]....
        /*7c50*/ 	.word	0xffffffff


	//   ....[6]....
        /*7c54*/ 	.word	0xffffffff


	//   ....[7]....
        /*7c58*/ 	.word	0xffffffff


	//   ....[8]....
        /*7c5c*/ 	.word	0xffffffff


	//   ....[9]....
        /*7c60*/ 	.word	0xffffffff


	//   ....[10]....
        /*7c64*/ 	.word	0xffffffff


	//   ....[11]....
        /*7c68*/ 	.word	0xffffffff


	//   ....[12]....
        /*7c6c*/ 	.word	0xffffffff


	//   ....[13]....
        /*7c70*/ 	.word	0xffffffff


	//   ....[14]....
        /*7c74*/ 	.word	0xffffffff


	//   ....[15]....
        /*7c78*/ 	.word	0xffffffff


	//   ....[16]....
        /*7c7c*/ 	.word	0xffffffff


	//   ....[17]....
        /*7c80*/ 	.word	0xffffffff


	//   ....[18]....
        /*7c84*/ 	.word	0xffffffff


	//   ....[19]....
        /*7c88*/ 	.word	0xffffffff


	//   ....[20]....
        /*7c8c*/ 	.word	0xffffffff


	//   ....[21]....
        /*7c90*/ 	.word	0xffffffff


	//   ....[22]....
        /*7c94*/ 	.word	0xffffffff


	//   ....[23]....
        /*7c98*/ 	.word	0xffffffff


	//   ....[24]....
        /*7c9c*/ 	.word	0xffffffff


	//   ....[25]....
        /*7ca0*/ 	.word	0xffffffff


	//   ....[26]....
        /*7ca4*/ 	.word	0xffffffff


	//   ....[27]....
        /*7ca8*/ 	.word	0xffffffff


	//   ....[28]....
        /*7cac*/ 	.word	0xffffffff


	//   ....[29]....
        /*7cb0*/ 	.word	0xffffffff


	//   ....[30]....
        /*7cb4*/ 	.word	0xffffffff


	//   ....[31]....
        /*7cb8*/ 	.word	0xffffffff


	//   ....[32]....
        /*7cbc*/ 	.word	0xffffffff


	//   ....[33]....
        /*7cc0*/ 	.word	0xffffffff


	//   ....[34]....
        /*7cc4*/ 	.word	0xffffffff


	//   ....[35]....
        /*7cc8*/ 	.word	0xffffffff


	//   ....[36]....
        /*7ccc*/ 	.word	0xffffffff


	//   ....[37]....
        /*7cd0*/ 	.word	0xffffffff


	//   ....[38]....
        /*7cd4*/ 	.word	0xffffffff


	//   ....[39]....
        /*7cd8*/ 	.word	0xffffffff


	//   ....[40]....
        /*7cdc*/ 	.word	0xffffffff


	//   ....[41]....
        /*7ce0*/ 	.word	0xffffffff


	//   ....[42]....
        /*7ce4*/ 	.word	0xffffffff


	//   ....[43]....
        /*7ce8*/ 	.word	0xffffffff


	//   ....[44]....
        /*7cec*/ 	.word	0xffffffff


	//   ....[45]....
        /*7cf0*/ 	.word	0xffffffff


	//   ....[46]....
        /*7cf4*/ 	.word	0xffffffff


	//   ....[47]....
        /*7cf8*/ 	.word	0xffffffff


	//   ....[48]....
        /*7cfc*/ 	.word	0xffffffff


	//   ....[49]....
        /*7d00*/ 	.word	0xffffffff


	//   ....[50]....
        /*7d04*/ 	.word	0xffffffff


	//   ....[51]....
        /*7d08*/ 	.word	0xffffffff


	//   ....[52]....
        /*7d0c*/ 	.word	0xffffffff


	//   ....[53]....
        /*7d10*/ 	.word	0xffffffff


	//   ....[54]....
        /*7d14*/ 	.word	0xffffffff


	//   ....[55]....
        /*7d18*/ 	.word	0xffffffff


	//   ....[56]....
        /*7d1c*/ 	.word	0xffffffff


	//   ....[57]....
        /*7d20*/ 	.word	0xffffffff


	//   ....[58]....
        /*7d24*/ 	.word	0xffffffff


	//   ....[59]....
        /*7d28*/ 	.word	0xffffffff


	//   ....[60]....
        /*7d2c*/ 	.word	0xffffffff


	//   ....[61]....
        /*7d30*/ 	.word	0xffffffff


	//   ....[62]....
        /*7d34*/ 	.word	0xffffffff


	//   ....[63]....
        /*7d38*/ 	.word	0xffffffff


	//   ....[64]....
        /*7d3c*/ 	.word	0xffffffff


	//   ....[65]....
        /*7d40*/ 	.word	0xffffffff


	//   ....[66]....
        /*7d44*/ 	.word	0xffffffff


	//   ....[67]....
        /*7d48*/ 	.word	0xffffffff


	//   ....[68]....
        /*7d4c*/ 	.word	0xffffffff


	//   ....[69]....
        /*7d50*/ 	.word	0xffffffff


	//   ....[70]....
        /*7d54*/ 	.word	0xffffffff


	//   ....[71]....
        /*7d58*/ 	.word	0xffffffff


	//   ....[72]....
        /*7d5c*/ 	.word	0xffffffff


	//   ....[73]....
        /*7d60*/ 	.word	0xffffffff


	//   ....[74]....
        /*7d64*/ 	.word	0xffffffff


	//   ....[75]....
        /*7d68*/ 	.word	0xffffffff


	//   ....[76]....
        /*7d6c*/ 	.word	0xffffffff


	//   ....[77]....
        /*7d70*/ 	.word	0xffffffff


	//   ....[78]....
        /*7d74*/ 	.word	0xffffffff


	//   ....[79]....
        /*7d78*/ 	.word	0xffffffff


	//   ....[80]....
        /*7d7c*/ 	.word	0xffffffff


	//   ....[81]....
        /*7d80*/ 	.word	0xffffffff


	//   ....[82]....
        /*7d84*/ 	.word	0xffffffff


	//   ....[83]....
        /*7d88*/ 	.word	0xffffffff


	//   ....[84]....
        /*7d8c*/ 	.word	0xffffffff


	//   ....[85]....
        /*7d90*/ 	.word	0xffffffff


	//   ....[86]....
        /*7d94*/ 	.word	0xffffffff


	//   ....[87]....
        /*7d98*/ 	.word	0xffffffff


	//   ....[88]....
        /*7d9c*/ 	.word	0xffffffff


	//   ....[89]....
        /*7da0*/ 	.word	0xffffffff


	//   ....[90]....
        /*7da4*/ 	.word	0xffffffff


	//   ....[91]....
        /*7da8*/ 	.word	0xffffffff


	//   ....[92]....
        /*7dac*/ 	.word	0xffffffff


	//   ....[93]....
        /*7db0*/ 	.word	0xffffffff


	//   ....[94]....
        /*7db4*/ 	.word	0xffffffff


	//   ....[95]....
        /*7db8*/ 	.word	0xffffffff


	//   ....[96]....
        /*7dbc*/ 	.word	0xffffffff


	//   ....[97]....
        /*7dc0*/ 	.word	0xffffffff


	//   ....[98]....
        /*7dc4*/ 	.word	0xffffffff


	//   ....[99]....
        /*7dc8*/ 	.word	0xffffffff


	//   ....[100]....
        /*7dcc*/ 	.word	0xffffffff


	//   ....[101]....
        /*7dd0*/ 	.word	0xffffffff


	//   ....[102]....
        /*7dd4*/ 	.word	0xffffffff


	//   ....[103]....
        /*7dd8*/ 	.word	0xffffffff


	//   ....[104]....
        /*7ddc*/ 	.word	0xffffffff


	//   ....[105]....
        /*7de0*/ 	.word	0xffffffff


	//   ....[106]....
        /*7de4*/ 	.word	0xffffffff


	//   ....[107]....
        /*7de8*/ 	.word	0xffffffff


	//   ....[108]....
        /*7dec*/ 	.word	0xffffffff


	//   ....[109]....
        /*7df0*/ 	.word	0xffffffff


	//   ....[110]....
        /*7df4*/ 	.word	0xffffffff


	//   ....[111]....
        /*7df8*/ 	.word	0xffffffff


	//   ....[112]....
        /*7dfc*/ 	.word	0xffffffff


	//   ....[113]....
        /*7e00*/ 	.word	0xffffffff


	//   ....[114]....
        /*7e04*/ 	.word	0xffffffff


	//   ....[115]....
        /*7e08*/ 	.word	0xffffffff


	//   ....[116]....
        /*7e0c*/ 	.word	0xffffffff


	//   ....[117]....
        /*7e10*/ 	.word	0xffffffff


	//   ....[118]....
        /*7e14*/ 	.word	0xffffffff


	//   ....[119]....
        /*7e18*/ 	.word	0xffffffff


	//   ....[120]....
        /*7e1c*/ 	.word	0xffffffff


	//   ....[121]....
        /*7e20*/ 	.word	0xffffffff


	//   ....[122]....
        /*7e24*/ 	.word	0xffffffff


	//   ....[123]....
        /*7e28*/ 	.word	0xffffffff


	//   ....[124]....
        /*7e2c*/ 	.word	0xffffffff


	//   ....[125]....
        /*7e30*/ 	.word	0xffffffff


	//   ....[126]....
        /*7e34*/ 	.word	0xffffffff


	//   ....[127]....
        /*7e38*/ 	.word	0xffffffff


	//   ....[128]....
        /*7e3c*/ 	.word	0xffffffff


	//   ....[129]....
        /*7e40*/ 	.word	0xffffffff


	//   ....[130]....
        /*7e44*/ 	.word	0xffffffff


	//   ....[131]....
        /*7e48*/ 	.word	0xffffffff


	//   ....[132]....
        /*7e4c*/ 	.word	0xffffffff


	//   ....[133]....
        /*7e50*/ 	.word	0xffffffff


	//   ....[134]....
        /*7e54*/ 	.word	0xffffffff


	//   ....[135]....
        /*7e58*/ 	.word	0xffffffff


	//   ....[136]....
        /*7e5c*/ 	.word	0xffffffff


	//   ....[137]....
        /*7e60*/ 	.word	0xffffffff


	//   ....[138]....
        /*7e64*/ 	.word	0xffffffff


	//   ....[139]....
        /*7e68*/ 	.word	0xffffffff


	//   ....[140]....
        /*7e6c*/ 	.word	0xffffffff


	//   ....[141]....
        /*7e70*/ 	.word	0xffffffff


	//   ....[142]....
        /*7e74*/ 	.word	0xffffffff


	//   ....[143]....
        /*7e78*/ 	.word	0xffffffff


	//   ....[144]....
        /*7e7c*/ 	.word	0xffffffff


	//   ....[145]....
        /*7e80*/ 	.word	0xffffffff


	//   ....[146]....
        /*7e84*/ 	.word	0xffffffff


	//   ....[147]....
        /*7e88*/ 	.word	0xffffffff


	//   ....[148]....
        /*7e8c*/ 	.word	0xffffffff


	//   ....[149]....
        /*7e90*/ 	.word	0xffffffff


	//   ....[150]....
        /*7e94*/ 	.word	0xffffffff


	//   ....[151]....
        /*7e98*/ 	.word	0xffffffff


	//   ....[152]....
        /*7e9c*/ 	.word	0xffffffff


	//   ....[153]....
        /*7ea0*/ 	.word	0xffffffff


	//   ....[154]....
        /*7ea4*/ 	.word	0xffffffff


	//   ....[155]....
        /*7ea8*/ 	.word	0xffffffff


	//   ....[156]....
        /*7eac*/ 	.word	0xffffffff


	//   ....[157]....
        /*7eb0*/ 	.word	0xffffffff


	//   ....[158]....
        /*7eb4*/ 	.word	0xffffffff


	//   ....[159]....
        /*7eb8*/ 	.word	0xffffffff


	//   ....[160]....
        /*7ebc*/ 	.word	0xffffffff


	//   ....[161]....
        /*7ec0*/ 	.word	0xffffffff


	//   ....[162]....
        /*7ec4*/ 	.word	0xffffffff


	//   ....[163]....
        /*7ec8*/ 	.word	0xffffffff


	//   ....[164]....
        /*7ecc*/ 	.word	0xffffffff


	//   ....[165]....
        /*7ed0*/ 	.word	0xffffffff


	//   ....[166]....
        /*7ed4*/ 	.word	0xffffffff


	//   ....[167]....
        /*7ed8*/ 	.word	0xffffffff


	//   ....[168]....
        /*7edc*/ 	.word	0xffffffff


	//   ....[169]....
        /*7ee0*/ 	.word	0xffffffff


	//   ....[170]....
        /*7ee4*/ 	.word	0xffffffff


	//   ....[171]....
        /*7ee8*/ 	.word	0xffffffff


	//   ....[172]....
        /*7eec*/ 	.word	0xffffffff


	//   ....[173]....
        /*7ef0*/ 	.word	0xffffffff


	//   ....[174]....
        /*7ef4*/ 	.word	0xffffffff


	//   ....[175]....
        /*7ef8*/ 	.word	0xffffffff


	//   ....[176]....
        /*7efc*/ 	.word	0xffffffff


	//   ....[177]....
        /*7f00*/ 	.word	0xffffffff


	//   ....[178]....
        /*7f04*/ 	.word	0xffffffff


	//   ....[179]....
        /*7f08*/ 	.word	0xffffffff


	//   ....[180]....
        /*7f0c*/ 	.word	0xffffffff


	//   ....[181]....
        /*7f10*/ 	.word	0xffffffff


	//   ....[182]....
        /*7f14*/ 	.word	0xffffffff


	//   ....[183]....
        /*7f18*/ 	.word	0xffffffff


	//   ....[184]....
        /*7f1c*/ 	.word	0xffffffff


	//   ....[185]....
        /*7f20*/ 	.word	0xffffffff


	//   ....[186]....
        /*7f24*/ 	.word	0xffffffff


	//   ....[187]....
        /*7f28*/ 	.word	0xffffffff


	//   ....[188]....
        /*7f2c*/ 	.word	0xffffffff


	//   ....[189]....
        /*7f30*/ 	.word	0xffffffff


	//   ....[190]....
        /*7f34*/ 	.word	0xffffffff


	//   ....[191]....
        /*7f38*/ 	.word	0xffffffff


	//   ....[192]....
        /*7f3c*/ 	.word	0xffffffff


	//   ....[193]....
        /*7f40*/ 	.word	0xffffffff


	//   ....[194]....
        /*7f44*/ 	.word	0xffffffff


	//   ....[195]....
        /*7f48*/ 	.word	0xffffffff


	//   ....[196]....
        /*7f4c*/ 	.word	0xffffffff


	//   ....[197]....
        /*7f50*/ 	.word	0xffffffff


	//   ....[198]....
        /*7f54*/ 	.word	0xffffffff


	//   ....[199]....
        /*7f58*/ 	.word	0xffffffff


	//   ....[200]....
        /*7f5c*/ 	.word	0xffffffff


	//   ....[201]....
        /*7f60*/ 	.word	0xffffffff


	//   ....[202]....
        /*7f64*/ 	.word	0xffffffff


	//   ....[203]....
        /*7f68*/ 	.word	0xffffffff


	//   ....[204]....
        /*7f6c*/ 	.word	0xffffffff


	//   ....[205]....
        /*7f70*/ 	.word	0xffffffff


	//   ....[206]....
        /*7f74*/ 	.word	0xffffffff


	//   ....[207]....
        /*7f78*/ 	.word	0xffffffff


	//   ....[208]....
        /*7f7c*/ 	.word	0xffffffff


	//   ....[209]....
        /*7f80*/ 	.word	0xffffffff


	//   ....[210]....
        /*7f84*/ 	.word	0xffffffff


	//   ....[211]....
        /*7f88*/ 	.word	0xffffffff


	//   ....[212]....
        /*7f8c*/ 	.word	0xffffffff


	//   ....[213]....
        /*7f90*/ 	.word	0xffffffff


	//   ....[214]....
        /*7f94*/ 	.word	0xffffffff


	//   ....[215]....
        /*7f98*/ 	.word	0xffffffff


	//   ....[216]....
        /*7f9c*/ 	.word	0xffffffff


	//   ....[217]....
        /*7fa0*/ 	.word	0xffffffff


	//   ....[218]....
        /*7fa4*/ 	.word	0xffffffff


	//   ....[219]....
        /*7fa8*/ 	.word	0xffffffff


	//   ....[220]....
        /*7fac*/ 	.word	0xffffffff


	//   ....[221]....
        /*7fb0*/ 	.word	0xffffffff


	//   ....[222]....
        /*7fb4*/ 	.word	0xffffffff


	//   ....[223]....
        /*7fb8*/ 	.word	0xffffffff


	//   ....[224]....
        /*7fbc*/ 	.word	0xffffffff


	//   ....[225]....
        /*7fc0*/ 	.word	0xffffffff


	//   ....[226]....
        /*7fc4*/ 	.word	0xffffffff


	//   ....[227]....
        /*7fc8*/ 	.word	0xffffffff


	//   ....[228]....
        /*7fcc*/ 	.word	0xffffffff


	//   ....[229]....
        /*7fd0*/ 	.word	0xffffffff


	//   ....[230]....
        /*7fd4*/ 	.word	0xffffffff


	//   ....[231]....
        /*7fd8*/ 	.word	0xffffffff


	//   ....[232]....
        /*7fdc*/ 	.word	0xffffffff


	//   ....[233]....
        /*7fe0*/ 	.word	0xffffffff


	//   ....[234]....
        /*7fe4*/ 	.word	0xffffffff


	//   ....[235]....
        /*7fe8*/ 	.word	0xffffffff


	//   ....[236]....
        /*7fec*/ 	.word	0xffffffff


	//   ....[237]....
        /*7ff0*/ 	.word	0xffffffff


	//   ....[238]....
        /*7ff4*/ 	.word	0xffffffff


	//   ....[239]....
        /*7ff8*/ 	.word	0xffffffff


	//   ....[240]....
        /*7ffc*/ 	.word	0xffffffff


	//   ....[241]....
        /*8000*/ 	.word	0xffffffff


	//   ....[242]....
        /*8004*/ 	.word	0xffffffff


	//   ....[243]....
        /*8008*/ 	.word	0xffffffff


	//   ....[244]....
        /*800c*/ 	.word	0xffffffff


	//   ....[245]....
        /*8010*/ 	.word	0xffffffff


	//   ....[246]....
        /*8014*/ 	.word	0xffffffff


	//   ....[247]....
        /*8018*/ 	.word	0xffffffff


	//   ....[248]....
        /*801c*/ 	.word	0xffffffff


	//   ....[249]....
        /*8020*/ 	.word	0xffffffff


	//   ....[250]....
        /*8024*/ 	.word	0xffffffff


	//   ....[251]....
        /*8028*/ 	.word	0xffffffff


	//   ....[252]....
        /*802c*/ 	.word	0xffffffff


	//   ....[253]....
        /*8030*/ 	.word	0xffffffff


	//   ....[254]....
        /*8034*/ 	.word	0xffffffff


	//   ....[255]....
        /*8038*/ 	.word	0xffffffff


	//----- nvinfo : EIATTR_COOP_GROUP_INSTR_OFFSETS
	.align		4
.L_145:
        /*803c*/ 	.byte	0x04, 0x28
        /*803e*/ 	.short	(.L_147 - .L_146)


	//   ....[0]....
.L_146:
        /*8040*/ 	.word	0x00000020


	//   ....[1]....
        /*8044*/ 	.word	0x00000030


	//   ....[2]....
        /*8048*/ 	.word	0x00000040


	//   ....[3]....
        /*804c*/ 	.word	0x00000060


	//   ....[4]....
        /*8050*/ 	.word	0x000000c0


	//   ....[5]....
        /*8054*/ 	.word	0x000000e0


	//   ....[6]....
        /*8058*/ 	.word	0x000000f0


	//   ....[7]....
        /*805c*/ 	.word	0x00000100


	//   ....[8]....
        /*8060*/ 	.word	0x00000110


	//   ....[9]....
        /*8064*/ 	.word	0x00000140


	//   ....[10]....
        /*8068*/ 	.word	0x00000150


	//   ....[11]....
        /*806c*/ 	.word	0x00000160


	//   ....[12]....
        /*8070*/ 	.word	0x00000170


	//   ....[13]....
        /*8074*/ 	.word	0x000001a0


	//   ....[14]....
        /*8078*/ 	.word	0x000001b0


	//   ....[15]....
        /*807c*/ 	.word	0x000001c0


	//   ....[16]....
        /*8080*/ 	.word	0x000001d0


	//   ....[17]....
        /*8084*/ 	.word	0x00000200


	//   ....[18]....
        /*8088*/ 	.word	0x00000210


	//   ....[19]....
        /*808c*/ 	.word	0x00000220


	//   ....[20]....
        /*8090*/ 	.word	0x00000230


	//   ....[21]....
        /*8094*/ 	.word	0x00000260


	//   ....[22]....
        /*8098*/ 	.word	0x00000270


	//   ....[23]....
        /*809c*/ 	.word	0x00000280


	//   ....[24]....
        /*80a0*/ 	.word	0x00000290


	//   ....[25]....
        /*80a4*/ 	.word	0x000002c0


	//   ....[26]....
        /*80a8*/ 	.word	0x000002d0


	//   ....[27]....
        /*80ac*/ 	.word	0x000002e0


	//   ....[28]....
        /*80b0*/ 	.word	0x000002f0


	//   ....[29]....
        /*80b4*/ 	.word	0x00000320


	//   ....[30]....
        /*80b8*/ 	.word	0x00000330


	//   ....[31]....
        /*80bc*/ 	.word	0x00000340


	//   ....[32]....
        /*80c0*/ 	.word	0x00000350


	//   ....[33]....
        /*80c4*/ 	.word	0x00000380


	//   ....[34]....
        /*80c8*/ 	.word	0x00000390


	//   ....[35]....
        /*80cc*/ 	.word	0x000003a0


	//   ....[36]....
        /*80d0*/ 	.word	0x000003b0


	//   ....[37]....
        /*80d4*/ 	.word	0x000003e0


	//   ....[38]....
        /*80d8*/ 	.word	0x000003f0


	//   ....[39]....
        /*80dc*/ 	.word	0x00000400


	//   ....[40]....
        /*80e0*/ 	.word	0x00000410


	//   ....[41]....
        /*80e4*/ 	.word	0x00000440


	//   ....[42]....
        /*80e8*/ 	.word	0x00000450


	//   ....[43]....
        /*80ec*/ 	.word	0x00000460


	//   ....[44]....
        /*80f0*/ 	.word	0x00000470


	//   ....[45]....
        /*80f4*/ 	.word	0x000004a0


	//   ....[46]....
        /*80f8*/ 	.word	0x000004b0


	//   ....[47]....
        /*80fc*/ 	.word	0x000004c0


	//   ....[48]....
        /*8100*/ 	.word	0x000004d0


	//   ....[49]....
        /*8104*/ 	.word	0x00000500


	//   ....[50]....
        /*8108*/ 	.word	0x00000510


	//   ....[51]....
        /*810c*/ 	.word	0x00000520


	//   ....[52]....
        /*8110*/ 	.word	0x00000530


	//   ....[53]....
        /*8114*/ 	.word	0x00000560


	//   ....[54]....
        /*8118*/ 	.word	0x00000570


	//   ....[55]....
        /*811c*/ 	.word	0x00000580


	//   ....[56]....
        /*8120*/ 	.word	0x00000590


	//   ....[57]....
        /*8124*/ 	.word	0x000005c0


	//   ....[58]....
        /*8128*/ 	.word	0x000005d0


	//   ....[59]....
        /*812c*/ 	.word	0x000005e0


	//   ....[60]....
        /*8130*/ 	.word	0x000005f0


	//   ....[61]....
        /*8134*/ 	.word	0x00000620


	//   ....[62]....
        /*8138*/ 	.word	0x00000630


	//   ....[63]....
        /*813c*/ 	.word	0x00000640


	//   ....[64]....
        /*8140*/ 	.word	0x00000650


	//   ....[65]....
        /*8144*/ 	.word	0x00000680


	//   ....[66]....
        /*8148*/ 	.word	0x00000690


	//   ....[67]....
        /*814c*/ 	.word	0x000006a0


	//   ....[68]....
        /*8150*/ 	.word	0x000006b0


	//   ....[69]....
        /*8154*/ 	.word	0x000006e0


	//   ....[70]....
        /*8158*/ 	.word	0x000006f0


	//   ....[71]....
        /*815c*/ 	.word	0x00000700


	//   ....[72]....
        /*8160*/ 	.word	0x00000710


	//   ....[73]....
        /*8164*/ 	.word	0x00000740


	//   ....[74]....
        /*8168*/ 	.word	0x00000750


	//   ....[75]....
        /*816c*/ 	.word	0x00000760


	//   ....[76]....
        /*8170*/ 	.word	0x00000770


	//   ....[77]....
        /*8174*/ 	.word	0x000007a0


	//   ....[78]....
        /*8178*/ 	.word	0x000007b0


	//   ....[79]....
        /*817c*/ 	.word	0x000007c0


	//   ....[80]....
        /*8180*/ 	.word	0x000007d0


	//   ....[81]....
        /*8184*/ 	.word	0x00000800


	//   ....[82]....
        /*8188*/ 	.word	0x00000810


	//   ....[83]....
        /*818c*/ 	.word	0x00000820


	//   ....[84]....
        /*8190*/ 	.word	0x00000830


	//   ....[85]....
        /*8194*/ 	.word	0x00000860


	//   ....[86]....
        /*8198*/ 	.word	0x00000870


	//   ....[87]....
        /*819c*/ 	.word	0x00000880


	//   ....[88]....
        /*81a0*/ 	.word	0x00000890


	//   ....[89]....
        /*81a4*/ 	.word	0x000008c0


	//   ....[90]....
        /*81a8*/ 	.word	0x000008d0


	//   ....[91]....
        /*81ac*/ 	.word	0x000008e0


	//   ....[92]....
        /*81b0*/ 	.word	0x000008f0


	//   ....[93]....
        /*81b4*/ 	.word	0x00000920


	//   ....[94]....
        /*81b8*/ 	.word	0x00000930


	//   ....[95]....
        /*81bc*/ 	.word	0x00000940


	//   ....[96]....
        /*81c0*/ 	.word	0x00000950


	//   ....[97]....
        /*81c4*/ 	.word	0x00000980


	//   ....[98]....
        /*81c8*/ 	.word	0x00000990


	//   ....[99]....
        /*81cc*/ 	.word	0x000009a0


	//   ....[100]....
        /*81d0*/ 	.word	0x000009b0


	//   ....[101]....
        /*81d4*/ 	.word	0x000009e0


	//   ....[102]....
        /*81d8*/ 	.word	0x000009f0


	//   ....[103]....
        /*81dc*/ 	.word	0x00000a00


	//   ....[104]....
        /*81e0*/ 	.word	0x00000a10


	//   ....[105]....
        /*81e4*/ 	.word	0x00000a40


	//   ....[106]....
        /*81e8*/ 	.word	0x00000a50


	//   ....[107]....
        /*81ec*/ 	.word	0x00000a60


	//   ....[108]....
        /*81f0*/ 	.word	0x00000a70


	//   ....[109]....
        /*81f4*/ 	.word	0x00000aa0


	//   ....[110]....
        /*81f8*/ 	.word	0x00000ab0


	//   ....[111]....
        /*81fc*/ 	.word	0x00000ac0


	//   ....[112]....
        /*8200*/ 	.word	0x00000ad0


	//   ....[113]....
        /*8204*/ 	.word	0x00000b00


	//   ....[114]....
        /*8208*/ 	.word	0x00000b10


	//   ....[115]....
        /*820c*/ 	.word	0x00000b20


	//   ....[116]....
        /*8210*/ 	.word	0x00000b30


	//   ....[117]....
        /*8214*/ 	.word	0x00000b60


	//   ....[118]....
        /*8218*/ 	.word	0x00000b70


	//   ....[119]....
        /*821c*/ 	.word	0x00000b80


	//   ....[120]....
        /*8220*/ 	.word	0x00000b90


	//   ....[121]....
        /*8224*/ 	.word	0x00000bc0


	//   ....[122]....
        /*8228*/ 	.word	0x00000bd0


	//   ....[123]....
        /*822c*/ 	.word	0x00000be0


	//   ....[124]....
        /*8230*/ 	.word	0x00000bf0


	//   ....[125]....
        /*8234*/ 	.word	0x00000c20


	//   ....[126]....
        /*8238*/ 	.word	0x00000c30


	//   ....[127]....
        /*823c*/ 	.word	0x00000c40


	//   ....[128]....
        /*8240*/ 	.word	0x00000c50


	//   ....[129]....
        /*8244*/ 	.word	0x00000c80


	//   ....[130]....
        /*8248*/ 	.word	0x00000c90


	//   ....[131]....
        /*824c*/ 	.word	0x00000ca0


	//   ....[132]....
        /*8250*/ 	.word	0x00000cb0


	//   ....[133]....
        /*8254*/ 	.word	0x00000ce0


	//   ....[134]....
        /*8258*/ 	.word	0x00000cf0


	//   ....[135]....
        /*825c*/ 	.word	0x00000d00


	//   ....[136]....
        /*8260*/ 	.word	0x00000d10


	//   ....[137]....
        /*8264*/ 	.word	0x00000d40


	//   ....[138]....
        /*8268*/ 	.word	0x00000d50


	//   ....[139]....
        /*826c*/ 	.word	0x00000d60


	//   ....[140]....
        /*8270*/ 	.word	0x00000d70


	//   ....[141]....
        /*8274*/ 	.word	0x00000da0


	//   ....[142]....
        /*8278*/ 	.word	0x00000db0


	//   ....[143]....
        /*827c*/ 	.word	0x00000dc0


	//   ....[144]....
        /*8280*/ 	.word	0x00000dd0


	//   ....[145]....
        /*8284*/ 	.word	0x00000e00


	//   ....[146]....
        /*8288*/ 	.word	0x00000e10


	//   ....[147]....
        /*828c*/ 	.word	0x00000e20


	//   ....[148]....
        /*8290*/ 	.word	0x00000e30


	//   ....[149]....
        /*8294*/ 	.word	0x00000e60


	//   ....[150]....
        /*8298*/ 	.word	0x00000e70


	//   ....[151]....
        /*829c*/ 	.word	0x00000e80


	//   ....[152]....
        /*82a0*/ 	.word	0x00000e90


	//   ....[153]....
        /*82a4*/ 	.word	0x00000ec0


	//   ....[154]....
        /*82a8*/ 	.word	0x00000ed0


	//   ....[155]....
        /*82ac*/ 	.word	0x00000ee0


	//   ....[156]....
        /*82b0*/ 	.word	0x00000ef0


	//   ....[157]....
        /*82b4*/ 	.word	0x00000f20


	//   ....[158]....
        /*82b8*/ 	.word	0x00000f30


	//   ....[159]....
        /*82bc*/ 	.word	0x00000f40


	//   ....[160]....
        /*82c0*/ 	.word	0x00000f50


	//   ....[161]....
        /*82c4*/ 	.word	0x00000f80


	//   ....[162]....
        /*82c8*/ 	.word	0x00000f90


	//   ....[163]....
        /*82cc*/ 	.word	0x00000fa0


	//   ....[164]....
        /*82d0*/ 	.word	0x00000fb0


	//   ....[165]....
        /*82d4*/ 	.word	0x00000fe0


	//   ....[166]....
        /*82d8*/ 	.word	0x00000ff0


	//   ....[167]....
        /*82dc*/ 	.word	0x00001000


	//   ....[168]....
        /*82e0*/ 	.word	0x00001010


	//   ....[169]....
        /*82e4*/ 	.word	0x00001040


	//   ....[170]....
        /*82e8*/ 	.word	0x00001050


	//   ....[171]....
        /*82ec*/ 	.word	0x00001060


	//   ....[172]....
        /*82f0*/ 	.word	0x00001070


	//   ....[173]....
        /*82f4*/ 	.word	0x000010a0


	//   ....[174]....
        /*82f8*/ 	.word	0x000010b0


	//   ....[175]....
        /*82fc*/ 	.word	0x000010c0


	//   ....[176]....
        /*8300*/ 	.word	0x000010d0


	//   ....[177]....
        /*8304*/ 	.word	0x00001100


	//   ....[178]....
        /*8308*/ 	.word	0x00001110


	//   ....[179]....
        /*830c*/ 	.word	0x00001120


	//   ....[180]....
        /*8310*/ 	.word	0x00001130


	//   ....[181]....
        /*8314*/ 	.word	0x00001160


	//   ....[182]....
        /*8318*/ 	.word	0x00001170


	//   ....[183]....
        /*831c*/ 	.word	0x00001180


	//   ....[184]....
        /*8320*/ 	.word	0x00001190


	//   ....[185]....
        /*8324*/ 	.word	0x000011c0


	//   ....[186]....
        /*8328*/ 	.word	0x000011d0


	//   ....[187]....
        /*832c*/ 	.word	0x000011e0


	//   ....[188]....
        /*8330*/ 	.word	0x000011f0


	//   ....[189]....
        /*8334*/ 	.word	0x00001220


	//   ....[190]....
        /*8338*/ 	.word	0x00001230


	//   ....[191]....
        /*833c*/ 	.word	0x00001240


	//   ....[192]....
        /*8340*/ 	.word	0x00001250


	//   ....[193]....
        /*8344*/ 	.word	0x00001280


	//   ....[194]....
        /*8348*/ 	.word	0x00001290


	//   ....[195]....
        /*834c*/ 	.word	0x000012a0


	//   ....[196]....
        /*8350*/ 	.word	0x000012b0


	//   ....[197]....
        /*8354*/ 	.word	0x000012e0


	//   ....[198]....
        /*8358*/ 	.word	0x000012f0


	//   ....[199]....
        /*835c*/ 	.word	0x00001300


	//   ....[200]....
        /*8360*/ 	.word	0x00001310


	//   ....[201]....
        /*8364*/ 	.word	0x00001340


	//   ....[202]....
        /*8368*/ 	.word	0x00001350


	//   ....[203]....
        /*836c*/ 	.word	0x00001360


	//   ....[204]....
        /*8370*/ 	.word	0x00001370


	//   ....[205]....
        /*8374*/ 	.word	0x000013a0


	//   ....[206]....
        /*8378*/ 	.word	0x000013b0


	//   ....[207]....
        /*837c*/ 	.word	0x000013c0


	//   ....[208]....
        /*8380*/ 	.word	0x000013d0


	//   ....[209]....
        /*8384*/ 	.word	0x00001400


	//   ....[210]....
        /*8388*/ 	.word	0x00001410


	//   ....[211]....
        /*838c*/ 	.word	0x00001420


	//   ....[212]....
        /*8390*/ 	.word	0x00001430


	//   ....[213]....
        /*8394*/ 	.word	0x00001460


	//   ....[214]....
        /*8398*/ 	.word	0x00001470


	//   ....[215]....
        /*839c*/ 	.word	0x00001480


	//   ....[216]....
        /*83a0*/ 	.word	0x00001490


	//   ....[217]....
        /*83a4*/ 	.word	0x000014c0


	//   ....[218]....
        /*83a8*/ 	.word	0x000014d0


	//   ....[219]....
        /*83ac*/ 	.word	0x000014e0


	//   ....[220]....
        /*83b0*/ 	.word	0x000014f0


	//   ....[221]....
        /*83b4*/ 	.word	0x00001520


	//   ....[222]....
        /*83b8*/ 	.word	0x00001530


	//   ....[223]....
        /*83bc*/ 	.word	0x00001540


	//   ....[224]....
        /*83c0*/ 	.word	0x00001550


	//   ....[225]....
        /*83c4*/ 	.word	0x00001580


	//   ....[226]....
        /*83c8*/ 	.word	0x00001590


	//   ....[227]....
        /*83cc*/ 	.word	0x000015a0


	//   ....[228]....
        /*83d0*/ 	.word	0x000015b0


	//   ....[229]....
        /*83d4*/ 	.word	0x000015e0


	//   ....[230]....
        /*83d8*/ 	.word	0x000015f0


	//   ....[231]....
        /*83dc*/ 	.word	0x00001600


	//   ....[232]....
        /*83e0*/ 	.word	0x00001610


	//   ....[233]....
        /*83e4*/ 	.word	0x00001640


	//   ....[234]....
        /*83e8*/ 	.word	0x00001650


	//   ....[235]....
        /*83ec*/ 	.word	0x00001660


	//   ....[236]....
        /*83f0*/ 	.word	0x00001670


	//   ....[237]....
        /*83f4*/ 	.word	0x000016a0


	//   ....[238]....
        /*83f8*/ 	.word	0x000016b0


	//   ....[239]....
        /*83fc*/ 	.word	0x000016c0


	//   ....[240]....
        /*8400*/ 	.word	0x000016d0


	//   ....[241]....
        /*8404*/ 	.word	0x00001700


	//   ....[242]....
        /*8408*/ 	.word	0x00001710


	//   ....[243]....
        /*840c*/ 	.word	0x00001720


	//   ....[244]....
        /*8410*/ 	.word	0x00001730


	//   ....[245]....
        /*8414*/ 	.word	0x00001760


	//   ....[246]....
        /*8418*/ 	.word	0x00001770


	//   ....[247]....
        /*841c*/ 	.word	0x00001780


	//   ....[248]....
        /*8420*/ 	.word	0x00001790


	//   ....[249]....
        /*8424*/ 	.word	0x000017c0


	//   ....[250]....
        /*8428*/ 	.word	0x000017d0


	//   ....[251]....
        /*842c*/ 	.word	0x000017e0


	//   ....[252]....
        /*8430*/ 	.word	0x000017f0


	//   ....[253]....
        /*8434*/ 	.word	0x00001820


	//   ....[254]....
        /*8438*/ 	.word	0x00001830


	//   ....[255]....
        /*843c*/ 	.word	0x00001840


	//   ....[0]....
        /*8440*/ 	.word	0x00001850


	//   ....[1]....
        /*8444*/ 	.word	0x00001880


	//   ....[2]....
        /*8448*/ 	.word	0x00001890


	//   ....[3]....
        /*844c*/ 	.word	0x000018a0


	//   ....[4]....
        /*8450*/ 	.word	0x000018b0


	//   ....[5]....
        /*8454*/ 	.word	0x000018e0


	//   ....[6]....
        /*8458*/ 	.word	0x000018f0


	//   ....[7]....
        /*845c*/ 	.word	0x00001900


	//   ....[8]....
        /*8460*/ 	.word	0x00001910


	//   ....[9]....
        /*8464*/ 	.word	0x00001940


	//   ....[10]....
        /*8468*/ 	.word	0x00001950


	//   ....[11]....
        /*846c*/ 	.word	0x00001960


	//   ....[12]....
        /*8470*/ 	.word	0x00001970


	//   ....[13]....
        /*8474*/ 	.word	0x000019a0


	//   ....[14]....
        /*8478*/ 	.word	0x000019b0


	//   ....[15]....
        /*847c*/ 	.word	0x000019c0


	//   ....[16]....
        /*8480*/ 	.word	0x000019d0


	//   ....[17]....
        /*8484*/ 	.word	0x00001a00


	//   ....[18]....
        /*8488*/ 	.word	0x00001a10


	//   ....[19]....
        /*848c*/ 	.word	0x00001a20


	//   ....[20]....
        /*8490*/ 	.word	0x00001a30


	//   ....[21]....
        /*8494*/ 	.word	0x00001a60


	//   ....[22]....
        /*8498*/ 	.word	0x00001a70


	//   ....[23]....
        /*849c*/ 	.word	0x00001a80


	//   ....[24]....
        /*84a0*/ 	.word	0x00001a90


	//   ....[25]....
        /*84a4*/ 	.word	0x00001ac0


	//   ....[26]....
        /*84a8*/ 	.word	0x00001ad0


	//   ....[27]....
        /*84ac*/ 	.word	0x00001ae0


	//   ....[28]....
        /*84b0*/ 	.word	0x00001af0


	//   ....[29]....
        /*84b4*/ 	.word	0x00001b20


	//   ....[30]....
        /*84b8*/ 	.word	0x00001b30


	//   ....[31]....
        /*84bc*/ 	.word	0x00001b40


	//   ....[32]....
        /*84c0*/ 	.word	0x00001b50


	//   ....[33]....
        /*84c4*/ 	.word	0x00001b80


	//   ....[34]....
        /*84c8*/ 	.word	0x00001b90


	//   ....[35]....
        /*84cc*/ 	.word	0x00001ba0


	//   ....[36]....
        /*84d0*/ 	.word	0x00001bb0


	//   ....[37]....
        /*84d4*/ 	.word	0x00001be0


	//   ....[38]....
        /*84d8*/ 	.word	0x00001bf0


	//   ....[39]....
        /*84dc*/ 	.word	0x00001c00


	//   ....[40]....
        /*84e0*/ 	.word	0x00001c10


	//   ....[41]....
        /*84e4*/ 	.word	0x00001c40


	//   ....[42]....
        /*84e8*/ 	.word	0x00001c50


	//   ....[43]....
        /*84ec*/ 	.word	0x00001c60


	//   ....[44]....
        /*84f0*/ 	.word	0x00001c70


	//   ....[45]....
        /*84f4*/ 	.word	0x00001ca0


	//   ....[46]....
        /*84f8*/ 	.word	0x00001cb0


	//   ....[47]....
        /*84fc*/ 	.word	0x00001cc0


	//   ....[48]....
        /*8500*/ 	.word	0x00001cd0


	//   ....[49]....
        /*8504*/ 	.word	0x00001d00


	//   ....[50]....
        /*8508*/ 	.word	0x00001d10


	//   ....[51]....
        /*850c*/ 	.word	0x00001d20


	//   ....[52]....
        /*8510*/ 	.word	0x00001d30


	//   ....[53]....
        /*8514*/ 	.word	0x00001d60


	//   ....[54]....
        /*8518*/ 	.word	0x00001d70


	//   ....[55]....
        /*851c*/ 	.word	0x00001d80


	//   ....[56]....
        /*8520*/ 	.word	0x00001d90


	//   ....[57]....
        /*8524*/ 	.word	0x00001dc0


	//   ....[58]....
        /*8528*/ 	.word	0x00001dd0


	//   ....[59]....
        /*852c*/ 	.word	0x00001de0


	//   ....[60]....
        /*8530*/ 	.word	0x00001df0


	//   ....[61]....
        /*8534*/ 	.word	0x00001e20


	//   ....[62]....
        /*8538*/ 	.word	0x00001e30


	//   ....[63]....
        /*853c*/ 	.word	0x00001e40


	//   ....[64]....
        /*8540*/ 	.word	0x00001e50


	//   ....[65]....
        /*8544*/ 	.word	0x00001e80


	//   ....[66]....
        /*8548*/ 	.word	0x00001e90


	//   ....[67]....
        /*854c*/ 	.word	0x00001ea0


	//   ....[68]....
        /*8550*/ 	.word	0x00001eb0


	//   ....[69]....
        /*8554*/ 	.word	0x00001ee0


	//   ....[70]....
        /*8558*/ 	.word	0x00001ef0


	//   ....[71]....
        /*855c*/ 	.word	0x00001f00


	//   ....[72]....
        /*8560*/ 	.word	0x00001f10


	//   ....[73]....
        /*8564*/ 	.word	0x00001f40


	//   ....[74]....
        /*8568*/ 	.word	0x00001f50


	//   ....[75]....
        /*856c*/ 	.word	0x00001f60


	//   ....[76]....
        /*8570*/ 	.word	0x00001f70


	//   ....[77]....
        /*8574*/ 	.word	0x00001fa0


	//   ....[78]....
        /*8578*/ 	.word	0x00001fb0


	//   ....[79]....
        /*857c*/ 	.word	0x00001fc0


	//   ....[80]....
        /*8580*/ 	.word	0x00001fd0


	//   ....[81]....
        /*8584*/ 	.word	0x00002000


	//   ....[82]....
        /*8588*/ 	.word	0x00002010


	//   ....[83]....
        /*858c*/ 	.word	0x00002020


	//   ....[84]....
        /*8590*/ 	.word	0x00002030


	//   ....[85]....
        /*8594*/ 	.word	0x00002060


	//   ....[86]....
        /*8598*/ 	.word	0x00002070


	//   ....[87]....
        /*859c*/ 	.word	0x00002080


	//   ....[88]....
        /*85a0*/ 	.word	0x00002090


	//   ....[89]....
        /*85a4*/ 	.word	0x000020c0


	//   ....[90]....
        /*85a8*/ 	.word	0x000020d0


	//   ....[91]....
        /*85ac*/ 	.word	0x000020e0


	//   ....[92]....
        /*85b0*/ 	.word	0x000020f0


	//   ....[93]....
        /*85b4*/ 	.word	0x00002120


	//   ....[94]....
        /*85b8*/ 	.word	0x00002130


	//   ....[95]....
        /*85bc*/ 	.word	0x00002140


	//   ....[96]....
        /*85c0*/ 	.word	0x00002150


	//   ....[97]....
        /*85c4*/ 	.word	0x00002180


	//   ....[98]....
        /*85c8*/ 	.word	0x00002190


	//   ....[99]....
        /*85cc*/ 	.word	0x000021a0


	//   ....[100]....
        /*85d0*/ 	.word	0x000021b0


	//   ....[101]....
        /*85d4*/ 	.word	0x000021e0


	//   ....[102]....
        /*85d8*/ 	.word	0x000021f0


	//   ....[103]....
        /*85dc*/ 	.word	0x00002200


	//   ....[104]....
        /*85e0*/ 	.word	0x00002210


	//   ....[105]....
        /*85e4*/ 	.word	0x00002240


	//   ....[106]....
        /*85e8*/ 	.word	0x00002250


	//   ....[107]....
        /*85ec*/ 	.word	0x00002260


	//   ....[108]....
        /*85f0*/ 	.word	0x00002270


	//   ....[109]....
        /*85f4*/ 	.word	0x000022a0


	//   ....[110]....
        /*85f8*/ 	.word	0x000022b0


	//   ....[111]....
        /*85fc*/ 	.word	0x000022c0


	//   ....[112]....
        /*8600*/ 	.word	0x000022d0


	//   ....[113]....
        /*8604*/ 	.word	0x00002300


	//   ....[114]....
        /*8608*/ 	.word	0x00002310


	//   ....[115]....
        /*860c*/ 	.word	0x00002320


	//   ....[116]....
        /*8610*/ 	.word	0x00002330


	//   ....[117]....
        /*8614*/ 	.word	0x00002360


	//   ....[118]....
        /*8618*/ 	.word	0x00002370


	//   ....[119]....
        /*861c*/ 	.word	0x00002380


	//   ....[120]....
        /*8620*/ 	.word	0x00002390


	//   ....[121]....
        /*8624*/ 	.word	0x000023c0


	//   ....[122]....
        /*8628*/ 	.word	0x000023d0


	//   ....[123]....
        /*862c*/ 	.word	0x000023e0


	//   ....[124]....
        /*8630*/ 	.word	0x000023f0


	//   ....[125]....
        /*8634*/ 	.word	0x00002420


	//   ....[126]....
        /*8638*/ 	.word	0x00002430


	//   ....[127]....
        /*863c*/ 	.word	0x00002440


	//   ....[128]....
        /*8640*/ 	.word	0x00002450


	//   ....[129]....
        /*8644*/ 	.word	0x00002480


	//   ....[130]....
        /*8648*/ 	.word	0x00002490


	//   ....[131]....
        /*864c*/ 	.word	0x000024a0


	//   ....[132]....
        /*8650*/ 	.word	0x000024b0


	//   ....[133]....
        /*8654*/ 	.word	0x000024e0


	//   ....[134]....
        /*8658*/ 	.word	0x000024f0


	//   ....[135]....
        /*865c*/ 	.word	0x00002500


	//   ....[136]....
        /*8660*/ 	.word	0x00002510


	//   ....[137]....
        /*8664*/ 	.word	0x00002540


	//   ....[138]....
        /*8668*/ 	.word	0x00002550


	//   ....[139]....
        /*866c*/ 	.word	0x00002560


	//   ....[140]....
        /*8670*/ 	.word	0x00002570


	//   ....[141]....
        /*8674*/ 	.word	0x000025a0


	//   ....[142]....
        /*8678*/ 	.word	0x000025b0


	//   ....[143]....
        /*867c*/ 	.word	0x000025c0


	//   ....[144]....
        /*8680*/ 	.word	0x000025d0


	//   ....[145]....
        /*8684*/ 	.word	0x00002600


	//   ....[146]....
        /*8688*/ 	.word	0x00002610


	//   ....[147]....
        /*868c*/ 	.word	0x00002620


	//   ....[148]....
        /*8690*/ 	.word	0x00002630


	//   ....[149]....
        /*8694*/ 	.word	0x00002660


	//   ....[150]....
        /*8698*/ 	.word	0x00002670


	//   ....[151]....
        /*869c*/ 	.word	0x00002680


	//   ....[152]....
        /*86a0*/ 	.word	0x00002690


	//   ....[153]....
        /*86a4*/ 	.word	0x000026c0


	//   ....[154]....
        /*86a8*/ 	.word	0x000026d0


	//   ....[155]....
        /*86ac*/ 	.word	0x000026e0


	//   ....[156]....
        /*86b0*/ 	.word	0x000026f0


	//   ....[157]....
        /*86b4*/ 	.word	0x00002720


	//   ....[158]....
        /*86b8*/ 	.word	0x00002730


	//   ....[159]....
        /*86bc*/ 	.word	0x00002740


	//   ....[160]....
        /*86c0*/ 	.word	0x00002750


	//   ....[161]....
        /*86c4*/ 	.word	0x00002780


	//   ....[162]....
        /*86c8*/ 	.word	0x00002790


	//   ....[163]....
        /*86cc*/ 	.word	0x000027a0


	//   ....[164]....
        /*86d0*/ 	.word	0x000027b0


	//   ....[165]....
        /*86d4*/ 	.word	0x000027e0


	//   ....[166]....
        /*86d8*/ 	.word	0x000027f0


	//   ....[167]....
        /*86dc*/ 	.word	0x00002800


	//   ....[168]....
        /*86e0*/ 	.word	0x00002810


	//   ....[169]....
        /*86e4*/ 	.word	0x00002840


	//   ....[170]....
        /*86e8*/ 	.word	0x00002850


	//   ....[171]....
        /*86ec*/ 	.word	0x00002860


	//   ....[172]....
        /*86f0*/ 	.word	0x00002870


	//   ....[173]....
        /*86f4*/ 	.word	0x000028a0


	//   ....[174]....
        /*86f8*/ 	.word	0x000028b0


	//   ....[175]....
        /*86fc*/ 	.word	0x000028c0


	//   ....[176]....
        /*8700*/ 	.word	0x000028d0


	//   ....[177]....
        /*8704*/ 	.word	0x00002900


	//   ....[178]....
        /*8708*/ 	.word	0x00002910


	//   ....[179]....
        /*870c*/ 	.word	0x00002920


	//   ....[180]....
        /*8710*/ 	.word	0x00002930


	//   ....[181]....
        /*8714*/ 	.word	0x00002960


	//   ....[182]....
        /*8718*/ 	.word	0x00002970


	//   ....[183]....
        /*871c*/ 	.word	0x00002980


	//   ....[184]....
        /*8720*/ 	.word	0x00002990


	//   ....[185]....
        /*8724*/ 	.word	0x000029c0


	//   ....[186]....
        /*8728*/ 	.word	0x000029d0


	//   ....[187]....
        /*872c*/ 	.word	0x000029e0


	//   ....[188]....
        /*8730*/ 	.word	0x000029f0


	//   ....[189]....
        /*8734*/ 	.word	0x00002a20


	//   ....[190]....
        /*8738*/ 	.word	0x00002a30


	//   ....[191]....
        /*873c*/ 	.word	0x00002a40


	//   ....[192]....
        /*8740*/ 	.word	0x00002a50


	//   ....[193]....
        /*8744*/ 	.word	0x00002a80


	//   ....[194]....
        /*8748*/ 	.word	0x00002a90


	//   ....[195]....
        /*874c*/ 	.word	0x00002aa0


	//   ....[196]....
        /*8750*/ 	.word	0x00002ab0


	//   ....[197]....
        /*8754*/ 	.word	0x00002ae0


	//   ....[198]....
        /*8758*/ 	.word	0x00002af0


	//   ....[199]....
        /*875c*/ 	.word	0x00002b00


	//   ....[200]....
        /*8760*/ 	.word	0x00002b10


	//   ....[201]....
        /*8764*/ 	.word	0x00002b40


	//   ....[202]....
        /*8768*/ 	.word	0x00002b50


	//   ....[203]....
        /*876c*/ 	.word	0x00002b60


	//   ....[204]....
        /*8770*/ 	.word	0x00002b70


	//   ....[205]....
        /*8774*/ 	.word	0x00002ba0


	//   ....[206]....
        /*8778*/ 	.word	0x00002bb0


	//   ....[207]....
        /*877c*/ 	.word	0x00002bc0


	//   ....[208]....
        /*8780*/ 	.word	0x00002bd0


	//   ....[209]....
        /*8784*/ 	.word	0x00002c00


	//   ....[210]....
        /*8788*/ 	.word	0x00002c10


	//   ....[211]....
        /*878c*/ 	.word	0x00002c20


	//   ....[212]....
        /*8790*/ 	.word	0x00002c30


	//   ....[213]....
        /*8794*/ 	.word	0x00002c60


	//   ....[214]....
        /*8798*/ 	.word	0x00002c70


	//   ....[215]....
        /*879c*/ 	.word	0x00002c80


	//   ....[216]....
        /*87a0*/ 	.word	0x00002c90


	//   ....[217]....
        /*87a4*/ 	.word	0x00002cc0


	//   ....[218]....
        /*87a8*/ 	.word	0x00002cd0


	//   ....[219]....
        /*87ac*/ 	.word	0x00002ce0


	//   ....[220]....
        /*87b0*/ 	.word	0x00002cf0


	//   ....[221]....
        /*87b4*/ 	.word	0x00002d20


	//   ....[222]....
        /*87b8*/ 	.word	0x00002d30


	//   ....[223]....
        /*87bc*/ 	.word	0x00002d40


	//   ....[224]....
        /*87c0*/ 	.word	0x00002d50


	//   ....[225]....
        /*87c4*/ 	.word	0x00002d80


	//   ....[226]....
        /*87c8*/ 	.word	0x00002d90


	//   ....[227]....
        /*87cc*/ 	.word	0x00002da0


	//   ....[228]....
        /*87d0*/ 	.word	0x00002db0


	//   ....[229]....
        /*87d4*/ 	.word	0x00002de0


	//   ....[230]....
        /*87d8*/ 	.word	0x00002df0


	//   ....[231]....
        /*87dc*/ 	.word	0x00002e00


	//   ....[232]....
        /*87e0*/ 	.word	0x00002e10


	//   ....[233]....
        /*87e4*/ 	.word	0x00002e40


	//   ....[234]....
        /*87e8*/ 	.word	0x00002e50


	//   ....[235]....
        /*87ec*/ 	.word	0x00002e60


	//   ....[236]....
        /*87f0*/ 	.word	0x00002e70


	//   ....[237]....
        /*87f4*/ 	.word	0x00002ea0


	//   ....[238]....
        /*87f8*/ 	.word	0x00002eb0


	//   ....[239]....
        /*87fc*/ 	.word	0x00002ec0


	//   ....[240]....
        /*8800*/ 	.word	0x00002ed0


	//   ....[241]....
        /*8804*/ 	.word	0x00002f00


	//   ....[242]....
        /*8808*/ 	.word	0x00002f10


	//   ....[243]....
        /*880c*/ 	.word	0x00002f20


	//   ....[244]....
        /*8810*/ 	.word	0x00002f30


	//   ....[245]....
        /*8814*/ 	.word	0x00002f60


	//   ....[246]....
        /*8818*/ 	.word	0x00002f70


	//   ....[247]....
        /*881c*/ 	.word	0x00002f80


	//   ....[248]....
        /*8820*/ 	.word	0x00002f90


	//   ....[249]....
        /*8824*/ 	.word	0x00002fc0


	//   ....[250]....
        /*8828*/ 	.word	0x00002fd0


	//   ....[251]....
        /*882c*/ 	.word	0x00002fe0


	//   ....[252]....
        /*8830*/ 	.word	0x00002ff0


	//   ....[253]....
        /*8834*/ 	.word	0x00003020


	//   ....[254]....
        /*8838*/ 	.word	0x00003030


	//   ....[255]....
        /*883c*/ 	.word	0x000060c0


	//   ....[0]....
        /*8840*/ 	.word	0x000060d0


	//   ....[1]....
        /*8844*/ 	.word	0x000060e0


	//   ....[2]....
        /*8848*/ 	.word	0x00006100


	//   ....[3]....
        /*884c*/ 	.word	0x00006110


	//   ....[4]....
        /*8850*/ 	.word	0x00006120


	//   ....[5]....
        /*8854*/ 	.word	0x00006130


	//   ....[6]....
        /*8858*/ 	.word	0x00006160


	//   ....[7]....
        /*885c*/ 	.word	0x00006170


	//   ....[8]....
        /*8860*/ 	.word	0x00006180


	//   ....[9]....
        /*8864*/ 	.word	0x00006190


	//   ....[10]....
        /*8868*/ 	.word	0x000061c0


	//   ....[11]....
        /*886c*/ 	.word	0x000061d0


	//   ....[12]....
        /*8870*/ 	.word	0x000061e0


	//   ....[13]....
        /*8874*/ 	.word	0x000061f0


	//   ....[14]....
        /*8878*/ 	.word	0x00006220


	//   ....[15]....
        /*887c*/ 	.word	0x00006230


	//   ....[16]....
        /*8880*/ 	.word	0x00006240


	//   ....[17]....
        /*8884*/ 	.word	0x00006250


	//   ....[18]....
        /*8888*/ 	.word	0x00006280


	//   ....[19]....
        /*888c*/ 	.word	0x00006290


	//   ....[20]....
        /*8890*/ 	.word	0x000062a0


	//   ....[21]....
        /*8894*/ 	.word	0x000062b0


	//   ....[22]....
        /*8898*/ 	.word	0x000062e0


	//   ....[23]....
        /*889c*/ 	.word	0x000062f0


	//   ....[24]....
        /*88a0*/ 	.word	0x00006300


	//   ....[25]....
        /*88a4*/ 	.word	0x00006310


	//   ....[26]....
        /*88a8*/ 	.word	0x00006340


	//   ....[27]....
        /*88ac*/ 	.word	0x00006350


	//   ....[28]....
        /*88b0*/ 	.word	0x00006360


	//   ....[29]....
        /*88b4*/ 	.word	0x00006370


	//   ....[30]....
        /*88b8*/ 	.word	0x000063a0


	//   ....[31]....
        /*88bc*/ 	.word	0x000063b0


	//   ....[32]....
        /*88c0*/ 	.word	0x000063c0


	//   ....[33]....
        /*88c4*/ 	.word	0x000063d0


	//   ....[34]....
        /*88c8*/ 	.word	0x00006400


	//   ....[35]....
        /*88cc*/ 	.word	0x00006410


	//   ....[36]....
        /*88d0*/ 	.word	0x00006420


	//   ....[37]....
        /*88d4*/ 	.word	0x00006430


	//   ....[38]....
        /*88d8*/ 	.word	0x00006460


	//   ....[39]....
        /*88dc*/ 	.word	0x00006470


	//   ....[40]....
        /*88e0*/ 	.word	0x00006480


	//   ....[41]....
        /*88e4*/ 	.word	0x00006490


	//   ....[42]....
        /*88e8*/ 	.word	0x000064c0


	//   ....[43]....
        /*88ec*/ 	.word	0x000064d0


	//   ....[44]....
        /*88f0*/ 	.word	0x000064e0


	//   ....[45]....
        /*88f4*/ 	.word	0x000064f0


	//   ....[46]....
        /*88f8*/ 	.word	0x00006520


	//   ....[47]....
        /*88fc*/ 	.word	0x00006530


	//   ....[48]....
        /*8900*/ 	.word	0x00006540


	//   ....[49]....
        /*8904*/ 	.word	0x00006550


	//   ....[50]....
        /*8908*/ 	.word	0x00006580


	//   ....[51]....
        /*890c*/ 	.word	0x00006590


	//   ....[52]....
        /*8910*/ 	.word	0x000065a0


	//   ....[53]....
        /*8914*/ 	.word	0x000065b0


	//   ....[54]....
        /*8918*/ 	.word	0x000065e0


	//   ....[55]....
        /*891c*/ 	.word	0x000065f0


	//   ....[56]....
        /*8920*/ 	.word	0x00006600


	//   ....[57]....
        /*8924*/ 	.word	0x00006610


	//   ....[58]....
        /*8928*/ 	.word	0x00006640


	//   ....[59]....
        /*892c*/ 	.word	0x00006650


	//   ....[60]....
        /*8930*/ 	.word	0x00006660


	//   ....[61]....
        /*8934*/ 	.word	0x00006670


	//   ....[62]....
        /*8938*/ 	.word	0x000066a0


	//   ....[63]....
        /*893c*/ 	.word	0x000066b0


	//   ....[64]....
        /*8940*/ 	.word	0x000066c0


	//   ....[65]....
        /*8944*/ 	.word	0x000066d0


	//   ....[66]....
        /*8948*/ 	.word	0x00006700


	//   ....[67]....
        /*894c*/ 	.word	0x00006710


	//   ....[68]....
        /*8950*/ 	.word	0x00006720


	//   ....[69]....
        /*8954*/ 	.word	0x00006730


	//   ....[70]....
        /*8958*/ 	.word	0x00006760


	//   ....[71]....
        /*895c*/ 	.word	0x00006770


	//   ....[72]....
        /*8960*/ 	.word	0x00006780


	//   ....[73]....
        /*8964*/ 	.word	0x00006790


	//   ....[74]....
        /*8968*/ 	.word	0x000067c0


	//   ....[75]....
        /*896c*/ 	.word	0x000067d0


	//   ....[76]....
        /*8970*/ 	.word	0x000067e0


	//   ....[77]....
        /*8974*/ 	.word	0x000067f0


	//   ....[78]....
        /*8978*/ 	.word	0x00006820


	//   ....[79]....
        /*897c*/ 	.word	0x00006830


	//   ....[80]....
        /*8980*/ 	.word	0x00006840


	//   ....[81]....
        /*8984*/ 	.word	0x00006850


	//   ....[82]....
        /*8988*/ 	.word	0x00006880


	//   ....[83]....
        /*898c*/ 	.word	0x00006890


	//   ....[84]....
        /*8990*/ 	.word	0x000068a0


	//   ....[85]....
        /*8994*/ 	.word	0x000068b0


	//   ....[86]....
        /*8998*/ 	.word	0x000068e0


	//   ....[87]....
        /*899c*/ 	.word	0x000068f0


	//   ....[88]....
        /*89a0*/ 	.word	0x00006900


	//   ....[89]....
        /*89a4*/ 	.word	0x00006910


	//   ....[90]....
        /*89a8*/ 	.word	0x00006940


	//   ....[91]....
        /*89ac*/ 	.word	0x00006950


	//   ....[92]....
        /*89b0*/ 	.word	0x00006960


	//   ....[93]....
        /*89b4*/ 	.word	0x00006970


	//   ....[94]....
        /*89b8*/ 	.word	0x000069a0


	//   ....[95]....
        /*89bc*/ 	.word	0x000069b0


	//   ....[96]....
        /*89c0*/ 	.word	0x000069c0


	//   ....[97]....
        /*89c4*/ 	.word	0x000069d0


	//   ....[98]....
        /*89c8*/ 	.word	0x00006a00


	//   ....[99]....
        /*89cc*/ 	.word	0x00006a10


	//   ....[100]....
        /*89d0*/ 	.word	0x00006a20


	//   ....[101]....
        /*89d4*/ 	.word	0x00006a30


	//   ....[102]....
        /*89d8*/ 	.word	0x00006a60


	//   ....[103]....
        /*89dc*/ 	.word	0x00006a70


	//   ....[104]....
        /*89e0*/ 	.word	0x00006a80


	//   ....[105]....
        /*89e4*/ 	.word	0x00006a90


	//   ....[106]....
        /*89e8*/ 	.word	0x00006ac0


	//   ....[107]....
        /*89ec*/ 	.word	0x00006ad0


	//   ....[108]....
        /*89f0*/ 	.word	0x00006ae0


	//   ....[109]....
        /*89f4*/ 	.word	0x00006af0


	//   ....[110]....
        /*89f8*/ 	.word	0x00006b20


	//   ....[111]....
        /*89fc*/ 	.word	0x00006b30


	//   ....[112]....
        /*8a00*/ 	.word	0x00006b40


	//   ....[113]....
        /*8a04*/ 	.word	0x00006b50


	//   ....[114]....
        /*8a08*/ 	.word	0x00006b80


	//   ....[115]....
        /*8a0c*/ 	.word	0x00006b90


	//   ....[116]....
        /*8a10*/ 	.word	0x00006ba0


	//   ....[117]....
        /*8a14*/ 	.word	0x00006bb0


	//   ....[118]....
        /*8a18*/ 	.word	0x00006be0


	//   ....[119]....
        /*8a1c*/ 	.word	0x00006bf0


	//   ....[120]....
        /*8a20*/ 	.word	0x00006c00


	//   ....[121]....
        /*8a24*/ 	.word	0x00006c10


	//   ....[122]....
        /*8a28*/ 	.word	0x00006c40


	//   ....[123]....
        /*8a2c*/ 	.word	0x00006c50


	//   ....[124]....
        /*8a30*/ 	.word	0x00006c60


	//   ....[125]....
        /*8a34*/ 	.word	0x00006c70


	//   ....[126]....
        /*8a38*/ 	.word	0x00006ca0


	//   ....[127]....
        /*8a3c*/ 	.word	0x00006cb0


	//   ....[128]....
        /*8a40*/ 	.word	0x00006cc0


	//   ....[129]....
        /*8a44*/ 	.word	0x00006cd0


	//   ....[130]....
        /*8a48*/ 	.word	0x00006d00


	//   ....[131]....
        /*8a4c*/ 	.word	0x00006d10


	//   ....[132]....
        /*8a50*/ 	.word	0x00006d20


	//   ....[133]....
        /*8a54*/ 	.word	0x00006d30


	//   ....[134]....
        /*8a58*/ 	.word	0x00006d60


	//   ....[135]....
        /*8a5c*/ 	.word	0x00006d70


	//   ....[136]....
        /*8a60*/ 	.word	0x00006d80


	//   ....[137]....
        /*8a64*/ 	.word	0x00006d90


	//   ....[138]....
        /*8a68*/ 	.word	0x00006dc0


	//   ....[139]....
        /*8a6c*/ 	.word	0x00006dd0


	//   ....[140]....
        /*8a70*/ 	.word	0x00006de0


	//   ....[141]....
        /*8a74*/ 	.word	0x00006df0


	//   ....[142]....
        /*8a78*/ 	.word	0x00006e20


	//   ....[143]....
        /*8a7c*/ 	.word	0x00006e30


	//   ....[144]....
        /*8a80*/ 	.word	0x00006e40


	//   ....[145]....
        /*8a84*/ 	.word	0x00006e50


	//   ....[146]....
        /*8a88*/ 	.word	0x00006e80


	//   ....[147]....
        /*8a8c*/ 	.word	0x00006e90


	//   ....[148]....
        /*8a90*/ 	.word	0x00006ea0


	//   ....[149]....
        /*8a94*/ 	.word	0x00006eb0


	//   ....[150]....
        /*8a98*/ 	.word	0x00006ee0


	//   ....[151]....
        /*8a9c*/ 	.word	0x00006ef0


	//   ....[152]....
        /*8aa0*/ 	.word	0x00006f00


	//   ....[153]....
        /*8aa4*/ 	.word	0x00006f10


	//   ....[154]....
        /*8aa8*/ 	.word	0x00006f40


	//   ....[155]....
        /*8aac*/ 	.word	0x00006f50


	//   ....[156]....
        /*8ab0*/ 	.word	0x00006f60


	//   ....[157]....
        /*8ab4*/ 	.word	0x00006f70


	//   ....[158]....
        /*8ab8*/ 	.word	0x00006fa0


	//   ....[159]....
        /*8abc*/ 	.word	0x00006fb0


	//   ....[160]....
        /*8ac0*/ 	.word	0x00006fc0


	//   ....[161]....
        /*8ac4*/ 	.word	0x00006fd0


	//   ....[162]....
        /*8ac8*/ 	.word	0x00007000


	//   ....[163]....
        /*8acc*/ 	.word	0x00007010


	//   ....[164]....
        /*8ad0*/ 	.word	0x00007020


	//   ....[165]....
        /*8ad4*/ 	.word	0x00007030


	//   ....[166]....
        /*8ad8*/ 	.word	0x00007060


	//   ....[167]....
        /*8adc*/ 	.word	0x00007070


	//   ....[168]....
        /*8ae0*/ 	.word	0x00007080


	//   ....[169]....
        /*8ae4*/ 	.word	0x00007090


	//   ....[170]....
        /*8ae8*/ 	.word	0x000070c0


	//   ....[171]....
        /*8aec*/ 	.word	0x000070d0


	//   ....[172]....
        /*8af0*/ 	.word	0x000070e0


	//   ....[173]....
        /*8af4*/ 	.word	0x000070f0


	//   ....[174]....
        /*8af8*/ 	.word	0x00007120


	//   ....[175]....
        /*8afc*/ 	.word	0x00007130


	//   ....[176]....
        /*8b00*/ 	.word	0x00007140


	//   ....[177]....
        /*8b04*/ 	.word	0x00007150


	//   ....[178]....
        /*8b08*/ 	.word	0x00007180


	//   ....[179]....
        /*8b0c*/ 	.word	0x00007190


	//   ....[180]....
        /*8b10*/ 	.word	0x000071a0


	//   ....[181]....
        /*8b14*/ 	.word	0x000071b0


	//   ....[182]....
        /*8b18*/ 	.word	0x000071e0


	//   ....[183]....
        /*8b1c*/ 	.word	0x000071f0


	//   ....[184]....
        /*8b20*/ 	.word	0x00007200


	//   ....[185]....
        /*8b24*/ 	.word	0x00007210


	//   ....[186]....
        /*8b28*/ 	.word	0x00007240


	//   ....[187]....
        /*8b2c*/ 	.word	0x00007250


	//   ....[188]....
        /*8b30*/ 	.word	0x00007260


	//   ....[189]....
        /*8b34*/ 	.word	0x00007270


	//   ....[190]....
        /*8b38*/ 	.word	0x000072a0


	//   ....[191]....
        /*8b3c*/ 	.word	0x000072b0


	//   ....[192]....
        /*8b40*/ 	.word	0x000072c0


	//   ....[193]....
        /*8b44*/ 	.word	0x000072d0


	//   ....[194]....
        /*8b48*/ 	.word	0x00007300


	//   ....[195]....
        /*8b4c*/ 	.word	0x00007310


	//   ....[196]....
        /*8b50*/ 	.word	0x00007320


	//   ....[197]....
        /*8b54*/ 	.word	0x00007330


	//   ....[198]....
        /*8b58*/ 	.word	0x00007360


	//   ....[199]....
        /*8b5c*/ 	.word	0x00007370


	//   ....[200]....
        /*8b60*/ 	.word	0x00007380


	//   ....[201]....
        /*8b64*/ 	.word	0x00007390


	//   ....[202]....
        /*8b68*/ 	.word	0x000073c0


	//   ....[203]....
        /*8b6c*/ 	.word	0x000073d0


	//   ....[204]....
        /*8b70*/ 	.word	0x000073e0


	//   ....[205]....
        /*8b74*/ 	.word	0x000073f0


	//   ....[206]....
        /*8b78*/ 	.word	0x00007420


	//   ....[207]....
        /*8b7c*/ 	.word	0x00007430


	//   ....[208]....
        /*8b80*/ 	.word	0x00007440


	//   ....[209]....
        /*8b84*/ 	.word	0x00007450


	//   ....[210]....
        /*8b88*/ 	.word	0x00007480


	//   ....[211]....
        /*8b8c*/ 	.word	0x00007490


	//   ....[212]....
        /*8b90*/ 	.word	0x000074a0


	//   ....[213]....
        /*8b94*/ 	.word	0x000074b0


	//   ....[214]....
        /*8b98*/ 	.word	0x000074e0


	//   ....[215]....
        /*8b9c*/ 	.word	0x000074f0


	//   ....[216]....
        /*8ba0*/ 	.word	0x00007500


	//   ....[217]....
        /*8ba4*/ 	.word	0x00007510


	//   ....[218]....
        /*8ba8*/ 	.word	0x00007540


	//   ....[219]....
        /*8bac*/ 	.word	0x00007550


	//   ....[220]....
        /*8bb0*/ 	.word	0x00007560


	//   ....[221]....
        /*8bb4*/ 	.word	0x00007570


	//   ....[222]....
        /*8bb8*/ 	.word	0x000075a0


	//   ....[223]....
        /*8bbc*/ 	.word	0x000075b0


	//   ....[224]....
        /*8bc0*/ 	.word	0x000075c0


	//   ....[225]....
        /*8bc4*/ 	.word	0x000075d0


	//   ....[226]....
        /*8bc8*/ 	.word	0x00007600


	//   ....[227]....
        /*8bcc*/ 	.word	0x00007610


	//   ....[228]....
        /*8bd0*/ 	.word	0x00007620


	//   ....[229]....
        /*8bd4*/ 	.word	0x00007630


	//   ....[230]....
        /*8bd8*/ 	.word	0x00007660


	//   ....[231]....
        /*8bdc*/ 	.word	0x00007670


	//   ....[232]....
        /*8be0*/ 	.word	0x00007680


	//   ....[233]....
        /*8be4*/ 	.word	0x00007690


	//   ....[234]....
        /*8be8*/ 	.word	0x000076c0


	//   ....[235]....
        /*8bec*/ 	.word	0x000076d0


	//   ....[236]....
        /*8bf0*/ 	.word	0x000076e0


	//   ....[237]....
        /*8bf4*/ 	.word	0x000076f0


	//   ....[238]....
        /*8bf8*/ 	.word	0x00007720


	//   ....[239]....
        /*8bfc*/ 	.word	0x00007730


	//   ....[240]....
        /*8c00*/ 	.word	0x00007740


	//   ....[241]....
        /*8c04*/ 	.word	0x00007750


	//   ....[242]....
        /*8c08*/ 	.word	0x00007780


	//   ....[243]....
        /*8c0c*/ 	.word	0x00007790


	//   ....[244]....
        /*8c10*/ 	.word	0x000077a0


	//   ....[245]....
        /*8c14*/ 	.word	0x000077b0


	//   ....[246]....
        /*8c18*/ 	.word	0x000077e0


	//   ....[247]....
        /*8c1c*/ 	.word	0x000077f0


	//   ....[248]....
        /*8c20*/ 	.word	0x00007800


	//   ....[249]....
        /*8c24*/ 	.word	0x00007810


	//   ....[250]....
        /*8c28*/ 	.word	0x00007840


	//   ....[251]....
        /*8c2c*/ 	.word	0x00007850


	//   ....[252]....
        /*8c30*/ 	.word	0x00007860


	//   ....[253]....
        /*8c34*/ 	.word	0x00007870


	//   ....[254]....
        /*8c38*/ 	.word	0x000078a0


	//   ....[255]....
        /*8c3c*/ 	.word	0x000078b0


	//   ....[0]....
        /*8c40*/ 	.word	0x000078c0


	//   ....[1]....
        /*8c44*/ 	.word	0x000078d0


	//   ....[2]....
        /*8c48*/ 	.word	0x00007900


	//   ....[3]....
        /*8c4c*/ 	.word	0x00007910


	//   ....[4]....
        /*8c50*/ 	.word	0x00007920


	//   ....[5]....
        /*8c54*/ 	.word	0x00007930


	//   ....[6]....
        /*8c58*/ 	.word	0x00007960


	//   ....[7]....
        /*8c5c*/ 	.word	0x00007970


	//   ....[8]....
        /*8c60*/ 	.word	0x00007980


	//   ....[9]....
        /*8c64*/ 	.word	0x00007990


	//   ....[10]....
        /*8c68*/ 	.word	0x000079c0


	//   ....[11]....
        /*8c6c*/ 	.word	0x000079d0


	//   ....[12]....
        /*8c70*/ 	.word	0x000079e0


	//   ....[13]....
        /*8c74*/ 	.word	0x000079f0


	//   ....[14]....
        /*8c78*/ 	.word	0x00007a20


	//   ....[15]....
        /*8c7c*/ 	.word	0x00007a30


	//   ....[16]....
        /*8c80*/ 	.word	0x00007a40


	//   ....[17]....
        /*8c84*/ 	.word	0x00007a50


	//   ....[18]....
        /*8c88*/ 	.word	0x00007a80


	//   ....[19]....
        /*8c8c*/ 	.word	0x00007a90


	//   ....[20]....
        /*8c90*/ 	.word	0x00007aa0


	//   ....[21]....
        /*8c94*/ 	.word	0x00007ab0


	//   ....[22]....
        /*8c98*/ 	.word	0x00007ae0


	//   ....[23]....
        /*8c9c*/ 	.word	0x00007af0


	//   ....[24]....
        /*8ca0*/ 	.word	0x00007b00


	//   ....[25]....
        /*8ca4*/ 	.word	0x00007b10


	//   ....[26]....
        /*8ca8*/ 	.word	0x00007b40


	//   ....[27]....
        /*8cac*/ 	.word	0x00007b50


	//   ....[28]....
        /*8cb0*/ 	.word	0x00007b60


	//   ....[29]....
        /*8cb4*/ 	.word	0x00007b70


	//   ....[30]....
        /*8cb8*/ 	.word	0x00007ba0


	//   ....[31]....
        /*8cbc*/ 	.word	0x00007bb0


	//   ....[32]....
        /*8cc0*/ 	.word	0x00007bc0


	//   ....[33]....
        /*8cc4*/ 	.word	0x00007bd0


	//   ....[34]....
        /*8cc8*/ 	.word	0x00007c00


	//   ....[35]....
        /*8ccc*/ 	.word	0x00007c10


	//   ....[36]....
        /*8cd0*/ 	.word	0x00007c20


	//   ....[37]....
        /*8cd4*/ 	.word	0x00007c30


	//   ....[38]....
        /*8cd8*/ 	.word	0x00007c60


	//   ....[39]....
        /*8cdc*/ 	.word	0x00007c70


	//   ....[40]....
        /*8ce0*/ 	.word	0x00007c80


	//   ....[41]....
        /*8ce4*/ 	.word	0x00007c90


	//   ....[42]....
        /*8ce8*/ 	.word	0x00007cc0


	//   ....[43]....
        /*8cec*/ 	.word	0x00007cd0


	//   ....[44]....
        /*8cf0*/ 	.word	0x00007ce0


	//   ....[45]....
        /*8cf4*/ 	.word	0x00007cf0


	//   ....[46]....
        /*8cf8*/ 	.word	0x00007d20


	//   ....[47]....
        /*8cfc*/ 	.word	0x00007d30


	//   ....[48]....
        /*8d00*/ 	.word	0x00007d40


	//   ....[49]....
        /*8d04*/ 	.word	0x00007d50


	//   ....[50]....
        /*8d08*/ 	.word	0x00007d80


	//   ....[51]....
        /*8d0c*/ 	.word	0x00007d90


	//   ....[52]....
        /*8d10*/ 	.word	0x00007da0


	//   ....[53]....
        /*8d14*/ 	.word	0x00007db0


	//   ....[54]....
        /*8d18*/ 	.word	0x00007de0


	//   ....[55]....
        /*8d1c*/ 	.word	0x00007df0


	//   ....[56]....
        /*8d20*/ 	.word	0x00007e00


	//   ....[57]....
        /*8d24*/ 	.word	0x00007e10


	//   ....[58]....
        /*8d28*/ 	.word	0x00007e40


	//   ....[59]....
        /*8d2c*/ 	.word	0x00007e50


	//   ....[60]....
        /*8d30*/ 	.word	0x00007e60


	//   ....[61]....
        /*8d34*/ 	.word	0x00007e70


	//   ....[62]....
        /*8d38*/ 	.word	0x00007ea0


	//   ....[63]....
        /*8d3c*/ 	.word	0x00007eb0


	//   ....[64]....
        /*8d40*/ 	.word	0x00007ec0


	//   ....[65]....
        /*8d44*/ 	.word	0x00007ed0


	//   ....[66]....
        /*8d48*/ 	.word	0x00007f00


	//   ....[67]....
        /*8d4c*/ 	.word	0x00007f10


	//   ....[68]....
        /*8d50*/ 	.word	0x00007f20


	//   ....[69]....
        /*8d54*/ 	.word	0x00007f30


	//   ....[70]....
        /*8d58*/ 	.word	0x00007f60


	//   ....[71]....
        /*8d5c*/ 	.word	0x00007f70


	//   ....[72]....
        /*8d60*/ 	.word	0x00007f80


	//   ....[73]....
        /*8d64*/ 	.word	0x00007f90


	//   ....[74]....
        /*8d68*/ 	.word	0x00007fc0


	//   ....[75]....
        /*8d6c*/ 	.word	0x00007fd0


	//   ....[76]....
        /*8d70*/ 	.word	0x00007fe0


	//   ....[77]....
        /*8d74*/ 	.word	0x00007ff0


	//   ....[78]....
        /*8d78*/ 	.word	0x00008020


	//   ....[79]....
        /*8d7c*/ 	.word	0x00008030


	//   ....[80]....
        /*8d80*/ 	.word	0x00008040


	//   ....[81]....
        /*8d84*/ 	.word	0x00008050


	//   ....[82]....
        /*8d88*/ 	.word	0x00008080


	//   ....[83]....
        /*8d8c*/ 	.word	0x00008090


	//   ....[84]....
        /*8d90*/ 	.word	0x000080a0


	//   ....[85]....
        /*8d94*/ 	.word	0x000080b0


	//   ....[86]....
        /*8d98*/ 	.word	0x000080e0


	//   ....[87]....
        /*8d9c*/ 	.word	0x000080f0


	//   ....[88]....
        /*8da0*/ 	.word	0x00008100


	//   ....[89]....
        /*8da4*/ 	.word	0x00008110


	//   ....[90]....
        /*8da8*/ 	.word	0x00008140


	//   ....[91]....
        /*8dac*/ 	.word	0x00008150


	//   ....[92]....
        /*8db0*/ 	.word	0x00008160


	//   ....[93]....
        /*8db4*/ 	.word	0x00008170


	//   ....[94]....
        /*8db8*/ 	.word	0x000081a0


	//   ....[95]....
        /*8dbc*/ 	.word	0x000081b0


	//   ....[96]....
        /*8dc0*/ 	.word	0x000081c0


	//   ....[97]....
        /*8dc4*/ 	.word	0x000081d0


	//   ....[98]....
        /*8dc8*/ 	.word	0x00008200


	//   ....[99]....
        /*8dcc*/ 	.word	0x00008210


	//   ....[100]....
        /*8dd0*/ 	.word	0x00008220


	//   ....[101]....
        /*8dd4*/ 	.word	0x00008230


	//   ....[102]....
        /*8dd8*/ 	.word	0x00008260


	//   ....[103]....
        /*8ddc*/ 	.word	0x00008270


	//   ....[104]....
        /*8de0*/ 	.word	0x00008280


	//   ....[105]....
        /*8de4*/ 	.word	0x00008290


	//   ....[106]....
        /*8de8*/ 	.word	0x000082c0


	//   ....[107]....
        /*8dec*/ 	.word	0x000082d0


	//   ....[108]....
        /*8df0*/ 	.word	0x000082e0


	//   ....[109]....
        /*8df4*/ 	.word	0x000082f0


	//   ....[110]....
        /*8df8*/ 	.word	0x00008320


	//   ....[111]....
        /*8dfc*/ 	.word	0x00008330


	//   ....[112]....
        /*8e00*/ 	.word	0x00008340


	//   ....[113]....
        /*8e04*/ 	.word	0x00008350


	//   ....[114]....
        /*8e08*/ 	.word	0x00008380


	//   ....[115]....
        /*8e0c*/ 	.word	0x00008390


	//   ....[116]....
        /*8e10*/ 	.word	0x000083a0


	//   ....[117]....
        /*8e14*/ 	.word	0x000083b0


	//   ....[118]....
        /*8e18*/ 	.word	0x000083e0


	//   ....[119]....
        /*8e1c*/ 	.word	0x000083f0


	//   ....[120]....
        /*8e20*/ 	.word	0x00008400


	//   ....[121]....
        /*8e24*/ 	.word	0x00008410


	//   ....[122]....
        /*8e28*/ 	.word	0x00008440


	//   ....[123]....
        /*8e2c*/ 	.word	0x00008450


	//   ....[124]....
        /*8e30*/ 	.word	0x00008460


	//   ....[125]....
        /*8e34*/ 	.word	0x00008470


	//   ....[126]....
        /*8e38*/ 	.word	0x000084a0


	//   ....[127]....
        /*8e3c*/ 	.word	0x000084b0


	//   ....[128]....
        /*8e40*/ 	.word	0x000084c0


	//   ....[129]....
        /*8e44*/ 	.word	0x000084d0


	//   ....[130]....
        /*8e48*/ 	.word	0x00008500


	//   ....[131]....
        /*8e4c*/ 	.word	0x00008510


	//   ....[132]....
        /*8e50*/ 	.word	0x00008520


	//   ....[133]....
        /*8e54*/ 	.word	0x00008530


	//   ....[134]....
        /*8e58*/ 	.word	0x00008560


	//   ....[135]....
        /*8e5c*/ 	.word	0x00008570


	//   ....[136]....
        /*8e60*/ 	.word	0x00008580


	//   ....[137]....
        /*8e64*/ 	.word	0x00008590


	//   ....[138]....
        /*8e68*/ 	.word	0x000085c0


	//   ....[139]....
        /*8e6c*/ 	.word	0x000085d0


	//   ....[140]....
        /*8e70*/ 	.word	0x000085e0


	//   ....[141]....
        /*8e74*/ 	.word	0x000085f0


	//   ....[142]....
        /*8e78*/ 	.word	0x00008620


	//   ....[143]....
        /*8e7c*/ 	.word	0x00008630


	//   ....[144]....
        /*8e80*/ 	.word	0x00008640


	//   ....[145]....
        /*8e84*/ 	.word	0x00008650


	//   ....[146]....
        /*8e88*/ 	.word	0x00008680


	//   ....[147]....
        /*8e8c*/ 	.word	0x00008690


	//   ....[148]....
        /*8e90*/ 	.word	0x000086a0


	//   ....[149]....
        /*8e94*/ 	.word	0x000086b0


	//   ....[150]....
        /*8e98*/ 	.word	0x000086e0


	//   ....[151]....
        /*8e9c*/ 	.word	0x000086f0


	//   ....[152]....
        /*8ea0*/ 	.word	0x00008700


	//   ....[153]....
        /*8ea4*/ 	.word	0x00008710


	//   ....[154]....
        /*8ea8*/ 	.word	0x00008740


	//   ....[155]....
        /*8eac*/ 	.word	0x00008750


	//   ....[156]....
        /*8eb0*/ 	.word	0x00008760


	//   ....[157]....
        /*8eb4*/ 	.word	0x00008770


	//   ....[158]....
        /*8eb8*/ 	.word	0x000087a0


	//   ....[159]....
        /*8ebc*/ 	.word	0x000087b0


	//   ....[160]....
        /*8ec0*/ 	.word	0x000087c0


	//   ....[161]....
        /*8ec4*/ 	.word	0x000087d0


	//   ....[162]....
        /*8ec8*/ 	.word	0x00008800


	//   ....[163]....
        /*8ecc*/ 	.word	0x00008810


	//   ....[164]....
        /*8ed0*/ 	.word	0x00008820


	//   ....[165]....
        /*8ed4*/ 	.word	0x00008830


	//   ....[166]....
        /*8ed8*/ 	.word	0x00008860


	//   ....[167]....
        /*8edc*/ 	.word	0x00008870


	//   ....[168]....
        /*8ee0*/ 	.word	0x00008880


	//   ....[169]....
        /*8ee4*/ 	.word	0x00008890


	//   ....[170]....
        /*8ee8*/ 	.word	0x000088c0


	//   ....[171]....
        /*8eec*/ 	.word	0x000088d0


	//   ....[172]....
        /*8ef0*/ 	.word	0x000088e0


	//   ....[173]....
        /*8ef4*/ 	.word	0x000088f0


	//   ....[174]....
        /*8ef8*/ 	.word	0x00008920


	//   ....[175]....
        /*8efc*/ 	.word	0x00008930


	//   ....[176]....
        /*8f00*/ 	.word	0x00008940


	//   ....[177]....
        /*8f04*/ 	.word	0x00008950


	//   ....[178]....
        /*8f08*/ 	.word	0x00008980


	//   ....[179]....
        /*8f0c*/ 	.word	0x00008990


	//   ....[180]....
        /*8f10*/ 	.word	0x000089a0


	//   ....[181]....
        /*8f14*/ 	.word	0x000089b0


	//   ....[182]....
        /*8f18*/ 	.word	0x000089e0


	//   ....[183]....
        /*8f1c*/ 	.word	0x000089f0


	//   ....[184]....
        /*8f20*/ 	.word	0x00008a00


	//   ....[185]....
        /*8f24*/ 	.word	0x00008a10


	//   ....[186]....
        /*8f28*/ 	.word	0x00008a40


	//   ....[187]....
        /*8f2c*/ 	.word	0x00008a50


	//   ....[188]....
        /*8f30*/ 	.word	0x00008a60


	//   ....[189]....
        /*8f34*/ 	.word	0x00008a70


	//   ....[190]....
        /*8f38*/ 	.word	0x00008aa0


	//   ....[191]....
        /*8f3c*/ 	.word	0x00008ab0


	//   ....[192]....
        /*8f40*/ 	.word	0x00008ac0


	//   ....[193]....
        /*8f44*/ 	.word	0x00008ad0


	//   ....[194]....
        /*8f48*/ 	.word	0x00008b00


	//   ....[195]....
        /*8f4c*/ 	.word	0x00008b10


	//   ....[196]....
        /*8f50*/ 	.word	0x00008b20


	//   ....[197]....
        /*8f54*/ 	.word	0x00008b30


	//   ....[198]....
        /*8f58*/ 	.word	0x00008b60


	//   ....[199]....
        /*8f5c*/ 	.word	0x00008b70


	//   ....[200]....
        /*8f60*/ 	.word	0x00008b80


	//   ....[201]....
        /*8f64*/ 	.word	0x00008b90


	//   ....[202]....
        /*8f68*/ 	.word	0x00008bc0


	//   ....[203]....
        /*8f6c*/ 	.word	0x00008bd0


	//   ....[204]....
        /*8f70*/ 	.word	0x00008be0


	//   ....[205]....
        /*8f74*/ 	.word	0x00008bf0


	//   ....[206]....
        /*8f78*/ 	.word	0x00008c20


	//   ....[207]....
        /*8f7c*/ 	.word	0x00008c30


	//   ....[208]....
        /*8f80*/ 	.word	0x00008c40


	//   ....[209]....
        /*8f84*/ 	.word	0x00008c50


	//   ....[210]....
        /*8f88*/ 	.word	0x00008c80


	//   ....[211]....
        /*8f8c*/ 	.word	0x00008c90


	//   ....[212]....
        /*8f90*/ 	.word	0x00008ca0


	//   ....[213]....
        /*8f94*/ 	.word	0x00008cb0


	//   ....[214]....
        /*8f98*/ 	.word	0x00008ce0


	//   ....[215]....
        /*8f9c*/ 	.word	0x00008cf0


	//   ....[216]....
        /*8fa0*/ 	.word	0x00008d00


	//   ....[217]....
        /*8fa4*/ 	.word	0x00008d10


	//   ....[218]....
        /*8fa8*/ 	.word	0x00008d40


	//   ....[219]....
        /*8fac*/ 	.word	0x00008d50


	//   ....[220]....
        /*8fb0*/ 	.word	0x00008d60


	//   ....[221]....
        /*8fb4*/ 	.word	0x00008d70


	//   ....[222]....
        /*8fb8*/ 	.word	0x00008da0


	//   ....[223]....
        /*8fbc*/ 	.word	0x00008db0


	//   ....[224]....
        /*8fc0*/ 	.word	0x00008dc0


	//   ....[225]....
        /*8fc4*/ 	.word	0x00008dd0


	//   ....[226]....
        /*8fc8*/ 	.word	0x00008e00


	//   ....[227]....
        /*8fcc*/ 	.word	0x00008e10


	//   ....[228]....
        /*8fd0*/ 	.word	0x00008e20


	//   ....[229]....
        /*8fd4*/ 	.word	0x00008e30


	//   ....[230]....
        /*8fd8*/ 	.word	0x00008e60


	//   ....[231]....
        /*8fdc*/ 	.word	0x00008e70


	//   ....[232]....
        /*8fe0*/ 	.word	0x00008e80


	//   ....[233]....
        /*8fe4*/ 	.word	0x00008e90


	//   ....[234]....
        /*8fe8*/ 	.word	0x00008ec0


	//   ....[235]....
        /*8fec*/ 	.word	0x00008ed0


	//   ....[236]....
        /*8ff0*/ 	.word	0x00008ee0


	//   ....[237]....
        /*8ff4*/ 	.word	0x00008ef0


	//   ....[238]....
        /*8ff8*/ 	.word	0x00008f20


	//   ....[239]....
        /*8ffc*/ 	.word	0x00008f30


	//   ....[240]....
        /*9000*/ 	.word	0x00008f40


	//   ....[241]....
        /*9004*/ 	.word	0x00008f50


	//   ....[242]....
        /*9008*/ 	.word	0x00008f80


	//   ....[243]....
        /*900c*/ 	.word	0x00008f90


	//   ....[244]....
        /*9010*/ 	.word	0x00008fa0


	//   ....[245]....
        /*9014*/ 	.word	0x00008fb0


	//   ....[246]....
        /*9018*/ 	.word	0x00008fe0


	//   ....[247]....
        /*901c*/ 	.word	0x00008ff0


	//   ....[248]....
        /*9020*/ 	.word	0x00009000


	//   ....[249]....
        /*9024*/ 	.word	0x00009010


	//   ....[250]....
        /*9028*/ 	.word	0x00009040


	//   ....[251]....
        /*902c*/ 	.word	0x00009050


	//   ....[252]....
        /*9030*/ 	.word	0x00009060


	//   ....[253]....
        /*9034*/ 	.word	0x00009070


	//   ....[254]....
        /*9038*/ 	.word	0x000090c0


	//   ....[255]....
        /*903c*/ 	.word	0x0000c120


	//   ....[0]....
        /*9040*/ 	.word	0x0000c130


	//   ....[1]....
        /*9044*/ 	.word	0x0000c140


	//   ....[2]....
        /*9048*/ 	.word	0x0000c160


	//   ....[3]....
        /*904c*/ 	.word	0x0000c170


	//   ....[4]....
        /*9050*/ 	.word	0x0000c180


	//   ....[5]....
        /*9054*/ 	.word	0x0000c190


	//   ....[6]....
        /*9058*/ 	.word	0x0000c1c0


	//   ....[7]....
        /*905c*/ 	.word	0x0000c1d0


	//   ....[8]....
        /*9060*/ 	.word	0x0000c1e0


	//   ....[9]....
        /*9064*/ 	.word	0x0000c1f0


	//   ....[10]....
        /*9068*/ 	.word	0x0000c220


	//   ....[11]....
        /*906c*/ 	.word	0x0000c230


	//   ....[12]....
        /*9070*/ 	.word	0x0000c240


	//   ....[13]....
        /*9074*/ 	.word	0x0000c250


	//   ....[14]....
        /*9078*/ 	.word	0x0000c280


	//   ....[15]....
        /*907c*/ 	.word	0x0000c290


	//   ....[16]....
        /*9080*/ 	.word	0x0000c2a0


	//   ....[17]....
        /*9084*/ 	.word	0x0000c2b0


	//   ....[18]....
        /*9088*/ 	.word	0x0000c2e0


	//   ....[19]....
        /*908c*/ 	.word	0x0000c2f0


	//   ....[20]....
        /*9090*/ 	.word	0x0000c300


	//   ....[21]....
        /*9094*/ 	.word	0x0000c310


	//   ....[22]....
        /*9098*/ 	.word	0x0000c340


	//   ....[23]....
        /*909c*/ 	.word	0x0000c350


	//   ....[24]....
        /*90a0*/ 	.word	0x0000c360


	//   ....[25]....
        /*90a4*/ 	.word	0x0000c370


	//   ....[26]....
        /*90a8*/ 	.word	0x0000c3a0


	//   ....[27]....
        /*90ac*/ 	.word	0x0000c3b0


	//   ....[28]....
        /*90b0*/ 	.word	0x0000c3c0


	//   ....[29]....
        /*90b4*/ 	.word	0x0000c3d0


	//   ....[30]....
        /*90b8*/ 	.word	0x0000c400


	//   ....[31]....
        /*90bc*/ 	.word	0x0000c410


	//   ....[32]....
        /*90c0*/ 	.word	0x0000c420


	//   ....[33]....
        /*90c4*/ 	.word	0x0000c430


	//   ....[34]....
        /*90c8*/ 	.word	0x0000c460


	//   ....[35]....
        /*90cc*/ 	.word	0x0000c470


	//   ....[36]....
        /*90d0*/ 	.word	0x0000c480


	//   ....[37]....
        /*90d4*/ 	.word	0x0000c490


	//   ....[38]....
        /*90d8*/ 	.word	0x0000c4c0


	//   ....[39]....
        /*90dc*/ 	.word	0x0000c4d0


	//   ....[40]....
        /*90e0*/ 	.word	0x0000c4e0


	//   ....[41]....
        /*90e4*/ 	.word	0x0000c4f0


	//   ....[42]....
        /*90e8*/ 	.word	0x0000c520


	//   ....[43]....
        /*90ec*/ 	.word	0x0000c530


	//   ....[44]....
        /*90f0*/ 	.word	0x0000c540


	//   ....[45]....
        /*90f4*/ 	.word	0x0000c550


	//   ....[46]....
        /*90f8*/ 	.word	0x0000c580


	//   ....[47]....
        /*90fc*/ 	.word	0x0000c590


	//   ....[48]....
        /*9100*/ 	.word	0x0000c5a0


	//   ....[49]....
        /*9104*/ 	.word	0x0000c5b0


	//   ....[50]....
        /*9108*/ 	.word	0x0000c5e0


	//   ....[51]....
        /*910c*/ 	.word	0x0000c5f0


	//   ....[52]....
        /*9110*/ 	.word	0x0000c600


	//   ....[53]....
        /*9114*/ 	.word	0x0000c610


	//   ....[54]....
        /*9118*/ 	.word	0x0000c640


	//   ....[55]....
        /*911c*/ 	.word	0x0000c650


	//   ....[56]....
        /*9120*/ 	.word	0x0000c660


	//   ....[57]....
        /*9124*/ 	.word	0x0000c670


	//   ....[58]....
        /*9128*/ 	.word	0x0000c6a0


	//   ....[59]....
        /*912c*/ 	.word	0x0000c6b0


	//   ....[60]....
        /*9130*/ 	.word	0x0000c6c0


	//   ....[61]....
        /*9134*/ 	.word	0x0000c6d0


	//   ....[62]....
        /*9138*/ 	.word	0x0000c700


	//   ....[63]....
        /*913c*/ 	.word	0x0000c710


	//   ....[64]....
        /*9140*/ 	.word	0x0000c720


	//   ....[65]....
        /*9144*/ 	.word	0x0000c730


	//   ....[66]....
        /*9148*/ 	.word	0x0000c760


	//   ....[67]....
        /*914c*/ 	.word	0x0000c770


	//   ....[68]....
        /*9150*/ 	.word	0x0000c780


	//   ....[69]....
        /*9154*/ 	.word	0x0000c790


	//   ....[70]....
        /*9158*/ 	.word	0x0000c7c0


	//   ....[71]....
        /*915c*/ 	.word	0x0000c7d0


	//   ....[72]....
        /*9160*/ 	.word	0x0000c7e0


	//   ....[73]....
        /*9164*/ 	.word	0x0000c7f0


	//   ....[74]....
        /*9168*/ 	.word	0x0000c820


	//   ....[75]....
        /*916c*/ 	.word	0x0000c830


	//   ....[76]....
        /*9170*/ 	.word	0x0000c840


	//   ....[77]....
        /*9174*/ 	.word	0x0000c850


	//   ....[78]....
        /*9178*/ 	.word	0x0000c880


	//   ....[79]....
        /*917c*/ 	.word	0x0000c890


	//   ....[80]....
        /*9180*/ 	.word	0x0000c8a0


	//   ....[81]....
        /*9184*/ 	.word	0x0000c8b0


	//   ....[82]....
        /*9188*/ 	.word	0x0000c8e0


	//   ....[83]....
        /*918c*/ 	.word	0x0000c8f0


	//   ....[84]....
        /*9190*/ 	.word	0x0000c900


	//   ....[85]....
        /*9194*/ 	.word	0x0000c910


	//   ....[86]....
        /*9198*/ 	.word	0x0000c940


	//   ....[87]....
        /*919c*/ 	.word	0x0000c950


	//   ....[88]....
        /*91a0*/ 	.word	0x0000c960


	//   ....[89]....
        /*91a4*/ 	.word	0x0000c970


	//   ....[90]....
        /*91a8*/ 	.word	0x0000c9a0


	//   ....[91]....
        /*91ac*/ 	.word	0x0000c9b0


	//   ....[92]....
        /*91b0*/ 	.word	0x0000c9c0


	//   ....[93]....
        /*91b4*/ 	.word	0x0000c9d0


	//   ....[94]....
        /*91b8*/ 	.word	0x0000ca00


	//   ....[95]....
        /*91bc*/ 	.word	0x0000ca10


	//   ....[96]....
        /*91c0*/ 	.word	0x0000ca20


	//   ....[97]....
        /*91c4*/ 	.word	0x0000ca30


	//   ....[98]....
        /*91c8*/ 	.word	0x0000ca60


	//   ....[99]....
        /*91cc*/ 	.word	0x0000ca70


	//   ....[100]....
        /*91d0*/ 	.word	0x0000ca80


	//   ....[101]....
        /*91d4*/ 	.word	0x0000ca90


	//   ....[102]....
        /*91d8*/ 	.word	0x0000cac0


	//   ....[103]....
        /*91dc*/ 	.word	0x0000cad0


	//   ....[104]....
        /*91e0*/ 	.word	0x0000cae0


	//   ....[105]....
        /*91e4*/ 	.word	0x0000caf0


	//   ....[106]....
        /*91e8*/ 	.word	0x0000cb20


	//   ....[107]....
        /*91ec*/ 	.word	0x0000cb30


	//   ....[108]....
        /*91f0*/ 	.word	0x0000cb40


	//   ....[109]....
        /*91f4*/ 	.word	0x0000cb50


	//   ....[110]....
        /*91f8*/ 	.word	0x0000cb80


	//   ....[111]....
        /*91fc*/ 	.word	0x0000cb90


	//   ....[112]....
        /*9200*/ 	.word	0x0000cba0


	//   ....[113]....
        /*9204*/ 	.word	0x0000cbb0


	//   ....[114]....
        /*9208*/ 	.word	0x0000cbe0


	//   ....[115]....
        /*920c*/ 	.word	0x0000cbf0


	//   ....[116]....
        /*9210*/ 	.word	0x0000cc00


	//   ....[117]....
        /*9214*/ 	.word	0x0000cc10


	//   ....[118]....
        /*9218*/ 	.word	0x0000cc40


	//   ....[119]....
        /*921c*/ 	.word	0x0000cc50


	//   ....[120]....
        /*9220*/ 	.word	0x0000cc60


	//   ....[121]....
        /*9224*/ 	.word	0x0000cc70


	//   ....[122]....
        /*9228*/ 	.word	0x0000cca0


	//   ....[123]....
        /*922c*/ 	.word	0x0000ccb0


	//   ....[124]....
        /*9230*/ 	.word	0x0000ccc0


	//   ....[125]....
        /*9234*/ 	.word	0x0000ccd0


	//   ....[126]....
        /*9238*/ 	.word	0x0000cd00


	//   ....[127]....
        /*923c*/ 	.word	0x0000cd10


	//   ....[128]....
        /*9240*/ 	.word	0x0000cd20


	//   ....[129]....
        /*9244*/ 	.word	0x0000cd30


	//   ....[130]....
        /*9248*/ 	.word	0x0000cd60


	//   ....[131]....
        /*924c*/ 	.word	0x0000cd70


	//   ....[132]....
        /*9250*/ 	.word	0x0000cd80


	//   ....[133]....
        /*9254*/ 	.word	0x0000cd90


	//   ....[134]....
        /*9258*/ 	.word	0x0000cdc0


	//   ....[135]....
        /*925c*/ 	.word	0x0000cdd0


	//   ....[136]....
        /*9260*/ 	.word	0x0000cde0


	//   ....[137]....
        /*9264*/ 	.word	0x0000cdf0


	//   ....[138]....
        /*9268*/ 	.word	0x0000ce20


	//   ....[139]....
        /*926c*/ 	.word	0x0000ce30


	//   ....[140]....
        /*9270*/ 	.word	0x0000ce40


	//   ....[141]....
        /*9274*/ 	.word	0x0000ce50


	//   ....[142]....
        /*9278*/ 	.word	0x0000ce80


	//   ....[143]....
        /*927c*/ 	.word	0x0000ce90


	//   ....[144]....
        /*9280*/ 	.word	0x0000cea0


	//   ....[145]....
        /*9284*/ 	.word	0x0000ceb0


	//   ....[146]....
        /*9288*/ 	.word	0x0000cee0


	//   ....[147]....
        /*928c*/ 	.word	0x0000cef0


	//   ....[148]....
        /*9290*/ 	.word	0x0000cf00


	//   ....[149]....
        /*9294*/ 	.word	0x0000cf10


	//   ....[150]....
        /*9298*/ 	.word	0x0000cf40


	//   ....[151]....
        /*929c*/ 	.word	0x0000cf50


	//   ....[152]....
        /*92a0*/ 	.word	0x0000cf60


	//   ....[153]....
        /*92a4*/ 	.word	0x0000cf70


	//   ....[154]....
        /*92a8*/ 	.word	0x0000cfa0


	//   ....[155]....
        /*92ac*/ 	.word	0x0000cfb0


	//   ....[156]....
        /*92b0*/ 	.word	0x0000cfc0


	//   ....[157]....
        /*92b4*/ 	.word	0x0000cfd0


	//   ....[158]....
        /*92b8*/ 	.word	0x0000d000


	//   ....[159]....
        /*92bc*/ 	.word	0x0000d010


	//   ....[160]....
        /*92c0*/ 	.word	0x0000d020


	//   ....[161]....
        /*92c4*/ 	.word	0x0000d030


	//   ....[162]....
        /*92c8*/ 	.word	0x0000d060


	//   ....[163]....
        /*92cc*/ 	.word	0x0000d070


	//   ....[164]....
        /*92d0*/ 	.word	0x0000d080


	//   ....[165]....
        /*92d4*/ 	.word	0x0000d090


	//   ....[166]....
        /*92d8*/ 	.word	0x0000d0c0


	//   ....[167]....
        /*92dc*/ 	.word	0x0000d0d0


	//   ....[168]....
        /*92e0*/ 	.word	0x0000d0e0


	//   ....[169]....
        /*92e4*/ 	.word	0x0000d0f0


	//   ....[170]....
        /*92e8*/ 	.word	0x0000d120


	//   ....[171]....
        /*92ec*/ 	.word	0x0000d130


	//   ....[172]....
        /*92f0*/ 	.word	0x0000d140


	//   ....[173]....
        /*92f4*/ 	.word	0x0000d150


	//   ....[174]....
        /*92f8*/ 	.word	0x0000d180


	//   ....[175]....
        /*92fc*/ 	.word	0x0000d190


	//   ....[176]....
        /*9300*/ 	.word	0x0000d1a0


	//   ....[177]....
        /*9304*/ 	.word	0x0000d1b0


	//   ....[178]....
        /*9308*/ 	.word	0x0000d1e0


	//   ....[179]....
        /*930c*/ 	.word	0x0000d1f0


	//   ....[180]....
        /*9310*/ 	.word	0x0000d200


	//   ....[181]....
        /*9314*/ 	.word	0x0000d210


	//   ....[182]....
        /*9318*/ 	.word	0x0000d240


	//   ....[183]....
        /*931c*/ 	.word	0x0000d250


	//   ....[184]....
        /*9320*/ 	.word	0x0000d260


	//   ....[185]....
        /*9324*/ 	.word	0x0000d270


	//   ....[186]....
        /*9328*/ 	.word	0x0000d2a0


	//   ....[187]....
        /*932c*/ 	.word	0x0000d2b0


	//   ....[188]....
        /*9330*/ 	.word	0x0000d2c0


	//   ....[189]....
        /*9334*/ 	.word	0x0000d2d0


	//   ....[190]....
        /*9338*/ 	.word	0x0000d300


	//   ....[191]....
        /*933c*/ 	.word	0x0000d310


	//   ....[192]....
        /*9340*/ 	.word	0x0000d320


	//   ....[193]....
        /*9344*/ 	.word	0x0000d330


	//   ....[194]....
        /*9348*/ 	.word	0x0000d360


	//   ....[195]....
        /*934c*/ 	.word	0x0000d370


	//   ....[196]....
        /*9350*/ 	.word	0x0000d380


	//   ....[197]....
        /*9354*/ 	.word	0x0000d390


	//   ....[198]....
        /*9358*/ 	.word	0x0000d3c0


	//   ....[199]....
        /*935c*/ 	.word	0x0000d3d0


	//   ....[200]....
        /*9360*/ 	.word	0x0000d3e0


	//   ....[201]....
        /*9364*/ 	.word	0x0000d3f0


	//   ....[202]....
        /*9368*/ 	.word	0x0000d420


	//   ....[203]....
        /*936c*/ 	.word	0x0000d430


	//   ....[204]....
        /*9370*/ 	.word	0x0000d440


	//   ....[205]....
        /*9374*/ 	.word	0x0000d450


	//   ....[206]....
        /*9378*/ 	.word	0x0000d480


	//   ....[207]....
        /*937c*/ 	.word	0x0000d490


	//   ....[208]....
        /*9380*/ 	.word	0x0000d4a0


	//   ....[209]....
        /*9384*/ 	.word	0x0000d4b0


	//   ....[210]....
        /*9388*/ 	.word	0x0000d4e0


	//   ....[211]....
        /*938c*/ 	.word	0x0000d4f0


	//   ....[212]....
        /*9390*/ 	.word	0x0000d500


	//   ....[213]....
        /*9394*/ 	.word	0x0000d510


	//   ....[214]....
        /*9398*/ 	.word	0x0000d540


	//   ....[215]....
        /*939c*/ 	.word	0x0000d550


	//   ....[216]....
        /*93a0*/ 	.word	0x0000d560


	//   ....[217]....
        /*93a4*/ 	.word	0x0000d570


	//   ....[218]....
        /*93a8*/ 	.word	0x0000d5a0


	//   ....[219]....
        /*93ac*/ 	.word	0x0000d5b0


	//   ....[220]....
        /*93b0*/ 	.word	0x0000d5c0


	//   ....[221]....
        /*93b4*/ 	.word	0x0000d5d0


	//   ....[222]....
        /*93b8*/ 	.word	0x0000d600


	//   ....[223]....
        /*93bc*/ 	.word	0x0000d610


	//   ....[224]....
        /*93c0*/ 	.word	0x0000d620


	//   ....[225]....
        /*93c4*/ 	.word	0x0000d630


	//   ....[226]....
        /*93c8*/ 	.word	0x0000d660


	//   ....[227]....
        /*93cc*/ 	.word	0x0000d670


	//   ....[228]....
        /*93d0*/ 	.word	0x0000d680


	//   ....[229]....
        /*93d4*/ 	.word	0x0000d690


	//   ....[230]....
        /*93d8*/ 	.word	0x0000d6c0


	//   ....[231]....
        /*93dc*/ 	.word	0x0000d6d0


	//   ....[232]....
        /*93e0*/ 	.word	0x0000d6e0


	//   ....[233]....
        /*93e4*/ 	.word	0x0000d6f0


	//   ....[234]....
        /*93e8*/ 	.word	0x0000d720


	//   ....[235]....
        /*93ec*/ 	.word	0x0000d730


	//   ....[236]....
        /*93f0*/ 	.word	0x0000d740


	//   ....[237]....
        /*93f4*/ 	.word	0x0000d750


	//   ....[238]....
        /*93f8*/ 	.word	0x0000d780


	//   ....[239]....
        /*93fc*/ 	.word	0x0000d790


	//   ....[240]....
        /*9400*/ 	.word	0x0000d7a0


	//   ....[241]....
        /*9404*/ 	.word	0x0000d7b0


	//   ....[242]....
        /*9408*/ 	.word	0x0000d7e0


	//   ....[243]....
        /*940c*/ 	.word	0x0000d7f0


	//   ....[244]....
        /*9410*/ 	.word	0x0000d800


	//   ....[245]....
        /*9414*/ 	.word	0x0000d810


	//   ....[246]....
        /*9418*/ 	.word	0x0000d840


	//   ....[247]....
        /*941c*/ 	.word	0x0000d850


	//   ....[248]....
        /*9420*/ 	.word	0x0000d860


	//   ....[249]....
        /*9424*/ 	.word	0x0000d870


	//   ....[250]....
        /*9428*/ 	.word	0x0000d8a0


	//   ....[251]....
        /*942c*/ 	.word	0x0000d8b0


	//   ....[252]....
        /*9430*/ 	.word	0x0000d8c0


	//   ....[253]....
        /*9434*/ 	.word	0x0000d8d0


	//   ....[254]....
        /*9438*/ 	.word	0x0000d900


	//   ....[255]....
        /*943c*/ 	.word	0x0000d910


	//   ....[0]....
        /*9440*/ 	.word	0x0000d920


	//   ....[1]....
        /*9444*/ 	.word	0x0000d930


	//   ....[2]....
        /*9448*/ 	.word	0x0000d960


	//   ....[3]....
        /*944c*/ 	.word	0x0000d970


	//   ....[4]....
        /*9450*/ 	.word	0x0000d980


	//   ....[5]....
        /*9454*/ 	.word	0x0000d990


	//   ....[6]....
        /*9458*/ 	.word	0x0000d9c0


	//   ....[7]....
        /*945c*/ 	.word	0x0000d9d0


	//   ....[8]....
        /*9460*/ 	.word	0x0000d9e0


	//   ....[9]....
        /*9464*/ 	.word	0x0000d9f0


	//   ....[10]....
        /*9468*/ 	.word	0x0000da20


	//   ....[11]....
        /*946c*/ 	.word	0x0000da30


	//   ....[12]....
        /*9470*/ 	.word	0x0000da40


	//   ....[13]....
        /*9474*/ 	.word	0x0000da50


	//   ....[14]....
        /*9478*/ 	.word	0x0000da80


	//   ....[15]....
        /*947c*/ 	.word	0x0000da90


	//   ....[16]....
        /*9480*/ 	.word	0x0000daa0


	//   ....[17]....
        /*9484*/ 	.word	0x0000dab0


	//   ....[18]....
        /*9488*/ 	.word	0x0000dae0


	//   ....[19]....
        /*948c*/ 	.word	0x0000daf0


	//   ....[20]....
        /*9490*/ 	.word	0x0000db00


	//   ....[21]....
        /*9494*/ 	.word	0x0000db10


	//   ....[22]....
        /*9498*/ 	.word	0x0000db40


	//   ....[23]....
        /*949c*/ 	.word	0x0000db50


	//   ....[24]....
        /*94a0*/ 	.word	0x0000db60


	//   ....[25]....
        /*94a4*/ 	.word	0x0000db70


	//   ....[26]....
        /*94a8*/ 	.word	0x0000dba0


	//   ....[27]....
        /*94ac*/ 	.word	0x0000dbb0


	//   ....[28]....
        /*94b0*/ 	.word	0x0000dbc0


	//   ....[29]....
        /*94b4*/ 	.word	0x0000dbd0


	//   ....[30]....
        /*94b8*/ 	.word	0x0000dc00


	//   ....[31]....
        /*94bc*/ 	.word	0x0000dc10


	//   ....[32]....
        /*94c0*/ 	.word	0x0000dc20


	//   ....[33]....
        /*94c4*/ 	.word	0x0000dc30


	//   ....[34]....
        /*94c8*/ 	.word	0x0000dc60


	//   ....[35]....
        /*94cc*/ 	.word	0x0000dc70


	//   ....[36]....
        /*94d0*/ 	.word	0x0000dc80


	//   ....[37]....
        /*94d4*/ 	.word	0x0000dc90


	//   ....[38]....
        /*94d8*/ 	.word	0x0000dcc0


	//   ....[39]....
        /*94dc*/ 	.word	0x0000dcd0


	//   ....[40]....
        /*94e0*/ 	.word	0x0000dce0


	//   ....[41]....
        /*94e4*/ 	.word	0x0000dcf0


	//   ....[42]....
        /*94e8*/ 	.word	0x0000dd20


	//   ....[43]....
        /*94ec*/ 	.word	0x0000dd30


	//   ....[44]....
        /*94f0*/ 	.word	0x0000dd40


	//   ....[45]....
        /*94f4*/ 	.word	0x0000dd50


	//   ....[46]....
        /*94f8*/ 	.word	0x0000dd80


	//   ....[47]....
        /*94fc*/ 	.word	0x0000dd90


	//   ....[48]....
        /*9500*/ 	.word	0x0000dda0


	//   ....[49]....
        /*9504*/ 	.word	0x0000ddb0


	//   ....[50]....
        /*9508*/ 	.word	0x0000dde0


	//   ....[51]....
        /*950c*/ 	.word	0x0000ddf0


	//   ....[52]....
        /*9510*/ 	.word	0x0000de00


	//   ....[53]....
        /*9514*/ 	.word	0x0000de10


	//   ....[54]....
        /*9518*/ 	.word	0x0000de40


	//   ....[55]....
        /*951c*/ 	.word	0x0000de50


	//   ....[56]....
        /*9520*/ 	.word	0x0000de60


	//   ....[57]....
        /*9524*/ 	.word	0x0000de70


	//   ....[58]....
        /*9528*/ 	.word	0x0000dea0


	//   ....[59]....
        /*952c*/ 	.word	0x0000deb0


	//   ....[60]....
        /*9530*/ 	.word	0x0000dec0


	//   ....[61]....
        /*9534*/ 	.word	0x0000ded0


	//   ....[62]....
        /*9538*/ 	.word	0x0000df00


	//   ....[63]....
        /*953c*/ 	.word	0x0000df10


	//   ....[64]....
        /*9540*/ 	.word	0x0000df20


	//   ....[65]....
        /*9544*/ 	.word	0x0000df30


	//   ....[66]....
        /*9548*/ 	.word	0x0000df60


	//   ....[67]....
        /*954c*/ 	.word	0x0000df70


	//   ....[68]....
        /*9550*/ 	.word	0x0000df80


	//   ....[69]....
        /*9554*/ 	.word	0x0000df90


	//   ....[70]....
        /*9558*/ 	.word	0x0000dfc0


	//   ....[71]....
        /*955c*/ 	.word	0x0000dfd0


	//   ....[72]....
        /*9560*/ 	.word	0x0000dfe0


	//   ....[73]....
        /*9564*/ 	.word	0x0000dff0


	//   ....[74]....
        /*9568*/ 	.word	0x0000e020


	//   ....[75]....
        /*956c*/ 	.word	0x0000e030


	//   ....[76]....
        /*9570*/ 	.word	0x0000e040


	//   ....[77]....
        /*9574*/ 	.word	0x0000e050


	//   ....[78]....
        /*9578*/ 	.word	0x0000e080


	//   ....[79]....
        /*957c*/ 	.word	0x0000e090


	//   ....[80]....
        /*9580*/ 	.word	0x0000e0a0


	//   ....[81]....
        /*9584*/ 	.word	0x0000e0b0


	//   ....[82]....
        /*9588*/ 	.word	0x0000e0e0


	//   ....[83]....
        /*958c*/ 	.word	0x0000e0f0


	//   ....[84]....
        /*9590*/ 	.word	0x0000e100


	//   ....[85]....
        /*9594*/ 	.word	0x0000e110


	//   ....[86]....
        /*9598*/ 	.word	0x0000e140


	//   ....[87]....
        /*959c*/ 	.word	0x0000e150


	//   ....[88]....
        /*95a0*/ 	.word	0x0000e160


	//   ....[89]....
        /*95a4*/ 	.word	0x0000e170


	//   ....[90]....
        /*95a8*/ 	.word	0x0000e1a0


	//   ....[91]....
        /*95ac*/ 	.word	0x0000e1b0


	//   ....[92]....
        /*95b0*/ 	.word	0x0000e1c0


	//   ....[93]....
        /*95b4*/ 	.word	0x0000e1d0


	//   ....[94]....
        /*95b8*/ 	.word	0x0000e200


	//   ....[95]....
        /*95bc*/ 	.word	0x0000e210


	//   ....[96]....
        /*95c0*/ 	.word	0x0000e220


	//   ....[97]....
        /*95c4*/ 	.word	0x0000e230


	//   ....[98]....
        /*95c8*/ 	.word	0x0000e260


	//   ....[99]....
        /*95cc*/ 	.word	0x0000e270


	//   ....[100]....
        /*95d0*/ 	.word	0x0000e280


	//   ....[101]....
        /*95d4*/ 	.word	0x0000e290


	//   ....[102]....
        /*95d8*/ 	.word	0x0000e2c0


	//   ....[103]....
        /*95dc*/ 	.word	0x0000e2d0


	//   ....[104]....
        /*95e0*/ 	.word	0x0000e2e0


	//   ....[105]....
        /*95e4*/ 	.word	0x0000e2f0


	//   ....[106]....
        /*95e8*/ 	.word	0x0000e320


	//   ....[107]....
        /*95ec*/ 	.word	0x0000e330


	//   ....[108]....
        /*95f0*/ 	.word	0x0000e340


	//   ....[109]....
        /*95f4*/ 	.word	0x0000e350


	//   ....[110]....
        /*95f8*/ 	.word	0x0000e380


	//   ....[111]....
        /*95fc*/ 	.word	0x0000e390


	//   ....[112]....
        /*9600*/ 	.word	0x0000e3a0


	//   ....[113]....
        /*9604*/ 	.word	0x0000e3b0


	//   ....[114]....
        /*9608*/ 	.word	0x0000e3e0


	//   ....[115]....
        /*960c*/ 	.word	0x0000e3f0


	//   ....[116]....
        /*9610*/ 	.word	0x0000e400


	//   ....[117]....
        /*9614*/ 	.word	0x0000e410


	//   ....[118]....
        /*9618*/ 	.word	0x0000e440


	//   ....[119]....
        /*961c*/ 	.word	0x0000e450


	//   ....[120]....
        /*9620*/ 	.word	0x0000e460


	//   ....[121]....
        /*9624*/ 	.word	0x0000e470


	//   ....[122]....
        /*9628*/ 	.word	0x0000e4a0


	//   ....[123]....
        /*962c*/ 	.word	0x0000e4b0


	//   ....[124]....
        /*9630*/ 	.word	0x0000e4c0


	//   ....[125]....
        /*9634*/ 	.word	0x0000e4d0


	//   ....[126]....
        /*9638*/ 	.word	0x0000e500


	//   ....[127]....
        /*963c*/ 	.word	0x0000e510


	//   ....[128]....
        /*9640*/ 	.word	0x0000e520


	//   ....[129]....
        /*9644*/ 	.word	0x0000e530


	//   ....[130]....
        /*9648*/ 	.word	0x0000e560


	//   ....[131]....
        /*964c*/ 	.word	0x0000e570


	//   ....[132]....
        /*9650*/ 	.word	0x0000e580


	//   ....[133]....
        /*9654*/ 	.word	0x0000e590


	//   ....[134]....
        /*9658*/ 	.word	0x0000e5c0


	//   ....[135]....
        /*965c*/ 	.word	0x0000e5d0


	//   ....[136]....
        /*9660*/ 	.word	0x0000e5e0


	//   ....[137]....
        /*9664*/ 	.word	0x0000e5f0


	//   ....[138]....
        /*9668*/ 	.word	0x0000e620


	//   ....[139]....
        /*966c*/ 	.word	0x0000e630


	//   ....[140]....
        /*9670*/ 	.word	0x0000e640


	//   ....[141]....
        /*9674*/ 	.word	0x0000e650


	//   ....[142]....
        /*9678*/ 	.word	0x0000e680


	//   ....[143]....
        /*967c*/ 	.word	0x0000e690


	//   ....[144]....
        /*9680*/ 	.word	0x0000e6a0


	//   ....[145]....
        /*9684*/ 	.word	0x0000e6b0


	//   ....[146]....
        /*9688*/ 	.word	0x0000e6e0


	//   ....[147]....
        /*968c*/ 	.word	0x0000e6f0


	//   ....[148]....
        /*9690*/ 	.word	0x0000e700


	//   ....[149]....
        /*9694*/ 	.word	0x0000e710


	//   ....[150]....
        /*9698*/ 	.word	0x0000e740


	//   ....[151]....
        /*969c*/ 	.word	0x0000e750


	//   ....[152]....
        /*96a0*/ 	.word	0x0000e760


	//   ....[153]....
        /*96a4*/ 	.word	0x0000e770


	//   ....[154]....
        /*96a8*/ 	.word	0x0000e7a0


	//   ....[155]....
        /*96ac*/ 	.word	0x0000e7b0


	//   ....[156]....
        /*96b0*/ 	.word	0x0000e7c0


	//   ....[157]....
        /*96b4*/ 	.word	0x0000e7d0


	//   ....[158]....
        /*96b8*/ 	.word	0x0000e800


	//   ....[159]....
        /*96bc*/ 	.word	0x0000e810


	//   ....[160]....
        /*96c0*/ 	.word	0x0000e820


	//   ....[161]....
        /*96c4*/ 	.word	0x0000e830


	//   ....[162]....
        /*96c8*/ 	.word	0x0000e860


	//   ....[163]....
        /*96cc*/ 	.word	0x0000e870


	//   ....[164]....
        /*96d0*/ 	.word	0x0000e880


	//   ....[165]....
        /*96d4*/ 	.word	0x0000e890


	//   ....[166]....
        /*96d8*/ 	.word	0x0000e8c0


	//   ....[167]....
        /*96dc*/ 	.word	0x0000e8d0


	//   ....[168]....
        /*96e0*/ 	.word	0x0000e8e0


	//   ....[169]....
        /*96e4*/ 	.word	0x0000e8f0


	//   ....[170]....
        /*96e8*/ 	.word	0x0000e920


	//   ....[171]....
        /*96ec*/ 	.word	0x0000e930


	//   ....[172]....
        /*96f0*/ 	.word	0x0000e940


	//   ....[173]....
        /*96f4*/ 	.word	0x0000e950


	//   ....[174]....
        /*96f8*/ 	.word	0x0000e980


	//   ....[175]....
        /*96fc*/ 	.word	0x0000e990


	//   ....[176]....
        /*9700*/ 	.word	0x0000e9a0


	//   ....[177]....
        /*9704*/ 	.word	0x0000e9b0


	//   ....[178]....
        /*9708*/ 	.word	0x0000e9e0


	//   ....[179]....
        /*970c*/ 	.word	0x0000e9f0


	//   ....[180]....
        /*9710*/ 	.word	0x0000ea00


	//   ....[181]....
        /*9714*/ 	.word	0x0000ea10


	//   ....[182]....
        /*9718*/ 	.word	0x0000ea40


	//   ....[183]....
        /*971c*/ 	.word	0x0000ea50


	//   ....[184]....
        /*9720*/ 	.word	0x0000ea60


	//   ....[185]....
        /*9724*/ 	.word	0x0000ea70


	//   ....[186]....
        /*9728*/ 	.word	0x0000eaa0


	//   ....[187]....
        /*972c*/ 	.word	0x0000eab0


	//   ....[188]....
        /*9730*/ 	.word	0x0000eac0


	//   ....[189]....
        /*9734*/ 	.word	0x0000ead0


	//   ....[190]....
        /*9738*/ 	.word	0x0000eb00


	//   ....[191]....
        /*973c*/ 	.word	0x0000eb10


	//   ....[192]....
        /*9740*/ 	.word	0x0000eb20


	//   ....[193]....
        /*9744*/ 	.word	0x0000eb30


	//   ....[194]....
        /*9748*/ 	.word	0x0000eb60


	//   ....[195]....
        /*974c*/ 	.word	0x0000eb70


	//   ....[196]....
        /*9750*/ 	.word	0x0000eb80


	//   ....[197]....
        /*9754*/ 	.word	0x0000eb90


	//   ....[198]....
        /*9758*/ 	.word	0x0000ebc0


	//   ....[199]....
        /*975c*/ 	.word	0x0000ebd0


	//   ....[200]....
        /*9760*/ 	.word	0x0000ebe0


	//   ....[201]....
        /*9764*/ 	.word	0x0000ebf0


	//   ....[202]....
        /*9768*/ 	.word	0x0000ec20


	//   ....[203]....
        /*976c*/ 	.word	0x0000ec30


	//   ....[204]....
        /*9770*/ 	.word	0x0000ec40


	//   ....[205]....
        /*9774*/ 	.word	0x0000ec50


	//   ....[206]....
        /*9778*/ 	.word	0x0000ec80


	//   ....[207]....
        /*977c*/ 	.word	0x0000ec90


	//   ....[208]....
        /*9780*/ 	.word	0x0000eca0


	//   ....[209]....
        /*9784*/ 	.word	0x0000ecb0


	//   ....[210]....
        /*9788*/ 	.word	0x0000ece0


	//   ....[211]....
        /*978c*/ 	.word	0x0000ecf0


	//   ....[212]....
        /*9790*/ 	.word	0x0000ed00


	//   ....[213]....
        /*9794*/ 	.word	0x0000ed10


	//   ....[214]....
        /*9798*/ 	.word	0x0000ed40


	//   ....[215]....
        /*979c*/ 	.word	0x0000ed50


	//   ....[216]....
        /*97a0*/ 	.word	0x0000ed60


	//   ....[217]....
        /*97a4*/ 	.word	0x0000ed70


	//   ....[218]....
        /*97a8*/ 	.word	0x0000eda0


	//   ....[219]....
        /*97ac*/ 	.word	0x0000edb0


	//   ....[220]....
        /*97b0*/ 	.word	0x0000edc0


	//   ....[221]....
        /*97b4*/ 	.word	0x0000edd0


	//   ....[222]....
        /*97b8*/ 	.word	0x0000ee00


	//   ....[223]....
        /*97bc*/ 	.word	0x0000ee10


	//   ....[224]....
        /*97c0*/ 	.word	0x0000ee20


	//   ....[225]....
        /*97c4*/ 	.word	0x0000ee30


	//   ....[226]....
        /*97c8*/ 	.word	0x0000ee60


	//   ....[227]....
        /*97cc*/ 	.word	0x0000ee70


	//   ....[228]....
        /*97d0*/ 	.word	0x0000ee80


	//   ....[229]....
        /*97d4*/ 	.word	0x0000ee90


	//   ....[230]....
        /*97d8*/ 	.word	0x0000eec0


	//   ....[231]....
        /*97dc*/ 	.word	0x0000eed0


	//   ....[232]....
        /*97e0*/ 	.word	0x0000eee0


	//   ....[233]....
        /*97e4*/ 	.word	0x0000eef0


	//   ....[234]....
        /*97e8*/ 	.word	0x0000ef20


	//   ....[235]....
        /*97ec*/ 	.word	0x0000ef30


	//   ....[236]....
        /*97f0*/ 	.word	0x0000ef40


	//   ....[237]....
        /*97f4*/ 	.word	0x0000ef50


	//   ....[238]....
        /*97f8*/ 	.word	0x0000ef80


	//   ....[239]....
        /*97fc*/ 	.word	0x0000ef90


	//   ....[240]....
        /*9800*/ 	.word	0x0000efa0


	//   ....[241]....
        /*9804*/ 	.word	0x0000efb0


	//   ....[242]....
        /*9808*/ 	.word	0x0000efe0


	//   ....[243]....
        /*980c*/ 	.word	0x0000eff0


	//   ....[244]....
        /*9810*/ 	.word	0x0000f000


	//   ....[245]....
        /*9814*/ 	.word	0x0000f010


	//   ....[246]....
        /*9818*/ 	.word	0x0000f040


	//   ....[247]....
        /*981c*/ 	.word	0x0000f050


	//   ....[248]....
        /*9820*/ 	.word	0x0000f060


	//   ....[249]....
        /*9824*/ 	.word	0x0000f070


	//   ....[250]....
        /*9828*/ 	.word	0x0000f0a0


	//   ....[251]....
        /*982c*/ 	.word	0x0000f0b0


	//   ....[252]....
        /*9830*/ 	.word	0x0000f0c0


	//   ....[253]....
        /*9834*/ 	.word	0x0000f0d0


	//   ....[254]....
        /*9838*/ 	.word	0x0000f120


	//   ....[255]....
        /*983c*/ 	.word	0x00012180


	//   ....[0]....
        /*9840*/ 	.word	0x00012190


	//   ....[1]....
        /*9844*/ 	.word	0x000121a0


	//   ....[2]....
        /*9848*/ 	.word	0x000121c0


	//   ....[3]....
        /*984c*/ 	.word	0x000121d0


	//   ....[4]....
        /*9850*/ 	.word	0x000121e0


	//   ....[5]....
        /*9854*/ 	.word	0x000121f0


	//   ....[6]....
        /*9858*/ 	.word	0x00012220


	//   ....[7]....
        /*985c*/ 	.word	0x00012230


	//   ....[8]....
        /*9860*/ 	.word	0x00012240


	//   ....[9]....
        /*9864*/ 	.word	0x00012250


	//   ....[10]....
        /*9868*/ 	.word	0x00012280


	//   ....[11]....
        /*986c*/ 	.word	0x00012290


	//   ....[12]....
        /*9870*/ 	.word	0x000122a0


	//   ....[13]....
        /*9874*/ 	.word	0x000122b0


	//   ....[14]....
        /*9878*/ 	.word	0x000122e0


	//   ....[15]....
        /*987c*/ 	.word	0x000122f0


	//   ....[16]....
        /*9880*/ 	.word	0x00012300


	//   ....[17]....
        /*9884*/ 	.word	0x00012310


	//   ....[18]....
        /*9888*/ 	.word	0x00012340


	//   ....[19]....
        /*988c*/ 	.word	0x00012350


	//   ....[20]....
        /*9890*/ 	.word	0x00012360


	//   ....[21]....
        /*9894*/ 	.word	0x00012370


	//   ....[22]....
        /*9898*/ 	.word	0x000123a0


	//   ....[23]....
        /*989c*/ 	.word	0x000123b0


	//   ....[24]....
        /*98a0*/ 	.word	0x000123c0


	//   ....[25]....
        /*98a4*/ 	.word	0x000123d0


	//   ....[26]....
        /*98a8*/ 	.word	0x00012400


	//   ....[27]....
        /*98ac*/ 	.word	0x00012410


	//   ....[28]....
        /*98b0*/ 	.word	0x00012420


	//   ....[29]....
        /*98b4*/ 	.word	0x00012430


	//   ....[30]....
        /*98b8*/ 	.word	0x00012460


	//   ....[31]....
        /*98bc*/ 	.word	0x00012470


	//   ....[32]....
        /*98c0*/ 	.word	0x00012480


	//   ....[33]....
        /*98c4*/ 	.word	0x00012490


	//   ....[34]....
        /*98c8*/ 	.word	0x000124c0


	//   ....[35]....
        /*98cc*/ 	.word	0x000124d0


	//   ....[36]....
        /*98d0*/ 	.word	0x000124e0


	//   ....[37]....
        /*98d4*/ 	.word	0x000124f0


	//   ....[38]....
        /*98d8*/ 	.word	0x00012520


	//   ....[39]....
        /*98dc*/ 	.word	0x00012530


	//   ....[40]....
        /*98e0*/ 	.word	0x00012540


	//   ....[41]....
        /*98e4*/ 	.word	0x00012550


	//   ....[42]....
        /*98e8*/ 	.word	0x00012580


	//   ....[43]....
        /*98ec*/ 	.word	0x00012590


	//   ....[44]....
        /*98f0*/ 	.word	0x000125a0


	//   ....[45]....
        /*98f4*/ 	.word	0x000125b0


	//   ....[46]....
        /*98f8*/ 	.word	0x000125e0


	//   ....[47]....
        /*98fc*/ 	.word	0x000125f0


	//   ....[48]....
        /*9900*/ 	.word	0x00012600


	//   ....[49]....
        /*9904*/ 	.word	0x00012610


	//   ....[50]....
        /*9908*/ 	.word	0x00012640


	//   ....[51]....
        /*990c*/ 	.word	0x00012650


	//   ....[52]....
        /*9910*/ 	.word	0x00012660


	//   ....[53]....
        /*9914*/ 	.word	0x00012670


	//   ....[54]....
        /*9918*/ 	.word	0x000126a0


	//   ....[55]....
        /*991c*/ 	.word	0x000126b0


	//   ....[56]....
        /*9920*/ 	.word	0x000126c0


	//   ....[57]....
        /*9924*/ 	.word	0x000126d0


	//   ....[58]....
        /*9928*/ 	.word	0x00012700


	//   ....[59]....
        /*992c*/ 	.word	0x00012710


	//   ....[60]....
        /*9930*/ 	.word	0x00012720


	//   ....[61]....
        /*9934*/ 	.word	0x00012730


	//   ....[62]....
        /*9938*/ 	.word	0x00012760


	//   ....[63]....
        /*993c*/ 	.word	0x00012770


	//   ....[64]....
        /*9940*/ 	.word	0x00012780


	//   ....[65]....
        /*9944*/ 	.word	0x00012790


	//   ....[66]....
        /*9948*/ 	.word	0x000127c0


	//   ....[67]....
        /*994c*/ 	.word	0x000127d0


	//   ....[68]....
        /*9950*/ 	.word	0x000127e0


	//   ....[69]....
        /*9954*/ 	.word	0x000127f0


	//   ....[70]....
        /*9958*/ 	.word	0x00012820


	//   ....[71]....
        /*995c*/ 	.word	0x00012830


	//   ....[72]....
        /*9960*/ 	.word	0x00012840


	//   ....[73]....
        /*9964*/ 	.word	0x00012850


	//   ....[74]....
        /*9968*/ 	.word	0x00012880


	//   ....[75]....
        /*996c*/ 	.word	0x00012890


	//   ....[76]....
        /*9970*/ 	.word	0x000128a0


	//   ....[77]....
        /*9974*/ 	.word	0x000128b0


	//   ....[78]....
        /*9978*/ 	.word	0x000128e0


	//   ....[79]....
        /*997c*/ 	.word	0x000128f0


	//   ....[80]....
        /*9980*/ 	.word	0x00012900


	//   ....[81]....
        /*9984*/ 	.word	0x00012910


	//   ....[82]....
        /*9988*/ 	.word	0x00012940


	//   ....[83]....
        /*998c*/ 	.word	0x00012950


	//   ....[84]....
        /*9990*/ 	.word	0x00012960


	//   ....[85]....
        /*9994*/ 	.word	0x00012970


	//   ....[86]....
        /*9998*/ 	.word	0x000129a0


	//   ....[87]....
        /*999c*/ 	.word	0x000129b0


	//   ....[88]....
        /*99a0*/ 	.word	0x000129c0


	//   ....[89]....
        /*99a4*/ 	.word	0x000129d0


	//   ....[90]....
        /*99a8*/ 	.word	0x00012a00


	//   ....[91]....
        /*99ac*/ 	.word	0x00012a10


	//   ....[92]....
        /*99b0*/ 	.word	0x00012a20


	//   ....[93]....
        /*99b4*/ 	.word	0x00012a30


	//   ....[94]....
        /*99b8*/ 	.word	0x00012a60


	//   ....[95]....
        /*99bc*/ 	.word	0x00012a70


	//   ....[96]....
        /*99c0*/ 	.word	0x00012a80


	//   ....[97]....
        /*99c4*/ 	.word	0x00012a90


	//   ....[98]....
        /*99c8*/ 	.word	0x00012ac0


	//   ....[99]....
        /*99cc*/ 	.word	0x00012ad0


	//   ....[100]....
        /*99d0*/ 	.word	0x00012ae0


	//   ....[101]....
        /*99d4*/ 	.word	0x00012af0


	//   ....[102]....
        /*99d8*/ 	.word	0x00012b20


	//   ....[103]....
        /*99dc*/ 	.word	0x00012b30


	//   ....[104]....
        /*99e0*/ 	.word	0x00012b40


	//   ....[105]....
        /*99e4*/ 	.word	0x00012b50


	//   ....[106]....
        /*99e8*/ 	.word	0x00012b80


	//   ....[107]....
        /*99ec*/ 	.word	0x00012b90


	//   ....[108]....
        /*99f0*/ 	.word	0x00012ba0


	//   ....[109]....
        /*99f4*/ 	.word	0x00012bb0


	//   ....[110]....
        /*99f8*/ 	.word	0x00012be0


	//   ....[111]....
        /*99fc*/ 	.word	0x00012bf0


	//   ....[112]....
        /*9a00*/ 	.word	0x00012c00


	//   ....[113]....
        /*9a04*/ 	.word	0x00012c10


	//   ....[114]....
        /*9a08*/ 	.word	0x00012c40


	//   ....[115]....
        /*9a0c*/ 	.word	0x00012c50


	//   ....[116]....
        /*9a10*/ 	.word	0x00012c60


	//   ....[117]....
        /*9a14*/ 	.word	0x00012c70


	//   ....[118]....
        /*9a18*/ 	.word	0x00012ca0


	//   ....[119]....
        /*9a1c*/ 	.word	0x00012cb0


	//   ....[120]....
        /*9a20*/ 	.word	0x00012cc0


	//   ....[121]....
        /*9a24*/ 	.word	0x00012cd0


	//   ....[122]....
        /*9a28*/ 	.word	0x00012d00


	//   ....[123]....
        /*9a2c*/ 	.word	0x00012d10


	//   ....[124]....
        /*9a30*/ 	.word	0x00012d20


	//   ....[125]....
        /*9a34*/ 	.word	0x00012d30


	//   ....[126]....
        /*9a38*/ 	.word	0x00012d60


	//   ....[127]....
        /*9a3c*/ 	.word	0x00012d70


	//   ....[128]....
        /*9a40*/ 	.word	0x00012d80


	//   ....[129]....
        /*9a44*/ 	.word	0x00012d90


	//   ....[130]....
        /*9a48*/ 	.word	0x00012dc0


	//   ....[131]....
        /*9a4c*/ 	.word	0x00012dd0


	//   ....[132]....
        /*9a50*/ 	.word	0x00012de0


	//   ....[133]....
        /*9a54*/ 	.word	0x00012df0


	//   ....[134]....
        /*9a58*/ 	.word	0x00012e20


	//   ....[135]....
        /*9a5c*/ 	.word	0x00012e30


	//   ....[136]....
        /*9a60*/ 	.word	0x00012e40


	//   ....[137]....
        /*9a64*/ 	.word	0x00012e50


	//   ....[138]....
        /*9a68*/ 	.word	0x00012e80


	//   ....[139]....
        /*9a6c*/ 	.word	0x00012e90


	//   ....[140]....
        /*9a70*/ 	.word	0x00012ea0


	//   ....[141]....
        /*9a74*/ 	.word	0x00012eb0


	//   ....[142]....
        /*9a78*/ 	.word	0x00012ee0


	//   ....[143]....
        /*9a7c*/ 	.word	0x00012ef0


	//   ....[144]....
        /*9a80*/ 	.word	0x00012f00


	//   ....[145]....
        /*9a84*/ 	.word	0x00012f10


	//   ....[146]....
        /*9a88*/ 	.word	0x00012f40


	//   ....[147]....
        /*9a8c*/ 	.word	0x00012f50


	//   ....[148]....
        /*9a90*/ 	.word	0x00012f60


	//   ....[149]....
        /*9a94*/ 	.word	0x00012f70


	//   ....[150]....
        /*9a98*/ 	.word	0x00012fa0


	//   ....[151]....
        /*9a9c*/ 	.word	0x00012fb0


	//   ....[152]....
        /*9aa0*/ 	.word	0x00012fc0


	//   ....[153]....
        /*9aa4*/ 	.word	0x00012fd0


	//   ....[154]....
        /*9aa8*/ 	.word	0x00013000


	//   ....[155]....
        /*9aac*/ 	.word	0x00013010


	//   ....[156]....
        /*9ab0*/ 	.word	0x00013020


	//   ....[157]....
        /*9ab4*/ 	.word	0x00013030


	//   ....[158]....
        /*9ab8*/ 	.word	0x00013060


	//   ....[159]....
        /*9abc*/ 	.word	0x00013070


	//   ....[160]....
        /*9ac0*/ 	.word	0x00013080


	//   ....[161]....
        /*9ac4*/ 	.word	0x00013090


	//   ....[162]....
        /*9ac8*/ 	.word	0x000130c0


	//   ....[163]....
        /*9acc*/ 	.word	0x000130d0


	//   ....[164]....
        /*9ad0*/ 	.word	0x000130e0


	//   ....[165]....
        /*9ad4*/ 	.word	0x000130f0


	//   ....[166]....
        /*9ad8*/ 	.word	0x00013120


	//   ....[167]....
        /*9adc*/ 	.word	0x00013130


	//   ....[168]....
        /*9ae0*/ 	.word	0x00013140


	//   ....[169]....
        /*9ae4*/ 	.word	0x00013150


	//   ....[170]....
        /*9ae8*/ 	.word	0x00013180


	//   ....[171]....
        /*9aec*/ 	.word	0x00013190


	//   ....[172]....
        /*9af0*/ 	.word	0x000131a0


	//   ....[173]....
        /*9af4*/ 	.word	0x000131b0


	//   ....[174]....
        /*9af8*/ 	.word	0x000131e0


	//   ....[175]....
        /*9afc*/ 	.word	0x000131f0


	//   ....[176]....
        /*9b00*/ 	.word	0x00013200


	//   ....[177]....
        /*9b04*/ 	.word	0x00013210


	//   ....[178]....
        /*9b08*/ 	.word	0x00013240


	//   ....[179]....
        /*9b0c*/ 	.word	0x00013250


	//   ....[180]....
        /*9b10*/ 	.word	0x00013260


	//   ....[181]....
        /*9b14*/ 	.word	0x00013270


	//   ....[182]....
        /*9b18*/ 	.word	0x000132a0


	//   ....[183]....
        /*9b1c*/ 	.word	0x000132b0


	//   ....[184]....
        /*9b20*/ 	.word	0x000132c0


	//   ....[185]....
        /*9b24*/ 	.word	0x000132d0


	//   ....[186]....
        /*9b28*/ 	.word	0x00013300


	//   ....[187]....
        /*9b2c*/ 	.word	0x00013310


	//   ....[188]....
        /*9b30*/ 	.word	0x00013320


	//   ....[189]....
        /*9b34*/ 	.word	0x00013330


	//   ....[190]....
        /*9b38*/ 	.word	0x00013360


	//   ....[191]....
        /*9b3c*/ 	.word	0x00013370


	//   ....[192]....
        /*9b40*/ 	.word	0x00013380


	//   ....[193]....
        /*9b44*/ 	.word	0x00013390


	//   ....[194]....
        /*9b48*/ 	.word	0x000133c0


	//   ....[195]....
        /*9b4c*/ 	.word	0x000133d0


	//   ....[196]....
        /*9b50*/ 	.word	0x000133e0


	//   ....[197]....
        /*9b54*/ 	.word	0x000133f0


	//   ....[198]....
        /*9b58*/ 	.word	0x00013420


	//   ....[199]....
        /*9b5c*/ 	.word	0x00013430


	//   ....[200]....
        /*9b60*/ 	.word	0x00013440


	//   ....[201]....
        /*9b64*/ 	.word	0x00013450


	//   ....[202]....
        /*9b68*/ 	.word	0x00013480


	//   ....[203]....
        /*9b6c*/ 	.word	0x00013490


	//   ....[204]....
        /*9b70*/ 	.word	0x000134a0


	//   ....[205]....
        /*9b74*/ 	.word	0x000134b0


	//   ....[206]....
        /*9b78*/ 	.word	0x000134e0


	//   ....[207]....
        /*9b7c*/ 	.word	0x000134f0


	//   ....[208]....
        /*9b80*/ 	.word	0x00013500


	//   ....[209]....
        /*9b84*/ 	.word	0x00013510


	//   ....[210]....
        /*9b88*/ 	.word	0x00013540


	//   ....[211]....
        /*9b8c*/ 	.word	0x00013550


	//   ....[212]....
        /*9b90*/ 	.word	0x00013560


	//   ....[213]....
        /*9b94*/ 	.word	0x00013570


	//   ....[214]....
        /*9b98*/ 	.word	0x000135a0


	//   ....[215]....
        /*9b9c*/ 	.word	0x000135b0


	//   ....[216]....
        /*9ba0*/ 	.word	0x000135c0


	//   ....[217]....
        /*9ba4*/ 	.word	0x000135d0


	//   ....[218]....
        /*9ba8*/ 	.word	0x00013600


	//   ....[219]....
        /*9bac*/ 	.word	0x00013610


	//   ....[220]....
        /*9bb0*/ 	.word	0x00013620


	//   ....[221]....
        /*9bb4*/ 	.word	0x00013630


	//   ....[222]....
        /*9bb8*/ 	.word	0x00013660


	//   ....[223]....
        /*9bbc*/ 	.word	0x00013670


	//   ....[224]....
        /*9bc0*/ 	.word	0x00013680


	//   ....[225]....
        /*9bc4*/ 	.word	0x00013690


	//   ....[226]....
        /*9bc8*/ 	.word	0x000136c0


	//   ....[227]....
        /*9bcc*/ 	.word	0x000136d0


	//   ....[228]....
        /*9bd0*/ 	.word	0x000136e0


	//   ....[229]....
        /*9bd4*/ 	.word	0x000136f0


	//   ....[230]....
        /*9bd8*/ 	.word	0x00013720


	//   ....[231]....
        /*9bdc*/ 	.word	0x00013730


	//   ....[232]....
        /*9be0*/ 	.word	0x00013740


	//   ....[233]....
        /*9be4*/ 	.word	0x00013750


	//   ....[234]....
        /*9be8*/ 	.word	0x00013780


	//   ....[235]....
        /*9bec*/ 	.word	0x00013790


	//   ....[236]....
        /*9bf0*/ 	.word	0x000137a0


	//   ....[237]....
        /*9bf4*/ 	.word	0x000137b0


	//   ....[238]....
        /*9bf8*/ 	.word	0x000137e0


	//   ....[239]....
        /*9bfc*/ 	.word	0x000137f0


	//   ....[240]....
        /*9c00*/ 	.word	0x00013800


	//   ....[241]....
        /*9c04*/ 	.word	0x00013810


	//   ....[242]....
        /*9c08*/ 	.word	0x00013840


	//   ....[243]....
        /*9c0c*/ 	.word	0x00013850


	//   ....[244]....
        /*9c10*/ 	.word	0x00013860


	//   ....[245]....
        /*9c14*/ 	.word	0x00013870


	//   ....[246]....
        /*9c18*/ 	.word	0x000138a0


	//   ....[247]....
        /*9c1c*/ 	.word	0x000138b0


	//   ....[248]....
        /*9c20*/ 	.word	0x000138c0


	//   ....[249]....
        /*9c24*/ 	.word	0x000138d0


	//   ....[250]....
        /*9c28*/ 	.word	0x00013900


	//   ....[251]....
        /*9c2c*/ 	.word	0x00013910


	//   ....[252]....
        /*9c30*/ 	.word	0x00013920


	//   ....[253]....
        /*9c34*/ 	.word	0x00013930


	//   ....[254]....
        /*9c38*/ 	.word	0x00013960


	//   ....[255]....
        /*9c3c*/ 	.word	0x00013970


	//   ....[0]....
        /*9c40*/ 	.word	0x00013980


	//   ....[1]....
        /*9c44*/ 	.word	0x00013990


	//   ....[2]....
        /*9c48*/ 	.word	0x000139c0


	//   ....[3]....
        /*9c4c*/ 	.word	0x000139d0


	//   ....[4]....
        /*9c50*/ 	.word	0x000139e0


	//   ....[5]....
        /*9c54*/ 	.word	0x000139f0


	//   ....[6]....
        /*9c58*/ 	.word	0x00013a20


	//   ....[7]....
        /*9c5c*/ 	.word	0x00013a30


	//   ....[8]....
        /*9c60*/ 	.word	0x00013a40


	//   ....[9]....
        /*9c64*/ 	.word	0x00013a50


	//   ....[10]....
        /*9c68*/ 	.word	0x00013a80


	//   ....[11]....
        /*9c6c*/ 	.word	0x00013a90


	//   ....[12]....
        /*9c70*/ 	.word	0x00013aa0


	//   ....[13]....
        /*9c74*/ 	.word	0x00013ab0


	//   ....[14]....
        /*9c78*/ 	.word	0x00013ae0


	//   ....[15]....
        /*9c7c*/ 	.word	0x00013af0


	//   ....[16]....
        /*9c80*/ 	.word	0x00013b00


	//   ....[17]....
        /*9c84*/ 	.word	0x00013b10


	//   ....[18]....
        /*9c88*/ 	.word	0x00013b40


	//   ....[19]....
        /*9c8c*/ 	.word	0x00013b50


	//   ....[20]....
        /*9c90*/ 	.word	0x00013b60


	//   ....[21]....
        /*9c94*/ 	.word	0x00013b70


	//   ....[22]....
        /*9c98*/ 	.word	0x00013ba0


	//   ....[23]....
        /*9c9c*/ 	.word	0x00013bb0


	//   ....[24]....
        /*9ca0*/ 	.word	0x00013bc0


	//   ....[25]....
        /*9ca4*/ 	.word	0x00013bd0


	//   ....[26]....
        /*9ca8*/ 	.word	0x00013c00


	//   ....[27]....
        /*9cac*/ 	.word	0x00013c10


	//   ....[28]....
        /*9cb0*/ 	.word	0x00013c20


	//   ....[29]....
        /*9cb4*/ 	.word	0x00013c30


	//   ....[30]....
        /*9cb8*/ 	.word	0x00013c60


	//   ....[31]....
        /*9cbc*/ 	.word	0x00013c70


	//   ....[32]....
        /*9cc0*/ 	.word	0x00013c80


	//   ....[33]....
        /*9cc4*/ 	.word	0x00013c90


	//   ....[34]....
        /*9cc8*/ 	.word	0x00013cc0


	//   ....[35]....
        /*9ccc*/ 	.word	0x00013cd0


	//   ....[36]....
        /*9cd0*/ 	.word	0x00013ce0


	//   ....[37]....
        /*9cd4*/ 	.word	0x00013cf0


	//   ....[38]....
        /*9cd8*/ 	.word	0x00013d20


	//   ....[39]....
        /*9cdc*/ 	.word	0x00013d30


	//   ....[40]....
        /*9ce0*/ 	.word	0x00013d40


	//   ....[41]....
        /*9ce4*/ 	.word	0x00013d50


	//   ....[42]....
        /*9ce8*/ 	.word	0x00013d80


	//   ....[43]....
        /*9cec*/ 	.word	0x00013d90


	//   ....[44]....
        /*9cf0*/ 	.word	0x00013da0


	//   ....[45]....
        /*9cf4*/ 	.word	0x00013db0


	//   ....[46]....
        /*9cf8*/ 	.word	0x00013de0


	//   ....[47]....
        /*9cfc*/ 	.word	0x00013df0


	//   ....[48]....
        /*9d00*/ 	.word	0x00013e00


	//   ....[49]....
        /*9d04*/ 	.word	0x00013e10


	//   ....[50]....
        /*9d08*/ 	.word	0x00013e40


	//   ....[51]....
        /*9d0c*/ 	.word	0x00013e50


	//   ....[52]....
        /*9d10*/ 	.word	0x00013e60


	//   ....[53]....
        /*9d14*/ 	.word	0x00013e70


	//   ....[54]....
        /*9d18*/ 	.word	0x00013ea0


	//   ....[55]....
        /*9d1c*/ 	.word	0x00013eb0


	//   ....[56]....
        /*9d20*/ 	.word	0x00013ec0


	//   ....[57]....
        /*9d24*/ 	.word	0x00013ed0


	//   ....[58]....
        /*9d28*/ 	.word	0x00013f00


	//   ....[59]....
        /*9d2c*/ 	.word	0x00013f10


	//   ....[60]....
        /*9d30*/ 	.word	0x00013f20


	//   ....[61]....
        /*9d34*/ 	.word	0x00013f30


	//   ....[62]....
        /*9d38*/ 	.word	0x00013f60


	//   ....[63]....
        /*9d3c*/ 	.word	0x00013f70


	//   ....[64]....
        /*9d40*/ 	.word	0x00013f80


	//   ....[65]....
        /*9d44*/ 	.word	0x00013f90


	//   ....[66]....
        /*9d48*/ 	.word	0x00013fc0


	//   ....[67]....
        /*9d4c*/ 	.word	0x00013fd0


	//   ....[68]....
        /*9d50*/ 	.word	0x00013fe0


	//   ....[69]....
        /*9d54*/ 	.word	0x00013ff0


	//   ....[70]....
        /*9d58*/ 	.word	0x00014020


	//   ....[71]....
        /*9d5c*/ 	.word	0x00014030


	//   ....[72]....
        /*9d60*/ 	.word	0x00014040


	//   ....[73]....
        /*9d64*/ 	.word	0x00014050


	//   ....[74]....
        /*9d68*/ 	.word	0x00014080


	//   ....[75]....
        /*9d6c*/ 	.word	0x00014090


	//   ....[76]....
        /*9d70*/ 	.word	0x000140a0


	//   ....[77]....
        /*9d74*/ 	.word	0x000140b0


	//   ....[78]....
        /*9d78*/ 	.word	0x000140e0


	//   ....[79]....
        /*9d7c*/ 	.word	0x000140f0


	//   ....[80]....
        /*9d80*/ 	.word	0x00014100


	//   ....[81]....
        /*9d84*/ 	.word	0x00014110


	//   ....[82]....
        /*9d88*/ 	.word	0x00014140


	//   ....[83]....
        /*9d8c*/ 	.word	0x00014150


	//   ....[84]....
        /*9d90*/ 	.word	0x00014160


	//   ....[85]....
        /*9d94*/ 	.word	0x00014170


	//   ....[86]....
        /*9d98*/ 	.word	0x000141a0


	//   ....[87]....
        /*9d9c*/ 	.word	0x000141b0


	//   ....[88]....
        /*9da0*/ 	.word	0x000141c0


	//   ....[89]....
        /*9da4*/ 	.word	0x000141d0


	//   ....[90]....
        /*9da8*/ 	.word	0x00014200


	//   ....[91]....
        /*9dac*/ 	.word	0x00014210


	//   ....[92]....
        /*9db0*/ 	.word	0x00014220


	//   ....[93]....
        /*9db4*/ 	.word	0x00014230


	//   ....[94]....
        /*9db8*/ 	.word	0x00014260


	//   ....[95]....
        /*9dbc*/ 	.word	0x00014270


	//   ....[96]....
        /*9dc0*/ 	.word	0x00014280


	//   ....[97]....
        /*9dc4*/ 	.word	0x00014290


	//   ....[98]....
        /*9dc8*/ 	.word	0x000142c0


	//   ....[99]....
        /*9dcc*/ 	.word	0x000142d0


	//   ....[100]....
        /*9dd0*/ 	.word	0x000142e0


	//   ....[101]....
        /*9dd4*/ 	.word	0x000142f0


	//   ....[102]....
        /*9dd8*/ 	.word	0x00014320


	//   ....[103]....
        /*9ddc*/ 	.word	0x00014330


	//   ....[104]....
        /*9de0*/ 	.word	0x00014340


	//   ....[105]....
        /*9de4*/ 	.word	0x00014350


	//   ....[106]....
        /*9de8*/ 	.word	0x00014380


	//   ....[107]....
        /*9dec*/ 	.word	0x00014390


	//   ....[108]....
        /*9df0*/ 	.word	0x000143a0


	//   ....[109]....
        /*9df4*/ 	.word	0x000143b0


	//   ....[110]....
        /*9df8*/ 	.word	0x000143e0


	//   ....[111]....
        /*9dfc*/ 	.word	0x000143f0


	//   ....[112]....
        /*9e00*/ 	.word	0x00014400


	//   ....[113]....
        /*9e04*/ 	.word	0x00014410


	//   ....[114]....
        /*9e08*/ 	.word	0x00014440


	//   ....[115]....
        /*9e0c*/ 	.word	0x00014450


	//   ....[116]....
        /*9e10*/ 	.word	0x00014460


	//   ....[117]....
        /*9e14*/ 	.word	0x00014470


	//   ....[118]....
        /*9e18*/ 	.word	0x000144a0


	//   ....[119]....
        /*9e1c*/ 	.word	0x000144b0


	//   ....[120]....
        /*9e20*/ 	.word	0x000144c0


	//   ....[121]....
        /*9e24*/ 	.word	0x000144d0


	//   ....[122]....
        /*9e28*/ 	.word	0x00014500


	//   ....[123]....
        /*9e2c*/ 	.word	0x00014510


	//   ....[124]....
        /*9e30*/ 	.word	0x00014520


	//   ....[125]....
        /*9e34*/ 	.word	0x00014530


	//   ....[126]....
        /*9e38*/ 	.word	0x00014560


	//   ....[127]....
        /*9e3c*/ 	.word	0x00014570


	//   ....[128]....
        /*9e40*/ 	.word	0x00014580


	//   ....[129]....
        /*9e44*/ 	.word	0x00014590


	//   ....[130]....
        /*9e48*/ 	.word	0x000145c0


	//   ....[131]....
        /*9e4c*/ 	.word	0x000145d0


	//   ....[132]....
        /*9e50*/ 	.word	0x000145e0


	//   ....[133]....
        /*9e54*/ 	.word	0x000145f0


	//   ....[134]....
        /*9e58*/ 	.word	0x00014620


	//   ....[135]....
        /*9e5c*/ 	.word	0x00014630


	//   ....[136]....
        /*9e60*/ 	.word	0x00014640


	//   ....[137]....
        /*9e64*/ 	.word	0x00014650


	//   ....[138]....
        /*9e68*/ 	.word	0x00014680


	//   ....[139]....
        /*9e6c*/ 	.word	0x00014690


	//   ....[140]....
        /*9e70*/ 	.word	0x000146a0


	//   ....[141]....
        /*9e74*/ 	.word	0x000146b0


	//   ....[142]....
        /*9e78*/ 	.word	0x000146e0


	//   ....[143]....
        /*9e7c*/ 	.word	0x000146f0


	//   ....[144]....
        /*9e80*/ 	.word	0x00014700


	//   ....[145]....
        /*9e84*/ 	.word	0x00014710


	//   ....[146]....
        /*9e88*/ 	.word	0x00014740


	//   ....[147]....
        /*9e8c*/ 	.word	0x00014750


	//   ....[148]....
        /*9e90*/ 	.word	0x00014760


	//   ....[149]....
        /*9e94*/ 	.word	0x00014770


	//   ....[150]....
        /*9e98*/ 	.word	0x000147a0


	//   ....[151]....
        /*9e9c*/ 	.word	0x000147b0


	//   ....[152]....
        /*9ea0*/ 	.word	0x000147c0


	//   ....[153]....
        /*9ea4*/ 	.word	0x000147d0


	//   ....[154]....
        /*9ea8*/ 	.word	0x00014800


	//   ....[155]....
        /*9eac*/ 	.word	0x00014810


	//   ....[156]....
        /*9eb0*/ 	.word	0x00014820


	//   ....[157]....
        /*9eb4*/ 	.word	0x00014830


	//   ....[158]....
        /*9eb8*/ 	.word	0x00014860


	//   ....[159]....
        /*9ebc*/ 	.word	0x00014870


	//   ....[160]....
        /*9ec0*/ 	.word	0x00014880


	//   ....[161]....
        /*9ec4*/ 	.word	0x00014890


	//   ....[162]....
        /*9ec8*/ 	.word	0x000148c0


	//   ....[163]....
        /*9ecc*/ 	.word	0x000148d0


	//   ....[164]....
        /*9ed0*/ 	.word	0x000148e0


	//   ....[165]....
        /*9ed4*/ 	.word	0x000148f0


	//   ....[166]....
        /*9ed8*/ 	.word	0x00014920


	//   ....[167]....
        /*9edc*/ 	.word	0x00014930


	//   ....[168]....
        /*9ee0*/ 	.word	0x00014940


	//   ....[169]....
        /*9ee4*/ 	.word	0x00014950


	//   ....[170]....
        /*9ee8*/ 	.word	0x00014980


	//   ....[171]....
        /*9eec*/ 	.word	0x00014990


	//   ....[172]....
        /*9ef0*/ 	.word	0x000149a0


	//   ....[173]....
        /*9ef4*/ 	.word	0x000149b0


	//   ....[174]....
        /*9ef8*/ 	.word	0x000149e0


	//   ....[175]....
        /*9efc*/ 	.word	0x000149f0


	//   ....[176]....
        /*9f00*/ 	.word	0x00014a00


	//   ....[177]....
        /*9f04*/ 	.word	0x00014a10


	//   ....[178]....
        /*9f08*/ 	.word	0x00014a40


	//   ....[179]....
        /*9f0c*/ 	.word	0x00014a50


	//   ....[180]....
        /*9f10*/ 	.word	0x00014a60


	//   ....[181]....
        /*9f14*/ 	.word	0x00014a70


	//   ....[182]....
        /*9f18*/ 	.word	0x00014aa0


	//   ....[183]....
        /*9f1c*/ 	.word	0x00014ab0


	//   ....[184]....
        /*9f20*/ 	.word	0x00014ac0


	//   ....[185]....
        /*9f24*/ 	.word	0x00014ad0


	//   ....[186]....
        /*9f28*/ 	.word	0x00014b00


	//   ....[187]....
        /*9f2c*/ 	.word	0x00014b10


	//   ....[188]....
        /*9f30*/ 	.word	0x00014b20


	//   ....[189]....
        /*9f34*/ 	.word	0x00014b30


	//   ....[190]....
        /*9f38*/ 	.word	0x00014b60


	//   ....[191]....
        /*9f3c*/ 	.word	0x00014b70


	//   ....[192]....
        /*9f40*/ 	.word	0x00014b80


	//   ....[193]....
        /*9f44*/ 	.word	0x00014b90


	//   ....[194]....
        /*9f48*/ 	.word	0x00014bc0


	//   ....[195]....
        /*9f4c*/ 	.word	0x00014bd0


	//   ....[196]....
        /*9f50*/ 	.word	0x00014be0


	//   ....[197]....
        /*9f54*/ 	.word	0x00014bf0


	//   ....[198]....
        /*9f58*/ 	.word	0x00014c20


	//   ....[199]....
        /*9f5c*/ 	.word	0x00014c30


	//   ....[200]....
        /*9f60*/ 	.word	0x00014c40


	//   ....[201]....
        /*9f64*/ 	.word	0x00014c50


	//   ....[202]....
        /*9f68*/ 	.word	0x00014c80


	//   ....[203]....
        /*9f6c*/ 	.word	0x00014c90


	//   ....[204]....
        /*9f70*/ 	.word	0x00014ca0


	//   ....[205]....
        /*9f74*/ 	.word	0x00014cb0


	//   ....[206]....
        /*9f78*/ 	.word	0x00014ce0


	//   ....[207]....
        /*9f7c*/ 	.word	0x00014cf0


	//   ....[208]....
        /*9f80*/ 	.word	0x00014d00


	//   ....[209]....
        /*9f84*/ 	.word	0x00014d10


	//   ....[210]....
        /*9f88*/ 	.word	0x00014d40


	//   ....[211]....
        /*9f8c*/ 	.word	0x00014d50


	//   ....[212]....
        /*9f90*/ 	.word	0x00014d60


	//   ....[213]....
        /*9f94*/ 	.word	0x00014d70


	//   ....[214]....
        /*9f98*/ 	.word	0x00014da0


	//   ....[215]....
        /*9f9c*/ 	.word	0x00014db0


	//   ....[216]....
        /*9fa0*/ 	.word	0x00014dc0


	//   ....[217]....
        /*9fa4*/ 	.word	0x00014dd0


	//   ....[218]....
        /*9fa8*/ 	.word	0x00014e00


	//   ....[219]....
        /*9fac*/ 	.word	0x00014e10


	//   ....[220]....
        /*9fb0*/ 	.word	0x00014e20


	//   ....[221]....
        /*9fb4*/ 	.word	0x00014e30


	//   ....[222]....
        /*9fb8*/ 	.word	0x00014e60


	//   ....[223]....
        /*9fbc*/ 	.word	0x00014e70


	//   ....[224]....
        /*9fc0*/ 	.word	0x00014e80


	//   ....[225]....
        /*9fc4*/ 	.word	0x00014e90


	//   ....[226]....
        /*9fc8*/ 	.word	0x00014ec0


	//   ....[227]....
        /*9fcc*/ 	.word	0x00014ed0


	//   ....[228]....
        /*9fd0*/ 	.word	0x00014ee0


	//   ....[229]....
        /*9fd4*/ 	.word	0x00014ef0


	//   ....[230]....
        /*9fd8*/ 	.word	0x00014f20


	//   ....[231]....
        /*9fdc*/ 	.word	0x00014f30


	//   ....[232]....
        /*9fe0*/ 	.word	0x00014f40


	//   ....[233]....
        /*9fe4*/ 	.word	0x00014f50


	//   ....[234]....
        /*9fe8*/ 	.word	0x00014f80


	//   ....[235]....
        /*9fec*/ 	.word	0x00014f90


	//   ....[236]....
        /*9ff0*/ 	.word	0x00014fa0


	//   ....[237]....
        /*9ff4*/ 	.word	0x00014fb0


	//   ....[238]....
        /*9ff8*/ 	.word	0x00014fe0


	//   ....[239]....
        /*9ffc*/ 	.word	0x00014ff0


	//   ....[240]....
        /*a000*/ 	.word	0x00015000


	//   ....[241]....
        /*a004*/ 	.word	0x00015010


	//   ....[242]....
        /*a008*/ 	.word	0x00015040


	//   ....[243]....
        /*a00c*/ 	.word	0x00015050


	//   ....[244]....
        /*a010*/ 	.word	0x00015060


	//   ....[245]....
        /*a014*/ 	.word	0x00015070


	//   ....[246]....
        /*a018*/ 	.word	0x000150a0


	//   ....[247]....
        /*a01c*/ 	.word	0x000150b0


	//   ....[248]....
        /*a020*/ 	.word	0x000150c0


	//   ....[249]....
        /*a024*/ 	.word	0x000150d0


	//   ....[250]....
        /*a028*/ 	.word	0x00015100


	//   ....[251]....
        /*a02c*/ 	.word	0x00015110


	//   ....[252]....
        /*a030*/ 	.word	0x00015120


	//   ....[253]....
        /*a034*/ 	.word	0x00015130


	//   ....[254]....
        /*a038*/ 	.word	0x00015180


	//   ....[255]....
        /*a03c*/ 	.word	0x000181e0


	//   ....[0]....
        /*a040*/ 	.word	0x000181f0


	//   ....[1]....
        /*a044*/ 	.word	0x00018200


	//   ....[2]....
        /*a048*/ 	.word	0x00018220


	//   ....[3]....
        /*a04c*/ 	.word	0x00018230


	//   ....[4]....
        /*a050*/ 	.word	0x00018240


	//   ....[5]....
        /*a054*/ 	.word	0x00018250


	//   ....[6]....
        /*a058*/ 	.word	0x00018280


	//   ....[7]....
        /*a05c*/ 	.word	0x00018290


	//   ....[8]....
        /*a060*/ 	.word	0x000182a0


	//   ....[9]....
        /*a064*/ 	.word	0x000182b0


	//   ....[10]....
        /*a068*/ 	.word	0x000182e0


	//   ....[11]....
        /*a06c*/ 	.word	0x000182f0


	//   ....[12]....
        /*a070*/ 	.word	0x00018300


	//   ....[13]....
        /*a074*/ 	.word	0x00018310


	//   ....[14]....
        /*a078*/ 	.word	0x00018340


	//   ....[15]....
        /*a07c*/ 	.word	0x00018350


	//   ....[16]....
        /*a080*/ 	.word	0x00018360


	//   ....[17]....
        /*a084*/ 	.word	0x00018370


	//   ....[18]....
        /*a088*/ 	.word	0x000183a0


	//   ....[19]....
        /*a08c*/ 	.word	0x000183b0


	//   ....[20]....
        /*a090*/ 	.word	0x000183c0


	//   ....[21]....
        /*a094*/ 	.word	0x000183d0


	//   ....[22]....
        /*a098*/ 	.word	0x00018400


	//   ....[23]....
        /*a09c*/ 	.word	0x00018410


	//   ....[24]....
        /*a0a0*/ 	.word	0x00018420


	//   ....[25]....
        /*a0a4*/ 	.word	0x00018430


	//   ....[26]....
        /*a0a8*/ 	.word	0x00018460


	//   ....[27]....
        /*a0ac*/ 	.word	0x00018470


	//   ....[28]....
        /*a0b0*/ 	.word	0x00018480


	//   ....[29]....
        /*a0b4*/ 	.word	0x00018490


	//   ....[30]....
        /*a0b8*/ 	.word	0x000184c0


	//   ....[31]....
        /*a0bc*/ 	.word	0x000184d0


	//   ....[32]....
        /*a0c0*/ 	.word	0x000184e0


	//   ....[33]....
        /*a0c4*/ 	.word	0x000184f0


	//   ....[34]....
        /*a0c8*/ 	.word	0x00018520


	//   ....[35]....
        /*a0cc*/ 	.word	0x00018530


	//   ....[36]....
        /*a0d0*/ 	.word	0x00018540


	//   ....[37]....
        /*a0d4*/ 	.word	0x00018550


	//   ....[38]....
        /*a0d8*/ 	.word	0x00018580


	//   ....[39]....
        /*a0dc*/ 	.word	0x00018590


	//   ....[40]....
        /*a0e0*/ 	.word	0x000185a0


	//   ....[41]....
        /*a0e4*/ 	.word	0x000185b0


	//   ....[42]....
        /*a0e8*/ 	.word	0x000185e0


	//   ....[43]....
        /*a0ec*/ 	.word	0x000185f0


	//   ....[44]....
        /*a0f0*/ 	.word	0x00018600


	//   ....[45]....
        /*a0f4*/ 	.word	0x00018610


	//   ....[46]....
        /*a0f8*/ 	.word	0x00018640


	//   ....[47]....
        /*a0fc*/ 	.word	0x00018650


	//   ....[48]....
        /*a100*/ 	.word	0x00018660


	//   ....[49]....
        /*a104*/ 	.word	0x00018670


	//   ....[50]....
        /*a108*/ 	.word	0x000186a0


	//   ....[51]....
        /*a10c*/ 	.word	0x000186b0


	//   ....[52]....
        /*a110*/ 	.word	0x000186c0


	//   ....[53]....
        /*a114*/ 	.word	0x000186d0


	//   ....[54]....
        /*a118*/ 	.word	0x00018700


	//   ....[55]....
        /*a11c*/ 	.word	0x00018710


	//   ....[56]....
        /*a120*/ 	.word	0x00018720


	//   ....[57]....
        /*a124*/ 	.word	0x00018730


	//   ....[58]....
        /*a128*/ 	.word	0x00018760


	//   ....[59]....
        /*a12c*/ 	.word	0x00018770


	//   ....[60]....
        /*a130*/ 	.word	0x00018780


	//   ....[61]....
        /*a134*/ 	.word	0x00018790


	//   ....[62]....
        /*a138*/ 	.word	0x000187c0


	//   ....[63]....
        /*a13c*/ 	.word	0x000187d0


	//   ....[64]....
        /*a140*/ 	.word	0x000187e0


	//   ....[65]....
        /*a144*/ 	.word	0x000187f0


	//   ....[66]....
        /*a148*/ 	.word	0x00018820


	//   ....[67]....
        /*a14c*/ 	.word	0x00018830


	//   ....[68]....
        /*a150*/ 	.word	0x00018840


	//   ....[69]....
        /*a154*/ 	.word	0x00018850


	//   ....[70]....
        /*a158*/ 	.word	0x00018880


	//   ....[71]....
        /*a15c*/ 	.word	0x00018890


	//   ....[72]....
        /*a160*/ 	.word	0x000188a0


	//   ....[73]....
        /*a164*/ 	.word	0x000188b0


	//   ....[74]....
        /*a168*/ 	.word	0x000188e0


	//   ....[75]....
        /*a16c*/ 	.word	0x000188f0


	//   ....[76]....
        /*a170*/ 	.word	0x00018900


	//   ....[77]....
        /*a174*/ 	.word	0x00018910


	//   ....[78]....
        /*a178*/ 	.word	0x00018940


	//   ....[79]....
        /*a17c*/ 	.word	0x00018950


	//   ....[80]....
        /*a180*/ 	.word	0x00018960


	//   ....[81]....
        /*a184*/ 	.word	0x00018970


	//   ....[82]....
        /*a188*/ 	.word	0x000189a0


	//   ....[83]....
        /*a18c*/ 	.word	0x000189b0


	//   ....[84]....
        /*a190*/ 	.word	0x000189c0


	//   ....[85]....
        /*a194*/ 	.word	0x000189d0


	//   ....[86]....
        /*a198*/ 	.word	0x00018a00


	//   ....[87]....
        /*a19c*/ 	.word	0x00018a10


	//   ....[88]....
        /*a1a0*/ 	.word	0x00018a20


	//   ....[89]....
        /*a1a4*/ 	.word	0x00018a30


	//   ....[90]....
        /*a1a8*/ 	.word	0x00018a60


	//   ....[91]....
        /*a1ac*/ 	.word	0x00018a70


	//   ....[92]....
        /*a1b0*/ 	.word	0x00018a80


	//   ....[93]....
        /*a1b4*/ 	.word	0x00018a90


	//   ....[94]....
        /*a1b8*/ 	.word	0x00018ac0


	//   ....[95]....
        /*a1bc*/ 	.word	0x00018ad0


	//   ....[96]....
        /*a1c0*/ 	.word	0x00018ae0


	//   ....[97]....
        /*a1c4*/ 	.word	0x00018af0


	//   ....[98]....
        /*a1c8*/ 	.word	0x00018b20


	//   ....[99]....
        /*a1cc*/ 	.word	0x00018b30


	//   ....[100]....
        /*a1d0*/ 	.word	0x00018b40


	//   ....[101]....
        /*a1d4*/ 	.word	0x00018b50


	//   ....[102]....
        /*a1d8*/ 	.word	0x00018b80


	//   ....[103]....
        /*a1dc*/ 	.word	0x00018b90


	//   ....[104]....
        /*a1e0*/ 	.word	0x00018ba0


	//   ....[105]....
        /*a1e4*/ 	.word	0x00018bb0


	//   ....[106]....
        /*a1e8*/ 	.word	0x00018be0


	//   ....[107]....
        /*a1ec*/ 	.word	0x00018bf0


	//   ....[108]....
        /*a1f0*/ 	.word	0x00018c00


	//   ....[109]....
        /*a1f4*/ 	.word	0x00018c10


	//   ....[110]....
        /*a1f8*/ 	.word	0x00018c40


	//   ....[111]....
        /*a1fc*/ 	.word	0x00018c50


	//   ....[112]....
        /*a200*/ 	.word	0x00018c60


	//   ....[113]....
        /*a204*/ 	.word	0x00018c70


	//   ....[114]....
        /*a208*/ 	.word	0x00018ca0


	//   ....[115]....
        /*a20c*/ 	.word	0x00018cb0


	//   ....[116]....
        /*a210*/ 	.word	0x00018cc0


	//   ....[117]....
        /*a214*/ 	.word	0x00018cd0


	//   ....[118]....
        /*a218*/ 	.word	0x00018d00


	//   ....[119]....
        /*a21c*/ 	.word	0x00018d10


	//   ....[120]....
        /*a220*/ 	.word	0x00018d20


	//   ....[121]....
        /*a224*/ 	.word	0x00018d30


	//   ....[122]....
        /*a228*/ 	.word	0x00018d60


	//   ....[123]....
        /*a22c*/ 	.word	0x00018d70


	//   ....[124]....
        /*a230*/ 	.word	0x00018d80


	//   ....[125]....
        /*a234*/ 	.word	0x00018d90


	//   ....[126]....
        /*a238*/ 	.word	0x00018dc0


	//   ....[127]....
        /*a23c*/ 	.word	0x00018dd0


	//   ....[128]....
        /*a240*/ 	.word	0x00018de0


	//   ....[129]....
        /*a244*/ 	.word	0x00018df0


	//   ....[130]....
        /*a248*/ 	.word	0x00018e20


	//   ....[131]....
        /*a24c*/ 	.word	0x00018e30


	//   ....[132]....
        /*a250*/ 	.word	0x00018e40


	//   ....[133]....
        /*a254*/ 	.word	0x00018e50


	//   ....[134]....
        /*a258*/ 	.word	0x00018e80


	//   ....[135]....
        /*a25c*/ 	.word	0x00018e90


	//   ....[136]....
        /*a260*/ 	.word	0x00018ea0


	//   ....[137]....
        /*a264*/ 	.word	0x00018eb0


	//   ....[138]....
        /*a268*/ 	.word	0x00018ee0


	//   ....[139]....
        /*a26c*/ 	.word	0x00018ef0


	//   ....[140]....
        /*a270*/ 	.word	0x00018f00


	//   ....[141]....
        /*a274*/ 	.word	0x00018f10


	//   ....[142]....
        /*a278*/ 	.word	0x00018f40


	//   ....[143]....
        /*a27c*/ 	.word	0x00018f50


	//   ....[144]....
        /*a280*/ 	.word	0x00018f60


	//   ....[145]....
        /*a284*/ 	.word	0x00018f70


	//   ....[146]....
        /*a288*/ 	.word	0x00018fa0


	//   ....[147]....
        /*a28c*/ 	.word	0x00018fb0


	//   ....[148]....
        /*a290*/ 	.word	0x00018fc0


	//   ....[149]....
        /*a294*/ 	.word	0x00018fd0


	//   ....[150]....
        /*a298*/ 	.word	0x00019000


	//   ....[151]....
        /*a29c*/ 	.word	0x00019010


	//   ....[152]....
        /*a2a0*/ 	.word	0x00019020


	//   ....[153]....
        /*a2a4*/ 	.word	0x00019030


	//   ....[154]....
        /*a2a8*/ 	.word	0x00019060


	//   ....[155]....
        /*a2ac*/ 	.word	0x00019070


	//   ....[156]....
        /*a2b0*/ 	.word	0x00019080


	//   ....[157]....
        /*a2b4*/ 	.word	0x00019090


	//   ....[158]....
        /*a2b8*/ 	.word	0x000190c0


	//   ....[159]....
        /*a2bc*/ 	.word	0x000190d0


	//   ....[160]....
        /*a2c0*/ 	.word	0x000190e0


	//   ....[161]....
        /*a2c4*/ 	.word	0x000190f0


	//   ....[162]....
        /*a2c8*/ 	.word	0x00019120


	//   ....[163]....
        /*a2cc*/ 	.word	0x00019130


	//   ....[164]....
        /*a2d0*/ 	.word	0x00019140


	//   ....[165]....
        /*a2d4*/ 	.word	0x00019150


	//   ....[166]....
        /*a2d8*/ 	.word	0x00019180


	//   ....[167]....
        /*a2dc*/ 	.word	0x00019190


	//   ....[168]....
        /*a2e0*/ 	.word	0x000191a0


	//   ....[169]....
        /*a2e4*/ 	.word	0x000191b0


	//   ....[170]....
        /*a2e8*/ 	.word	0x000191e0


	//   ....[171]....
        /*a2ec*/ 	.word	0x000191f0


	//   ....[172]....
        /*a2f0*/ 	.word	0x00019200


	//   ....[173]....
        /*a2f4*/ 	.word	0x00019210


	//   ....[174]....
        /*a2f8*/ 	.word	0x00019240


	//   ....[175]....
        /*a2fc*/ 	.word	0x00019250


	//   ....[176]....
        /*a300*/ 	.word	0x00019260


	//   ....[177]....
        /*a304*/ 	.word	0x00019270


	//   ....[178]....
        /*a308*/ 	.word	0x000192a0


	//   ....[179]....
        /*a30c*/ 	.word	0x000192b0


	//   ....[180]....
        /*a310*/ 	.word	0x000192c0


	//   ....[181]....
        /*a314*/ 	.word	0x000192d0


	//   ....[182]....
        /*a318*/ 	.word	0x00019300


	//   ....[183]....
        /*a31c*/ 	.word	0x00019310


	//   ....[184]....
        /*a320*/ 	.word	0x00019320


	//   ....[185]....
        /*a324*/ 	.word	0x00019330


	//   ....[186]....
        /*a328*/ 	.word	0x00019360


	//   ....[187]....
        /*a32c*/ 	.word	0x00019370


	//   ....[188]....
        /*a330*/ 	.word	0x00019380


	//   ....[189]....
        /*a334*/ 	.word	0x00019390


	//   ....[190]....
        /*a338*/ 	.word	0x000193c0


	//   ....[191]....
        /*a33c*/ 	.word	0x000193d0


	//   ....[192]....
        /*a340*/ 	.word	0x000193e0


	//   ....[193]....
        /*a344*/ 	.word	0x000193f0


	//   ....[194]....
        /*a348*/ 	.word	0x00019420


	//   ....[195]....
        /*a34c*/ 	.word	0x00019430


	//   ....[196]....
        /*a350*/ 	.word	0x00019440


	//   ....[197]....
        /*a354*/ 	.word	0x00019450


	//   ....[198]....
        /*a358*/ 	.word	0x00019480


	//   ....[199]....
        /*a35c*/ 	.word	0x00019490


	//   ....[200]....
        /*a360*/ 	.word	0x000194a0


	//   ....[201]....
        /*a364*/ 	.word	0x000194b0


	//   ....[202]....
        /*a368*/ 	.word	0x000194e0


	//   ....[203]....
        /*a36c*/ 	.word	0x000194f0


	//   ....[204]....
        /*a370*/ 	.word	0x00019500


	//   ....[205]....
        /*a374*/ 	.word	0x00019510


	//   ....[206]....
        /*a378*/ 	.word	0x00019540


	//   ....[207]....
        /*a37c*/ 	.word	0x00019550


	//   ....[208]....
        /*a380*/ 	.word	0x00019560


	//   ....[209]....
        /*a384*/ 	.word	0x00019570


	//   ....[210]....
        /*a388*/ 	.word	0x000195a0


	//   ....[211]....
        /*a38c*/ 	.word	0x000195b0


	//   ....[212]....
        /*a390*/ 	.word	0x000195c0


	//   ....[213]....
        /*a394*/ 	.word	0x000195d0


	//   ....[214]....
        /*a398*/ 	.word	0x00019600


	//   ....[215]....
        /*a39c*/ 	.word	0x00019610


	//   ....[216]....
        /*a3a0*/ 	.word	0x00019620


	//   ....[217]....
        /*a3a4*/ 	.word	0x00019630


	//   ....[218]....
        /*a3a8*/ 	.word	0x00019660


	//   ....[219]....
        /*a3ac*/ 	.word	0x00019670


	//   ....[220]....
        /*a3b0*/ 	.word	0x00019680


	//   ....[221]....
        /*a3b4*/ 	.word	0x00019690


	//   ....[222]....
        /*a3b8*/ 	.word	0x000196c0


	//   ....[223]....
        /*a3bc*/ 	.word	0x000196d0


	//   ....[224]....
        /*a3c0*/ 	.word	0x000196e0


	//   ....[225]....
        /*a3c4*/ 	.word	0x000196f0


	//   ....[226]....
        /*a3c8*/ 	.word	0x00019720


	//   ....[227]....
        /*a3cc*/ 	.word	0x00019730


	//   ....[228]....
        /*a3d0*/ 	.word	0x00019740


	//   ....[229]....
        /*a3d4*/ 	.word	0x00019750


	//   ....[230]....
        /*a3d8*/ 	.word	0x00019780


	//   ....[231]....
        /*a3dc*/ 	.word	0x00019790


	//   ....[232]....
        /*a3e0*/ 	.word	0x000197a0


	//   ....[233]....
        /*a3e4*/ 	.word	0x000197b0


	//   ....[234]....
        /*a3e8*/ 	.word	0x000197e0


	//   ....[235]....
        /*a3ec*/ 	.word	0x000197f0


	//   ....[236]....
        /*a3f0*/ 	.word	0x00019800


	//   ....[237]....
        /*a3f4*/ 	.word	0x00019810


	//   ....[238]....
        /*a3f8*/ 	.word	0x00019840


	//   ....[239]....
        /*a3fc*/ 	.word	0x00019850


	//   ....[240]....
        /*a400*/ 	.word	0x00019860


	//   ....[241]....
        /*a404*/ 	.word	0x00019870


	//   ....[242]....
        /*a408*/ 	.word	0x000198a0


	//   ....[243]....
        /*a40c*/ 	.word	0x000198b0


	//   ....[244]....
        /*a410*/ 	.word	0x000198c0


	//   ....[245]....
        /*a414*/ 	.word	0x000198d0


	//   ....[246]....
        /*a418*/ 	.word	0x00019900


	//   ....[247]....
        /*a41c*/ 	.word	0x00019910


	//   ....[248]....
        /*a420*/ 	.word	0x00019920


	//   ....[249]....
        /*a424*/ 	.word	0x00019930


	//   ....[250]....
        /*a428*/ 	.word	0x00019960


	//   ....[251]....
        /*a42c*/ 	.word	0x00019970


	//   ....[252]....
        /*a430*/ 	.word	0x00019980


	//   ....[253]....
        /*a434*/ 	.word	0x00019990


	//   ....[254]....
        /*a438*/ 	.word	0x000199c0


	//   ....[255]....
        /*a43c*/ 	.word	0x000199d0


	//   ....[0]....
        /*a440*/ 	.word	0x000199e0


	//   ....[1]....
        /*a444*/ 	.word	0x000199f0


	//   ....[2]....
        /*a448*/ 	.word	0x00019a20


	//   ....[3]....
        /*a44c*/ 	.word	0x00019a30


	//   ....[4]....
        /*a450*/ 	.word	0x00019a40


	//   ....[5]....
        /*a454*/ 	.word	0x00019a50


	//   ....[6]....
        /*a458*/ 	.word	0x00019a80


	//   ....[7]....
        /*a45c*/ 	.word	0x00019a90


	//   ....[8]....
        /*a460*/ 	.word	0x00019aa0


	//   ....[9]....
        /*a464*/ 	.word	0x00019ab0


	//   ....[10]....
        /*a468*/ 	.word	0x00019ae0


	//   ....[11]....
        /*a46c*/ 	.word	0x00019af0


	//   ....[12]....
        /*a470*/ 	.word	0x00019b00


	//   ....[13]....
        /*a474*/ 	.word	0x00019b10


	//   ....[14]....
        /*a478*/ 	.word	0x00019b40


	//   ....[15]....
        /*a47c*/ 	.word	0x00019b50


	//   ....[16]....
        /*a480*/ 	.word	0x00019b60


	//   ....[17]....
        /*a484*/ 	.word	0x00019b70


	//   ....[18]....
        /*a488*/ 	.word	0x00019ba0


	//   ....[19]....
        /*a48c*/ 	.word	0x00019bb0


	//   ....[20]....
        /*a490*/ 	.word	0x00019bc0


	//   ....[21]....
        /*a494*/ 	.word	0x00019bd0


	//   ....[22]....
        /*a498*/ 	.word	0x00019c00


	//   ....[23]....
        /*a49c*/ 	.word	0x00019c10


	//   ....[24]....
        /*a4a0*/ 	.word	0x00019c20


	//   ....[25]....
        /*a4a4*/ 	.word	0x00019c30


	//   ....[26]....
        /*a4a8*/ 	.word	0x00019c60


	//   ....[27]....
        /*a4ac*/ 	.word	0x00019c70


	//   ....[28]....
        /*a4b0*/ 	.word	0x00019c80


	//   ....[29]....
        /*a4b4*/ 	.word	0x00019c90


	//   ....[30]....
        /*a4b8*/ 	.word	0x00019cc0


	//   ....[31]....
        /*a4bc*/ 	.word	0x00019cd0


	//   ....[32]....
        /*a4c0*/ 	.word	0x00019ce0


	//   ....[33]....
        /*a4c4*/ 	.word	0x00019cf0


	//   ....[34]....
        /*a4c8*/ 	.word	0x00019d20


	//   ....[35]....
        /*a4cc*/ 	.word	0x00019d30


	//   ....[36]....
        /*a4d0*/ 	.word	0x00019d40


	//   ....[37]....
        /*a4d4*/ 	.word	0x00019d50


	//   ....[38]....
        /*a4d8*/ 	.word	0x00019d80


	//   ....[39]....
        /*a4dc*/ 	.word	0x00019d90


	//   ....[40]....
        /*a4e0*/ 	.word	0x00019da0


	//   ....[41]....
        /*a4e4*/ 	.word	0x00019db0


	//   ....[42]....
        /*a4e8*/ 	.word	0x00019de0


	//   ....[43]....
        /*a4ec*/ 	.word	0x00019df0


	//   ....[44]....
        /*a4f0*/ 	.word	0x00019e00


	//   ....[45]....
        /*a4f4*/ 	.word	0x00019e10


	//   ....[46]....
        /*a4f8*/ 	.word	0x00019e40


	//   ....[47]....
        /*a4fc*/ 	.word	0x00019e50


	//   ....[48]....
        /*a500*/ 	.word	0x00019e60


	//   ....[49]....
        /*a504*/ 	.word	0x00019e70


	//   ....[50]....
        /*a508*/ 	.word	0x00019ea0


	//   ....[51]....
        /*a50c*/ 	.word	0x00019eb0


	//   ....[52]....
        /*a510*/ 	.word	0x00019ec0


	//   ....[53]....
        /*a514*/ 	.word	0x00019ed0


	//   ....[54]....
        /*a518*/ 	.word	0x00019f00


	//   ....[55]....
        /*a51c*/ 	.word	0x00019f10


	//   ....[56]....
        /*a520*/ 	.word	0x00019f20


	//   ....[57]....
        /*a524*/ 	.word	0x00019f30


	//   ....[58]....
        /*a528*/ 	.word	0x00019f60


	//   ....[59]....
        /*a52c*/ 	.word	0x00019f70


	//   ....[60]....
        /*a530*/ 	.word	0x00019f80


	//   ....[61]....
        /*a534*/ 	.word	0x00019f90


	//   ....[62]....
        /*a538*/ 	.word	0x00019fc0


	//   ....[63]....
        /*a53c*/ 	.word	0x00019fd0


	//   ....[64]....
        /*a540*/ 	.word	0x00019fe0


	//   ....[65]....
        /*a544*/ 	.word	0x00019ff0


	//   ....[66]....
        /*a548*/ 	.word	0x0001a020


	//   ....[67]....
        /*a54c*/ 	.word	0x0001a030


	//   ....[68]....
        /*a550*/ 	.word	0x0001a040


	//   ....[69]....
        /*a554*/ 	.word	0x0001a050


	//   ....[70]....
        /*a558*/ 	.word	0x0001a080


	//   ....[71]....
        /*a55c*/ 	.word	0x0001a090


	//   ....[72]....
        /*a560*/ 	.word	0x0001a0a0


	//   ....[73]....
        /*a564*/ 	.word	0x0001a0b0


	//   ....[74]....
        /*a568*/ 	.word	0x0001a0e0


	//   ....[75]....
        /*a56c*/ 	.word	0x0001a0f0


	//   ....[76]....
        /*a570*/ 	.word	0x0001a100


	//   ....[77]....
        /*a574*/ 	.word	0x0001a110


	//   ....[78]....
        /*a578*/ 	.word	0x0001a140


	//   ....[79]....
        /*a57c*/ 	.word	0x0001a150


	//   ....[80]....
        /*a580*/ 	.word	0x0001a160


	//   ....[81]....
        /*a584*/ 	.word	0x0001a170


	//   ....[82]....
        /*a588*/ 	.word	0x0001a1a0


	//   ....[83]....
        /*a58c*/ 	.word	0x0001a1b0


	//   ....[84]....
        /*a590*/ 	.word	0x0001a1c0


	//   ....[85]....
        /*a594*/ 	.word	0x0001a1d0


	//   ....[86]....
        /*a598*/ 	.word	0x0001a200


	//   ....[87]....
        /*a59c*/ 	.word	0x0001a210


	//   ....[88]....
        /*a5a0*/ 	.word	0x0001a220


	//   ....[89]....
        /*a5a4*/ 	.word	0x0001a230


	//   ....[90]....
        /*a5a8*/ 	.word	0x0001a260


	//   ....[91]....
        /*a5ac*/ 	.word	0x0001a270


	//   ....[92]....
        /*a5b0*/ 	.word	0x0001a280


	//   ....[93]....
        /*a5b4*/ 	.word	0x0001a290


	//   ....[94]....
        /*a5b8*/ 	.word	0x0001a2c0


	//   ....[95]....
        /*a5bc*/ 	.word	0x0001a2d0


	//   ....[96]....
        /*a5c0*/ 	.word	0x0001a2e0


	//   ....[97]....
        /*a5c4*/ 	.word	0x0001a2f0


	//   ....[98]....
        /*a5c8*/ 	.word	0x0001a320


	//   ....[99]....
        /*a5cc*/ 	.word	0x0001a330


	//   ....[100]....
        /*a5d0*/ 	.word	0x0001a340


	//   ....[101]....
        /*a5d4*/ 	.word	0x0001a350


	//   ....[102]....
        /*a5d8*/ 	.word	0x0001a380


	//   ....[103]....
        /*a5dc*/ 	.word	0x0001a390


	//   ....[104]....
        /*a5e0*/ 	.word	0x0001a3a0


	//   ....[105]....
        /*a5e4*/ 	.word	0x0001a3b0


	//   ....[106]....
        /*a5e8*/ 	.word	0x0001a3e0


	//   ....[107]....
        /*a5ec*/ 	.word	0x0001a3f0


	//   ....[108]....
        /*a5f0*/ 	.word	0x0001a400


	//   ....[109]....
        /*a5f4*/ 	.word	0x0001a410


	//   ....[110]....
        /*a5f8*/ 	.word	0x0001a440


	//   ....[111]....
        /*a5fc*/ 	.word	0x0001a450


	//   ....[112]....
        /*a600*/ 	.word	0x0001a460


	//   ....[113]....
        /*a604*/ 	.word	0x0001a470


	//   ....[114]....
        /*a608*/ 	.word	0x0001a4a0


	//   ....[115]....
        /*a60c*/ 	.word	0x0001a4b0


	//   ....[116]....
        /*a610*/ 	.word	0x0001a4c0


	//   ....[117]....
        /*a614*/ 	.word	0x0001a4d0


	//   ....[118]....
        /*a618*/ 	.word	0x0001a500


	//   ....[119]....
        /*a61c*/ 	.word	0x0001a510


	//   ....[120]....
        /*a620*/ 	.word	0x0001a520


	//   ....[121]....
        /*a624*/ 	.word	0x0001a530


	//   ....[122]....
        /*a628*/ 	.word	0x0001a560


	//   ....[123]....
        /*a62c*/ 	.word	0x0001a570


	//   ....[124]....
        /*a630*/ 	.word	0x0001a580


	//   ....[125]....
        /*a634*/ 	.word	0x0001a590


	//   ....[126]....
        /*a638*/ 	.word	0x0001a5c0


	//   ....[127]....
        /*a63c*/ 	.word	0x0001a5d0


	//   ....[128]....
        /*a640*/ 	.word	0x0001a5e0


	//   ....[129]....
        /*a644*/ 	.word	0x0001a5f0


	//   ....[130]....
        /*a648*/ 	.word	0x0001a620


	//   ....[131]....
        /*a64c*/ 	.word	0x0001a630


	//   ....[132]....
        /*a650*/ 	.word	0x0001a640


	//   ....[133]....
        /*a654*/ 	.word	0x0001a650


	//   ....[134]....
        /*a658*/ 	.word	0x0001a680


	//   ....[135]....
        /*a65c*/ 	.word	0x0001a690


	//   ....[136]....
        /*a660*/ 	.word	0x0001a6a0


	//   ....[137]....
        /*a664*/ 	.word	0x0001a6b0


	//   ....[138]....
        /*a668*/ 	.word	0x0001a6e0


	//   ....[139]....
        /*a66c*/ 	.word	0x0001a6f0


	//   ....[140]....
        /*a670*/ 	.word	0x0001a700


	//   ....[141]....
        /*a674*/ 	.word	0x0001a710


	//   ....[142]....
        /*a678*/ 	.word	0x0001a740


	//   ....[143]....
        /*a67c*/ 	.word	0x0001a750


	//   ....[144]....
        /*a680*/ 	.word	0x0001a760


	//   ....[145]....
        /*a684*/ 	.word	0x0001a770


	//   ....[146]....
        /*a688*/ 	.word	0x0001a7a0


	//   ....[147]....
        /*a68c*/ 	.word	0x0001a7b0


	//   ....[148]....
        /*a690*/ 	.word	0x0001a7c0


	//   ....[149]....
        /*a694*/ 	.word	0x0001a7d0


	//   ....[150]....
        /*a698*/ 	.word	0x0001a800


	//   ....[151]....
        /*a69c*/ 	.word	0x0001a810


	//   ....[152]....
        /*a6a0*/ 	.word	0x0001a820


	//   ....[153]....
        /*a6a4*/ 	.word	0x0001a830


	//   ....[154]....
        /*a6a8*/ 	.word	0x0001a860


	//   ....[155]....
        /*a6ac*/ 	.word	0x0001a870


	//   ....[156]....
        /*a6b0*/ 	.word	0x0001a880


	//   ....[157]....
        /*a6b4*/ 	.word	0x0001a890


	//   ....[158]....
        /*a6b8*/ 	.word	0x0001a8c0


	//   ....[159]....
        /*a6bc*/ 	.word	0x0001a8d0


	//   ....[160]....
        /*a6c0*/ 	.word	0x0001a8e0


	//   ....[161]....
        /*a6c4*/ 	.word	0x0001a8f0


	//   ....[162]....
        /*a6c8*/ 	.word	0x0001a920


	//   ....[163]....
        /*a6cc*/ 	.word	0x0001a930


	//   ....[164]....
        /*a6d0*/ 	.word	0x0001a940


	//   ....[165]....
        /*a6d4*/ 	.word	0x0001a950


	//   ....[166]....
        /*a6d8*/ 	.word	0x0001a980


	//   ....[167]....
        /*a6dc*/ 	.word	0x0001a990


	//   ....[168]....
        /*a6e0*/ 	.word	0x0001a9a0


	//   ....[169]....
        /*a6e4*/ 	.word	0x0001a9b0


	//   ....[170]....
        /*a6e8*/ 	.word	0x0001a9e0


	//   ....[171]....
        /*a6ec*/ 	.word	0x0001a9f0


	//   ....[172]....
        /*a6f0*/ 	.word	0x0001aa00


	//   ....[173]....
        /*a6f4*/ 	.word	0x0001aa10


	//   ....[174]....
        /*a6f8*/ 	.word	0x0001aa40


	//   ....[175]....
        /*a6fc*/ 	.word	0x0001aa50


	//   ....[176]....
        /*a700*/ 	.word	0x0001aa60


	//   ....[177]....
        /*a704*/ 	.word	0x0001aa70


	//   ....[178]....
        /*a708*/ 	.word	0x0001aaa0


	//   ....[179]....
        /*a70c*/ 	.word	0x0001aab0


	//   ....[180]....
        /*a710*/ 	.word	0x0001aac0


	//   ....[181]....
        /*a714*/ 	.word	0x0001aad0


	//   ....[182]....
        /*a718*/ 	.word	0x0001ab00


	//   ....[183]....
        /*a71c*/ 	.word	0x0001ab10


	//   ....[184]....
        /*a720*/ 	.word	0x0001ab20


	//   ....[185]....
        /*a724*/ 	.word	0x0001ab30


	//   ....[186]....
        /*a728*/ 	.word	0x0001ab60


	//   ....[187]....
        /*a72c*/ 	.word	0x0001ab70


	//   ....[188]....
        /*a730*/ 	.word	0x0001ab80


	//   ....[189]....
        /*a734*/ 	.word	0x0001ab90


	//   ....[190]....
        /*a738*/ 	.word	0x0001abc0


	//   ....[191]....
        /*a73c*/ 	.word	0x0001abd0


	//   ....[192]....
        /*a740*/ 	.word	0x0001abe0


	//   ....[193]....
        /*a744*/ 	.word	0x0001abf0


	//   ....[194]....
        /*a748*/ 	.word	0x0001ac20


	//   ....[195]....
        /*a74c*/ 	.word	0x0001ac30


	//   ....[196]....
        /*a750*/ 	.word	0x0001ac40


	//   ....[197]....
        /*a754*/ 	.word	0x0001ac50


	//   ....[198]....
        /*a758*/ 	.word	0x0001ac80


	//   ....[199]....
        /*a75c*/ 	.word	0x0001ac90


	//   ....[200]....
        /*a760*/ 	.word	0x0001aca0


	//   ....[201]....
        /*a764*/ 	.word	0x0001acb0


	//   ....[202]....
        /*a768*/ 	.word	0x0001ace0


	//   ....[203]....
        /*a76c*/ 	.word	0x0001acf0


	//   ....[204]....
        /*a770*/ 	.word	0x0001ad00


	//   ....[205]....
        /*a774*/ 	.word	0x0001ad10


	//   ....[206]....
        /*a778*/ 	.word	0x0001ad40


	//   ....[207]....
        /*a77c*/ 	.word	0x0001ad50


	//   ....[208]....
        /*a780*/ 	.word	0x0001ad60


	//   ....[209]....
        /*a784*/ 	.word	0x0001ad70


	//   ....[210]....
        /*a788*/ 	.word	0x0001ada0


	//   ....[211]....
        /*a78c*/ 	.word	0x0001adb0


	//   ....[212]....
        /*a790*/ 	.word	0x0001adc0


	//   ....[213]....
        /*a794*/ 	.word	0x0001add0


	//   ....[214]....
        /*a798*/ 	.word	0x0001ae00


	//   ....[215]....
        /*a79c*/ 	.word	0x0001ae10


	//   ....[216]....
        /*a7a0*/ 	.word	0x0001ae20


	//   ....[217]....
        /*a7a4*/ 	.word	0x0001ae30


	//   ....[218]....
        /*a7a8*/ 	.word	0x0001ae60


	//   ....[219]....
        /*a7ac*/ 	.word	0x0001ae70


	//   ....[220]....
        /*a7b0*/ 	.word	0x0001ae80


	//   ....[221]....
        /*a7b4*/ 	.word	0x0001ae90


	//   ....[222]....
        /*a7b8*/ 	.word	0x0001aec0


	//   ....[223]....
        /*a7bc*/ 	.word	0x0001aed0


	//   ....[224]....
        /*a7c0*/ 	.word	0x0001aee0


	//   ....[225]....
        /*a7c4*/ 	.word	0x0001aef0


	//   ....[226]....
        /*a7c8*/ 	.word	0x0001af20


	//   ....[227]....
        /*a7cc*/ 	.word	0x0001af30


	//   ....[228]....
        /*a7d0*/ 	.word	0x0001af40


	//   ....[229]....
        /*a7d4*/ 	.word	0x0001af50


	//   ....[230]....
        /*a7d8*/ 	.word	0x0001af80


	//   ....[231]....
        /*a7dc*/ 	.word	0x0001af90


	//   ....[232]....
        /*a7e0*/ 	.word	0x0001afa0


	//   ....[233]....
        /*a7e4*/ 	.word	0x0001afb0


	//   ....[234]....
        /*a7e8*/ 	.word	0x0001afe0


	//   ....[235]....
        /*a7ec*/ 	.word	0x0001aff0


	//   ....[236]....
        /*a7f0*/ 	.word	0x0001b000


	//   ....[237]....
        /*a7f4*/ 	.word	0x0001b010


	//   ....[238]....
        /*a7f8*/ 	.word	0x0001b040


	//   ....[239]....
        /*a7fc*/ 	.word	0x0001b050


	//   ....[240]....
        /*a800*/ 	.word	0x0001b060


	//   ....[241]....
        /*a804*/ 	.word	0x0001b070


	//   ....[242]....
        /*a808*/ 	.word	0x0001b0a0


	//   ....[243]....
        /*a80c*/ 	.word	0x0001b0b0


	//   ....[244]....
        /*a810*/ 	.word	0x0001b0c0


	//   ....[245]....
        /*a814*/ 	.word	0x0001b0d0


	//   ....[246]....
        /*a818*/ 	.word	0x0001b100


	//   ....[247]....
        /*a81c*/ 	.word	0x0001b110


	//   ....[248]....
        /*a820*/ 	.word	0x0001b120


	//   ....[249]....
        /*a824*/ 	.word	0x0001b130


	//   ....[250]....
        /*a828*/ 	.word	0x0001b160


	//   ....[251]....
        /*a82c*/ 	.word	0x0001b170


	//   ....[252]....
        /*a830*/ 	.word	0x0001b180


	//   ....[253]....
        /*a834*/ 	.word	0x0001b190


	//   ....[254]....
        /*a838*/ 	.word	0x0001b1e0


	//   ....[255]....
        /*a83c*/ 	.word	0x0001e240


	//   ....[0]....
        /*a840*/ 	.word	0x0001e250


	//   ....[1]....
        /*a844*/ 	.word	0x0001e260


	//   ....[2]....
        /*a848*/ 	.word	0x0001e280


	//   ....[3]....
        /*a84c*/ 	.word	0x0001e290


	//   ....[4]....
        /*a850*/ 	.word	0x0001e2a0


	//   ....[5]....
        /*a854*/ 	.word	0x0001e2b0


	//   ....[6]....
        /*a858*/ 	.word	0x0001e2e0


	//   ....[7]....
        /*a85c*/ 	.word	0x0001e2f0


	//   ....[8]....
        /*a860*/ 	.word	0x0001e300


	//   ....[9]....
        /*a864*/ 	.word	0x0001e310


	//   ....[10]....
        /*a868*/ 	.word	0x0001e340


	//   ....[11]....
        /*a86c*/ 	.word	0x0001e350


	//   ....[12]....
        /*a870*/ 	.word	0x0001e360


	//   ....[13]....
        /*a874*/ 	.word	0x0001e370


	//   ....[14]....
        /*a878*/ 	.word	0x0001e3a0


	//   ....[15]....
        /*a87c*/ 	.word	0x0001e3b0


	//   ....[16]....
        /*a880*/ 	.word	0x0001e3c0


	//   ....[17]....
        /*a884*/ 	.word	0x0001e3d0


	//   ....[18]....
        /*a888*/ 	.word	0x0001e400


	//   ....[19]....
        /*a88c*/ 	.word	0x0001e410


	//   ....[20]....
        /*a890*/ 	.word	0x0001e420


	//   ....[21]....
        /*a894*/ 	.word	0x0001e430


	//   ....[22]....
        /*a898*/ 	.word	0x0001e460


	//   ....[23]....
        /*a89c*/ 	.word	0x0001e470


	//   ....[24]....
        /*a8a0*/ 	.word	0x0001e480


	//   ....[25]....
        /*a8a4*/ 	.word	0x0001e490


	//   ....[26]....
        /*a8a8*/ 	.word	0x0001e4c0


	//   ....[27]....
        /*a8ac*/ 	.word	0x0001e4d0


	//   ....[28]....
        /*a8b0*/ 	.word	0x0001e4e0


	//   ....[29]....
        /*a8b4*/ 	.word	0x0001e4f0


	//   ....[30]....
        /*a8b8*/ 	.word	0x0001e520


	//   ....[31]....
        /*a8bc*/ 	.word	0x0001e530


	//   ....[32]....
        /*a8c0*/ 	.word	0x0001e540


	//   ....[33]....
        /*a8c4*/ 	.word	0x0001e550


	//   ....[34]....
        /*a8c8*/ 	.word	0x0001e580


	//   ....[35]....
        /*a8cc*/ 	.word	0x0001e590


	//   ....[36]....
        /*a8d0*/ 	.word	0x0001e5a0


	//   ....[37]....
        /*a8d4*/ 	.word	0x0001e5b0


	//   ....[38]....
        /*a8d8*/ 	.word	0x0001e5e0


	//   ....[39]....
        /*a8dc*/ 	.word	0x0001e5f0


	//   ....[40]....
        /*a8e0*/ 	.word	0x0001e600


	//   ....[41]....
        /*a8e4*/ 	.word	0x0001e610


	//   ....[42]....
        /*a8e8*/ 	.word	0x0001e640


	//   ....[43]....
        /*a8ec*/ 	.word	0x0001e650


	//   ....[44]....
        /*a8f0*/ 	.word	0x0001e660


	//   ....[45]....
        /*a8f4*/ 	.word	0x0001e670


	//   ....[46]....
        /*a8f8*/ 	.word	0x0001e6a0


	//   ....[47]....
        /*a8fc*/ 	.word	0x0001e6b0


	//   ....[48]....
        /*a900*/ 	.word	0x0001e6c0


	//   ....[49]....
        /*a904*/ 	.word	0x0001e6d0


	//   ....[50]....
        /*a908*/ 	.word	0x0001e700


	//   ....[51]....
        /*a90c*/ 	.word	0x0001e710


	//   ....[52]....
        /*a910*/ 	.word	0x0001e720


	//   ....[53]....
        /*a914*/ 	.word	0x0001e730


	//   ....[54]....
        /*a918*/ 	.word	0x0001e760


	//   ....[55]....
        /*a91c*/ 	.word	0x0001e770


	//   ....[56]....
        /*a920*/ 	.word	0x0001e780


	//   ....[57]....
        /*a924*/ 	.word	0x0001e790


	//   ....[58]....
        /*a928*/ 	.word	0x0001e7c0


	//   ....[59]....
        /*a92c*/ 	.word	0x0001e7d0


	//   ....[60]....
        /*a930*/ 	.word	0x0001e7e0


	//   ....[61]....
        /*a934*/ 	.word	0x0001e7f0


	//   ....[62]....
        /*a938*/ 	.word	0x0001e820


	//   ....[63]....
        /*a93c*/ 	.word	0x0001e830


	//   ....[64]....
        /*a940*/ 	.word	0x0001e840


	//   ....[65]....
        /*a944*/ 	.word	0x0001e850


	//   ....[66]....
        /*a948*/ 	.word	0x0001e880


	//   ....[67]....
        /*a94c*/ 	.word	0x0001e890


	//   ....[68]....
        /*a950*/ 	.word	0x0001e8a0


	//   ....[69]....
        /*a954*/ 	.word	0x0001e8b0


	//   ....[70]....
        /*a958*/ 	.word	0x0001e8e0


	//   ....[71]....
        /*a95c*/ 	.word	0x0001e8f0


	//   ....[72]....
        /*a960*/ 	.word	0x0001e900


	//   ....[73]....
        /*a964*/ 	.word	0x0001e910


	//   ....[74]....
        /*a968*/ 	.word	0x0001e940


	//   ....[75]....
        /*a96c*/ 	.word	0x0001e950


	//   ....[76]....
        /*a970*/ 	.word	0x0001e960


	//   ....[77]....
        /*a974*/ 	.word	0x0001e970


	//   ....[78]....
        /*a978*/ 	.word	0x0001e9a0


	//   ....[79]....
        /*a97c*/ 	.word	0x0001e9b0


	//   ....[80]....
        /*a980*/ 	.word	0x0001e9c0


	//   ....[81]....
        /*a984*/ 	.word	0x0001e9d0


	//   ....[82]....
        /*a988*/ 	.word	0x0001ea00


	//   ....[83]....
        /*a98c*/ 	.word	0x0001ea10


	//   ....[84]....
        /*a990*/ 	.word	0x0001ea20


	//   ....[85]....
        /*a994*/ 	.word	0x0001ea30


	//   ....[86]....
        /*a998*/ 	.word	0x0001ea60


	//   ....[87]....
        /*a99c*/ 	.word	0x0001ea70


	//   ....[88]....
        /*a9a0*/ 	.word	0x0001ea80


	//   ....[89]....
        /*a9a4*/ 	.word	0x0001ea90


	//   ....[90]....
        /*a9a8*/ 	.word	0x0001eac0


	//   ....[91]....
        /*a9ac*/ 	.word	0x0001ead0


	//   ....[92]....
        /*a9b0*/ 	.word	0x0001eae0


	//   ....[93]....
        /*a9b4*/ 	.word	0x0001eaf0


	//   ....[94]....
        /*a9b8*/ 	.word	0x0001eb20


	//   ....[95]....
        /*a9bc*/ 	.word	0x0001eb30


	//   ....[96]....
        /*a9c0*/ 	.word	0x0001eb40


	//   ....[97]....
        /*a9c4*/ 	.word	0x0001eb50


	//   ....[98]....
        /*a9c8*/ 	.word	0x0001eb80


	//   ....[99]....
        /*a9cc*/ 	.word	0x0001eb90


	//   ....[100]....
        /*a9d0*/ 	.word	0x0001eba0


	//   ....[101]....
        /*a9d4*/ 	.word	0x0001ebb0


	//   ....[102]....
        /*a9d8*/ 	.word	0x0001ebe0


	//   ....[103]....
        /*a9dc*/ 	.word	0x0001ebf0


	//   ....[104]....
        /*a9e0*/ 	.word	0x0001ec00


	//   ....[105]....
        /*a9e4*/ 	.word	0x0001ec10


	//   ....[106]....
        /*a9e8*/ 	.word	0x0001ec40


	//   ....[107]....
        /*a9ec*/ 	.word	0x0001ec50


	//   ....[108]....
        /*a9f0*/ 	.word	0x0001ec60


	//   ....[109]....
        /*a9f4*/ 	.word	0x0001ec70


	//   ....[110]....
        /*a9f8*/ 	.word	0x0001eca0


	//   ....[111]....
        /*a9fc*/ 	.word	0x0001ecb0


	//   ....[112]....
        /*aa00*/ 	.word	0x0001ecc0


	//   ....[113]....
        /*aa04*/ 	.word	0x0001ecd0


	//   ....[114]....
        /*aa08*/ 	.word	0x0001ed00


	//   ....[115]....
        /*aa0c*/ 	.word	0x0001ed10


	//   ....[116]....
        /*aa10*/ 	.word	0x0001ed20


	//   ....[117]....
        /*aa14*/ 	.word	0x0001ed30


	//   ....[118]....
        /*aa18*/ 	.word	0x0001ed60


	//   ....[119]....
        /*aa1c*/ 	.word	0x0001ed70


	//   ....[120]....
        /*aa20*/ 	.word	0x0001ed80


	//   ....[121]....
        /*aa24*/ 	.word	0x0001ed90


	//   ....[122]....
        /*aa28*/ 	.word	0x0001edc0


	//   ....[123]....
        /*aa2c*/ 	.word	0x0001edd0


	//   ....[124]....
        /*aa30*/ 	.word	0x0001ede0


	//   ....[125]....
        /*aa34*/ 	.word	0x0001edf0


	//   ....[126]....
        /*aa38*/ 	.word	0x0001ee20


	//   ....[127]....
        /*aa3c*/ 	.word	0x0001ee30


	//   ....[128]....
        /*aa40*/ 	.word	0x0001ee40


	//   ....[129]....
        /*aa44*/ 	.word	0x0001ee50


	//   ....[130]....
        /*aa48*/ 	.word	0x0001ee80


	//   ....[131]....
        /*aa4c*/ 	.word	0x0001ee90


	//   ....[132]....
        /*aa50*/ 	.word	0x0001eea0


	//   ....[133]....
        /*aa54*/ 	.word	0x0001eeb0


	//   ....[134]....
        /*aa58*/ 	.word	0x0001eee0


	//   ....[135]....
        /*aa5c*/ 	.word	0x0001eef0


	//   ....[136]....
        /*aa60*/ 	.word	0x0001ef00


	//   ....[137]....
        /*aa64*/ 	.word	0x0001ef10


	//   ....[138]....
        /*aa68*/ 	.word	0x0001ef40


	//   ....[139]....
        /*aa6c*/ 	.word	0x0001ef50


	//   ....[140]....
        /*aa70*/ 	.word	0x0001ef60


	//   ....[141]....
        /*aa74*/ 	.word	0x0001ef70


	//   ....[142]....
        /*aa78*/ 	.word	0x0001efa0


	//   ....[143]....
        /*aa7c*/ 	.word	0x0001efb0


	//   ....[144]....
        /*aa80*/ 	.word	0x0001efc0


	//   ....[145]....
        /*aa84*/ 	.word	0x0001efd0


	//   ....[146]....
        /*aa88*/ 	.word	0x0001f000


	//   ....[147]....
        /*aa8c*/ 	.word	0x0001f010


	//   ....[148]....
        /*aa90*/ 	.word	0x0001f020


	//   ....[149]....
        /*aa94*/ 	.word	0x0001f030


	//   ....[150]....
        /*aa98*/ 	.word	0x0001f060


	//   ....[151]....
        /*aa9c*/ 	.word	0x0001f070


	//   ....[152]....
        /*aaa0*/ 	.word	0x0001f080


	//   ....[153]....
        /*aaa4*/ 	.word	0x0001f090


	//   ....[154]....
        /*aaa8*/ 	.word	0x0001f0c0


	//   ....[155]....
        /*aaac*/ 	.word	0x0001f0d0


	//   ....[156]....
        /*aab0*/ 	.word	0x0001f0e0


	//   ....[157]....
        /*aab4*/ 	.word	0x0001f0f0


	//   ....[158]....
        /*aab8*/ 	.word	0x0001f120


	//   ....[159]....
        /*aabc*/ 	.word	0x0001f130


	//   ....[160]....
        /*aac0*/ 	.word	0x0001f140


	//   ....[161]....
        /*aac4*/ 	.word	0x0001f150


	//   ....[162]....
        /*aac8*/ 	.word	0x0001f180


	//   ....[163]....
        /*aacc*/ 	.word	0x0001f190


	//   ....[164]....
        /*aad0*/ 	.word	0x0001f1a0


	//   ....[165]....
        /*aad4*/ 	.word	0x0001f1b0


	//   ....[166]....
        /*aad8*/ 	.word	0x0001f1e0


	//   ....[167]....
        /*aadc*/ 	.word	0x0001f1f0


	//   ....[168]....
        /*aae0*/ 	.word	0x0001f200


	//   ....[169]....
        /*aae4*/ 	.word	0x0001f210


	//   ....[170]....
        /*aae8*/ 	.word	0x0001f240


	//   ....[171]....
        /*aaec*/ 	.word	0x0001f250


	//   ....[172]....
        /*aaf0*/ 	.word	0x0001f260


	//   ....[173]....
        /*aaf4*/ 	.word	0x0001f270


	//   ....[174]....
        /*aaf8*/ 	.word	0x0001f2a0


	//   ....[175]....
        /*aafc*/ 	.word	0x0001f2b0


	//   ....[176]....
        /*ab00*/ 	.word	0x0001f2c0


	//   ....[177]....
        /*ab04*/ 	.word	0x0001f2d0


	//   ....[178]....
        /*ab08*/ 	.word	0x0001f300


	//   ....[179]....
        /*ab0c*/ 	.word	0x0001f310


	//   ....[180]....
        /*ab10*/ 	.word	0x0001f320


	//   ....[181]....
        /*ab14*/ 	.word	0x0001f330


	//   ....[182]....
        /*ab18*/ 	.word	0x0001f360


	//   ....[183]....
        /*ab1c*/ 	.word	0x0001f370


	//   ....[184]....
        /*ab20*/ 	.word	0x0001f380


	//   ....[185]....
        /*ab24*/ 	.word	0x0001f390


	//   ....[186]....
        /*ab28*/ 	.word	0x0001f3c0


	//   ....[187]....
        /*ab2c*/ 	.word	0x0001f3d0


	//   ....[188]....
        /*ab30*/ 	.word	0x0001f3e0


	//   ....[189]....
        /*ab34*/ 	.word	0x0001f3f0


	//   ....[190]....
        /*ab38*/ 	.word	0x0001f420


	//   ....[191]....
        /*ab3c*/ 	.word	0x0001f430


	//   ....[192]....
        /*ab40*/ 	.word	0x0001f440


	//   ....[193]....
        /*ab44*/ 	.word	0x0001f450


	//   ....[194]....
        /*ab48*/ 	.word	0x0001f480


	//   ....[195]....
        /*ab4c*/ 	.word	0x0001f490


	//   ....[196]....
        /*ab50*/ 	.word	0x0001f4a0


	//   ....[197]....
        /*ab54*/ 	.word	0x0001f4b0


	//   ....[198]....
        /*ab58*/ 	.word	0x0001f4e0


	//   ....[199]....
        /*ab5c*/ 	.word	0x0001f4f0


	//   ....[200]....
        /*ab60*/ 	.word	0x0001f500


	//   ....[201]....
        /*ab64*/ 	.word	0x0001f510


	//   ....[202]....
        /*ab68*/ 	.word	0x0001f540


	//   ....[203]....
        /*ab6c*/ 	.word	0x0001f550


	//   ....[204]....
        /*ab70*/ 	.word	0x0001f560


	//   ....[205]....
        /*ab74*/ 	.word	0x0001f570


	//   ....[206]....
        /*ab78*/ 	.word	0x0001f5a0


	//   ....[207]....
        /*ab7c*/ 	.word	0x0001f5b0


	//   ....[208]....
        /*ab80*/ 	.word	0x0001f5c0


	//   ....[209]....
        /*ab84*/ 	.word	0x0001f5d0


	//   ....[210]....
        /*ab88*/ 	.word	0x0001f600


	//   ....[211]....
        /*ab8c*/ 	.word	0x0001f610


	//   ....[212]....
        /*ab90*/ 	.word	0x0001f620


	//   ....[213]....
        /*ab94*/ 	.word	0x0001f630


	//   ....[214]....
        /*ab98*/ 	.word	0x0001f660


	//   ....[215]....
        /*ab9c*/ 	.word	0x0001f670


	//   ....[216]....
        /*aba0*/ 	.word	0x0001f680


	//   ....[217]....
        /*aba4*/ 	.word	0x0001f690


	//   ....[218]....
        /*aba8*/ 	.word	0x0001f6c0


	//   ....[219]....
        /*abac*/ 	.word	0x0001f6d0


	//   ....[220]....
        /*abb0*/ 	.word	0x0001f6e0


	//   ....[221]....
        /*abb4*/ 	.word	0x0001f6f0


	//   ....[222]....
        /*abb8*/ 	.word	0x0001f720


	//   ....[223]....
        /*abbc*/ 	.word	0x0001f730


	//   ....[224]....
        /*abc0*/ 	.word	0x0001f740


	//   ....[225]....
        /*abc4*/ 	.word	0x0001f750


	//   ....[226]....
        /*abc8*/ 	.word	0x0001f780


	//   ....[227]....
        /*abcc*/ 	.word	0x0001f790


	//   ....[228]....
        /*abd0*/ 	.word	0x0001f7a0


	//   ....[229]....
        /*abd4*/ 	.word	0x0001f7b0


	//   ....[230]....
        /*abd8*/ 	.word	0x0001f7e0


	//   ....[231]....
        /*abdc*/ 	.word	0x0001f7f0


	//   ....[232]....
        /*abe0*/ 	.word	0x0001f800


	//   ....[233]....
        /*abe4*/ 	.word	0x0001f810


	//   ....[234]....
        /*abe8*/ 	.word	0x0001f840


	//   ....[235]....
        /*abec*/ 	.word	0x0001f850


	//   ....[236]....
        /*abf0*/ 	.word	0x0001f860


	//   ....[237]....
        /*abf4*/ 	.word	0x0001f870


	//   ....[238]....
        /*abf8*/ 	.word	0x0001f8a0


	//   ....[239]....
        /*abfc*/ 	.word	0x0001f8b0


	//   ....[240]....
        /*ac00*/ 	.word	0x0001f8c0


	//   ....[241]....
        /*ac04*/ 	.word	0x0001f8d0


	//   ....[242]....
        /*ac08*/ 	.word	0x0001f900


	//   ....[243]....
        /*ac0c*/ 	.word	0x0001f910


	//   ....[244]....
        /*ac10*/ 	.word	0x0001f920


	//   ....[245]....
        /*ac14*/ 	.word	0x0001f930


	//   ....[246]....
        /*ac18*/ 	.word	0x0001f960


	//   ....[247]....
        /*ac1c*/ 	.word	0x0001f970


	//   ....[248]....
        /*ac20*/ 	.word	0x0001f980


	//   ....[249]....
        /*ac24*/ 	.word	0x0001f990


	//   ....[250]....
        /*ac28*/ 	.word	0x0001f9c0


	//   ....[251]....
        /*ac2c*/ 	.word	0x0001f9d0


	//   ....[252]....
        /*ac30*/ 	.word	0x0001f9e0


	//   ....[253]....
        /*ac34*/ 	.word	0x0001f9f0


	//   ....[254]....
        /*ac38*/ 	.word	0x0001fa20


	//   ....[255]....
        /*ac3c*/ 	.word	0x0001fa30


	//   ....[0]....
        /*ac40*/ 	.word	0x0001fa40


	//   ....[1]....
        /*ac44*/ 	.word	0x0001fa50


	//   ....[2]....
        /*ac48*/ 	.word	0x0001fa80


	//   ....[3]....
        /*ac4c*/ 	.word	0x0001fa90


	//   ....[4]....
        /*ac50*/ 	.word	0x0001faa0


	//   ....[5]....
        /*ac54*/ 	.word	0x0001fab0


	//   ....[6]....
        /*ac58*/ 	.word	0x0001fae0


	//   ....[7]....
        /*ac5c*/ 	.word	0x0001faf0


	//   ....[8]....
        /*ac60*/ 	.word	0x0001fb00


	//   ....[9]....
        /*ac64*/ 	.word	0x0001fb10


	//   ....[10]....
        /*ac68*/ 	.word	0x0001fb40


	//   ....[11]....
        /*ac6c*/ 	.word	0x0001fb50


	//   ....[12]....
        /*ac70*/ 	.word	0x0001fb60


	//   ....[13]....
        /*ac74*/ 	.word	0x0001fb70


	//   ....[14]....
        /*ac78*/ 	.word	0x0001fba0


	//   ....[15]....
        /*ac7c*/ 	.word	0x0001fbb0


	//   ....[16]....
        /*ac80*/ 	.word	0x0001fbc0


	//   ....[17]....
        /*ac84*/ 	.word	0x0001fbd0


	//   ....[18]....
        /*ac88*/ 	.word	0x0001fc00


	//   ....[19]....
        /*ac8c*/ 	.word	0x0001fc10


	//   ....[20]....
        /*ac90*/ 	.word	0x0001fc20


	//   ....[21]....
        /*ac94*/ 	.word	0x0001fc30


	//   ....[22]....
        /*ac98*/ 	.word	0x0001fc60


	//   ....[23]....
        /*ac9c*/ 	.word	0x0001fc70


	//   ....[24]....
        /*aca0*/ 	.word	0x0001fc80


	//   ....[25]....
        /*aca4*/ 	.word	0x0001fc90


	//   ....[26]....
        /*aca8*/ 	.word	0x0001fcc0


	//   ....[27]....
        /*acac*/ 	.word	0x0001fcd0


	//   ....[28]....
        /*acb0*/ 	.word	0x0001fce0


	//   ....[29]....
        /*acb4*/ 	.word	0x0001fcf0


	//   ....[30]....
        /*acb8*/ 	.word	0x0001fd20


	//   ....[31]....
        /*acbc*/ 	.word	0x0001fd30


	//   ....[32]....
        /*acc0*/ 	.word	0x0001fd40


	//   ....[33]....
        /*acc4*/ 	.word	0x0001fd50


	//   ....[34]....
        /*acc8*/ 	.word	0x0001fd80


	//   ....[35]....
        /*accc*/ 	.word	0x0001fd90


	//   ....[36]....
        /*acd0*/ 	.word	0x0001fda0


	//   ....[37]....
        /*acd4*/ 	.word	0x0001fdb0


	//   ....[38]....
        /*acd8*/ 	.word	0x0001fde0


	//   ....[39]....
        /*acdc*/ 	.word	0x0001fdf0


	//   ....[40]....
        /*ace0*/ 	.word	0x0001fe00


	//   ....[41]....
        /*ace4*/ 	.word	0x0001fe10


	//   ....[42]....
        /*ace8*/ 	.word	0x0001fe40


	//   ....[43]....
        /*acec*/ 	.word	0x0001fe50


	//   ....[44]....
        /*acf0*/ 	.word	0x0001fe60


	//   ....[45]....
        /*acf4*/ 	.word	0x0001fe70


	//   ....[46]....
        /*acf8*/ 	.word	0x0001fea0


	//   ....[47]....
        /*acfc*/ 	.word	0x0001feb0


	//   ....[48]....
        /*ad00*/ 	.word	0x0001fec0


	//   ....[49]....
        /*ad04*/ 	.word	0x0001fed0


	//   ....[50]....
        /*ad08*/ 	.word	0x0001ff00


	//   ....[51]....
        /*ad0c*/ 	.word	0x0001ff10


	//   ....[52]....
        /*ad10*/ 	.word	0x0001ff20


	//   ....[53]....
        /*ad14*/ 	.word	0x0001ff30


	//   ....[54]....
        /*ad18*/ 	.word	0x0001ff60


	//   ....[55]....
        /*ad1c*/ 	.word	0x0001ff70


	//   ....[56]....
        /*ad20*/ 	.word	0x0001ff80


	//   ....[57]....
        /*ad24*/ 	.word	0x0001ff90


	//   ....[58]....
        /*ad28*/ 	.word	0x0001ffc0


	//   ....[59]....
        /*ad2c*/ 	.word	0x0001ffd0


	//   ....[60]....
        /*ad30*/ 	.word	0x0001ffe0


	//   ....[61]....
        /*ad34*/ 	.word	0x0001fff0


	//   ....[62]....
        /*ad38*/ 	.word	0x00020020


	//   ....[63]....
        /*ad3c*/ 	.word	0x00020030


	//   ....[64]....
        /*ad40*/ 	.word	0x00020040


	//   ....[65]....
        /*ad44*/ 	.word	0x00020050


	//   ....[66]....
        /*ad48*/ 	.word	0x00020080


	//   ....[67]....
        /*ad4c*/ 	.word	0x00020090


	//   ....[68]....
        /*ad50*/ 	.word	0x000200a0


	//   ....[69]....
        /*ad54*/ 	.word	0x000200b0


	//   ....[70]....
        /*ad58*/ 	.word	0x000200e0


	//   ....[71]....
        /*ad5c*/ 	.word	0x000200f0


	//   ....[72]....
        /*ad60*/ 	.word	0x00020100


	//   ....[73]....
        /*ad64*/ 	.word	0x00020110


	//   ....[74]....
        /*ad68*/ 	.word	0x00020140


	//   ....[75]....
        /*ad6c*/ 	.word	0x00020150


	//   ....[76]....
        /*ad70*/ 	.word	0x00020160


	//   ....[77]....
        /*ad74*/ 	.word	0x00020170


	//   ....[78]....
        /*ad78*/ 	.word	0x000201a0


	//   ....[79]....
        /*ad7c*/ 	.word	0x000201b0


	//   ....[80]....
        /*ad80*/ 	.word	0x000201c0


	//   ....[81]....
        /*ad84*/ 	.word	0x000201d0


	//   ....[82]....
        /*ad88*/ 	.word	0x00020200


	//   ....[83]....
        /*ad8c*/ 	.word	0x00020210


	//   ....[84]....
        /*ad90*/ 	.word	0x00020220


	//   ....[85]....
        /*ad94*/ 	.word	0x00020230


	//   ....[86]....
        /*ad98*/ 	.word	0x00020260


	//   ....[87]....
        /*ad9c*/ 	.word	0x00020270


	//   ....[88]....
        /*ada0*/ 	.word	0x00020280


	//   ....[89]....
        /*ada4*/ 	.word	0x00020290


	//   ....[90]....
        /*ada8*/ 	.word	0x000202c0


	//   ....[91]....
        /*adac*/ 	.word	0x000202d0


	//   ....[92]....
        /*adb0*/ 	.word	0x000202e0


	//   ....[93]....
        /*adb4*/ 	.word	0x000202f0


	//   ....[94]....
        /*adb8*/ 	.word	0x00020320


	//   ....[95]....
        /*adbc*/ 	.word	0x00020330


	//   ....[96]....
        /*adc0*/ 	.word	0x00020340


	//   ....[97]....
        /*adc4*/ 	.word	0x00020350


	//   ....[98]....
        /*adc8*/ 	.word	0x00020380


	//   ....[99]....
        /*adcc*/ 	.word	0x00020390


	//   ....[100]....
        /*add0*/ 	.word	0x000203a0


	//   ....[101]....
        /*add4*/ 	.word	0x000203b0


	//   ....[102]....
        /*add8*/ 	.word	0x000203e0


	//   ....[103]....
        /*addc*/ 	.word	0x000203f0


	//   ....[104]....
        /*ade0*/ 	.word	0x00020400


	//   ....[105]....
        /*ade4*/ 	.word	0x00020410


	//   ....[106]....
        /*ade8*/ 	.word	0x00020440


	//   ....[107]....
        /*adec*/ 	.word	0x00020450


	//   ....[108]....
        /*adf0*/ 	.word	0x00020460


	//   ....[109]....
        /*adf4*/ 	.word	0x00020470


	//   ....[110]....
        /*adf8*/ 	.word	0x000204a0


	//   ....[111]....
        /*adfc*/ 	.word	0x000204b0


	//   ....[112]....
        /*ae00*/ 	.word	0x000204c0


	//   ....[113]....
        /*ae04*/ 	.word	0x000204d0


	//   ....[114]....
        /*ae08*/ 	.word	0x00020500


	//   ....[115]....
        /*ae0c*/ 	.word	0x00020510


	//   ....[116]....
        /*ae10*/ 	.word	0x00020520


	//   ....[117]....
        /*ae14*/ 	.word	0x00020530


	//   ....[118]....
        /*ae18*/ 	.word	0x00020560


	//   ....[119]....
        /*ae1c*/ 	.word	0x00020570


	//   ....[120]....
        /*ae20*/ 	.word	0x00020580


	//   ....[121]....
        /*ae24*/ 	.word	0x00020590


	//   ....[122]....
        /*ae28*/ 	.word	0x000205c0


	//   ....[123]....
        /*ae2c*/ 	.word	0x000205d0


	//   ....[124]....
        /*ae30*/ 	.word	0x000205e0


	//   ....[125]....
        /*ae34*/ 	.word	0x000205f0


	//   ....[126]....
        /*ae38*/ 	.word	0x00020620


	//   ....[127]....
        /*ae3c*/ 	.word	0x00020630


	//   ....[128]....
        /*ae40*/ 	.word	0x00020640


	//   ....[129]....
        /*ae44*/ 	.word	0x00020650


	//   ....[130]....
        /*ae48*/ 	.word	0x00020680


	//   ....[131]....
        /*ae4c*/ 	.word	0x00020690


	//   ....[132]....
        /*ae50*/ 	.word	0x000206a0


	//   ....[133]....
        /*ae54*/ 	.word	0x000206b0


	//   ....[134]....
        /*ae58*/ 	.word	0x000206e0


	//   ....[135]....
        /*ae5c*/ 	.word	0x000206f0


	//   ....[136]....
        /*ae60*/ 	.word	0x00020700


	//   ....[137]....
        /*ae64*/ 	.word	0x00020710


	//   ....[138]....
        /*ae68*/ 	.word	0x00020740


	//   ....[139]....
        /*ae6c*/ 	.word	0x00020750


	//   ....[140]....
        /*ae70*/ 	.word	0x00020760


	//   ....[141]....
        /*ae74*/ 	.word	0x00020770


	//   ....[142]....
        /*ae78*/ 	.word	0x000207a0


	//   ....[143]....
        /*ae7c*/ 	.word	0x000207b0


	//   ....[144]....
        /*ae80*/ 	.word	0x000207c0


	//   ....[145]....
        /*ae84*/ 	.word	0x000207d0


	//   ....[146]....
        /*ae88*/ 	.word	0x00020800


	//   ....[147]....
        /*ae8c*/ 	.word	0x00020810


	//   ....[148]....
        /*ae90*/ 	.word	0x00020820


	//   ....[149]....
        /*ae94*/ 	.word	0x00020830


	//   ....[150]....
        /*ae98*/ 	.word	0x00020860


	//   ....[151]....
        /*ae9c*/ 	.word	0x00020870


	//   ....[152]....
        /*aea0*/ 	.word	0x00020880


	//   ....[153]....
        /*aea4*/ 	.word	0x00020890


	//   ....[154]....
        /*aea8*/ 	.word	0x000208c0


	//   ....[155]....
        /*aeac*/ 	.word	0x000208d0


	//   ....[156]....
        /*aeb0*/ 	.word	0x000208e0


	//   ....[157]....
        /*aeb4*/ 	.word	0x000208f0


	//   ....[158]....
        /*aeb8*/ 	.word	0x00020920


	//   ....[159]....
        /*aebc*/ 	.word	0x00020930


	//   ....[160]....
        /*aec0*/ 	.word	0x00020940


	//   ....[161]....
        /*aec4*/ 	.word	0x00020950


	//   ....[162]....
        /*aec8*/ 	.word	0x00020980


	//   ....[163]....
        /*aecc*/ 	.word	0x00020990


	//   ....[164]....
        /*aed0*/ 	.word	0x000209a0


	//   ....[165]....
        /*aed4*/ 	.word	0x000209b0


	//   ....[166]....
        /*aed8*/ 	.word	0x000209e0


	//   ....[167]....
        /*aedc*/ 	.word	0x000209f0


	//   ....[168]....
        /*aee0*/ 	.word	0x00020a00


	//   ....[169]....
        /*aee4*/ 	.word	0x00020a10


	//   ....[170]....
        /*aee8*/ 	.word	0x00020a40


	//   ....[171]....
        /*aeec*/ 	.word	0x00020a50


	//   ....[172]....
        /*aef0*/ 	.word	0x00020a60


	//   ....[173]....
        /*aef4*/ 	.word	0x00020a70


	//   ....[174]....
        /*aef8*/ 	.word	0x00020aa0


	//   ....[175]....
        /*aefc*/ 	.word	0x00020ab0


	//   ....[176]....
        /*af00*/ 	.word	0x00020ac0


	//   ....[177]....
        /*af04*/ 	.word	0x00020ad0


	//   ....[178]....
        /*af08*/ 	.word	0x00020b00


	//   ....[179]....
        /*af0c*/ 	.word	0x00020b10


	//   ....[180]....
        /*af10*/ 	.word	0x00020b20


	//   ....[181]....
        /*af14*/ 	.word	0x00020b30


	//   ....[182]....
        /*af18*/ 	.word	0x00020b60


	//   ....[183]....
        /*af1c*/ 	.word	0x00020b70


	//   ....[184]....
        /*af20*/ 	.word	0x00020b80


	//   ....[185]....
        /*af24*/ 	.word	0x00020b90


	//   ....[186]....
        /*af28*/ 	.word	0x00020bc0


	//   ....[187]....
        /*af2c*/ 	.word	0x00020bd0


	//   ....[188]....
        /*af30*/ 	.word	0x00020be0


	//   ....[189]....
        /*af34*/ 	.word	0x00020bf0


	//   ....[190]....
        /*af38*/ 	.word	0x00020c20


	//   ....[191]....
        /*af3c*/ 	.word	0x00020c30


	//   ....[192]....
        /*af40*/ 	.word	0x00020c40


	//   ....[193]....
        /*af44*/ 	.word	0x00020c50


	//   ....[194]....
        /*af48*/ 	.word	0x00020c80


	//   ....[195]....
        /*af4c*/ 	.word	0x00020c90


	//   ....[196]....
        /*af50*/ 	.word	0x00020ca0


	//   ....[197]....
        /*af54*/ 	.word	0x00020cb0


	//   ....[198]....
        /*af58*/ 	.word	0x00020ce0


	//   ....[199]....
        /*af5c*/ 	.word	0x00020cf0


	//   ....[200]....
        /*af60*/ 	.word	0x00020d00


	//   ....[201]....
        /*af64*/ 	.word	0x00020d10


	//   ....[202]....
        /*af68*/ 	.word	0x00020d40


	//   ....[203]....
        /*af6c*/ 	.word	0x00020d50


	//   ....[204]....
        /*af70*/ 	.word	0x00020d60


	//   ....[205]....
        /*af74*/ 	.word	0x00020d70


	//   ....[206]....
        /*af78*/ 	.word	0x00020da0


	//   ....[207]....
        /*af7c*/ 	.word	0x00020db0


	//   ....[208]....
        /*af80*/ 	.word	0x00020dc0


	//   ....[209]....
        /*af84*/ 	.word	0x00020dd0


	//   ....[210]....
        /*af88*/ 	.word	0x00020e00


	//   ....[211]....
        /*af8c*/ 	.word	0x00020e10


	//   ....[212]....
        /*af90*/ 	.word	0x00020e20


	//   ....[213]....
        /*af94*/ 	.word	0x00020e30


	//   ....[214]....
        /*af98*/ 	.word	0x00020e60


	//   ....[215]....
        /*af9c*/ 	.word	0x00020e70


	//   ....[216]....
        /*afa0*/ 	.word	0x00020e80


	//   ....[217]....
        /*afa4*/ 	.word	0x00020e90


	//   ....[218]....
        /*afa8*/ 	.word	0x00020ec0


	//   ....[219]....
        /*afac*/ 	.word	0x00020ed0


	//   ....[220]....
        /*afb0*/ 	.word	0x00020ee0


	//   ....[221]....
        /*afb4*/ 	.word	0x00020ef0


	//   ....[222]....
        /*afb8*/ 	.word	0x00020f20


	//   ....[223]....
        /*afbc*/ 	.word	0x00020f30


	//   ....[224]....
        /*afc0*/ 	.word	0x00020f40


	//   ....[225]....
        /*afc4*/ 	.word	0x00020f50


	//   ....[226]....
        /*afc8*/ 	.word	0x00020f80


	//   ....[227]....
        /*afcc*/ 	.word	0x00020f90


	//   ....[228]....
        /*afd0*/ 	.word	0x00020fa0


	//   ....[229]....
        /*afd4*/ 	.word	0x00020fb0


	//   ....[230]....
        /*afd8*/ 	.word	0x00020fe0


	//   ....[231]....
        /*afdc*/ 	.word	0x00020ff0


	//   ....[232]....
        /*afe0*/ 	.word	0x00021000


	//   ....[233]....
        /*afe4*/ 	.word	0x00021010


	//   ....[234]....
        /*afe8*/ 	.word	0x00021040


	//   ....[235]....
        /*afec*/ 	.word	0x00021050


	//   ....[236]....
        /*aff0*/ 	.word	0x00021060


	//   ....[237]....
        /*aff4*/ 	.word	0x00021070


	//   ....[238]....
        /*aff8*/ 	.word	0x000210a0


	//   ....[239]....
        /*affc*/ 	.word	0x000210b0


	//   ....[240]....
        /*b000*/ 	.word	0x000210c0


	//   ....[241]....
        /*b004*/ 	.word	0x000210d0


	//   ....[242]....
        /*b008*/ 	.word	0x00021100


	//   ....[243]....
        /*b00c*/ 	.word	0x00021110


	//   ....[244]....
        /*b010*/ 	.word	0x00021120


	//   ....[245]....
        /*b014*/ 	.word	0x00021130


	//   ....[246]....
        /*b018*/ 	.word	0x00021160


	//   ....[247]....
        /*b01c*/ 	.word	0x00021170


	//   ....[248]....
        /*b020*/ 	.word	0x00021180


	//   ....[249]....
        /*b024*/ 	.word	0x00021190


	//   ....[250]....
        /*b028*/ 	.word	0x000211c0


	//   ....[251]....
        /*b02c*/ 	.word	0x000211d0


	//   ....[252]....
        /*b030*/ 	.word	0x000211e0


	//   ....[253]....
        /*b034*/ 	.word	0x000211f0


	//   ....[254]....
        /*b038*/ 	.word	0x00021240


	//   ....[255]....
        /*b03c*/ 	.word	0x000242a0


	//   ....[0]....
        /*b040*/ 	.word	0x000242b0


	//   ....[1]....
        /*b044*/ 	.word	0x000242c0


	//   ....[2]....
        /*b048*/ 	.word	0x000242e0


	//   ....[3]....
        /*b04c*/ 	.word	0x000242f0


	//   ....[4]....
        /*b050*/ 	.word	0x00024300


	//   ....[5]....
        /*b054*/ 	.word	0x00024310


	//   ....[6]....
        /*b058*/ 	.word	0x00024340


	//   ....[7]....
        /*b05c*/ 	.word	0x00024350


	//   ....[8]....
        /*b060*/ 	.word	0x00024360


	//   ....[9]....
        /*b064*/ 	.word	0x00024370


	//   ....[10]....
        /*b068*/ 	.word	0x000243a0


	//   ....[11]....
        /*b06c*/ 	.word	0x000243b0


	//   ....[12]....
        /*b070*/ 	.word	0x000243c0


	//   ....[13]....
        /*b074*/ 	.word	0x000243d0


	//   ....[14]....
        /*b078*/ 	.word	0x00024400


	//   ....[15]....
        /*b07c*/ 	.word	0x00024410


	//   ....[16]....
        /*b080*/ 	.word	0x00024420


	//   ....[17]....
        /*b084*/ 	.word	0x00024430


	//   ....[18]....
        /*b088*/ 	.word	0x00024460


	//   ....[19]....
        /*b08c*/ 	.word	0x00024470


	//   ....[20]....
        /*b090*/ 	.word	0x00024480


	//   ....[21]....
        /*b094*/ 	.word	0x00024490


	//   ....[22]....
        /*b098*/ 	.word	0x000244c0


	//   ....[23]....
        /*b09c*/ 	.word	0x000244d0


	//   ....[24]....
        /*b0a0*/ 	.word	0x000244e0


	//   ....[25]....
        /*b0a4*/ 	.word	0x000244f0


	//   ....[26]....
        /*b0a8*/ 	.word	0x00024520


	//   ....[27]....
        /*b0ac*/ 	.word	0x00024530


	//   ....[28]....
        /*b0b0*/ 	.word	0x00024540


	//   ....[29]....
        /*b0b4*/ 	.word	0x00024550


	//   ....[30]....
        /*b0b8*/ 	.word	0x00024580


	//   ....[31]....
        /*b0bc*/ 	.word	0x00024590


	//   ....[32]....
        /*b0c0*/ 	.word	0x000245a0


	//   ....[33]....
        /*b0c4*/ 	.word	0x000245b0


	//   ....[34]....
        /*b0c8*/ 	.word	0x000245e0


	//   ....[35]....
        /*b0cc*/ 	.word	0x000245f0


	//   ....[36]....
        /*b0d0*/ 	.word	0x00024600


	//   ....[37]....
        /*b0d4*/ 	.word	0x00024610


	//   ....[38]....
        /*b0d8*/ 	.word	0x00024640


	//   ....[39]....
        /*b0dc*/ 	.word	0x00024650


	//   ....[40]....
        /*b0e0*/ 	.word	0x00024660


	//   ....[41]....
        /*b0e4*/ 	.word	0x00024670


	//   ....[42]....
        /*b0e8*/ 	.word	0x000246a0


	//   ....[43]....
        /*b0ec*/ 	.word	0x000246b0


	//   ....[44]....
        /*b0f0*/ 	.word	0x000246c0


	//   ....[45]....
        /*b0f4*/ 	.word	0x000246d0


	//   ....[46]....
        /*b0f8*/ 	.word	0x00024700


	//   ....[47]....
        /*b0fc*/ 	.word	0x00024710


	//   ....[48]....
        /*b100*/ 	.word	0x00024720


	//   ....[49]....
        /*b104*/ 	.word	0x00024730


	//   ....[50]....
        /*b108*/ 	.word	0x00024760


	//   ....[51]....
        /*b10c*/ 	.word	0x00024770


	//   ....[52]....
        /*b110*/ 	.word	0x00024780


	//   ....[53]....
        /*b114*/ 	.word	0x00024790


	//   ....[54]....
        /*b118*/ 	.word	0x000247c0


	//   ....[55]....
        /*b11c*/ 	.word	0x000247d0


	//   ....[56]....
        /*b120*/ 	.word	0x000247e0


	//   ....[57]....
        /*b124*/ 	.word	0x000247f0


	//   ....[58]....
        /*b128*/ 	.word	0x00024820


	//   ....[59]....
        /*b12c*/ 	.word	0x00024830


	//   ....[60]....
        /*b130*/ 	.word	0x00024840


	//   ....[61]....
        /*b134*/ 	.word	0x00024850


	//   ....[62]....
        /*b138*/ 	.word	0x00024880


	//   ....[63]....
        /*b13c*/ 	.word	0x00024890


	//   ....[64]....
        /*b140*/ 	.word	0x000248a0


	//   ....[65]....
        /*b144*/ 	.word	0x000248b0


	//   ....[66]....
        /*b148*/ 	.word	0x000248e0


	//   ....[67]....
        /*b14c*/ 	.word	0x000248f0


	//   ....[68]....
        /*b150*/ 	.word	0x00024900


	//   ....[69]....
        /*b154*/ 	.word	0x00024910


	//   ....[70]....
        /*b158*/ 	.word	0x00024940


	//   ....[71]....
        /*b15c*/ 	.word	0x00024950


	//   ....[72]....
        /*b160*/ 	.word	0x00024960


	//   ....[73]....
        /*b164*/ 	.word	0x00024970


	//   ....[74]....
        /*b168*/ 	.word	0x000249a0


	//   ....[75]....
        /*b16c*/ 	.word	0x000249b0


	//   ....[76]....
        /*b170*/ 	.word	0x000249c0


	//   ....[77]....
        /*b174*/ 	.word	0x000249d0


	//   ....[78]....
        /*b178*/ 	.word	0x00024a00


	//   ....[79]....
        /*b17c*/ 	.word	0x00024a10


	//   ....[80]....
        /*b180*/ 	.word	0x00024a20


	//   ....[81]....
        /*b184*/ 	.word	0x00024a30


	//   ....[82]....
        /*b188*/ 	.word	0x00024a60


	//   ....[83]....
        /*b18c*/ 	.word	0x00024a70


	//   ....[84]....
        /*b190*/ 	.word	0x00024a80


	//   ....[85]....
        /*b194*/ 	.word	0x00024a90


	//   ....[86]....
        /*b198*/ 	.word	0x00024ac0


	//   ....[87]....
        /*b19c*/ 	.word	0x00024ad0


	//   ....[88]....
        /*b1a0*/ 	.word	0x00024ae0


	//   ....[89]....
        /*b1a4*/ 	.word	0x00024af0


	//   ....[90]....
        /*b1a8*/ 	.word	0x00024b20


	//   ....[91]....
        /*b1ac*/ 	.word	0x00024b30


	//   ....[92]....
        /*b1b0*/ 	.word	0x00024b40


	//   ....[93]....
        /*b1b4*/ 	.word	0x00024b50


	//   ....[94]....
        /*b1b8*/ 	.word	0x00024b80


	//   ....[95]....
        /*b1bc*/ 	.word	0x00024b90


	//   ....[96]....
        /*b1c0*/ 	.word	0x00024ba0


	//   ....[97]....
        /*b1c4*/ 	.word	0x00024bb0


	//   ....[98]....
        /*b1c8*/ 	.word	0x00024be0


	//   ....[99]....
        /*b1cc*/ 	.word	0x00024bf0


	//   ....[100]....
        /*b1d0*/ 	.word	0x00024c00


	//   ....[101]....
        /*b1d4*/ 	.word	0x00024c10


	//   ....[102]....
        /*b1d8*/ 	.word	0x00024c40


	//   ....[103]....
        /*b1dc*/ 	.word	0x00024c50


	//   ....[104]....
        /*b1e0*/ 	.word	0x00024c60


	//   ....[105]....
        /*b1e4*/ 	.word	0x00024c70


	//   ....[106]....
        /*b1e8*/ 	.word	0x00024ca0


	//   ....[107]....
        /*b1ec*/ 	.word	0x00024cb0


	//   ....[108]....
        /*b1f0*/ 	.word	0x00024cc0


	//   ....[109]....
        /*b1f4*/ 	.word	0x00024cd0


	//   ....[110]....
        /*b1f8*/ 	.word	0x00024d00


	//   ....[111]....
        /*b1fc*/ 	.word	0x00024d10


	//   ....[112]....
        /*b200*/ 	.word	0x00024d20


	//   ....[113]....
        /*b204*/ 	.word	0x00024d30


	//   ....[114]....
        /*b208*/ 	.word	0x00024d60


	//   ....[115]....
        /*b20c*/ 	.word	0x00024d70


	//   ....[116]....
        /*b210*/ 	.word	0x00024d80


	//   ....[117]....
        /*b214*/ 	.word	0x00024d90


	//   ....[118]....
        /*b218*/ 	.word	0x00024dc0


	//   ....[119]....
        /*b21c*/ 	.word	0x00024dd0


	//   ....[120]....
        /*b220*/ 	.word	0x00024de0


	//   ....[121]....
        /*b224*/ 	.word	0x00024df0


	//   ....[122]....
        /*b228*/ 	.word	0x00024e20


	//   ....[123]....
        /*b22c*/ 	.word	0x00024e30


	//   ....[124]....
        /*b230*/ 	.word	0x00024e40


	//   ....[125]....
        /*b234*/ 	.word	0x00024e50


	//   ....[126]....
        /*b238*/ 	.word	0x00024e80


	//   ....[127]....
        /*b23c*/ 	.word	0x00024e90


	//   ....[128]....
        /*b240*/ 	.word	0x00024ea0


	//   ....[129]....
        /*b244*/ 	.word	0x00024eb0


	//   ....[130]....
        /*b248*/ 	.word	0x00024ee0


	//   ....[131]....
        /*b24c*/ 	.word	0x00024ef0


	//   ....[132]....
        /*b250*/ 	.word	0x00024f00


	//   ....[133]....
        /*b254*/ 	.word	0x00024f10


	//   ....[134]....
        /*b258*/ 	.word	0x00024f40


	//   ....[135]....
        /*b25c*/ 	.word	0x00024f50


	//   ....[136]....
        /*b260*/ 	.word	0x00024f60


	//   ....[137]....
        /*b264*/ 	.word	0x00024f70


	//   ....[138]....
        /*b268*/ 	.word	0x00024fa0


	//   ....[139]....
        /*b26c*/ 	.word	0x00024fb0


	//   ....[140]....
        /*b270*/ 	.word	0x00024fc0


	//   ....[141]....
        /*b274*/ 	.word	0x00024fd0


	//   ....[142]....
        /*b278*/ 	.word	0x00025000


	//   ....[143]....
        /*b27c*/ 	.word	0x00025010


	//   ....[144]....
        /*b280*/ 	.word	0x00025020


	//   ....[145]....
        /*b284*/ 	.word	0x00025030


	//   ....[146]....
        /*b288*/ 	.word	0x00025060


	//   ....[147]....
        /*b28c*/ 	.word	0x00025070


	//   ....[148]....
        /*b290*/ 	.word	0x00025080


	//   ....[149]....
        /*b294*/ 	.word	0x00025090


	//   ....[150]....
        /*b298*/ 	.word	0x000250c0


	//   ....[151]....
        /*b29c*/ 	.word	0x000250d0


	//   ....[152]....
        /*b2a0*/ 	.word	0x000250e0


	//   ....[153]....
        /*b2a4*/ 	.word	0x000250f0


	//   ....[154]....
        /*b2a8*/ 	.word	0x00025120


	//   ....[155]....
        /*b2ac*/ 	.word	0x00025130


	//   ....[156]....
        /*b2b0*/ 	.word	0x00025140


	//   ....[157]....
        /*b2b4*/ 	.word	0x00025150


	//   ....[158]....
        /*b2b8*/ 	.word	0x00025180


	//   ....[159]....
        /*b2bc*/ 	.word	0x00025190


	//   ....[160]....
        /*b2c0*/ 	.word	0x000251a0


	//   ....[161]....
        /*b2c4*/ 	.word	0x000251b0


	//   ....[162]....
        /*b2c8*/ 	.word	0x000251e0


	//   ....[163]....
        /*b2cc*/ 	.word	0x000251f0


	//   ....[164]....
        /*b2d0*/ 	.word	0x00025200


	//   ....[165]....
        /*b2d4*/ 	.word	0x00025210


	//   ....[166]....
        /*b2d8*/ 	.word	0x00025240


	//   ....[167]....
        /*b2dc*/ 	.word	0x00025250


	//   ....[168]....
        /*b2e0*/ 	.word	0x00025260


	//   ....[169]....
        /*b2e4*/ 	.word	0x00025270


	//   ....[170]....
        /*b2e8*/ 	.word	0x000252a0


	//   ....[171]....
        /*b2ec*/ 	.word	0x000252b0


	//   ....[172]....
        /*b2f0*/ 	.word	0x000252c0


	//   ....[173]....
        /*b2f4*/ 	.word	0x000252d0


	//   ....[174]....
        /*b2f8*/ 	.word	0x00025300


	//   ....[175]....
        /*b2fc*/ 	.word	0x00025310


	//   ....[176]....
        /*b300*/ 	.word	0x00025320


	//   ....[177]....
        /*b304*/ 	.word	0x00025330


	//   ....[178]....
        /*b308*/ 	.word	0x00025360


	//   ....[179]....
        /*b30c*/ 	.word	0x00025370


	//   ....[180]....
        /*b310*/ 	.word	0x00025380


	//   ....[181]....
        /*b314*/ 	.word	0x00025390


	//   ....[182]....
        /*b318*/ 	.word	0x000253c0


	//   ....[183]....
        /*b31c*/ 	.word	0x000253d0


	//   ....[184]....
        /*b320*/ 	.word	0x000253e0


	//   ....[185]....
        /*b324*/ 	.word	0x000253f0


	//   ....[186]....
        /*b328*/ 	.word	0x00025420


	//   ....[187]....
        /*b32c*/ 	.word	0x00025430


	//   ....[188]....
        /*b330*/ 	.word	0x00025440


	//   ....[189]....
        /*b334*/ 	.word	0x00025450


	//   ....[190]....
        /*b338*/ 	.word	0x00025480


	//   ....[191]....
        /*b33c*/ 	.word	0x00025490


	//   ....[192]....
        /*b340*/ 	.word	0x000254a0


	//   ....[193]....
        /*b344*/ 	.word	0x000254b0


	//   ....[194]....
        /*b348*/ 	.word	0x000254e0


	//   ....[195]....
        /*b34c*/ 	.word	0x000254f0


	//   ....[196]....
        /*b350*/ 	.word	0x00025500


	//   ....[197]....
        /*b354*/ 	.word	0x00025510


	//   ....[198]....
        /*b358*/ 	.word	0x00025540


	//   ....[199]....
        /*b35c*/ 	.word	0x00025550


	//   ....[200]....
        /*b360*/ 	.word	0x00025560


	//   ....[201]....
        /*b364*/ 	.word	0x00025570


	//   ....[202]....
        /*b368*/ 	.word	0x000255a0


	//   ....[203]....
        /*b36c*/ 	.word	0x000255b0


	//   ....[204]....
        /*b370*/ 	.word	0x000255c0


	//   ....[205]....
        /*b374*/ 	.word	0x000255d0


	//   ....[206]....
        /*b378*/ 	.word	0x00025600


	//   ....[207]....
        /*b37c*/ 	.word	0x00025610


	//   ....[208]....
        /*b380*/ 	.word	0x00025620


	//   ....[209]....
        /*b384*/ 	.word	0x00025630


	//   ....[210]....
        /*b388*/ 	.word	0x00025660


	//   ....[211]....
        /*b38c*/ 	.word	0x00025670


	//   ....[212]....
        /*b390*/ 	.word	0x00025680


	//   ....[213]....
        /*b394*/ 	.word	0x00025690


	//   ....[214]....
        /*b398*/ 	.word	0x000256c0


	//   ....[215]....
        /*b39c*/ 	.word	0x000256d0


	//   ....[216]....
        /*b3a0*/ 	.word	0x000256e0


	//   ....[217]....
        /*b3a4*/ 	.word	0x000256f0


	//   ....[218]....
        /*b3a8*/ 	.word	0x00025720


	//   ....[219]....
        /*b3ac*/ 	.word	0x00025730


	//   ....[220]....
        /*b3b0*/ 	.word	0x00025740


	//   ....[221]....
        /*b3b4*/ 	.word	0x00025750


	//   ....[222]....
        /*b3b8*/ 	.word	0x00025780


	//   ....[223]....
        /*b3bc*/ 	.word	0x00025790


	//   ....[224]....
        /*b3c0*/ 	.word	0x000257a0


	//   ....[225]....
        /*b3c4*/ 	.word	0x000257b0


	//   ....[226]....
        /*b3c8*/ 	.word	0x000257e0


	//   ....[227]....
        /*b3cc*/ 	.word	0x000257f0


	//   ....[228]....
        /*b3d0*/ 	.word	0x00025800


	//   ....[229]....
        /*b3d4*/ 	.word	0x00025810


	//   ....[230]....
        /*b3d8*/ 	.word	0x00025840


	//   ....[231]....
        /*b3dc*/ 	.word	0x00025850


	//   ....[232]....
        /*b3e0*/ 	.word	0x00025860


	//   ....[233]....
        /*b3e4*/ 	.word	0x00025870


	//   ....[234]....
        /*b3e8*/ 	.word	0x000258a0


	//   ....[235]....
        /*b3ec*/ 	.word	0x000258b0


	//   ....[236]....
        /*b3f0*/ 	.word	0x000258c0


	//   ....[237]....
        /*b3f4*/ 	.word	0x000258d0


	//   ....[238]....
        /*b3f8*/ 	.word	0x00025900


	//   ....[239]....
        /*b3fc*/ 	.word	0x00025910


	//   ....[240]....
        /*b400*/ 	.word	0x00025920


	//   ....[241]....
        /*b404*/ 	.word	0x00025930


	//   ....[242]....
        /*b408*/ 	.word	0x00025960


	//   ....[243]....
        /*b40c*/ 	.word	0x00025970


	//   ....[244]....
        /*b410*/ 	.word	0x00025980


	//   ....[245]....
        /*b414*/ 	.word	0x00025990


	//   ....[246]....
        /*b418*/ 	.word	0x000259c0


	//   ....[247]....
        /*b41c*/ 	.word	0x000259d0


	//   ....[248]....
        /*b420*/ 	.word	0x000259e0


	//   ....[249]....
        /*b424*/ 	.word	0x000259f0


	//   ....[250]....
        /*b428*/ 	.word	0x00025a20


	//   ....[251]....
        /*b42c*/ 	.word	0x00025a30


	//   ....[252]....
        /*b430*/ 	.word	0x00025a40


	//   ....[253]....
        /*b434*/ 	.word	0x00025a50


	//   ....[254]....
        /*b438*/ 	.word	0x00025a80


	//   ....[255]....
        /*b43c*/ 	.word	0x00025a90


	//   ....[0]....
        /*b440*/ 	.word	0x00025aa0


	//   ....[1]....
        /*b444*/ 	.word	0x00025ab0


	//   ....[2]....
        /*b448*/ 	.word	0x00025ae0


	//   ....[3]....
        /*b44c*/ 	.word	0x00025af0


	//   ....[4]....
        /*b450*/ 	.word	0x00025b00


	//   ....[5]....
        /*b454*/ 	.word	0x00025b10


	//   ....[6]....
        /*b458*/ 	.word	0x00025b40


	//   ....[7]....
        /*b45c*/ 	.word	0x00025b50


	//   ....[8]....
        /*b460*/ 	.word	0x00025b60


	//   ....[9]....
        /*b464*/ 	.word	0x00025b70


	//   ....[10]....
        /*b468*/ 	.word	0x00025ba0


	//   ....[11]....
        /*b46c*/ 	.word	0x00025bb0


	//   ....[12]....
        /*b470*/ 	.word	0x00025bc0


	//   ....[13]....
        /*b474*/ 	.word	0x00025bd0


	//   ....[14]....
        /*b478*/ 	.word	0x00025c00


	//   ....[15]....
        /*b47c*/ 	.word	0x00025c10


	//   ....[16]....
        /*b480*/ 	.word	0x00025c20


	//   ....[17]....
        /*b484*/ 	.word	0x00025c30


	//   ....[18]....
        /*b488*/ 	.word	0x00025c60


	//   ....[19]....
        /*b48c*/ 	.word	0x00025c70


	//   ....[20]....
        /*b490*/ 	.word	0x00025c80


	//   ....[21]....
        /*b494*/ 	.word	0x00025c90


	//   ....[22]....
        /*b498*/ 	.word	0x00025cc0


	//   ....[23]....
        /*b49c*/ 	.word	0x00025cd0


	//   ....[24]....
        /*b4a0*/ 	.word	0x00025ce0


	//   ....[25]....
        /*b4a4*/ 	.word	0x00025cf0


	//   ....[26]....
        /*b4a8*/ 	.word	0x00025d20


	//   ....[27]....
        /*b4ac*/ 	.word	0x00025d30


	//   ....[28]....
        /*b4b0*/ 	.word	0x00025d40


	//   ....[29]....
        /*b4b4*/ 	.word	0x00025d50


	//   ....[30]....
        /*b4b8*/ 	.word	0x00025d80


	//   ....[31]....
        /*b4bc*/ 	.word	0x00025d90


	//   ....[32]....
        /*b4c0*/ 	.word	0x00025da0


	//   ....[33]....
        /*b4c4*/ 	.word	0x00025db0


	//   ....[34]....
        /*b4c8*/ 	.word	0x00025de0


	//   ....[35]....
        /*b4cc*/ 	.word	0x00025df0


	//   ....[36]....
        /*b4d0*/ 	.word	0x00025e00


	//   ....[37]....
        /*b4d4*/ 	.word	0x00025e10


	//   ....[38]....
        /*b4d8*/ 	.word	0x00025e40


	//   ....[39]....
        /*b4dc*/ 	.word	0x00025e50


	//   ....[40]....
        /*b4e0*/ 	.word	0x00025e60


	//   ....[41]....
        /*b4e4*/ 	.word	0x00025e70


	//   ....[42]....
        /*b4e8*/ 	.word	0x00025ea0


	//   ....[43]....
        /*b4ec*/ 	.word	0x00025eb0


	//   ....[44]....
        /*b4f0*/ 	.word	0x00025ec0


	//   ....[45]....
        /*b4f4*/ 	.word	0x00025ed0


	//   ....[46]....
        /*b4f8*/ 	.word	0x00025f00


	//   ....[47]....
        /*b4fc*/ 	.word	0x00025f10


	//   ....[48]....
        /*b500*/ 	.word	0x00025f20


	//   ....[49]....
        /*b504*/ 	.word	0x00025f30


	//   ....[50]....
        /*b508*/ 	.word	0x00025f60


	//   ....[51]....
        /*b50c*/ 	.word	0x00025f70


	//   ....[52]....
        /*b510*/ 	.word	0x00025f80


	//   ....[53]....
        /*b514*/ 	.word	0x00025f90


	//   ....[54]....
        /*b518*/ 	.word	0x00025fc0


	//   ....[55]....
        /*b51c*/ 	.word	0x00025fd0


	//   ....[56]....
        /*b520*/ 	.word	0x00025fe0


	//   ....[57]....
        /*b524*/ 	.word	0x00025ff0


	//   ....[58]....
        /*b528*/ 	.word	0x00026020


	//   ....[59]....
        /*b52c*/ 	.word	0x00026030


	//   ....[60]....
        /*b530*/ 	.word	0x00026040


	//   ....[61]....
        /*b534*/ 	.word	0x00026050


	//   ....[62]....
        /*b538*/ 	.word	0x00026080


	//   ....[63]....
        /*b53c*/ 	.word	0x00026090


	//   ....[64]....
        /*b540*/ 	.word	0x000260a0


	//   ....[65]....
        /*b544*/ 	.word	0x000260b0


	//   ....[66]....
        /*b548*/ 	.word	0x000260e0


	//   ....[67]....
        /*b54c*/ 	.word	0x000260f0


	//   ....[68]....
        /*b550*/ 	.word	0x00026100


	//   ....[69]....
        /*b554*/ 	.word	0x00026110


	//   ....[70]....
        /*b558*/ 	.word	0x00026140


	//   ....[71]....
        /*b55c*/ 	.word	0x00026150


	//   ....[72]....
        /*b560*/ 	.word	0x00026160


	//   ....[73]....
        /*b564*/ 	.word	0x00026170


	//   ....[74]....
        /*b568*/ 	.word	0x000261a0


	//   ....[75]....
        /*b56c*/ 	.word	0x000261b0


	//   ....[76]....
        /*b570*/ 	.word	0x000261c0


	//   ....[77]....
        /*b574*/ 	.word	0x000261d0


	//   ....[78]....
        /*b578*/ 	.word	0x00026200


	//   ....[79]....
        /*b57c*/ 	.word	0x00026210


	//   ....[80]....
        /*b580*/ 	.word	0x00026220


	//   ....[81]....
        /*b584*/ 	.word	0x00026230


	//   ....[82]....
        /*b588*/ 	.word	0x00026260


	//   ....[83]....
        /*b58c*/ 	.word	0x00026270


	//   ....[84]....
        /*b590*/ 	.word	0x00026280


	//   ....[85]....
        /*b594*/ 	.word	0x00026290


	//   ....[86]....
        /*b598*/ 	.word	0x000262c0


	//   ....[87]....
        /*b59c*/ 	.word	0x000262d0


	//   ....[88]....
        /*b5a0*/ 	.word	0x000262e0


	//   ....[89]....
        /*b5a4*/ 	.word	0x000262f0


	//   ....[90]....
        /*b5a8*/ 	.word	0x00026320


	//   ....[91]....
        /*b5ac*/ 	.word	0x00026330


	//   ....[92]....
        /*b5b0*/ 	.word	0x00026340


	//   ....[93]....
        /*b5b4*/ 	.word	0x00026350


	//   ....[94]....
        /*b5b8*/ 	.word	0x00026380


	//   ....[95]....
        /*b5bc*/ 	.word	0x00026390


	//   ....[96]....
        /*b5c0*/ 	.word	0x000263a0


	//   ....[97]....
        /*b5c4*/ 	.word	0x000263b0


	//   ....[98]....
        /*b5c8*/ 	.word	0x000263e0


	//   ....[99]....
        /*b5cc*/ 	.word	0x000263f0


	//   ....[100]....
        /*b5d0*/ 	.word	0x00026400


	//   ....[101]....
        /*b5d4*/ 	.word	0x00026410


	//   ....[102]....
        /*b5d8*/ 	.word	0x00026440


	//   ....[103]....
        /*b5dc*/ 	.word	0x00026450


	//   ....[104]....
        /*b5e0*/ 	.word	0x00026460


	//   ....[105]....
        /*b5e4*/ 	.word	0x00026470


	//   ....[106]....
        /*b5e8*/ 	.word	0x000264a0


	//   ....[107]....
        /*b5ec*/ 	.word	0x000264b0


	//   ....[108]....
        /*b5f0*/ 	.word	0x000264c0


	//   ....[109]....
        /*b5f4*/ 	.word	0x000264d0


	//   ....[110]....
        /*b5f8*/ 	.word	0x00026500


	//   ....[111]....
        /*b5fc*/ 	.word	0x00026510


	//   ....[112]....
        /*b600*/ 	.word	0x00026520


	//   ....[113]....
        /*b604*/ 	.word	0x00026530


	//   ....[114]....
        /*b608*/ 	.word	0x00026560


	//   ....[115]....
        /*b60c*/ 	.word	0x00026570


	//   ....[116]....
        /*b610*/ 	.word	0x00026580


	//   ....[117]....
        /*b614*/ 	.word	0x00026590


	//   ....[118]....
        /*b618*/ 	.word	0x000265c0


	//   ....[119]....
        /*b61c*/ 	.word	0x000265d0


	//   ....[120]....
        /*b620*/ 	.word	0x000265e0


	//   ....[121]....
        /*b624*/ 	.word	0x000265f0


	//   ....[122]....
        /*b628*/ 	.word	0x00026620


	//   ....[123]....
        /*b62c*/ 	.word	0x00026630


	//   ....[124]....
        /*b630*/ 	.word	0x00026640


	//   ....[125]....
        /*b634*/ 	.word	0x00026650


	//   ....[126]....
        /*b638*/ 	.word	0x00026680


	//   ....[127]....
        /*b63c*/ 	.word	0x00026690


	//   ....[128]....
        /*b640*/ 	.word	0x000266a0


	//   ....[129]....
        /*b644*/ 	.word	0x000266b0


	//   ....[130]....
        /*b648*/ 	.word	0x000266e0


	//   ....[131]....
        /*b64c*/ 	.word	0x000266f0


	//   ....[132]....
        /*b650*/ 	.word	0x00026700


	//   ....[133]....
        /*b654*/ 	.word	0x00026710


	//   ....[134]....
        /*b658*/ 	.word	0x00026740


	//   ....[135]....
        /*b65c*/ 	.word	0x00026750


	//   ....[136]....
        /*b660*/ 	.word	0x00026760


	//   ....[137]....
        /*b664*/ 	.word	0x00026770


	//   ....[138]....
        /*b668*/ 	.word	0x000267a0


	//   ....[139]....
        /*b66c*/ 	.word	0x000267b0


	//   ....[140]....
        /*b670*/ 	.word	0x000267c0


	//   ....[141]....
        /*b674*/ 	.word	0x000267d0


	//   ....[142]....
        /*b678*/ 	.word	0x00026800


	//   ....[143]....
        /*b67c*/ 	.word	0x00026810


	//   ....[144]....
        /*b680*/ 	.word	0x00026820


	//   ....[145]....
        /*b684*/ 	.word	0x00026830


	//   ....[146]....
        /*b688*/ 	.word	0x00026860


	//   ....[147]....
        /*b68c*/ 	.word	0x00026870


	//   ....[148]....
        /*b690*/ 	.word	0x00026880


	//   ....[149]....
        /*b694*/ 	.word	0x00026890


	//   ....[150]....
        /*b698*/ 	.word	0x000268c0


	//   ....[151]....
        /*b69c*/ 	.word	0x000268d0


	//   ....[152]....
        /*b6a0*/ 	.word	0x000268e0


	//   ....[153]....
        /*b6a4*/ 	.word	0x000268f0


	//   ....[154]....
        /*b6a8*/ 	.word	0x00026920


	//   ....[155]....
        /*b6ac*/ 	.word	0x00026930


	//   ....[156]....
        /*b6b0*/ 	.word	0x00026940


	//   ....[157]....
        /*b6b4*/ 	.word	0x00026950


	//   ....[158]....
        /*b6b8*/ 	.word	0x00026980


	//   ....[159]....
        /*b6bc*/ 	.word	0x00026990


	//   ....[160]....
        /*b6c0*/ 	.word	0x000269a0


	//   ....[161]....
        /*b6c4*/ 	.word	0x000269b0


	//   ....[162]....
        /*b6c8*/ 	.word	0x000269e0


	//   ....[163]....
        /*b6cc*/ 	.word	0x000269f0


	//   ....[164]....
        /*b6d0*/ 	.word	0x00026a00


	//   ....[165]....
        /*b6d4*/ 	.word	0x00026a10


	//   ....[166]....
        /*b6d8*/ 	.word	0x00026a40


	//   ....[167]....
        /*b6dc*/ 	.word	0x00026a50


	//   ....[168]....
        /*b6e0*/ 	.word	0x00026a60


	//   ....[169]....
        /*b6e4*/ 	.word	0x00026a70


	//   ....[170]....
        /*b6e8*/ 	.word	0x00026aa0


	//   ....[171]....
        /*b6ec*/ 	.word	0x00026ab0


	//   ....[172]....
        /*b6f0*/ 	.word	0x00026ac0


	//   ....[173]....
        /*b6f4*/ 	.word	0x00026ad0


	//   ....[174]....
        /*b6f8*/ 	.word	0x00026b00


	//   ....[175]....
        /*b6fc*/ 	.word	0x00026b10


	//   ....[176]....
        /*b700*/ 	.word	0x00026b20


	//   ....[177]....
        /*b704*/ 	.word	0x00026b30


	//   ....[178]....
        /*b708*/ 	.word	0x00026b60


	//   ....[179]....
        /*b70c*/ 	.word	0x00026b70


	//   ....[180]....
        /*b710*/ 	.word	0x00026b80


	//   ....[181]....
        /*b714*/ 	.word	0x00026b90


	//   ....[182]....
        /*b718*/ 	.word	0x00026bc0


	//   ....[183]....
        /*b71c*/ 	.word	0x00026bd0


	//   ....[184]....
        /*b720*/ 	.word	0x00026be0


	//   ....[185]....
        /*b724*/ 	.word	0x00026bf0


	//   ....[186]....
        /*b728*/ 	.word	0x00026c20


	//   ....[187]....
        /*b72c*/ 	.word	0x00026c30


	//   ....[188]....
        /*b730*/ 	.word	0x00026c40


	//   ....[189]....
        /*b734*/ 	.word	0x00026c50


	//   ....[190]....
        /*b738*/ 	.word	0x00026c80


	//   ....[191]....
        /*b73c*/ 	.word	0x00026c90


	//   ....[192]....
        /*b740*/ 	.word	0x00026ca0


	//   ....[193]....
        /*b744*/ 	.word	0x00026cb0


	//   ....[194]....
        /*b748*/ 	.word	0x00026ce0


	//   ....[195]....
        /*b74c*/ 	.word	0x00026cf0


	//   ....[196]....
        /*b750*/ 	.word	0x00026d00


	//   ....[197]....
        /*b754*/ 	.word	0x00026d10


	//   ....[198]....
        /*b758*/ 	.word	0x00026d40


	//   ....[199]....
        /*b75c*/ 	.word	0x00026d50


	//   ....[200]....
        /*b760*/ 	.word	0x00026d60


	//   ....[201]....
        /*b764*/ 	.word	0x00026d70


	//   ....[202]....
        /*b768*/ 	.word	0x00026da0


	//   ....[203]....
        /*b76c*/ 	.word	0x00026db0


	//   ....[204]....
        /*b770*/ 	.word	0x00026dc0


	//   ....[205]....
        /*b774*/ 	.word	0x00026dd0


	//   ....[206]....
        /*b778*/ 	.word	0x00026e00


	//   ....[207]....
        /*b77c*/ 	.word	0x00026e10


	//   ....[208]....
        /*b780*/ 	.word	0x00026e20


	//   ....[209]....
        /*b784*/ 	.word	0x00026e30


	//   ....[210]....
        /*b788*/ 	.word	0x00026e60


	//   ....[211]....
        /*b78c*/ 	.word	0x00026e70


	//   ....[212]....
        /*b790*/ 	.word	0x00026e80


	//   ....[213]....
        /*b794*/ 	.word	0x00026e90


	//   ....[214]....
        /*b798*/ 	.word	0x00026ec0


	//   ....[215]....
        /*b79c*/ 	.word	0x00026ed0


	//   ....[216]....
        /*b7a0*/ 	.word	0x00026ee0


	//   ....[217]....
        /*b7a4*/ 	.word	0x00026ef0


	//   ....[218]....
        /*b7a8*/ 	.word	0x00026f20


	//   ....[219]....
        /*b7ac*/ 	.word	0x00026f30


	//   ....[220]....
        /*b7b0*/ 	.word	0x00026f40


	//   ....[221]....
        /*b7b4*/ 	.word	0x00026f50


	//   ....[222]....
        /*b7b8*/ 	.word	0x00026f80


	//   ....[223]....
        /*b7bc*/ 	.word	0x00026f90


	//   ....[224]....
        /*b7c0*/ 	.word	0x00026fa0


	//   ....[225]....
        /*b7c4*/ 	.word	0x00026fb0


	//   ....[226]....
        /*b7c8*/ 	.word	0x00026fe0


	//   ....[227]....
        /*b7cc*/ 	.word	0x00026ff0


	//   ....[228]....
        /*b7d0*/ 	.word	0x00027000


	//   ....[229]....
        /*b7d4*/ 	.word	0x00027010


	//   ....[230]....
        /*b7d8*/ 	.word	0x00027040


	//   ....[231]....
        /*b7dc*/ 	.word	0x00027050


	//   ....[232]....
        /*b7e0*/ 	.word	0x00027060


	//   ....[233]....
        /*b7e4*/ 	.word	0x00027070


	//   ....[234]....
        /*b7e8*/ 	.word	0x000270a0


	//   ....[235]....
        /*b7ec*/ 	.word	0x000270b0


	//   ....[236]....
        /*b7f0*/ 	.word	0x000270c0


	//   ....[237]....
        /*b7f4*/ 	.word	0x000270d0


	//   ....[238]....
        /*b7f8*/ 	.word	0x00027100


	//   ....[239]....
        /*b7fc*/ 	.word	0x00027110


	//   ....[240]....
        /*b800*/ 	.word	0x00027120


	//   ....[241]....
        /*b804*/ 	.word	0x00027130


	//   ....[242]....
        /*b808*/ 	.word	0x00027160


	//   ....[243]....
        /*b80c*/ 	.word	0x00027170


	//   ....[244]....
        /*b810*/ 	.word	0x00027180


	//   ....[245]....
        /*b814*/ 	.word	0x00027190


	//   ....[246]....
        /*b818*/ 	.word	0x000271c0


	//   ....[247]....
        /*b81c*/ 	.word	0x000271d0


	//   ....[248]....
        /*b820*/ 	.word	0x000271e0


	//   ....[249]....
        /*b824*/ 	.word	0x000271f0


	//   ....[250]....
        /*b828*/ 	.word	0x00027220


	//   ....[251]....
        /*b82c*/ 	.word	0x00027230


	//   ....[252]....
        /*b830*/ 	.word	0x00027240


	//   ....[253]....
        /*b834*/ 	.word	0x00027290


	//   ....[254]....
        /*b838*/ 	.word	0x0002a2f0


	//   ....[255]....
        /*b83c*/ 	.word	0x0002a300


	//   ....[0]....
        /*b840*/ 	.word	0x0002a310


	//   ....[1]....
        /*b844*/ 	.word	0x0002a330


	//   ....[2]....
        /*b848*/ 	.word	0x0002a340


	//   ....[3]....
        /*b84c*/ 	.word	0x0002a350


	//   ....[4]....
        /*b850*/ 	.word	0x0002a360


	//   ....[5]....
        /*b854*/ 	.word	0x0002a390


	//   ....[6]....
        /*b858*/ 	.word	0x0002a3a0


	//   ....[7]....
        /*b85c*/ 	.word	0x0002a3b0


	//   ....[8]....
        /*b860*/ 	.word	0x0002a3c0


	//   ....[9]....
        /*b864*/ 	.word	0x0002a3f0


	//   ....[10]....
        /*b868*/ 	.word	0x0002a400


	//   ....[11]....
        /*b86c*/ 	.word	0x0002a410


	//   ....[12]....
        /*b870*/ 	.word	0x0002a420


	//   ....[13]....
        /*b874*/ 	.word	0x0002a450


	//   ....[14]....
        /*b878*/ 	.word	0x0002a460


	//   ....[15]....
        /*b87c*/ 	.word	0x0002a470


	//   ....[16]....
        /*b880*/ 	.word	0x0002a480


	//   ....[17]....
        /*b884*/ 	.word	0x0002a4b0


	//   ....[18]....
        /*b888*/ 	.word	0x0002a4c0


	//   ....[19]....
        /*b88c*/ 	.word	0x0002a4d0


	//   ....[20]....
        /*b890*/ 	.word	0x0002a4e0


	//   ....[21]....
        /*b894*/ 	.word	0x0002a510


	//   ....[22]....
        /*b898*/ 	.word	0x0002a520


	//   ....[23]....
        /*b89c*/ 	.word	0x0002a530


	//   ....[24]....
        /*b8a0*/ 	.word	0x0002a540


	//   ....[25]....
        /*b8a4*/ 	.word	0x0002a570


	//   ....[26]....
        /*b8a8*/ 	.word	0x0002a580


	//   ....[27]....
        /*b8ac*/ 	.word	0x0002a590


	//   ....[28]....
        /*b8b0*/ 	.word	0x0002a5a0


	//   ....[29]....
        /*b8b4*/ 	.word	0x0002a5d0


	//   ....[30]....
        /*b8b8*/ 	.word	0x0002a5e0


	//   ....[31]....
        /*b8bc*/ 	.word	0x0002a5f0


	//   ....[32]....
        /*b8c0*/ 	.word	0x0002a600


	//   ....[33]....
        /*b8c4*/ 	.word	0x0002a630


	//   ....[34]....
        /*b8c8*/ 	.word	0x0002a640


	//   ....[35]....
        /*b8cc*/ 	.word	0x0002a650


	//   ....[36]....
        /*b8d0*/ 	.word	0x0002a660


	//   ....[37]....
        /*b8d4*/ 	.word	0x0002a690


	//   ....[38]....
        /*b8d8*/ 	.word	0x0002a6a0


	//   ....[39]....
        /*b8dc*/ 	.word	0x0002a6b0


	//   ....[40]....
        /*b8e0*/ 	.word	0x0002a6c0


	//   ....[41]....
        /*b8e4*/ 	.word	0x0002a6f0


	//   ....[42]....
        /*b8e8*/ 	.word	0x0002a700


	//   ....[43]....
        /*b8ec*/ 	.word	0x0002a710


	//   ....[44]....
        /*b8f0*/ 	.word	0x0002a720


	//   ....[45]....
        /*b8f4*/ 	.word	0x0002a750


	//   ....[46]....
        /*b8f8*/ 	.word	0x0002a760


	//   ....[47]....
        /*b8fc*/ 	.word	0x0002a770


	//   ....[48]....
        /*b900*/ 	.word	0x0002a780


	//   ....[49]....
        /*b904*/ 	.word	0x0002a7b0


	//   ....[50]....
        /*b908*/ 	.word	0x0002a7c0


	//   ....[51]....
        /*b90c*/ 	.word	0x0002a7d0


	//   ....[52]....
        /*b910*/ 	.word	0x0002a7e0


	//   ....[53]....
        /*b914*/ 	.word	0x0002a810


	//   ....[54]....
        /*b918*/ 	.word	0x0002a820


	//   ....[55]....
        /*b91c*/ 	.word	0x0002a830


	//   ....[56]....
        /*b920*/ 	.word	0x0002a840


	//   ....[57]....
        /*b924*/ 	.word	0x0002a870


	//   ....[58]....
        /*b928*/ 	.word	0x0002a880


	//   ....[59]....
        /*b92c*/ 	.word	0x0002a890


	//   ....[60]....
        /*b930*/ 	.word	0x0002a8a0


	//   ....[61]....
        /*b934*/ 	.word	0x0002a8d0


	//   ....[62]....
        /*b938*/ 	.word	0x0002a8e0


	//   ....[63]....
        /*b93c*/ 	.word	0x0002a8f0


	//   ....[64]....
        /*b940*/ 	.word	0x0002a900


	//   ....[65]....
        /*b944*/ 	.word	0x0002a930


	//   ....[66]....
        /*b948*/ 	.word	0x0002a940


	//   ....[67]....
        /*b94c*/ 	.word	0x0002a950


	//   ....[68]....
        /*b950*/ 	.word	0x0002a960


	//   ....[69]....
        /*b954*/ 	.word	0x0002a990


	//   ....[70]....
        /*b958*/ 	.word	0x0002a9a0


	//   ....[71]....
        /*b95c*/ 	.word	0x0002a9b0


	//   ....[72]....
        /*b960*/ 	.word	0x0002a9c0


	//   ....[73]....
        /*b964*/ 	.word	0x0002a9f0


	//   ....[74]....
        /*b968*/ 	.word	0x0002aa00


	//   ....[75]....
        /*b96c*/ 	.word	0x0002aa10


	//   ....[76]....
        /*b970*/ 	.word	0x0002aa20


	//   ....[77]....
        /*b974*/ 	.word	0x0002aa50


	//   ....[78]....
        /*b978*/ 	.word	0x0002aa60


	//   ....[79]....
        /*b97c*/ 	.word	0x0002aa70


	//   ....[80]....
        /*b980*/ 	.word	0x0002aa80


	//   ....[81]....
        /*b984*/ 	.word	0x0002aab0


	//   ....[82]....
        /*b988*/ 	.word	0x0002aac0


	//   ....[83]....
        /*b98c*/ 	.word	0x0002aad0


	//   ....[84]....
        /*b990*/ 	.word	0x0002aae0


	//   ....[85]....
        /*b994*/ 	.word	0x0002ab10


	//   ....[86]....
        /*b998*/ 	.word	0x0002ab20


	//   ....[87]....
        /*b99c*/ 	.word	0x0002ab30


	//   ....[88]....
        /*b9a0*/ 	.word	0x0002ab40


	//   ....[89]....
        /*b9a4*/ 	.word	0x0002ab70


	//   ....[90]....
        /*b9a8*/ 	.word	0x0002ab80


	//   ....[91]....
        /*b9ac*/ 	.word	0x0002ab90


	//   ....[92]....
        /*b9b0*/ 	.word	0x0002aba0


	//   ....[93]....
        /*b9b4*/ 	.word	0x0002abd0


	//   ....[94]....
        /*b9b8*/ 	.word	0x0002abe0


	//   ....[95]....
        /*b9bc*/ 	.word	0x0002abf0


	//   ....[96]....
        /*b9c0*/ 	.word	0x0002ac00


	//   ....[97]....
        /*b9c4*/ 	.word	0x0002ac30


	//   ....[98]....
        /*b9c8*/ 	.word	0x0002ac40


	//   ....[99]....
        /*b9cc*/ 	.word	0x0002ac50


	//   ....[100]....
        /*b9d0*/ 	.word	0x0002ac60


	//   ....[101]....
        /*b9d4*/ 	.word	0x0002ac90


	//   ....[102]....
        /*b9d8*/ 	.word	0x0002aca0


	//   ....[103]....
        /*b9dc*/ 	.word	0x0002acb0


	//   ....[104]....
        /*b9e0*/ 	.word	0x0002acc0


	//   ....[105]....
        /*b9e4*/ 	.word	0x0002acf0


	//   ....[106]....
        /*b9e8*/ 	.word	0x0002ad00


	//   ....[107]....
        /*b9ec*/ 	.word	0x0002ad10


	//   ....[108]....
        /*b9f0*/ 	.word	0x0002ad20


	//   ....[109]....
        /*b9f4*/ 	.word	0x0002ad50


	//   ....[110]....
        /*b9f8*/ 	.word	0x0002ad60


	//   ....[111]....
        /*b9fc*/ 	.word	0x0002ad70


	//   ....[112]....
        /*ba00*/ 	.word	0x0002ad80


	//   ....[113]....
        /*ba04*/ 	.word	0x0002adb0


	//   ....[114]....
        /*ba08*/ 	.word	0x0002adc0


	//   ....[115]....
        /*ba0c*/ 	.word	0x0002add0


	//   ....[116]....
        /*ba10*/ 	.word	0x0002ade0


	//   ....[117]....
        /*ba14*/ 	.word	0x0002ae10


	//   ....[118]....
        /*ba18*/ 	.word	0x0002ae20


	//   ....[119]....
        /*ba1c*/ 	.word	0x0002ae30


	//   ....[120]....
        /*ba20*/ 	.word	0x0002ae40


	//   ....[121]....
        /*ba24*/ 	.word	0x0002ae70


	//   ....[122]....
        /*ba28*/ 	.word	0x0002ae80


	//   ....[123]....
        /*ba2c*/ 	.word	0x0002ae90


	//   ....[124]....
        /*ba30*/ 	.word	0x0002aea0


	//   ....[125]....
        /*ba34*/ 	.word	0x0002aed0


	//   ....[126]....
        /*ba38*/ 	.word	0x0002aee0


	//   ....[127]....
        /*ba3c*/ 	.word	0x0002aef0


	//   ....[128]....
        /*ba40*/ 	.word	0x0002af00


	//   ....[129]....
        /*ba44*/ 	.word	0x0002af30


	//   ....[130]....
        /*ba48*/ 	.word	0x0002af40


	//   ....[131]....
        /*ba4c*/ 	.word	0x0002af50


	//   ....[132]....
        /*ba50*/ 	.word	0x0002af60


	//   ....[133]....
        /*ba54*/ 	.word	0x0002af90


	//   ....[134]....
        /*ba58*/ 	.word	0x0002afa0


	//   ....[135]....
        /*ba5c*/ 	.word	0x0002afb0


	//   ....[136]....
        /*ba60*/ 	.word	0x0002afc0


	//   ....[137]....
        /*ba64*/ 	.word	0x0002aff0


	//   ....[138]....
        /*ba68*/ 	.word	0x0002b000


	//   ....[139]....
        /*ba6c*/ 	.word	0x0002b010


	//   ....[140]....
        /*ba70*/ 	.word	0x0002b020


	//   ....[141]....
        /*ba74*/ 	.word	0x0002b050


	//   ....[142]....
        /*ba78*/ 	.word	0x0002b060


	//   ....[143]....
        /*ba7c*/ 	.word	0x0002b070


	//   ....[144]....
        /*ba80*/ 	.word	0x0002b080


	//   ....[145]....
        /*ba84*/ 	.word	0x0002b0b0


	//   ....[146]....
        /*ba88*/ 	.word	0x0002b0c0


	//   ....[147]....
        /*ba8c*/ 	.word	0x0002b0d0


	//   ....[148]....
        /*ba90*/ 	.word	0x0002b0e0


	//   ....[149]....
        /*ba94*/ 	.word	0x0002b110


	//   ....[150]....
        /*ba98*/ 	.word	0x0002b120


	//   ....[151]....
        /*ba9c*/ 	.word	0x0002b130


	//   ....[152]....
        /*baa0*/ 	.word	0x0002b140


	//   ....[153]....
        /*baa4*/ 	.word	0x0002b170


	//   ....[154]....
        /*baa8*/ 	.word	0x0002b180


	//   ....[155]....
        /*baac*/ 	.word	0x0002b190


	//   ....[156]....
        /*bab0*/ 	.word	0x0002b1a0


	//   ....[157]....
        /*bab4*/ 	.word	0x0002b1d0


	//   ....[158]....
        /*bab8*/ 	.word	0x0002b1e0


	//   ....[159]....
        /*babc*/ 	.word	0x0002b1f0


	//   ....[160]....
        /*bac0*/ 	.word	0x0002b200


	//   ....[161]....
        /*bac4*/ 	.word	0x0002b230


	//   ....[162]....
        /*bac8*/ 	.word	0x0002b240


	//   ....[163]....
        /*bacc*/ 	.word	0x0002b250


	//   ....[164]....
        /*bad0*/ 	.word	0x0002b260


	//   ....[165]....
        /*bad4*/ 	.word	0x0002b290


	//   ....[166]....
        /*bad8*/ 	.word	0x0002b2a0


	//   ....[167]....
        /*badc*/ 	.word	0x0002b2b0


	//   ....[168]....
        /*bae0*/ 	.word	0x0002b2c0


	//   ....[169]....
        /*bae4*/ 	.word	0x0002b2f0


	//   ....[170]....
        /*bae8*/ 	.word	0x0002b300


	//   ....[171]....
        /*baec*/ 	.word	0x0002b310


	//   ....[172]....
        /*baf0*/ 	.word	0x0002b320


	//   ....[173]....
        /*baf4*/ 	.word	0x0002b350


	//   ....[174]....
        /*baf8*/ 	.word	0x0002b360


	//   ....[175]....
        /*bafc*/ 	.word	0x0002b370


	//   ....[176]....
        /*bb00*/ 	.word	0x0002b380


	//   ....[177]....
        /*bb04*/ 	.word	0x0002b3b0


	//   ....[178]....
        /*bb08*/ 	.word	0x0002b3c0


	//   ....[179]....
        /*bb0c*/ 	.word	0x0002b3d0


	//   ....[180]....
        /*bb10*/ 	.word	0x0002b3e0


	//   ....[181]....
        /*bb14*/ 	.word	0x0002b410


	//   ....[182]....
        /*bb18*/ 	.word	0x0002b420


	//   ....[183]....
        /*bb1c*/ 	.word	0x0002b430


	//   ....[184]....
        /*bb20*/ 	.word	0x0002b440


	//   ....[185]....
        /*bb24*/ 	.word	0x0002b470


	//   ....[186]....
        /*bb28*/ 	.word	0x0002b480


	//   ....[187]....
        /*bb2c*/ 	.word	0x0002b490


	//   ....[188]....
        /*bb30*/ 	.word	0x0002b4a0


	//   ....[189]....
        /*bb34*/ 	.word	0x0002b4d0


	//   ....[190]....
        /*bb38*/ 	.word	0x0002b4e0


	//   ....[191]....
        /*bb3c*/ 	.word	0x0002b4f0


	//   ....[192]....
        /*bb40*/ 	.word	0x0002b500


	//   ....[193]....
        /*bb44*/ 	.word	0x0002b530


	//   ....[194]....
        /*bb48*/ 	.word	0x0002b540


	//   ....[195]....
        /*bb4c*/ 	.word	0x0002b550


	//   ....[196]....
        /*bb50*/ 	.word	0x0002b560


	//   ....[197]....
        /*bb54*/ 	.word	0x0002b590


	//   ....[198]....
        /*bb58*/ 	.word	0x0002b5a0


	//   ....[199]....
        /*bb5c*/ 	.word	0x0002b5b0


	//   ....[200]....
        /*bb60*/ 	.word	0x0002b5c0


	//   ....[201]....
        /*bb64*/ 	.word	0x0002b5f0


	//   ....[202]....
        /*bb68*/ 	.word	0x0002b600


	//   ....[203]....
        /*bb6c*/ 	.word	0x0002b610


	//   ....[204]....
        /*bb70*/ 	.word	0x0002b620


	//   ....[205]....
        /*bb74*/ 	.word	0x0002b650


	//   ....[206]....
        /*bb78*/ 	.word	0x0002b660


	//   ....[207]....
        /*bb7c*/ 	.word	0x0002b670


	//   ....[208]....
        /*bb80*/ 	.word	0x0002b680


	//   ....[209]....
        /*bb84*/ 	.word	0x0002b6b0


	//   ....[210]....
        /*bb88*/ 	.word	0x0002b6c0


	//   ....[211]....
        /*bb8c*/ 	.word	0x0002b6d0


	//   ....[212]....
        /*bb90*/ 	.word	0x0002b6e0


	//   ....[213]....
        /*bb94*/ 	.word	0x0002b710


	//   ....[214]....
        /*bb98*/ 	.word	0x0002b720


	//   ....[215]....
        /*bb9c*/ 	.word	0x0002b730


	//   ....[216]....
        /*bba0*/ 	.word	0x0002b740


	//   ....[217]....
        /*bba4*/ 	.word	0x0002b770


	//   ....[218]....
        /*bba8*/ 	.word	0x0002b780


	//   ....[219]....
        /*bbac*/ 	.word	0x0002b790


	//   ....[220]....
        /*bbb0*/ 	.word	0x0002b7a0


	//   ....[221]....
        /*bbb4*/ 	.word	0x0002b7d0


	//   ....[222]....
        /*bbb8*/ 	.word	0x0002b7e0


	//   ....[223]....
        /*bbbc*/ 	.word	0x0002b7f0


	//   ....[224]....
        /*bbc0*/ 	.word	0x0002b800


	//   ....[225]....
        /*bbc4*/ 	.word	0x0002b830


	//   ....[226]....
        /*bbc8*/ 	.word	0x0002b840


	//   ....[227]....
        /*bbcc*/ 	.word	0x0002b850


	//   ....[228]....
        /*bbd0*/ 	.word	0x0002b860


	//   ....[229]....
        /*bbd4*/ 	.word	0x0002b890


	//   ....[230]....
        /*bbd8*/ 	.word	0x0002b8a0


	//   ....[231]....
        /*bbdc*/ 	.word	0x0002b8b0


	//   ....[232]....
        /*bbe0*/ 	.word	0x0002b8c0


	//   ....[233]....
        /*bbe4*/ 	.word	0x0002b8f0


	//   ....[234]....
        /*bbe8*/ 	.word	0x0002b900


	//   ....[235]....
        /*bbec*/ 	.word	0x0002b910


	//   ....[236]....
        /*bbf0*/ 	.word	0x0002b920


	//   ....[237]....
        /*bbf4*/ 	.word	0x0002b950


	//   ....[238]....
        /*bbf8*/ 	.word	0x0002b960


	//   ....[239]....
        /*bbfc*/ 	.word	0x0002b970


	//   ....[240]....
        /*bc00*/ 	.word	0x0002b980


	//   ....[241]....
        /*bc04*/ 	.word	0x0002b9b0


	//   ....[242]....
        /*bc08*/ 	.word	0x0002b9c0


	//   ....[243]....
        /*bc0c*/ 	.word	0x0002b9d0


	//   ....[244]....
        /*bc10*/ 	.word	0x0002b9e0


	//   ....[245]....
        /*bc14*/ 	.word	0x0002ba10


	//   ....[246]....
        /*bc18*/ 	.word	0x0002ba20


	//   ....[247]....
        /*bc1c*/ 	.word	0x0002ba30


	//   ....[248]....
        /*bc20*/ 	.word	0x0002ba40


	//   ....[249]....
        /*bc24*/ 	.word	0x0002ba70


	//   ....[250]....
        /*bc28*/ 	.word	0x0002ba80


	//   ....[251]....
        /*bc2c*/ 	.word	0x0002ba90


	//   ....[252]....
        /*bc30*/ 	.word	0x0002baa0


	//   ....[253]....
        /*bc34*/ 	.word	0x0002bad0


	//   ....[254]....
        /*bc38*/ 	.word	0x0002bae0


	//   ....[255]....
        /*bc3c*/ 	.word	0x0002baf0


	//   ....[0]....
        /*bc40*/ 	.word	0x0002bb00


	//   ....[1]....
        /*bc44*/ 	.word	0x0002bb30


	//   ....[2]....
        /*bc48*/ 	.word	0x0002bb40


	//   ....[3]....
        /*bc4c*/ 	.word	0x0002bb50


	//   ....[4]....
        /*bc50*/ 	.word	0x0002bb60


	//   ....[5]....
        /*bc54*/ 	.word	0x0002bb90


	//   ....[6]....
        /*bc58*/ 	.word	0x0002bba0


	//   ....[7]....
        /*bc5c*/ 	.word	0x0002bbb0


	//   ....[8]....
        /*bc60*/ 	.word	0x0002bbc0


	//   ....[9]....
        /*bc64*/ 	.word	0x0002bbf0


	//   ....[10]....
        /*bc68*/ 	.word	0x0002bc00


	//   ....[11]....
        /*bc6c*/ 	.word	0x0002bc10


	//   ....[12]....
        /*bc70*/ 	.word	0x0002bc20


	//   ....[13]....
        /*bc74*/ 	.word	0x0002bc50


	//   ....[14]....
        /*bc78*/ 	.word	0x0002bc60


	//   ....[15]....
        /*bc7c*/ 	.word	0x0002bc70


	//   ....[16]....
        /*bc80*/ 	.word	0x0002bc80


	//   ....[17]....
        /*bc84*/ 	.word	0x0002bcb0


	//   ....[18]....
        /*bc88*/ 	.word	0x0002bcc0


	//   ....[19]....
        /*bc8c*/ 	.word	0x0002bcd0


	//   ....[20]....
        /*bc90*/ 	.word	0x0002bce0


	//   ....[21]....
        /*bc94*/ 	.word	0x0002bd10


	//   ....[22]....
        /*bc98*/ 	.word	0x0002bd20


	//   ....[23]....
        /*bc9c*/ 	.word	0x0002bd30


	//   ....[24]....
        /*bca0*/ 	.word	0x0002bd40


	//   ....[25]....
        /*bca4*/ 	.word	0x0002bd70


	//   ....[26]....
        /*bca8*/ 	.word	0x0002bd80


	//   ....[27]....
        /*bcac*/ 	.word	0x0002bd90


	//   ....[28]....
        /*bcb0*/ 	.word	0x0002bda0


	//   ....[29]....
        /*bcb4*/ 	.word	0x0002bdd0


	//   ....[30]....
        /*bcb8*/ 	.word	0x0002bde0


	//   ....[31]....
        /*bcbc*/ 	.word	0x0002bdf0


	//   ....[32]....
        /*bcc0*/ 	.word	0x0002be00


	//   ....[33]....
        /*bcc4*/ 	.word	0x0002be30


	//   ....[34]....
        /*bcc8*/ 	.word	0x0002be40


	//   ....[35]....
        /*bccc*/ 	.word	0x0002be50


	//   ....[36]....
        /*bcd0*/ 	.word	0x0002be60


	//   ....[37]....
        /*bcd4*/ 	.word	0x0002be90


	//   ....[38]....
        /*bcd8*/ 	.word	0x0002bea0


	//   ....[39]....
        /*bcdc*/ 	.word	0x0002beb0


	//   ....[40]....
        /*bce0*/ 	.word	0x0002bec0


	//   ....[41]....
        /*bce4*/ 	.word	0x0002bef0


	//   ....[42]....
        /*bce8*/ 	.word	0x0002bf00


	//   ....[43]....
        /*bcec*/ 	.word	0x0002bf10


	//   ....[44]....
        /*bcf0*/ 	.word	0x0002bf20


	//   ....[45]....
        /*bcf4*/ 	.word	0x0002bf50


	//   ....[46]....
        /*bcf8*/ 	.word	0x0002bf60


	//   ....[47]....
        /*bcfc*/ 	.word	0x0002bf70


	//   ....[48]....
        /*bd00*/ 	.word	0x0002bf80


	//   ....[49]....
        /*bd04*/ 	.word	0x0002bfb0


	//   ....[50]....
        /*bd08*/ 	.word	0x0002bfc0


	//   ....[51]....
        /*bd0c*/ 	.word	0x0002bfd0


	//   ....[52]....
        /*bd10*/ 	.word	0x0002bfe0


	//   ....[53]....
        /*bd14*/ 	.word	0x0002c010


	//   ....[54]....
        /*bd18*/ 	.word	0x0002c020


	//   ....[55]....
        /*bd1c*/ 	.word	0x0002c030


	//   ....[56]....
        /*bd20*/ 	.word	0x0002c040


	//   ....[57]....
        /*bd24*/ 	.word	0x0002c070


	//   ....[58]....
        /*bd28*/ 	.word	0x0002c080


	//   ....[59]....
        /*bd2c*/ 	.word	0x0002c090


	//   ....[60]....
        /*bd30*/ 	.word	0x0002c0a0


	//   ....[61]....
        /*bd34*/ 	.word	0x0002c0d0


	//   ....[62]....
        /*bd38*/ 	.word	0x0002c0e0


	//   ....[63]....
        /*bd3c*/ 	.word	0x0002c0f0


	//   ....[64]....
        /*bd40*/ 	.word	0x0002c100


	//   ....[65]....
        /*bd44*/ 	.word	0x0002c130


	//   ....[66]....
        /*bd48*/ 	.word	0x0002c140


	//   ....[67]....
        /*bd4c*/ 	.word	0x0002c150


	//   ....[68]....
        /*bd50*/ 	.word	0x0002c160


	//   ....[69]....
        /*bd54*/ 	.word	0x0002c190


	//   ....[70]....
        /*bd58*/ 	.word	0x0002c1a0


	//   ....[71]....
        /*bd5c*/ 	.word	0x0002c1b0


	//   ....[72]....
        /*bd60*/ 	.word	0x0002c1c0


	//   ....[73]....
        /*bd64*/ 	.word	0x0002c1f0


	//   ....[74]....
        /*bd68*/ 	.word	0x0002c200


	//   ....[75]....
        /*bd6c*/ 	.word	0x0002c210


	//   ....[76]....
        /*bd70*/ 	.word	0x0002c220


	//   ....[77]....
        /*bd74*/ 	.word	0x0002c250


	//   ....[78]....
        /*bd78*/ 	.word	0x0002c260


	//   ....[79]....
        /*bd7c*/ 	.word	0x0002c270


	//   ....[80]....
        /*bd80*/ 	.word	0x0002c280


	//   ....[81]....
        /*bd84*/ 	.word	0x0002c2b0


	//   ....[82]....
        /*bd88*/ 	.word	0x0002c2c0


	//   ....[83]....
        /*bd8c*/ 	.word	0x0002c2d0


	//   ....[84]....
        /*bd90*/ 	.word	0x0002c2e0


	//   ....[85]....
        /*bd94*/ 	.word	0x0002c310


	//   ....[86]....
        /*bd98*/ 	.word	0x0002c320


	//   ....[87]....
        /*bd9c*/ 	.word	0x0002c330


	//   ....[88]....
        /*bda0*/ 	.word	0x0002c340


	//   ....[89]....
        /*bda4*/ 	.word	0x0002c370


	//   ....[90]....
        /*bda8*/ 	.word	0x0002c380


	//   ....[91]....
        /*bdac*/ 	.word	0x0002c390


	//   ....[92]....
        /*bdb0*/ 	.word	0x0002c3a0


	//   ....[93]....
        /*bdb4*/ 	.word	0x0002c3d0


	//   ....[94]....
        /*bdb8*/ 	.word	0x0002c3e0


	//   ....[95]....
        /*bdbc*/ 	.word	0x0002c3f0


	//   ....[96]....
        /*bdc0*/ 	.word	0x0002c400


	//   ....[97]....
        /*bdc4*/ 	.word	0x0002c430


	//   ....[98]....
        /*bdc8*/ 	.word	0x0002c440


	//   ....[99]....
        /*bdcc*/ 	.word	0x0002c450


	//   ....[100]....
        /*bdd0*/ 	.word	0x0002c460


	//   ....[101]....
        /*bdd4*/ 	.word	0x0002c490


	//   ....[102]....
        /*bdd8*/ 	.word	0x0002c4a0


	//   ....[103]....
        /*bddc*/ 	.word	0x0002c4b0


	//   ....[104]....
        /*bde0*/ 	.word	0x0002c4c0


	//   ....[105]....
        /*bde4*/ 	.word	0x0002c4f0


	//   ....[106]....
        /*bde8*/ 	.word	0x0002c500


	//   ....[107]....
        /*bdec*/ 	.word	0x0002c510


	//   ....[108]....
        /*bdf0*/ 	.word	0x0002c520


	//   ....[109]....
        /*bdf4*/ 	.word	0x0002c550


	//   ....[110]....
        /*bdf8*/ 	.word	0x0002c560


	//   ....[111]....
        /*bdfc*/ 	.word	0x0002c570


	//   ....[112]....
        /*be00*/ 	.word	0x0002c580


	//   ....[113]....
        /*be04*/ 	.word	0x0002c5b0


	//   ....[114]....
        /*be08*/ 	.word	0x0002c5c0


	//   ....[115]....
        /*be0c*/ 	.word	0x0002c5d0


	//   ....[116]....
        /*be10*/ 	.word	0x0002c5e0


	//   ....[117]....
        /*be14*/ 	.word	0x0002c610


	//   ....[118]....
        /*be18*/ 	.word	0x0002c620


	//   ....[119]....
        /*be1c*/ 	.word	0x0002c630


	//   ....[120]....
        /*be20*/ 	.word	0x0002c640


	//   ....[121]....
        /*be24*/ 	.word	0x0002c670


	//   ....[122]....
        /*be28*/ 	.word	0x0002c680


	//   ....[123]....
        /*be2c*/ 	.word	0x0002c690


	//   ....[124]....
        /*be30*/ 	.word	0x0002c6a0


	//   ....[125]....
        /*be34*/ 	.word	0x0002c6d0


	//   ....[126]....
        /*be38*/ 	.word	0x0002c6e0


	//   ....[127]....
        /*be3c*/ 	.word	0x0002c6f0


	//   ....[128]....
        /*be40*/ 	.word	0x0002c700


	//   ....[129]....
        /*be44*/ 	.word	0x0002c730


	//   ....[130]....
        /*be48*/ 	.word	0x0002c740


	//   ....[131]....
        /*be4c*/ 	.word	0x0002c750


	//   ....[132]....
        /*be50*/ 	.word	0x0002c760


	//   ....[133]....
        /*be54*/ 	.word	0x0002c790


	//   ....[134]....
        /*be58*/ 	.word	0x0002c7a0


	//   ....[135]....
        /*be5c*/ 	.word	0x0002c7b0


	//   ....[136]....
        /*be60*/ 	.word	0x0002c7c0


	//   ....[137]....
        /*be64*/ 	.word	0x0002c7f0


	//   ....[138]....
        /*be68*/ 	.word	0x0002c800


	//   ....[139]....
        /*be6c*/ 	.word	0x0002c810


	//   ....[140]....
        /*be70*/ 	.word	0x0002c820


	//   ....[141]....
        /*be74*/ 	.word	0x0002c850


	//   ....[142]....
        /*be78*/ 	.word	0x0002c860


	//   ....[143]....
        /*be7c*/ 	.word	0x0002c870


	//   ....[144]....
        /*be80*/ 	.word	0x0002c880


	//   ....[145]....
        /*be84*/ 	.word	0x0002c8b0


	//   ....[146]....
        /*be88*/ 	.word	0x0002c8c0


	//   ....[147]....
        /*be8c*/ 	.word	0x0002c8d0


	//   ....[148]....
        /*be90*/ 	.word	0x0002c8e0


	//   ....[149]....
        /*be94*/ 	.word	0x0002c910


	//   ....[150]....
        /*be98*/ 	.word	0x0002c920


	//   ....[151]....
        /*be9c*/ 	.word	0x0002c930


	//   ....[152]....
        /*bea0*/ 	.word	0x0002c940


	//   ....[153]....
        /*bea4*/ 	.word	0x0002c970


	//   ....[154]....
        /*bea8*/ 	.word	0x0002c980


	//   ....[155]....
        /*beac*/ 	.word	0x0002c990


	//   ....[156]....
        /*beb0*/ 	.word	0x0002c9a0


	//   ....[157]....
        /*beb4*/ 	.word	0x0002c9d0


	//   ....[158]....
        /*beb8*/ 	.word	0x0002c9e0


	//   ....[159]....
        /*bebc*/ 	.word	0x0002c9f0


	//   ....[160]....
        /*bec0*/ 	.word	0x0002ca00


	//   ....[161]....
        /*bec4*/ 	.word	0x0002ca30


	//   ....[162]....
        /*bec8*/ 	.word	0x0002ca40


	//   ....[163]....
        /*becc*/ 	.word	0x0002ca50


	//   ....[164]....
        /*bed0*/ 	.word	0x0002ca60


	//   ....[165]....
        /*bed4*/ 	.word	0x0002ca90


	//   ....[166]....
        /*bed8*/ 	.word	0x0002caa0


	//   ....[167]....
        /*bedc*/ 	.word	0x0002cab0


	//   ....[168]....
        /*bee0*/ 	.word	0x0002cac0


	//   ....[169]....
        /*bee4*/ 	.word	0x0002caf0


	//   ....[170]....
        /*bee8*/ 	.word	0x0002cb00


	//   ....[171]....
        /*beec*/ 	.word	0x0002cb10


	//   ....[172]....
        /*bef0*/ 	.word	0x0002cb20


	//   ....[173]....
        /*bef4*/ 	.word	0x0002cb50


	//   ....[174]....
        /*bef8*/ 	.word	0x0002cb60


	//   ....[175]....
        /*befc*/ 	.word	0x0002cb70


	//   ....[176]....
        /*bf00*/ 	.word	0x0002cb80


	//   ....[177]....
        /*bf04*/ 	.word	0x0002cbb0


	//   ....[178]....
        /*bf08*/ 	.word	0x0002cbc0


	//   ....[179]....
        /*bf0c*/ 	.word	0x0002cbd0


	//   ....[180]....
        /*bf10*/ 	.word	0x0002cbe0


	//   ....[181]....
        /*bf14*/ 	.word	0x0002cc10


	//   ....[182]....
        /*bf18*/ 	.word	0x0002cc20


	//   ....[183]....
        /*bf1c*/ 	.word	0x0002cc30


	//   ....[184]....
        /*bf20*/ 	.word	0x0002cc40


	//   ....[185]....
        /*bf24*/ 	.word	0x0002cc70


	//   ....[186]....
        /*bf28*/ 	.word	0x0002cc80


	//   ....[187]....
        /*bf2c*/ 	.word	0x0002cc90


	//   ....[188]....
        /*bf30*/ 	.word	0x0002cca0


	//   ....[189]....
        /*bf34*/ 	.word	0x0002ccd0


	//   ....[190]....
        /*bf38*/ 	.word	0x0002cce0


	//   ....[191]....
        /*bf3c*/ 	.word	0x0002ccf0


	//   ....[192]....
        /*bf40*/ 	.word	0x0002cd00


	//   ....[193]....
        /*bf44*/ 	.word	0x0002cd30


	//   ....[194]....
        /*bf48*/ 	.word	0x0002cd40


	//   ....[195]....
        /*bf4c*/ 	.word	0x0002cd50


	//   ....[196]....
        /*bf50*/ 	.word	0x0002cd60


	//   ....[197]....
        /*bf54*/ 	.word	0x0002cd90


	//   ....[198]....
        /*bf58*/ 	.word	0x0002cda0


	//   ....[199]....
        /*bf5c*/ 	.word	0x0002cdb0


	//   ....[200]....
        /*bf60*/ 	.word	0x0002cdc0


	//   ....[201]....
        /*bf64*/ 	.word	0x0002cdf0


	//   ....[202]....
        /*bf68*/ 	.word	0x0002ce00


	//   ....[203]....
        /*bf6c*/ 	.word	0x0002ce10


	//   ....[204]....
        /*bf70*/ 	.word	0x0002ce20


	//   ....[205]....
        /*bf74*/ 	.word	0x0002ce50


	//   ....[206]....
        /*bf78*/ 	.word	0x0002ce60


	//   ....[207]....
        /*bf7c*/ 	.word	0x0002ce70


	//   ....[208]....
        /*bf80*/ 	.word	0x0002ce80


	//   ....[209]....
        /*bf84*/ 	.word	0x0002ceb0


	//   ....[210]....
        /*bf88*/ 	.word	0x0002cec0


	//   ....[211]....
        /*bf8c*/ 	.word	0x0002ced0


	//   ....[212]....
        /*bf90*/ 	.word	0x0002cee0


	//   ....[213]....
        /*bf94*/ 	.word	0x0002cf10


	//   ....[214]....
        /*bf98*/ 	.word	0x0002cf20


	//   ....[215]....
        /*bf9c*/ 	.word	0x0002cf30


	//   ....[216]....
        /*bfa0*/ 	.word	0x0002cf40


	//   ....[217]....
        /*bfa4*/ 	.word	0x0002cf70


	//   ....[218]....
        /*bfa8*/ 	.word	0x0002cf80


	//   ....[219]....
        /*bfac*/ 	.word	0x0002cf90


	//   ....[220]....
        /*bfb0*/ 	.word	0x0002cfa0


	//   ....[221]....
        /*bfb4*/ 	.word	0x0002cfd0


	//   ....[222]....
        /*bfb8*/ 	.word	0x0002cfe0


	//   ....[223]....
        /*bfbc*/ 	.word	0x0002cff0


	//   ....[224]....
        /*bfc0*/ 	.word	0x0002d000


	//   ....[225]....
        /*bfc4*/ 	.word	0x0002d030


	//   ....[226]....
        /*bfc8*/ 	.word	0x0002d040


	//   ....[227]....
        /*bfcc*/ 	.word	0x0002d050


	//   ....[228]....
        /*bfd0*/ 	.word	0x0002d060


	//   ....[229]....
        /*bfd4*/ 	.word	0x0002d090


	//   ....[230]....
        /*bfd8*/ 	.word	0x0002d0a0


	//   ....[231]....
        /*bfdc*/ 	.word	0x0002d0b0


	//   ....[232]....
        /*bfe0*/ 	.word	0x0002d0c0


	//   ....[233]....
        /*bfe4*/ 	.word	0x0002d0f0


	//   ....[234]....
        /*bfe8*/ 	.word	0x0002d100


	//   ....[235]....
        /*bfec*/ 	.word	0x0002d110


	//   ....[236]....
        /*bff0*/ 	.word	0x0002d120


	//   ....[237]....
        /*bff4*/ 	.word	0x0002d150


	//   ....[238]....
        /*bff8*/ 	.word	0x0002d160


	//   ....[239]....
        /*bffc*/ 	.word	0x0002d170


	//   ....[240]....
        /*c000*/ 	.word	0x0002d180


	//   ....[241]....
        /*c004*/ 	.word	0x0002d1b0


	//   ....[242]....
        /*c008*/ 	.word	0x0002d1c0


	//   ....[243]....
        /*c00c*/ 	.word	0x0002d1d0


	//   ....[244]....
        /*c010*/ 	.word	0x0002d1e0


	//   ....[245]....
        /*c014*/ 	.word	0x0002d210


	//   ....[246]....
        /*c018*/ 	.word	0x0002d220


	//   ....[247]....
        /*c01c*/ 	.word	0x0002d230


	//   ....[248]....
        /*c020*/ 	.word	0x0002d240


	//   ....[249]....
        /*c024*/ 	.word	0x0002d270


	//   ....[250]....
        /*c028*/ 	.word	0x0002d280


	//   ....[251]....
        /*c02c*/ 	.word	0x0002d290


	//   ....[252]....
        /*c030*/ 	.word	0x0002d2a0


	//   ....[253]....
        /*c034*/ 	.word	0x0002d2f0


	//   ....[254]....
        /*c038*/ 	.word	0x00030330


	//   ....[255]....
        /*c03c*/ 	.word	0x00030340


	//   ....[0]....
        /*c040*/ 	.word	0x00030350


	//   ....[1]....
        /*c044*/ 	.word	0x00030370


	//   ....[2]....
        /*c048*/ 	.word	0x00030380


	//   ....[3]....
        /*c04c*/ 	.word	0x00030390


	//   ....[4]....
        /*c050*/ 	.word	0x000303a0


	//   ....[5]....
        /*c054*/ 	.word	0x000303d0


	//   ....[6]....
        /*c058*/ 	.word	0x000303e0


	//   ....[7]....
        /*c05c*/ 	.word	0x000303f0


	//   ....[8]....
        /*c060*/ 	.word	0x00030400


	//   ....[9]....
        /*c064*/ 	.word	0x00030430


	//   ....[10]....
        /*c068*/ 	.word	0x00030440


	//   ....[11]....
        /*c06c*/ 	.word	0x00030450


	//   ....[12]....
        /*c070*/ 	.word	0x00030460


	//   ....[13]....
        /*c074*/ 	.word	0x00030490


	//   ....[14]....
        /*c078*/ 	.word	0x000304a0


	//   ....[15]....
        /*c07c*/ 	.word	0x000304b0


	//   ....[16]....
        /*c080*/ 	.word	0x000304c0


	//   ....[17]....
        /*c084*/ 	.word	0x000304f0


	//   ....[18]....
        /*c088*/ 	.word	0x00030500


	//   ....[19]....
        /*c08c*/ 	.word	0x00030510


	//   ....[20]....
        /*c090*/ 	.word	0x00030520


	//   ....[21]....
        /*c094*/ 	.word	0x00030550


	//   ....[22]....
        /*c098*/ 	.word	0x00030560


	//   ....[23]....
        /*c09c*/ 	.word	0x00030570


	//   ....[24]....
        /*c0a0*/ 	.word	0x00030580


	//   ....[25]....
        /*c0a4*/ 	.word	0x000305b0


	//   ....[26]....
        /*c0a8*/ 	.word	0x000305c0


	//   ....[27]....
        /*c0ac*/ 	.word	0x000305d0


	//   ....[28]....
        /*c0b0*/ 	.word	0x000305e0


	//   ....[29]....
        /*c0b4*/ 	.word	0x00030610


	//   ....[30]....
        /*c0b8*/ 	.word	0x00030620


	//   ....[31]....
        /*c0bc*/ 	.word	0x00030630


	//   ....[32]....
        /*c0c0*/ 	.word	0x00030640


	//   ....[33]....
        /*c0c4*/ 	.word	0x00030670


	//   ....[34]....
        /*c0c8*/ 	.word	0x00030680


	//   ....[35]....
        /*c0cc*/ 	.word	0x00030690


	//   ....[36]....
        /*c0d0*/ 	.word	0x000306a0


	//   ....[37]....
        /*c0d4*/ 	.word	0x000306d0


	//   ....[38]....
        /*c0d8*/ 	.word	0x000306e0


	//   ....[39]....
        /*c0dc*/ 	.word	0x000306f0


	//   ....[40]....
        /*c0e0*/ 	.word	0x00030700


	//   ....[41]....
        /*c0e4*/ 	.word	0x00030730


	//   ....[42]....
        /*c0e8*/ 	.word	0x00030740


	//   ....[43]....
        /*c0ec*/ 	.word	0x00030750


	//   ....[44]....
        /*c0f0*/ 	.word	0x00030760


	//   ....[45]....
        /*c0f4*/ 	.word	0x00030790


	//   ....[46]....
        /*c0f8*/ 	.word	0x000307a0


	//   ....[47]....
        /*c0fc*/ 	.word	0x000307b0


	//   ....[48]....
        /*c100*/ 	.word	0x000307c0


	//   ....[49]....
        /*c104*/ 	.word	0x000307f0


	//   ....[50]....
        /*c108*/ 	.word	0x00030800


	//   ....[51]....
        /*c10c*/ 	.word	0x00030810


	//   ....[52]....
        /*c110*/ 	.word	0x00030820


	//   ....[53]....
        /*c114*/ 	.word	0x00030850


	//   ....[54]....
        /*c118*/ 	.word	0x00030860


	//   ....[55]....
        /*c11c*/ 	.word	0x00030870


	//   ....[56]....
        /*c120*/ 	.word	0x00030880


	//   ....[57]....
        /*c124*/ 	.word	0x000308b0


	//   ....[58]....
        /*c128*/ 	.word	0x000308c0


	//   ....[59]....
        /*c12c*/ 	.word	0x000308d0


	//   ....[60]....
        /*c130*/ 	.word	0x000308e0


	//   ....[61]....
        /*c134*/ 	.word	0x00030910


	//   ....[62]....
        /*c138*/ 	.word	0x00030920


	//   ....[63]....
        /*c13c*/ 	.word	0x00030930


	//   ....[64]....
        /*c140*/ 	.word	0x00030940


	//   ....[65]....
        /*c144*/ 	.word	0x00030970


	//   ....[66]....
        /*c148*/ 	.word	0x00030980


	//   ....[67]....
        /*c14c*/ 	.word	0x00030990


	//   ....[68]....
        /*c150*/ 	.word	0x000309a0


	//   ....[69]....
        /*c154*/ 	.word	0x000309d0


	//   ....[70]....
        /*c158*/ 	.word	0x000309e0


	//   ....[71]....
        /*c15c*/ 	.word	0x000309f0


	//   ....[72]....
        /*c160*/ 	.word	0x00030a00


	//   ....[73]....
        /*c164*/ 	.word	0x00030a30


	//   ....[74]....
        /*c168*/ 	.word	0x00030a40


	//   ....[75]....
        /*c16c*/ 	.word	0x00030a50


	//   ....[76]....
        /*c170*/ 	.word	0x00030a60


	//   ....[77]....
        /*c174*/ 	.word	0x00030a90


	//   ....[78]....
        /*c178*/ 	.word	0x00030aa0


	//   ....[79]....
        /*c17c*/ 	.word	0x00030ab0


	//   ....[80]....
        /*c180*/ 	.word	0x00030ac0


	//   ....[81]....
        /*c184*/ 	.word	0x00030af0


	//   ....[82]....
        /*c188*/ 	.word	0x00030b00


	//   ....[83]....
        /*c18c*/ 	.word	0x00030b10


	//   ....[84]....
        /*c190*/ 	.word	0x00030b20


	//   ....[85]....
        /*c194*/ 	.word	0x00030b50


	//   ....[86]....
        /*c198*/ 	.word	0x00030b60


	//   ....[87]....
        /*c19c*/ 	.word	0x00030b70


	//   ....[88]....
        /*c1a0*/ 	.word	0x00030b80


	//   ....[89]....
        /*c1a4*/ 	.word	0x00030bb0


	//   ....[90]....
        /*c1a8*/ 	.word	0x00030bc0


	//   ....[91]....
        /*c1ac*/ 	.word	0x00030bd0


	//   ....[92]....
        /*c1b0*/ 	.word	0x00030be0


	//   ....[93]....
        /*c1b4*/ 	.word	0x00030c10


	//   ....[94]....
        /*c1b8*/ 	.word	0x00030c20


	//   ....[95]....
        /*c1bc*/ 	.word	0x00030c30


	//   ....[96]....
        /*c1c0*/ 	.word	0x00030c40


	//   ....[97]....
        /*c1c4*/ 	.word	0x00030c70


	//   ....[98]....
        /*c1c8*/ 	.word	0x00030c80


	//   ....[99]....
        /*c1cc*/ 	.word	0x00030c90


	//   ....[100]....
        /*c1d0*/ 	.word	0x00030ca0


	//   ....[101]....
        /*c1d4*/ 	.word	0x00030cd0


	//   ....[102]....
        /*c1d8*/ 	.word	0x00030ce0


	//   ....[103]....
        /*c1dc*/ 	.word	0x00030cf0


	//   ....[104]....
        /*c1e0*/ 	.word	0x00030d00


	//   ....[105]....
        /*c1e4*/ 	.word	0x00030d30


	//   ....[106]....
        /*c1e8*/ 	.word	0x00030d40


	//   ....[107]....
        /*c1ec*/ 	.word	0x00030d50


	//   ....[108]....
        /*c1f0*/ 	.word	0x00030d60


	//   ....[109]....
        /*c1f4*/ 	.word	0x00030d90


	//   ....[110]....
        /*c1f8*/ 	.word	0x00030da0


	//   ....[111]....
        /*c1fc*/ 	.word	0x00030db0


	//   ....[112]....
        /*c200*/ 	.word	0x00030dc0


	//   ....[113]....
        /*c204*/ 	.word	0x00030df0


	//   ....[114]....
        /*c208*/ 	.word	0x00030e00


	//   ....[115]....
        /*c20c*/ 	.word	0x00030e10


	//   ....[116]....
        /*c210*/ 	.word	0x00030e20


	//   ....[117]....
        /*c214*/ 	.word	0x00030e50


	//   ....[118]....
        /*c218*/ 	.word	0x00030e60


	//   ....[119]....
        /*c21c*/ 	.word	0x00030e70


	//   ....[120]....
        /*c220*/ 	.word	0x00030e80


	//   ....[121]....
        /*c224*/ 	.word	0x00030eb0


	//   ....[122]....
        /*c228*/ 	.word	0x00030ec0


	//   ....[123]....
        /*c22c*/ 	.word	0x00030ed0


	//   ....[124]....
        /*c230*/ 	.word	0x00030ee0


	//   ....[125]....
        /*c234*/ 	.word	0x00030f10


	//   ....[126]....
        /*c238*/ 	.word	0x00030f20


	//   ....[127]....
        /*c23c*/ 	.word	0x00030f30


	//   ....[128]....
        /*c240*/ 	.word	0x00030f40


	//   ....[129]....
        /*c244*/ 	.word	0x00030f70


	//   ....[130]....
        /*c248*/ 	.word	0x00030f80


	//   ....[131]....
        /*c24c*/ 	.word	0x00030f90


	//   ....[132]....
        /*c250*/ 	.word	0x00030fa0


	//   ....[133]....
        /*c254*/ 	.word	0x00030fd0


	//   ....[134]....
        /*c258*/ 	.word	0x00030fe0


	//   ....[135]....
        /*c25c*/ 	.word	0x00030ff0


	//   ....[136]....
        /*c260*/ 	.word	0x00031000


	//   ....[137]....
        /*c264*/ 	.word	0x00031030


	//   ....[138]....
        /*c268*/ 	.word	0x00031040


	//   ....[139]....
        /*c26c*/ 	.word	0x00031050


	//   ....[140]....
        /*c270*/ 	.word	0x00031060


	//   ....[141]....
        /*c274*/ 	.word	0x00031090


	//   ....[142]....
        /*c278*/ 	.word	0x000310a0


	//   ....[143]....
        /*c27c*/ 	.word	0x000310b0


	//   ....[144]....
        /*c280*/ 	.word	0x000310c0


	//   ....[145]....
        /*c284*/ 	.word	0x000310f0


	//   ....[146]....
        /*c288*/ 	.word	0x00031100


	//   ....[147]....
        /*c28c*/ 	.word	0x00031110


	//   ....[148]....
        /*c290*/ 	.word	0x00031120


	//   ....[149]....
        /*c294*/ 	.word	0x00031150


	//   ....[150]....
        /*c298*/ 	.word	0x00031160


	//   ....[151]....
        /*c29c*/ 	.word	0x00031170


	//   ....[152]....
        /*c2a0*/ 	.word	0x00031180


	//   ....[153]....
        /*c2a4*/ 	.word	0x000311b0


	//   ....[154]....
        /*c2a8*/ 	.word	0x000311c0


	//   ....[155]....
        /*c2ac*/ 	.word	0x000311d0


	//   ....[156]....
        /*c2b0*/ 	.word	0x000311e0


	//   ....[157]....
        /*c2b4*/ 	.word	0x00031210


	//   ....[158]....
        /*c2b8*/ 	.word	0x00031220


	//   ....[159]....
        /*c2bc*/ 	.word	0x00031230


	//   ....[160]....
        /*c2c0*/ 	.word	0x00031240


	//   ....[161]....
        /*c2c4*/ 	.word	0x00031270


	//   ....[162]....
        /*c2c8*/ 	.word	0x00031280


	//   ....[163]....
        /*c2cc*/ 	.word	0x00031290


	//   ....[164]....
        /*c2d0*/ 	.word	0x000312a0


	//   ....[165]....
        /*c2d4*/ 	.word	0x000312d0


	//   ....[166]....
        /*c2d8*/ 	.word	0x000312e0


	//   ....[167]....
        /*c2dc*/ 	.word	0x000312f0


	//   ....[168]....
        /*c2e0*/ 	.word	0x00031300


	//   ....[169]....
        /*c2e4*/ 	.word	0x00031330


	//   ....[170]....
        /*c2e8*/ 	.word	0x00031340


	//   ....[171]....
        /*c2ec*/ 	.word	0x00031350


	//   ....[172]....
        /*c2f0*/ 	.word	0x00031360


	//   ....[173]....
        /*c2f4*/ 	.word	0x00031390


	//   ....[174]....
        /*c2f8*/ 	.word	0x000313a0


	//   ....[175]....
        /*c2fc*/ 	.word	0x000313b0


	//   ....[176]....
        /*c300*/ 	.word	0x000313c0


	//   ....[177]....
        /*c304*/ 	.word	0x000313f0


	//   ....[178]....
        /*c308*/ 	.word	0x00031400


	//   ....[179]....
        /*c30c*/ 	.word	0x00031410


	//   ....[180]....
        /*c310*/ 	.word	0x00031420


	//   ....[181]....
        /*c314*/ 	.word	0x00031450


	//   ....[182]....
        /*c318*/ 	.word	0x00031460


	//   ....[183]....
        /*c31c*/ 	.word	0x00031470


	//   ....[184]....
        /*c320*/ 	.word	0x00031480


	//   ....[185]....
        /*c324*/ 	.word	0x000314b0


	//   ....[186]....
        /*c328*/ 	.word	0x000314c0


	//   ....[187]....
        /*c32c*/ 	.word	0x000314d0


	//   ....[188]....
        /*c330*/ 	.word	0x000314e0


	//   ....[189]....
        /*c334*/ 	.word	0x00031510


	//   ....[190]....
        /*c338*/ 	.word	0x00031520


	//   ....[191]....
        /*c33c*/ 	.word	0x00031530


	//   ....[192]....
        /*c340*/ 	.word	0x00031540


	//   ....[193]....
        /*c344*/ 	.word	0x00031570


	//   ....[194]....
        /*c348*/ 	.word	0x00031580


	//   ....[195]....
        /*c34c*/ 	.word	0x00031590


	//   ....[196]....
        /*c350*/ 	.word	0x000315a0


	//   ....[197]....
        /*c354*/ 	.word	0x000315d0


	//   ....[198]....
        /*c358*/ 	.word	0x000315e0


	//   ....[199]....
        /*c35c*/ 	.word	0x000315f0


	//   ....[200]....
        /*c360*/ 	.word	0x00031600


	//   ....[201]....
        /*c364*/ 	.word	0x00031630


	//   ....[202]....
        /*c368*/ 	.word	0x00031640


	//   ....[203]....
        /*c36c*/ 	.word	0x00031650


	//   ....[204]....
        /*c370*/ 	.word	0x00031660


	//   ....[205]....
        /*c374*/ 	.word	0x00031690


	//   ....[206]....
        /*c378*/ 	.word	0x000316a0


	//   ....[207]....
        /*c37c*/ 	.word	0x000316b0


	//   ....[208]....
        /*c380*/ 	.word	0x000316c0


	//   ....[209]....
        /*c384*/ 	.word	0x000316f0


	//   ....[210]....
        /*c388*/ 	.word	0x00031700


	//   ....[211]....
        /*c38c*/ 	.word	0x00031710


	//   ....[212]....
        /*c390*/ 	.word	0x00031720


	//   ....[213]....
        /*c394*/ 	.word	0x00031750


	//   ....[214]....
        /*c398*/ 	.word	0x00031760


	//   ....[215]....
        /*c39c*/ 	.word	0x00031770


	//   ....[216]....
        /*c3a0*/ 	.word	0x00031780


	//   ....[217]....
        /*c3a4*/ 	.word	0x000317b0


	//   ....[218]....
        /*c3a8*/ 	.word	0x000317c0


	//   ....[219]....
        /*c3ac*/ 	.word	0x000317d0


	//   ....[220]....
        /*c3b0*/ 	.word	0x000317e0


	//   ....[221]....
        /*c3b4*/ 	.word	0x00031810


	//   ....[222]....
        /*c3b8*/ 	.word	0x00031820


	//   ....[223]....
        /*c3bc*/ 	.word	0x00031830


	//   ....[224]....
        /*c3c0*/ 	.word	0x00031840


	//   ....[225]....
        /*c3c4*/ 	.word	0x00031870


	//   ....[226]....
        /*c3c8*/ 	.word	0x00031880


	//   ....[227]....
        /*c3cc*/ 	.word	0x00031890


	//   ....[228]....
        /*c3d0*/ 	.word	0x000318a0


	//   ....[229]....
        /*c3d4*/ 	.word	0x000318d0


	//   ....[230]....
        /*c3d8*/ 	.word	0x000318e0


	//   ....[231]....
        /*c3dc*/ 	.word	0x000318f0


	//   ....[232]....
        /*c3e0*/ 	.word	0x00031900


	//   ....[233]....
        /*c3e4*/ 	.word	0x00031930


	//   ....[234]....
        /*c3e8*/ 	.word	0x00031940


	//   ....[235]....
        /*c3ec*/ 	.word	0x00031950


	//   ....[236]....
        /*c3f0*/ 	.word	0x00031960


	//   ....[237]....
        /*c3f4*/ 	.word	0x00031990


	//   ....[238]....
        /*c3f8*/ 	.word	0x000319a0


	//   ....[239]....
        /*c3fc*/ 	.word	0x000319b0


	//   ....[240]....
        /*c400*/ 	.word	0x000319c0


	//   ....[241]....
        /*c404*/ 	.word	0x000319f0


	//   ....[242]....
        /*c408*/ 	.word	0x00031a00


	//   ....[243]....
        /*c40c*/ 	.word	0x00031a10


	//   ....[244]....
        /*c410*/ 	.word	0x00031a20


	//   ....[245]....
        /*c414*/ 	.word	0x00031a50


	//   ....[246]....
        /*c418*/ 	.word	0x00031a60


	//   ....[247]....
        /*c41c*/ 	.word	0x00031a70


	//   ....[248]....
        /*c420*/ 	.word	0x00031a80


	//   ....[249]....
        /*c424*/ 	.word	0x00031ab0


	//   ....[250]....
        /*c428*/ 	.word	0x00031ac0


	//   ....[251]....
        /*c42c*/ 	.word	0x00031ad0


	//   ....[252]....
        /*c430*/ 	.word	0x00031ae0


	//   ....[253]....
        /*c434*/ 	.word	0x00031b10


	//   ....[254]....
        /*c438*/ 	.word	0x00031b20


	//   ....[255]....
        /*c43c*/ 	.word	0x00031b30


	//   ....[0]....
        /*c440*/ 	.word	0x00031b40


	//   ....[1]....
        /*c444*/ 	.word	0x00031b70


	//   ....[2]....
        /*c448*/ 	.word	0x00031b80


	//   ....[3]....
        /*c44c*/ 	.word	0x00031b90


	//   ....[4]....
        /*c450*/ 	.word	0x00031ba0


	//   ....[5]....
        /*c454*/ 	.word	0x00031bd0


	//   ....[6]....
        /*c458*/ 	.word	0x00031be0


	//   ....[7]....
        /*c45c*/ 	.word	0x00031bf0


	//   ....[8]....
        /*c460*/ 	.word	0x00031c00


	//   ....[9]....
        /*c464*/ 	.word	0x00031c30


	//   ....[10]....
        /*c468*/ 	.word	0x00031c40


	//   ....[11]....
        /*c46c*/ 	.word	0x00031c50


	//   ....[12]....
        /*c470*/ 	.word	0x00031c60


	//   ....[13]....
        /*c474*/ 	.word	0x00031c90


	//   ....[14]....
        /*c478*/ 	.word	0x00031ca0


	//   ....[15]....
        /*c47c*/ 	.word	0x00031cb0


	//   ....[16]....
        /*c480*/ 	.word	0x00031cc0


	//   ....[17]....
        /*c484*/ 	.word	0x00031cf0


	//   ....[18]....
        /*c488*/ 	.word	0x00031d00


	//   ....[19]....
        /*c48c*/ 	.word	0x00031d10


	//   ....[20]....
        /*c490*/ 	.word	0x00031d20


	//   ....[21]....
        /*c494*/ 	.word	0x00031d50


	//   ....[22]....
        /*c498*/ 	.word	0x00031d60


	//   ....[23]....
        /*c49c*/ 	.word	0x00031d70


	//   ....[24]....
        /*c4a0*/ 	.word	0x00031d80


	//   ....[25]....
        /*c4a4*/ 	.word	0x00031db0


	//   ....[26]....
        /*c4a8*/ 	.word	0x00031dc0


	//   ....[27]....
        /*c4ac*/ 	.word	0x00031dd0


	//   ....[28]....
        /*c4b0*/ 	.word	0x00031de0


	//   ....[29]....
        /*c4b4*/ 	.word	0x00031e10


	//   ....[30]....
        /*c4b8*/ 	.word	0x00031e20


	//   ....[31]....
        /*c4bc*/ 	.word	0x00031e30


	//   ....[32]....
        /*c4c0*/ 	.word	0x00031e40


	//   ....[33]....
        /*c4c4*/ 	.word	0x00031e70


	//   ....[34]....
        /*c4c8*/ 	.word	0x00031e80


	//   ....[35]....
        /*c4cc*/ 	.word	0x00031e90


	//   ....[36]....
        /*c4d0*/ 	.word	0x00031ea0


	//   ....[37]....
        /*c4d4*/ 	.word	0x00031ed0


	//   ....[38]....
        /*c4d8*/ 	.word	0x00031ee0


	//   ....[39]....
        /*c4dc*/ 	.word	0x00031ef0


	//   ....[40]....
        /*c4e0*/ 	.word	0x00031f00


	//   ....[41]....
        /*c4e4*/ 	.word	0x00031f30


	//   ....[42]....
        /*c4e8*/ 	.word	0x00031f40


	//   ....[43]....
        /*c4ec*/ 	.word	0x00031f50


	//   ....[44]....
        /*c4f0*/ 	.word	0x00031f60


	//   ....[45]....
        /*c4f4*/ 	.word	0x00031f90


	//   ....[46]....
        /*c4f8*/ 	.word	0x00031fa0


	//   ....[47]....
        /*c4fc*/ 	.word	0x00031fb0


	//   ....[48]....
        /*c500*/ 	.word	0x00031fc0


	//   ....[49]....
        /*c504*/ 	.word	0x00031ff0


	//   ....[50]....
        /*c508*/ 	.word	0x00032000


	//   ....[51]....
        /*c50c*/ 	.word	0x00032010


	//   ....[52]....
        /*c510*/ 	.word	0x00032020


	//   ....[53]....
        /*c514*/ 	.word	0x00032050


	//   ....[54]....
        /*c518*/ 	.word	0x00032060


	//   ....[55]....
        /*c51c*/ 	.word	0x00032070


	//   ....[56]....
        /*c520*/ 	.word	0x00032080


	//   ....[57]....
        /*c524*/ 	.word	0x000320b0


	//   ....[58]....
        /*c528*/ 	.word	0x000320c0


	//   ....[59]....
        /*c52c*/ 	.word	0x000320d0


	//   ....[60]....
        /*c530*/ 	.word	0x000320e0


	//   ....[61]....
        /*c534*/ 	.word	0x00032110


	//   ....[62]....
        /*c538*/ 	.word	0x00032120


	//   ....[63]....
        /*c53c*/ 	.word	0x00032130


	//   ....[64]....
        /*c540*/ 	.word	0x00032140


	//   ....[65]....
        /*c544*/ 	.word	0x00032170


	//   ....[66]....
        /*c548*/ 	.word	0x00032180


	//   ....[67]....
        /*c54c*/ 	.word	0x00032190


	//   ....[68]....
        /*c550*/ 	.word	0x000321a0


	//   ....[69]....
        /*c554*/ 	.word	0x000321d0


	//   ....[70]....
        /*c558*/ 	.word	0x000321e0


	//   ....[71]....
        /*c55c*/ 	.word	0x000321f0


	//   ....[72]....
        /*c560*/ 	.word	0x00032200


	//   ....[73]....
        /*c564*/ 	.word	0x00032230


	//   ....[74]....
        /*c568*/ 	.word	0x00032240


	//   ....[75]....
        /*c56c*/ 	.word	0x00032250


	//   ....[76]....
        /*c570*/ 	.word	0x00032260


	//   ....[77]....
        /*c574*/ 	.word	0x00032290


	//   ....[78]....
        /*c578*/ 	.word	0x000322a0


	//   ....[79]....
        /*c57c*/ 	.word	0x000322b0


	//   ....[80]....
        /*c580*/ 	.word	0x000322c0


	//   ....[81]....
        /*c584*/ 	.word	0x000322f0


	//   ....[82]....
        /*c588*/ 	.word	0x00032300


	//   ....[83]....
        /*c58c*/ 	.word	0x00032310


	//   ....[84]....
        /*c590*/ 	.word	0x00032320


	//   ....[85]....
        /*c594*/ 	.word	0x00032350


	//   ....[86]....
        /*c598*/ 	.word	0x00032360


	//   ....[87]....
        /*c59c*/ 	.word	0x00032370


	//   ....[88]....
        /*c5a0*/ 	.word	0x00032380


	//   ....[89]....
        /*c5a4*/ 	.word	0x000323b0


	//   ....[90]....
        /*c5a8*/ 	.word	0x000323c0


	//   ....[91]....
        /*c5ac*/ 	.word	0x000323d0


	//   ....[92]....
        /*c5b0*/ 	.word	0x000323e0


	//   ....[93]....
        /*c5b4*/ 	.word	0x00032410


	//   ....[94]....
        /*c5b8*/ 	.word	0x00032420


	//   ....[95]....
        /*c5bc*/ 	.word	0x00032430


	//   ....[96]....
        /*c5c0*/ 	.word	0x00032440


	//   ....[97]....
        /*c5c4*/ 	.word	0x00032470


	//   ....[98]....
        /*c5c8*/ 	.word	0x00032480


	//   ....[99]....
        /*c5cc*/ 	.word	0x00032490


	//   ....[100]....
        /*c5d0*/ 	.word	0x000324a0


	//   ....[101]....
        /*c5d4*/ 	.word	0x000324d0


	//   ....[102]....
        /*c5d8*/ 	.word	0x000324e0


	//   ....[103]....
        /*c5dc*/ 	.word	0x000324f0


	//   ....[104]....
        /*c5e0*/ 	.word	0x00032500


	//   ....[105]....
        /*c5e4*/ 	.word	0x00032530


	//   ....[106]....
        /*c5e8*/ 	.word	0x00032540


	//   ....[107]....
        /*c5ec*/ 	.word	0x00032550


	//   ....[108]....
        /*c5f0*/ 	.word	0x00032560


	//   ....[109]....
        /*c5f4*/ 	.word	0x00032590


	//   ....[110]....
        /*c5f8*/ 	.word	0x000325a0


	//   ....[111]....
        /*c5fc*/ 	.word	0x000325b0


	//   ....[112]....
        /*c600*/ 	.word	0x000325c0


	//   ....[113]....
        /*c604*/ 	.word	0x000325f0


	//   ....[114]....
        /*c608*/ 	.word	0x00032600


	//   ....[115]....
        /*c60c*/ 	.word	0x00032610


	//   ....[116]....
        /*c610*/ 	.word	0x00032620


	//   ....[117]....
        /*c614*/ 	.word	0x00032650


	//   ....[118]....
        /*c618*/ 	.word	0x00032660


	//   ....[119]....
        /*c61c*/ 	.word	0x00032670


	//   ....[120]....
        /*c620*/ 	.word	0x00032680


	//   ....[121]....
        /*c624*/ 	.word	0x000326b0


	//   ....[122]....
        /*c628*/ 	.word	0x000326c0


	//   ....[123]....
        /*c62c*/ 	.word	0x000326d0


	//   ....[124]....
        /*c630*/ 	.word	0x000326e0


	//   ....[125]....
        /*c634*/ 	.word	0x00032710


	//   ....[126]....
        /*c638*/ 	.word	0x00032720


	//   ....[127]....
        /*c63c*/ 	.word	0x00032730


	//   ....[128]....
        /*c640*/ 	.word	0x00032740


	//   ....[129]....
        /*c644*/ 	.word	0x00032770


	//   ....[130]....
        /*c648*/ 	.word	0x00032780


	//   ....[131]....
        /*c64c*/ 	.word	0x00032790


	//   ....[132]....
        /*c650*/ 	.word	0x000327a0


	//   ....[133]....
        /*c654*/ 	.word	0x000327d0


	//   ....[134]....
        /*c658*/ 	.word	0x000327e0


	//   ....[135]....
        /*c65c*/ 	.word	0x000327f0


	//   ....[136]....
        /*c660*/ 	.word	0x00032800


	//   ....[137]....
        /*c664*/ 	.word	0x00032830


	//   ....[138]....
        /*c668*/ 	.word	0x00032840


	//   ....[139]....
        /*c66c*/ 	.word	0x00032850


	//   ....[140]....
        /*c670*/ 	.word	0x00032860


	//   ....[141]....
        /*c674*/ 	.word	0x00032890


	//   ....[142]....
        /*c678*/ 	.word	0x000328a0


	//   ....[143]....
        /*c67c*/ 	.word	0x000328b0


	//   ....[144]....
        /*c680*/ 	.word	0x000328c0


	//   ....[145]....
        /*c684*/ 	.word	0x000328f0


	//   ....[146]....
        /*c688*/ 	.word	0x00032900


	//   ....[147]....
        /*c68c*/ 	.word	0x00032910


	//   ....[148]....
        /*c690*/ 	.word	0x00032920


	//   ....[149]....
        /*c694*/ 	.word	0x00032950


	//   ....[150]....
        /*c698*/ 	.word	0x00032960


	//   ....[151]....
        /*c69c*/ 	.word	0x00032970


	//   ....[152]....
        /*c6a0*/ 	.word	0x00032980


	//   ....[153]....
        /*c6a4*/ 	.word	0x000329b0


	//   ....[154]....
        /*c6a8*/ 	.word	0x000329c0


	//   ....[155]....
        /*c6ac*/ 	.word	0x000329d0


	//   ....[156]....
        /*c6b0*/ 	.word	0x000329e0


	//   ....[157]....
        /*c6b4*/ 	.word	0x00032a10


	//   ....[158]....
        /*c6b8*/ 	.word	0x00032a20


	//   ....[159]....
        /*c6bc*/ 	.word	0x00032a30


	//   ....[160]....
        /*c6c0*/ 	.word	0x00032a40


	//   ....[161]....
        /*c6c4*/ 	.word	0x00032a70


	//   ....[162]....
        /*c6c8*/ 	.word	0x00032a80


	//   ....[163]....
        /*c6cc*/ 	.word	0x00032a90


	//   ....[164]....
        /*c6d0*/ 	.word	0x00032aa0


	//   ....[165]....
        /*c6d4*/ 	.word	0x00032ad0


	//   ....[166]....
        /*c6d8*/ 	.word	0x00032ae0


	//   ....[167]....
        /*c6dc*/ 	.word	0x00032af0


	//   ....[168]....
        /*c6e0*/ 	.word	0x00032b00


	//   ....[169]....
        /*c6e4*/ 	.word	0x00032b30


	//   ....[170]....
        /*c6e8*/ 	.word	0x00032b40


	//   ....[171]....
        /*c6ec*/ 	.word	0x00032b50


	//   ....[172]....
        /*c6f0*/ 	.word	0x00032b60


	//   ....[173]....
        /*c6f4*/ 	.word	0x00032b90


	//   ....[174]....
        /*c6f8*/ 	.word	0x00032ba0


	//   ....[175]....
        /*c6fc*/ 	.word	0x00032bb0


	//   ....[176]....
        /*c700*/ 	.word	0x00032bc0


	//   ....[177]....
        /*c704*/ 	.word	0x00032bf0


	//   ....[178]....
        /*c708*/ 	.word	0x00032c00


	//   ....[179]....
        /*c70c*/ 	.word	0x00032c10


	//   ....[180]....
        /*c710*/ 	.word	0x00032c20


	//   ....[181]....
        /*c714*/ 	.word	0x00032c50


	//   ....[182]....
        /*c718*/ 	.word	0x00032c60


	//   ....[183]....
        /*c71c*/ 	.word	0x00032c70


	//   ....[184]....
        /*c720*/ 	.word	0x00032c80


	//   ....[185]....
        /*c724*/ 	.word	0x00032cb0


	//   ....[186]....
        /*c728*/ 	.word	0x00032cc0


	//   ....[187]....
        /*c72c*/ 	.word	0x00032cd0


	//   ....[188]....
        /*c730*/ 	.word	0x00032ce0


	//   ....[189]....
        /*c734*/ 	.word	0x00032d10


	//   ....[190]....
        /*c738*/ 	.word	0x00032d20


	//   ....[191]....
        /*c73c*/ 	.word	0x00032d30


	//   ....[192]....
        /*c740*/ 	.word	0x00032d40


	//   ....[193]....
        /*c744*/ 	.word	0x00032d70


	//   ....[194]....
        /*c748*/ 	.word	0x00032d80


	//   ....[195]....
        /*c74c*/ 	.word	0x00032d90


	//   ....[196]....
        /*c750*/ 	.word	0x00032da0


	//   ....[197]....
        /*c754*/ 	.word	0x00032dd0


	//   ....[198]....
        /*c758*/ 	.word	0x00032de0


	//   ....[199]....
        /*c75c*/ 	.word	0x00032df0


	//   ....[200]....
        /*c760*/ 	.word	0x00032e00


	//   ....[201]....
        /*c764*/ 	.word	0x00032e30


	//   ....[202]....
        /*c768*/ 	.word	0x00032e40


	//   ....[203]....
        /*c76c*/ 	.word	0x00032e50


	//   ....[204]....
        /*c770*/ 	.word	0x00032e60


	//   ....[205]....
        /*c774*/ 	.word	0x00032e90


	//   ....[206]....
        /*c778*/ 	.word	0x00032ea0


	//   ....[207]....
        /*c77c*/ 	.word	0x00032eb0


	//   ....[208]....
        /*c780*/ 	.word	0x00032ec0


	//   ....[209]....
        /*c784*/ 	.word	0x00032ef0


	//   ....[210]....
        /*c788*/ 	.word	0x00032f00


	//   ....[211]....
        /*c78c*/ 	.word	0x00032f10


	//   ....[212]....
        /*c790*/ 	.word	0x00032f20


	//   ....[213]....
        /*c794*/ 	.word	0x00032f50


	//   ....[214]....
        /*c798*/ 	.word	0x00032f60


	//   ....[215]....
        /*c79c*/ 	.word	0x00032f70


	//   ....[216]....
        /*c7a0*/ 	.word	0x00032f80


	//   ....[217]....
        /*c7a4*/ 	.word	0x00032fb0


	//   ....[218]....
        /*c7a8*/ 	.word	0x00032fc0


	//   ....[219]....
        /*c7ac*/ 	.word	0x00032fd0


	//   ....[220]....
        /*c7b0*/ 	.word	0x00032fe0


	//   ....[221]....
        /*c7b4*/ 	.word	0x00033010


	//   ....[222]....
        /*c7b8*/ 	.word	0x00033020


	//   ....[223]....
        /*c7bc*/ 	.word	0x00033030


	//   ....[224]....
        /*c7c0*/ 	.word	0x00033040


	//   ....[225]....
        /*c7c4*/ 	.word	0x00033070


	//   ....[226]....
        /*c7c8*/ 	.word	0x00033080


	//   ....[227]....
        /*c7cc*/ 	.word	0x00033090


	//   ....[228]....
        /*c7d0*/ 	.word	0x000330a0


	//   ....[229]....
        /*c7d4*/ 	.word	0x000330d0


	//   ....[230]....
        /*c7d8*/ 	.word	0x000330e0


	//   ....[231]....
        /*c7dc*/ 	.word	0x000330f0


	//   ....[232]....
        /*c7e0*/ 	.word	0x00033100


	//   ....[233]....
        /*c7e4*/ 	.word	0x00033130


	//   ....[234]....
        /*c7e8*/ 	.word	0x00033140


	//   ....[235]....
        /*c7ec*/ 	.word	0x00033150


	//   ....[236]....
        /*c7f0*/ 	.word	0x00033160


	//   ....[237]....
        /*c7f4*/ 	.word	0x00033190


	//   ....[238]....
        /*c7f8*/ 	.word	0x000331a0


	//   ....[239]....
        /*c7fc*/ 	.word	0x000331b0


	//   ....[240]....
        /*c800*/ 	.word	0x000331c0


	//   ....[241]....
        /*c804*/ 	.word	0x000331f0


	//   ....[242]....
        /*c808*/ 	.word	0x00033200


	//   ....[243]....
        /*c80c*/ 	.word	0x00033210


	//   ....[244]....
        /*c810*/ 	.word	0x00033220


	//   ....[245]....
        /*c814*/ 	.word	0x00033250


	//   ....[246]....
        /*c818*/ 	.word	0x00033260


	//   ....[247]....
        /*c81c*/ 	.word	0x00033270


	//   ....[248]....
        /*c820*/ 	.word	0x00033280


	//   ....[249]....
        /*c824*/ 	.word	0x000332b0


	//   ....[250]....
        /*c828*/ 	.word	0x000332c0


	//   ....[251]....
        /*c82c*/ 	.word	0x000332d0


	//   ....[252]....
        /*c830*/ 	.word	0x000332e0


	//   ....[253]....
        /*c834*/ 	.word	0x00033330


	//   ....[254]....
        /*c838*/ 	.word	0x00036390


	//   ....[255]....
        /*c83c*/ 	.word	0x000363a0


	//   ....[0]....
        /*c840*/ 	.word	0x000363b0


	//   ....[1]....
        /*c844*/ 	.word	0x000363d0


	//   ....[2]....
        /*c848*/ 	.word	0x000363e0


	//   ....[3]....
        /*c84c*/ 	.word	0x000363f0


	//   ....[4]....
        /*c850*/ 	.word	0x00036400


	//   ....[5]....
        /*c854*/ 	.word	0x00036430


	//   ....[6]....
        /*c858*/ 	.word	0x00036440


	//   ....[7]....
        /*c85c*/ 	.word	0x00036450


	//   ....[8]....
        /*c860*/ 	.word	0x00036460


	//   ....[9]....
        /*c864*/ 	.word	0x00036490


	//   ....[10]....
        /*c868*/ 	.word	0x000364a0


	//   ....[11]....
        /*c86c*/ 	.word	0x000364b0


	//   ....[12]....
        /*c870*/ 	.word	0x000364c0


	//   ....[13]....
        /*c874*/ 	.word	0x000364f0


	//   ....[14]....
        /*c878*/ 	.word	0x00036500


	//   ....[15]....
        /*c87c*/ 	.word	0x00036510


	//   ....[16]....
        /*c880*/ 	.word	0x00036520


	//   ....[17]....
        /*c884*/ 	.word	0x00036550


	//   ....[18]....
        /*c888*/ 	.word	0x00036560


	//   ....[19]....
        /*c88c*/ 	.word	0x00036570


	//   ....[20]....
        /*c890*/ 	.word	0x00036580


	//   ....[21]....
        /*c894*/ 	.word	0x000365b0


	//   ....[22]....
        /*c898*/ 	.word	0x000365c0


	//   ....[23]....
        /*c89c*/ 	.word	0x000365d0


	//   ....[24]....
        /*c8a0*/ 	.word	0x000365e0


	//   ....[25]....
        /*c8a4*/ 	.word	0x00036610


	//   ....[26]....
        /*c8a8*/ 	.word	0x00036620


	//   ....[27]....
        /*c8ac*/ 	.word	0x00036630


	//   ....[28]....
        /*c8b0*/ 	.word	0x00036640


	//   ....[29]....
        /*c8b4*/ 	.word	0x00036670


	//   ....[30]....
        /*c8b8*/ 	.word	0x00036680


	//   ....[31]....
        /*c8bc*/ 	.word	0x00036690


	//   ....[32]....
        /*c8c0*/ 	.word	0x000366a0


	//   ....[33]....
        /*c8c4*/ 	.word	0x000366d0


	//   ....[34]....
        /*c8c8*/ 	.word	0x000366e0


	//   ....[35]....
        /*c8cc*/ 	.word	0x000366f0


	//   ....[36]....
        /*c8d0*/ 	.word	0x00036700


	//   ....[37]....
        /*c8d4*/ 	.word	0x00036730


	//   ....[38]....
        /*c8d8*/ 	.word	0x00036740


	//   ....[39]....
        /*c8dc*/ 	.word	0x00036750


	//   ....[40]....
        /*c8e0*/ 	.word	0x00036760


	//   ....[41]....
        /*c8e4*/ 	.word	0x00036790


	//   ....[42]....
        /*c8e8*/ 	.word	0x000367a0


	//   ....[43]....
        /*c8ec*/ 	.word	0x000367b0


	//   ....[44]....
        /*c8f0*/ 	.word	0x000367c0


	//   ....[45]....
        /*c8f4*/ 	.word	0x000367f0


	//   ....[46]....
        /*c8f8*/ 	.word	0x00036800


	//   ....[47]....
        /*c8fc*/ 	.word	0x00036810


	//   ....[48]....
        /*c900*/ 	.word	0x00036820


	//   ....[49]....
        /*c904*/ 	.word	0x00036850


	//   ....[50]....
        /*c908*/ 	.word	0x00036860


	//   ....[51]....
        /*c90c*/ 	.word	0x00036870


	//   ....[52]....
        /*c910*/ 	.word	0x00036880


	//   ....[53]....
        /*c914*/ 	.word	0x000368b0


	//   ....[54]....
        /*c918*/ 	.word	0x000368c0


	//   ....[55]....
        /*c91c*/ 	.word	0x000368d0


	//   ....[56]....
        /*c920*/ 	.word	0x000368e0


	//   ....[57]....
        /*c924*/ 	.word	0x00036910


	//   ....[58]....
        /*c928*/ 	.word	0x00036920


	//   ....[59]....
        /*c92c*/ 	.word	0x00036930


	//   ....[60]....
        /*c930*/ 	.word	0x00036940


	//   ....[61]....
        /*c934*/ 	.word	0x00036970


	//   ....[62]....
        /*c938*/ 	.word	0x00036980


	//   ....[63]....
        /*c93c*/ 	.word	0x00036990


	//   ....[64]....
        /*c940*/ 	.word	0x000369a0


	//   ....[65]....
        /*c944*/ 	.word	0x000369d0


	//   ....[66]....
        /*c948*/ 	.word	0x000369e0


	//   ....[67]....
        /*c94c*/ 	.word	0x000369f0


	//   ....[68]....
        /*c950*/ 	.word	0x00036a00


	//   ....[69]....
        /*c954*/ 	.word	0x00036a30


	//   ....[70]....
        /*c958*/ 	.word	0x00036a40


	//   ....[71]....
        /*c95c*/ 	.word	0x00036a50


	//   ....[72]....
        /*c960*/ 	.word	0x00036a60


	//   ....[73]....
        /*c964*/ 	.word	0x00036a90


	//   ....[74]....
        /*c968*/ 	.word	0x00036aa0


	//   ....[75]....
        /*c96c*/ 	.word	0x00036ab0


	//   ....[76]....
        /*c970*/ 	.word	0x00036ac0


	//   ....[77]....
        /*c974*/ 	.word	0x00036af0


	//   ....[78]....
        /*c978*/ 	.word	0x00036b00


	//   ....[79]....
        /*c97c*/ 	.word	0x00036b10


	//   ....[80]....
        /*c980*/ 	.word	0x00036b20


	//   ....[81]....
        /*c984*/ 	.word	0x00036b50


	//   ....[82]....
        /*c988*/ 	.word	0x00036b60


	//   ....[83]....
        /*c98c*/ 	.word	0x00036b70


	//   ....[84]....
        /*c990*/ 	.word	0x00036b80


	//   ....[85]....
        /*c994*/ 	.word	0x00036bb0


	//   ....[86]....
        /*c998*/ 	.word	0x00036bc0


	//   ....[87]....
        /*c99c*/ 	.word	0x00036bd0


	//   ....[88]....
        /*c9a0*/ 	.word	0x00036be0


	//   ....[89]....
        /*c9a4*/ 	.word	0x00036c10


	//   ....[90]....
        /*c9a8*/ 	.word	0x00036c20


	//   ....[91]....
        /*c9ac*/ 	.word	0x00036c30


	//   ....[92]....
        /*c9b0*/ 	.word	0x00036c40


	//   ....[93]....
        /*c9b4*/ 	.word	0x00036c70


	//   ....[94]....
        /*c9b8*/ 	.word	0x00036c80


	//   ....[95]....
        /*c9bc*/ 	.word	0x00036c90


	//   ....[96]....
        /*c9c0*/ 	.word	0x00036ca0


	//   ....[97]....
        /*c9c4*/ 	.word	0x00036cd0


	//   ....[98]....
        /*c9c8*/ 	.word	0x00036ce0


	//   ....[99]....
        /*c9cc*/ 	.word	0x00036cf0


	//   ....[100]....
        /*c9d0*/ 	.word	0x00036d00


	//   ....[101]....
        /*c9d4*/ 	.word	0x00036d30


	//   ....[102]....
        /*c9d8*/ 	.word	0x00036d40


	//   ....[103]....
        /*c9dc*/ 	.word	0x00036d50


	//   ....[104]....
        /*c9e0*/ 	.word	0x00036d60


	//   ....[105]....
        /*c9e4*/ 	.word	0x00036d90


	//   ....[106]....
        /*c9e8*/ 	.word	0x00036da0


	//   ....[107]....
        /*c9ec*/ 	.word	0x00036db0


	//   ....[108]....
        /*c9f0*/ 	.word	0x00036dc0


	//   ....[109]....
        /*c9f4*/ 	.word	0x00036df0


	//   ....[110]....
        /*c9f8*/ 	.word	0x00036e00


	//   ....[111]....
        /*c9fc*/ 	.word	0x00036e10


	//   ....[112]....
        /*ca00*/ 	.word	0x00036e20


	//   ....[113]....
        /*ca04*/ 	.word	0x00036e50


	//   ....[114]....
        /*ca08*/ 	.word	0x00036e60


	//   ....[115]....
        /*ca0c*/ 	.word	0x00036e70


	//   ....[116]....
        /*ca10*/ 	.word	0x00036e80


	//   ....[117]....
        /*ca14*/ 	.word	0x00036eb0


	//   ....[118]....
        /*ca18*/ 	.word	0x00036ec0


	//   ....[119]....
        /*ca1c*/ 	.word	0x00036ed0


	//   ....[120]....
        /*ca20*/ 	.word	0x00036ee0


	//   ....[121]....
        /*ca24*/ 	.word	0x00036f10


	//   ....[122]....
        /*ca28*/ 	.word	0x00036f20


	//   ....[123]....
        /*ca2c*/ 	.word	0x00036f30


	//   ....[124]....
        /*ca30*/ 	.word	0x00036f40


	//   ....[125]....
        /*ca34*/ 	.word	0x00036f70


	//   ....[126]....
        /*ca38*/ 	.word	0x00036f80


	//   ....[127]....
        /*ca3c*/ 	.word	0x00036f90


	//   ....[128]....
        /*ca40*/ 	.word	0x00036fa0


	//   ....[129]....
        /*ca44*/ 	.word	0x00036fd0


	//   ....[130]....
        /*ca48*/ 	.word	0x00036fe0


	//   ....[131]....
        /*ca4c*/ 	.word	0x00036ff0


	//   ....[132]....
        /*ca50*/ 	.word	0x00037000


	//   ....[133]....
        /*ca54*/ 	.word	0x00037030


	//   ....[134]....
        /*ca58*/ 	.word	0x00037040


	//   ....[135]....
        /*ca5c*/ 	.word	0x00037050


	//   ....[136]....
        /*ca60*/ 	.word	0x00037060


	//   ....[137]....
        /*ca64*/ 	.word	0x00037090


	//   ....[138]....
        /*ca68*/ 	.word	0x000370a0


	//   ....[139]....
        /*ca6c*/ 	.word	0x000370b0


	//   ....[140]....
        /*ca70*/ 	.word	0x000370c0


	//   ....[141]....
        /*ca74*/ 	.word	0x000370f0


	//   ....[142]....
        /*ca78*/ 	.word	0x00037100


	//   ....[143]....
        /*ca7c*/ 	.word	0x00037110


	//   ....[144]....
        /*ca80*/ 	.word	0x00037120


	//   ....[145]....
        /*ca84*/ 	.word	0x00037150


	//   ....[146]....
        /*ca88*/ 	.word	0x00037160


	//   ....[147]....
        /*ca8c*/ 	.word	0x00037170


	//   ....[148]....
        /*ca90*/ 	.word	0x00037180


	//   ....[149]....
        /*ca94*/ 	.word	0x000371b0


	//   ....[150]....
        /*ca98*/ 	.word	0x000371c0


	//   ....[151]....
        /*ca9c*/ 	.word	0x000371d0


	//   ....[152]....
        /*caa0*/ 	.word	0x000371e0


	//   ....[153]....
        /*caa4*/ 	.word	0x00037210


	//   ....[154]....
        /*caa8*/ 	.word	0x00037220


	//   ....[155]....
        /*caac*/ 	.word	0x00037230


	//   ....[156]....
        /*cab0*/ 	.word	0x00037240


	//   ....[157]....
        /*cab4*/ 	.word	0x00037270


	//   ....[158]....
        /*cab8*/ 	.word	0x00037280


	//   ....[159]....
        /*cabc*/ 	.word	0x00037290


	//   ....[160]....
        /*cac0*/ 	.word	0x000372a0


	//   ....[161]....
        /*cac4*/ 	.word	0x000372d0


	//   ....[162]....
        /*cac8*/ 	.word	0x000372e0


	//   ....[163]....
        /*cacc*/ 	.word	0x000372f0


	//   ....[164]....
        /*cad0*/ 	.word	0x00037300


	//   ....[165]....
        /*cad4*/ 	.word	0x00037330


	//   ....[166]....
        /*cad8*/ 	.word	0x00037340


	//   ....[167]....
        /*cadc*/ 	.word	0x00037350


	//   ....[168]....
        /*cae0*/ 	.word	0x00037360


	//   ....[169]....
        /*cae4*/ 	.word	0x00037390


	//   ....[170]....
        /*cae8*/ 	.word	0x000373a0


	//   ....[171]....
        /*caec*/ 	.word	0x000373b0


	//   ....[172]....
        /*caf0*/ 	.word	0x000373c0


	//   ....[173]....
        /*caf4*/ 	.word	0x000373f0


	//   ....[174]....
        /*caf8*/ 	.word	0x00037400


	//   ....[175]....
        /*cafc*/ 	.word	0x00037410


	//   ....[176]....
        /*cb00*/ 	.word	0x00037420


	//   ....[177]....
        /*cb04*/ 	.word	0x00037450


	//   ....[178]....
        /*cb08*/ 	.word	0x00037460


	//   ....[179]....
        /*cb0c*/ 	.word	0x00037470


	//   ....[180]....
        /*cb10*/ 	.word	0x00037480


	//   ....[181]....
        /*cb14*/ 	.word	0x000374b0


	//   ....[182]....
        /*cb18*/ 	.word	0x000374c0


	//   ....[183]....
        /*cb1c*/ 	.word	0x000374d0


	//   ....[184]....
        /*cb20*/ 	.word	0x000374e0


	//   ....[185]....
        /*cb24*/ 	.word	0x00037510


	//   ....[186]....
        /*cb28*/ 	.word	0x00037520


	//   ....[187]....
        /*cb2c*/ 	.word	0x00037530


	//   ....[188]....
        /*cb30*/ 	.word	0x00037540


	//   ....[189]....
        /*cb34*/ 	.word	0x00037570


	//   ....[190]....
        /*cb38*/ 	.word	0x00037580


	//   ....[191]....
        /*cb3c*/ 	.word	0x00037590


	//   ....[192]....
        /*cb40*/ 	.word	0x000375a0


	//   ....[193]....
        /*cb44*/ 	.word	0x000375d0


	//   ....[194]....
        /*cb48*/ 	.word	0x000375e0


	//   ....[195]....
        /*cb4c*/ 	.word	0x000375f0


	//   ....[196]....
        /*cb50*/ 	.word	0x00037600


	//   ....[197]....
        /*cb54*/ 	.word	0x00037630


	//   ....[198]....
        /*cb58*/ 	.word	0x00037640


	//   ....[199]....
        /*cb5c*/ 	.word	0x00037650


	//   ....[200]....
        /*cb60*/ 	.word	0x00037660


	//   ....[201]....
        /*cb64*/ 	.word	0x00037690


	//   ....[202]....
        /*cb68*/ 	.word	0x000376a0


	//   ....[203]....
        /*cb6c*/ 	.word	0x000376b0


	//   ....[204]....
        /*cb70*/ 	.word	0x000376c0


	//   ....[205]....
        /*cb74*/ 	.word	0x000376f0


	//   ....[206]....
        /*cb78*/ 	.word	0x00037700


	//   ....[207]....
        /*cb7c*/ 	.word	0x00037710


	//   ....[208]....
        /*cb80*/ 	.word	0x00037720


	//   ....[209]....
        /*cb84*/ 	.word	0x00037750


	//   ....[210]....
        /*cb88*/ 	.word	0x00037760


	//   ....[211]....
        /*cb8c*/ 	.word	0x00037770


	//   ....[212]....
        /*cb90*/ 	.word	0x00037780


	//   ....[213]....
        /*cb94*/ 	.word	0x000377b0


	//   ....[214]....
        /*cb98*/ 	.word	0x000377c0


	//   ....[215]....
        /*cb9c*/ 	.word	0x000377d0


	//   ....[216]....
        /*cba0*/ 	.word	0x000377e0


	//   ....[217]....
        /*cba4*/ 	.word	0x00037810


	//   ....[218]....
        /*cba8*/ 	.word	0x00037820


	//   ....[219]....
        /*cbac*/ 	.word	0x00037830


	//   ....[220]....
        /*cbb0*/ 	.word	0x00037840


	//   ....[221]....
        /*cbb4*/ 	.word	0x00037870


	//   ....[222]....
        /*cbb8*/ 	.word	0x00037880


	//   ....[223]....
        /*cbbc*/ 	.word	0x00037890


	//   ....[224]....
        /*cbc0*/ 	.word	0x000378a0


	//   ....[225]....
        /*cbc4*/ 	.word	0x000378d0


	//   ....[226]....
        /*cbc8*/ 	.word	0x000378e0


	//   ....[227]....
        /*cbcc*/ 	.word	0x000378f0


	//   ....[228]....
        /*cbd0*/ 	.word	0x00037900


	//   ....[229]....
        /*cbd4*/ 	.word	0x00037930


	//   ....[230]....
        /*cbd8*/ 	.word	0x00037940


	//   ....[231]....
        /*cbdc*/ 	.word	0x00037950


	//   ....[232]....
        /*cbe0*/ 	.word	0x00037960


	//   ....[233]....
        /*cbe4*/ 	.word	0x00037990


	//   ....[234]....
        /*cbe8*/ 	.word	0x000379a0


	//   ....[235]....
        /*cbec*/ 	.word	0x000379b0


	//   ....[236]....
        /*cbf0*/ 	.word	0x000379c0


	//   ....[237]....
        /*cbf4*/ 	.word	0x000379f0


	//   ....[238]....
        /*cbf8*/ 	.word	0x00037a00


	//   ....[239]....
        /*cbfc*/ 	.word	0x00037a10


	//   ....[240]....
        /*cc00*/ 	.word	0x00037a20


	//   ....[241]....
        /*cc04*/ 	.word	0x00037a50


	//   ....[242]....
        /*cc08*/ 	.word	0x00037a60


	//   ....[243]....
        /*cc0c*/ 	.word	0x00037a70


	//   ....[244]....
        /*cc10*/ 	.word	0x00037a80


	//   ....[245]....
        /*cc14*/ 	.word	0x00037ab0


	//   ....[246]....
        /*cc18*/ 	.word	0x00037ac0


	//   ....[247]....
        /*cc1c*/ 	.word	0x00037ad0


	//   ....[248]....
        /*cc20*/ 	.word	0x00037ae0


	//   ....[249]....
        /*cc24*/ 	.word	0x00037b10


	//   ....[250]....
        /*cc28*/ 	.word	0x00037b20


	//   ....[251]....
        /*cc2c*/ 	.word	0x00037b30


	//   ....[252]....
        /*cc30*/ 	.word	0x00037b40


	//   ....[253]....
        /*cc34*/ 	.word	0x00037b70


	//   ....[254]....
        /*cc38*/ 	.word	0x00037b80


	//   ....[255]....
        /*cc3c*/ 	.word	0x00037b90


	//   ....[0]....
        /*cc40*/ 	.word	0x00037ba0


	//   ....[1]....
        /*cc44*/ 	.word	0x00037bd0


	//   ....[2]....
        /*cc48*/ 	.word	0x00037be0


	//   ....[3]....
        /*cc4c*/ 	.word	0x00037bf0


	//   ....[4]....
        /*cc50*/ 	.word	0x00037c00


	//   ....[5]....
        /*cc54*/ 	.word	0x00037c30


	//   ....[6]....
        /*cc58*/ 	.word	0x00037c40


	//   ....[7]....
        /*cc5c*/ 	.word	0x00037c50


	//   ....[8]....
        /*cc60*/ 	.word	0x00037c60


	//   ....[9]....
        /*cc64*/ 	.word	0x00037c90


	//   ....[10]....
        /*cc68*/ 	.word	0x00037ca0


	//   ....[11]....
        /*cc6c*/ 	.word	0x00037cb0


	//   ....[12]....
        /*cc70*/ 	.word	0x00037cc0


	//   ....[13]....
        /*cc74*/ 	.word	0x00037cf0


	//   ....[14]....
        /*cc78*/ 	.word	0x00037d00


	//   ....[15]....
        /*cc7c*/ 	.word	0x00037d10


	//   ....[16]....
        /*cc80*/ 	.word	0x00037d20


	//   ....[17]....
        /*cc84*/ 	.word	0x00037d50


	//   ....[18]....
        /*cc88*/ 	.word	0x00037d60


	//   ....[19]....
        /*cc8c*/ 	.word	0x00037d70


	//   ....[20]....
        /*cc90*/ 	.word	0x00037d80


	//   ....[21]....
        /*cc94*/ 	.word	0x00037db0


	//   ....[22]....
        /*cc98*/ 	.word	0x00037dc0


	//   ....[23]....
        /*cc9c*/ 	.word	0x00037dd0


	//   ....[24]....
        /*cca0*/ 	.word	0x00037de0


	//   ....[25]....
        /*cca4*/ 	.word	0x00037e10


	//   ....[26]....
        /*cca8*/ 	.word	0x00037e20


	//   ....[27]....
        /*ccac*/ 	.word	0x00037e30


	//   ....[28]....
        /*ccb0*/ 	.word	0x00037e40


	//   ....[29]....
        /*ccb4*/ 	.word	0x00037e70


	//   ....[30]....
        /*ccb8*/ 	.word	0x00037e80


	//   ....[31]....
        /*ccbc*/ 	.word	0x00037e90


	//   ....[32]....
        /*ccc0*/ 	.word	0x00037ea0


	//   ....[33]....
        /*ccc4*/ 	.word	0x00037ed0


	//   ....[34]....
        /*ccc8*/ 	.word	0x00037ee0


	//   ....[35]....
        /*cccc*/ 	.word	0x00037ef0


	//   ....[36]....
        /*ccd0*/ 	.word	0x00037f00


	//   ....[37]....
        /*ccd4*/ 	.word	0x00037f30


	//   ....[38]....
        /*ccd8*/ 	.word	0x00037f40


	//   ....[39]....
        /*ccdc*/ 	.word	0x00037f50


	//   ....[40]....
        /*cce0*/ 	.word	0x00037f60


	//   ....[41]....
        /*cce4*/ 	.word	0x00037f90


	//   ....[42]....
        /*cce8*/ 	.word	0x00037fa0


	//   ....[43]....
        /*ccec*/ 	.word	0x00037fb0


	//   ....[44]....
        /*ccf0*/ 	.word	0x00037fc0


	//   ....[45]....
        /*ccf4*/ 	.word	0x00037ff0


	//   ....[46]....
        /*ccf8*/ 	.word	0x00038000


	//   ....[47]....
        /*ccfc*/ 	.word	0x00038010


	//   ....[48]....
        /*cd00*/ 	.word	0x00038020


	//   ....[49]....
        /*cd04*/ 	.word	0x00038050


	//   ....[50]....
        /*cd08*/ 	.word	0x00038060


	//   ....[51]....
        /*cd0c*/ 	.word	0x00038070


	//   ....[52]....
        /*cd10*/ 	.word	0x00038080


	//   ....[53]....
        /*cd14*/ 	.word	0x000380b0


	//   ....[54]....
        /*cd18*/ 	.word	0x000380c0


	//   ....[55]....
        /*cd1c*/ 	.word	0x000380d0


	//   ....[56]....
        /*cd20*/ 	.word	0x000380e0


	//   ....[57]....
        /*cd24*/ 	.word	0x00038110


	//   ....[58]....
        /*cd28*/ 	.word	0x00038120


	//   ....[59]....
        /*cd2c*/ 	.word	0x00038130


	//   ....[60]....
        /*cd30*/ 	.word	0x00038140


	//   ....[61]....
        /*cd34*/ 	.word	0x00038170


	//   ....[62]....
        /*cd38*/ 	.word	0x00038180


	//   ....[63]....
        /*cd3c*/ 	.word	0x00038190


	//   ....[64]....
        /*cd40*/ 	.word	0x000381a0


	//   ....[65]....
        /*cd44*/ 	.word	0x000381d0


	//   ....[66]....
        /*cd48*/ 	.word	0x000381e0


	//   ....[67]....
        /*cd4c*/ 	.word	0x000381f0


	//   ....[68]....
        /*cd50*/ 	.word	0x00038200


	//   ....[69]....
        /*cd54*/ 	.word	0x00038230


	//   ....[70]....
        /*cd58*/ 	.word	0x00038240


	//   ....[71]....
        /*cd5c*/ 	.word	0x00038250


	//   ....[72]....
        /*cd60*/ 	.word	0x00038260


	//   ....[73]....
        /*cd64*/ 	.word	0x00038290


	//   ....[74]....
        /*cd68*/ 	.word	0x000382a0


	//   ....[75]....
        /*cd6c*/ 	.word	0x000382b0


	//   ....[76]....
        /*cd70*/ 	.word	0x000382c0


	//   ....[77]....
        /*cd74*/ 	.word	0x000382f0


	//   ....[78]....
        /*cd78*/ 	.word	0x00038300


	//   ....[79]....
        /*cd7c*/ 	.word	0x00038310


	//   ....[80]....
        /*cd80*/ 	.word	0x00038320


	//   ....[81]....
        /*cd84*/ 	.word	0x00038350


	//   ....[82]....
        /*cd88*/ 	.word	0x00038360


	//   ....[83]....
        /*cd8c*/ 	.word	0x00038370


	//   ....[84]....
        /*cd90*/ 	.word	0x00038380


	//   ....[85]....
        /*cd94*/ 	.word	0x000383b0


	//   ....[86]....
        /*cd98*/ 	.word	0x000383c0


	//   ....[87]....
        /*cd9c*/ 	.word	0x000383d0


	//   ....[88]....
        /*cda0*/ 	.word	0x000383e0


	//   ....[89]....
        /*cda4*/ 	.word	0x00038410


	//   ....[90]....
        /*cda8*/ 	.word	0x00038420


	//   ....[91]....
        /*cdac*/ 	.word	0x00038430


	//   ....[92]....
        /*cdb0*/ 	.word	0x00038440


	//   ....[93]....
        /*cdb4*/ 	.word	0x00038470


	//   ....[94]....
        /*cdb8*/ 	.word	0x00038480


	//   ....[95]....
        /*cdbc*/ 	.word	0x00038490


	//   ....[96]....
        /*cdc0*/ 	.word	0x000384a0


	//   ....[97]....
        /*cdc4*/ 	.word	0x000384d0


	//   ....[98]....
        /*cdc8*/ 	.word	0x000384e0


	//   ....[99]....
        /*cdcc*/ 	.word	0x000384f0


	//   ....[100]....
        /*cdd0*/ 	.word	0x00038500


	//   ....[101]....
        /*cdd4*/ 	.word	0x00038530


	//   ....[102]....
        /*cdd8*/ 	.word	0x00038540


	//   ....[103]....
        /*cddc*/ 	.word	0x00038550


	//   ....[104]....
        /*cde0*/ 	.word	0x00038560


	//   ....[105]....
        /*cde4*/ 	.word	0x00038590


	//   ....[106]....
        /*cde8*/ 	.word	0x000385a0


	//   ....[107]....
        /*cdec*/ 	.word	0x000385b0


	//   ....[108]....
        /*cdf0*/ 	.word	0x000385c0


	//   ....[109]....
        /*cdf4*/ 	.word	0x000385f0


	//   ....[110]....
        /*cdf8*/ 	.word	0x00038600


	//   ....[111]....
        /*cdfc*/ 	.word	0x00038610


	//   ....[112]....
        /*ce00*/ 	.word	0x00038620


	//   ....[113]....
        /*ce04*/ 	.word	0x00038650


	//   ....[114]....
        /*ce08*/ 	.word	0x00038660


	//   ....[115]....
        /*ce0c*/ 	.word	0x00038670


	//   ....[116]....
        /*ce10*/ 	.word	0x00038680


	//   ....[117]....
        /*ce14*/ 	.word	0x000386b0


	//   ....[118]....
        /*ce18*/ 	.word	0x000386c0


	//   ....[119]....
        /*ce1c*/ 	.word	0x000386d0


	//   ....[120]....
        /*ce20*/ 	.word	0x000386e0


	//   ....[121]....
        /*ce24*/ 	.word	0x00038710


	//   ....[122]....
        /*ce28*/ 	.word	0x00038720


	//   ....[123]....
        /*ce2c*/ 	.word	0x00038730


	//   ....[124]....
        /*ce30*/ 	.word	0x00038740


	//   ....[125]....
        /*ce34*/ 	.word	0x00038770


	//   ....[126]....
        /*ce38*/ 	.word	0x00038780


	//   ....[127]....
        /*ce3c*/ 	.word	0x00038790


	//   ....[128]....
        /*ce40*/ 	.word	0x000387a0


	//   ....[129]....
        /*ce44*/ 	.word	0x000387d0


	//   ....[130]....
        /*ce48*/ 	.word	0x000387e0


	//   ....[131]....
        /*ce4c*/ 	.word	0x000387f0


	//   ....[132]....
        /*ce50*/ 	.word	0x00038800


	//   ....[133]....
        /*ce54*/ 	.word	0x00038830


	//   ....[134]....
        /*ce58*/ 	.word	0x00038840


	//   ....[135]....
        /*ce5c*/ 	.word	0x00038850


	//   ....[136]....
        /*ce60*/ 	.word	0x00038860


	//   ....[137]....
        /*ce64*/ 	.word	0x00038890


	//   ....[138]....
        /*ce68*/ 	.word	0x000388a0


	//   ....[139]....
        /*ce6c*/ 	.word	0x000388b0


	//   ....[140]....
        /*ce70*/ 	.word	0x000388c0


	//   ....[141]....
        /*ce74*/ 	.word	0x000388f0


	//   ....[142]....
        /*ce78*/ 	.word	0x00038900


	//   ....[143]....
        /*ce7c*/ 	.word	0x00038910


	//   ....[144]....
        /*ce80*/ 	.word	0x00038920


	//   ....[145]....
        /*ce84*/ 	.word	0x00038950


	//   ....[146]....
        /*ce88*/ 	.word	0x00038960


	//   ....[147]....
        /*ce8c*/ 	.word	0x00038970


	//   ....[148]....
        /*ce90*/ 	.word	0x00038980


	//   ....[149]....
        /*ce94*/ 	.word	0x000389b0


	//   ....[150]....
        /*ce98*/ 	.word	0x000389c0


	//   ....[151]....
        /*ce9c*/ 	.word	0x000389d0


	//   ....[152]....
        /*cea0*/ 	.word	0x000389e0


	//   ....[153]....
        /*cea4*/ 	.word	0x00038a10


	//   ....[154]....
        /*cea8*/ 	.word	0x00038a20


	//   ....[155]....
        /*ceac*/ 	.word	0x00038a30


	//   ....[156]....
        /*ceb0*/ 	.word	0x00038a40


	//   ....[157]....
        /*ceb4*/ 	.word	0x00038a70


	//   ....[158]....
        /*ceb8*/ 	.word	0x00038a80


	//   ....[159]....
        /*cebc*/ 	.word	0x00038a90


	//   ....[160]....
        /*cec0*/ 	.word	0x00038aa0


	//   ....[161]....
        /*cec4*/ 	.word	0x00038ad0


	//   ....[162]....
        /*cec8*/ 	.word	0x00038ae0


	//   ....[163]....
        /*cecc*/ 	.word	0x00038af0


	//   ....[164]....
        /*ced0*/ 	.word	0x00038b00


	//   ....[165]....
        /*ced4*/ 	.word	0x00038b30


	//   ....[166]....
        /*ced8*/ 	.word	0x00038b40


	//   ....[167]....
        /*cedc*/ 	.word	0x00038b50


	//   ....[168]....
        /*cee0*/ 	.word	0x00038b60


	//   ....[169]....
        /*cee4*/ 	.word	0x00038b90


	//   ....[170]....
        /*cee8*/ 	.word	0x00038ba0


	//   ....[171]....
        /*ceec*/ 	.word	0x00038bb0


	//   ....[172]....
        /*cef0*/ 	.word	0x00038bc0


	//   ....[173]....
        /*cef4*/ 	.word	0x00038bf0


	//   ....[174]....
        /*cef8*/ 	.word	0x00038c00


	//   ....[175]....
        /*cefc*/ 	.word	0x00038c10


	//   ....[176]....
        /*cf00*/ 	.word	0x00038c20


	//   ....[177]....
        /*cf04*/ 	.word	0x00038c50


	//   ....[178]....
        /*cf08*/ 	.word	0x00038c60


	//   ....[179]....
        /*cf0c*/ 	.word	0x00038c70


	//   ....[180]....
        /*cf10*/ 	.word	0x00038c80


	//   ....[181]....
        /*cf14*/ 	.word	0x00038cb0


	//   ....[182]....
        /*cf18*/ 	.word	0x00038cc0


	//   ....[183]....
        /*cf1c*/ 	.word	0x00038cd0


	//   ....[184]....
        /*cf20*/ 	.word	0x00038ce0


	//   ....[185]....
        /*cf24*/ 	.word	0x00038d10


	//   ....[186]....
        /*cf28*/ 	.word	0x00038d20


	//   ....[187]....
        /*cf2c*/ 	.word	0x00038d30


	//   ....[188]....
        /*cf30*/ 	.word	0x00038d40


	//   ....[189]....
        /*cf34*/ 	.word	0x00038d70


	//   ....[190]....
        /*cf38*/ 	.word	0x00038d80


	//   ....[191]....
        /*cf3c*/ 	.word	0x00038d90


	//   ....[192]....
        /*cf40*/ 	.word	0x00038da0


	//   ....[193]....
        /*cf44*/ 	.word	0x00038dd0


	//   ....[194]....
        /*cf48*/ 	.word	0x00038de0


	//   ....[195]....
        /*cf4c*/ 	.word	0x00038df0


	//   ....[196]....
        /*cf50*/ 	.word	0x00038e00


	//   ....[197]....
        /*cf54*/ 	.word	0x00038e30


	//   ....[198]....
        /*cf58*/ 	.word	0x00038e40


	//   ....[199]....
        /*cf5c*/ 	.word	0x00038e50


	//   ....[200]....
        /*cf60*/ 	.word	0x00038e60


	//   ....[201]....
        /*cf64*/ 	.word	0x00038e90


	//   ....[202]....
        /*cf68*/ 	.word	0x00038ea0


	//   ....[203]....
        /*cf6c*/ 	.word	0x00038eb0


	//   ....[204]....
        /*cf70*/ 	.word	0x00038ec0


	//   ....[205]....
        /*cf74*/ 	.word	0x00038ef0


	//   ....[206]....
        /*cf78*/ 	.word	0x00038f00


	//   ....[207]....
        /*cf7c*/ 	.word	0x00038f10


	//   ....[208]....
        /*cf80*/ 	.word	0x00038f20


	//   ....[209]....
        /*cf84*/ 	.word	0x00038f50


	//   ....[210]....
        /*cf88*/ 	.word	0x00038f60


	//   ....[211]....
        /*cf8c*/ 	.word	0x00038f70


	//   ....[212]....
        /*cf90*/ 	.word	0x00038f80


	//   ....[213]....
        /*cf94*/ 	.word	0x00038fb0


	//   ....[214]....
        /*cf98*/ 	.word	0x00038fc0


	//   ....[215]....
        /*cf9c*/ 	.word	0x00038fd0


	//   ....[216]....
        /*cfa0*/ 	.word	0x00038fe0


	//   ....[217]....
        /*cfa4*/ 	.word	0x00039010


	//   ....[218]....
        /*cfa8*/ 	.word	0x00039020


	//   ....[219]....
        /*cfac*/ 	.word	0x00039030


	//   ....[220]....
        /*cfb0*/ 	.word	0x00039040


	//   ....[221]....
        /*cfb4*/ 	.word	0x00039070


	//   ....[222]....
        /*cfb8*/ 	.word	0x00039080


	//   ....[223]....
        /*cfbc*/ 	.word	0x00039090


	//   ....[224]....
        /*cfc0*/ 	.word	0x000390a0


	//   ....[225]....
        /*cfc4*/ 	.word	0x000390d0


	//   ....[226]....
        /*cfc8*/ 	.word	0x000390e0


	//   ....[227]....
        /*cfcc*/ 	.word	0x000390f0


	//   ....[228]....
        /*cfd0*/ 	.word	0x00039100


	//   ....[229]....
        /*cfd4*/ 	.word	0x00039130


	//   ....[230]....
        /*cfd8*/ 	.word	0x00039140


	//   ....[231]....
        /*cfdc*/ 	.word	0x00039150


	//   ....[232]....
        /*cfe0*/ 	.word	0x00039160


	//   ....[233]....
        /*cfe4*/ 	.word	0x00039190


	//   ....[234]....
        /*cfe8*/ 	.word	0x000391a0


	//   ....[235]....
        /*cfec*/ 	.word	0x000391b0


	//   ....[236]....
        /*cff0*/ 	.word	0x000391c0


	//   ....[237]....
        /*cff4*/ 	.word	0x000391f0


	//   ....[238]....
        /*cff8*/ 	.word	0x00039200


	//   ....[239]....
        /*cffc*/ 	.word	0x00039210


	//   ....[240]....
        /*d000*/ 	.word	0x00039220


	//   ....[241]....
        /*d004*/ 	.word	0x00039250


	//   ....[242]....
        /*d008*/ 	.word	0x00039260


	//   ....[243]....
        /*d00c*/ 	.word	0x00039270


	//   ....[244]....
        /*d010*/ 	.word	0x00039280


	//   ....[245]....
        /*d014*/ 	.word	0x000392b0


	//   ....[246]....
        /*d018*/ 	.word	0x000392c0


	//   ....[247]....
        /*d01c*/ 	.word	0x000392d0


	//   ....[248]....
        /*d020*/ 	.word	0x000392e0


	//   ....[249]....
        /*d024*/ 	.word	0x00039310


	//   ....[250]....
        /*d028*/ 	.word	0x00039320


	//   ....[251]....
        /*d02c*/ 	.word	0x00039330


	//   ....[252]....
        /*d030*/ 	.word	0x00039340


	//   ....[253]....
        /*d034*/ 	.word	0x00039390


	//   ....[254]....
        /*d038*/ 	.word	0x0003c3f0


	//   ....[255]....
        /*d03c*/ 	.word	0x0003c400


	//   ....[0]....
        /*d040*/ 	.word	0x0003c410


	//   ....[1]....
        /*d044*/ 	.word	0x0003c430


	//   ....[2]....
        /*d048*/ 	.word	0x0003c440


	//   ....[3]....
        /*d04c*/ 	.word	0x0003c450


	//   ....[4]....
        /*d050*/ 	.word	0x0003c460


	//   ....[5]....
        /*d054*/ 	.word	0x0003c490


	//   ....[6]....
        /*d058*/ 	.word	0x0003c4a0


	//   ....[7]....
        /*d05c*/ 	.word	0x0003c4b0


	//   ....[8]....
        /*d060*/ 	.word	0x0003c4c0


	//   ....[9]....
        /*d064*/ 	.word	0x0003c4f0


	//   ....[10]....
        /*d068*/ 	.word	0x0003c500


	//   ....[11]....
        /*d06c*/ 	.word	0x0003c510


	//   ....[12]....
        /*d070*/ 	.word	0x0003c520


	//   ....[13]....
        /*d074*/ 	.word	0x0003c550


	//   ....[14]....
        /*d078*/ 	.word	0x0003c560


	//   ....[15]....
        /*d07c*/ 	.word	0x0003c570


	//   ....[16]....
        /*d080*/ 	.word	0x0003c580


	//   ....[17]....
        /*d084*/ 	.word	0x0003c5b0


	//   ....[18]....
        /*d088*/ 	.word	0x0003c5c0


	//   ....[19]....
        /*d08c*/ 	.word	0x0003c5d0


	//   ....[20]....
        /*d090*/ 	.word	0x0003c5e0


	//   ....[21]....
        /*d094*/ 	.word	0x0003c610


	//   ....[22]....
        /*d098*/ 	.word	0x0003c620


	//   ....[23]....
        /*d09c*/ 	.word	0x0003c630


	//   ....[24]....
        /*d0a0*/ 	.word	0x0003c640


	//   ....[25]....
        /*d0a4*/ 	.word	0x0003c670


	//   ....[26]....
        /*d0a8*/ 	.word	0x0003c680


	//   ....[27]....
        /*d0ac*/ 	.word	0x0003c690


	//   ....[28]....
        /*d0b0*/ 	.word	0x0003c6a0


	//   ....[29]....
        /*d0b4*/ 	.word	0x0003c6d0


	//   ....[30]....
        /*d0b8*/ 	.word	0x0003c6e0


	//   ....[31]....
        /*d0bc*/ 	.word	0x0003c6f0


	//   ....[32]....
        /*d0c0*/ 	.word	0x0003c700


	//   ....[33]....
        /*d0c4*/ 	.word	0x0003c730


	//   ....[34]....
        /*d0c8*/ 	.word	0x0003c740


	//   ....[35]....
        /*d0cc*/ 	.word	0x0003c750


	//   ....[36]....
        /*d0d0*/ 	.word	0x0003c760


	//   ....[37]....
        /*d0d4*/ 	.word	0x0003c790


	//   ....[38]....
        /*d0d8*/ 	.word	0x0003c7a0


	//   ....[39]....
        /*d0dc*/ 	.word	0x0003c7b0


	//   ....[40]....
        /*d0e0*/ 	.word	0x0003c7c0


	//   ....[41]....
        /*d0e4*/ 	.word	0x0003c7f0


	//   ....[42]....
        /*d0e8*/ 	.word	0x0003c800


	//   ....[43]....
        /*d0ec*/ 	.word	0x0003c810


	//   ....[44]....
        /*d0f0*/ 	.word	0x0003c820


	//   ....[45]....
        /*d0f4*/ 	.word	0x0003c850


	//   ....[46]....
        /*d0f8*/ 	.word	0x0003c860


	//   ....[47]....
        /*d0fc*/ 	.word	0x0003c870


	//   ....[48]....
        /*d100*/ 	.word	0x0003c880


	//   ....[49]....
        /*d104*/ 	.word	0x0003c8b0


	//   ....[50]....
        /*d108*/ 	.word	0x0003c8c0


	//   ....[51]....
        /*d10c*/ 	.word	0x0003c8d0


	//   ....[52]....
        /*d110*/ 	.word	0x0003c8e0


	//   ....[53]....
        /*d114*/ 	.word	0x0003c910


	//   ....[54]....
        /*d118*/ 	.word	0x0003c920


	//   ....[55]....
        /*d11c*/ 	.word	0x0003c930


	//   ....[56]....
        /*d120*/ 	.word	0x0003c940


	//   ....[57]....
        /*d124*/ 	.word	0x0003c970


	//   ....[58]....
        /*d128*/ 	.word	0x0003c980


	//   ....[59]....
        /*d12c*/ 	.word	0x0003c990


	//   ....[60]....
        /*d130*/ 	.word	0x0003c9a0


	//   ....[61]....
        /*d134*/ 	.word	0x0003c9d0


	//   ....[62]....
        /*d138*/ 	.word	0x0003c9e0


	//   ....[63]....
        /*d13c*/ 	.word	0x0003c9f0


	//   ....[64]....
        /*d140*/ 	.word	0x0003ca00


	//   ....[65]....
        /*d144*/ 	.word	0x0003ca30


	//   ....[66]....
        /*d148*/ 	.word	0x0003ca40


	//   ....[67]....
        /*d14c*/ 	.word	0x0003ca50


	//   ....[68]....
        /*d150*/ 	.word	0x0003ca60


	//   ....[69]....
        /*d154*/ 	.word	0x0003ca90


	//   ....[70]....
        /*d158*/ 	.word	0x0003caa0


	//   ....[71]....
        /*d15c*/ 	.word	0x0003cab0


	//   ....[72]....
        /*d160*/ 	.word	0x0003cac0


	//   ....[73]....
        /*d164*/ 	.word	0x0003caf0


	//   ....[74]....
        /*d168*/ 	.word	0x0003cb00


	//   ....[75]....
        /*d16c*/ 	.word	0x0003cb10


	//   ....[76]....
        /*d170*/ 	.word	0x0003cb20


	//   ....[77]....
        /*d174*/ 	.word	0x0003cb50


	//   ....[78]....
        /*d178*/ 	.word	0x0003cb60


	//   ....[79]....
        /*d17c*/ 	.word	0x0003cb70


	//   ....[80]....
        /*d180*/ 	.word	0x0003cb80


	//   ....[81]....
        /*d184*/ 	.word	0x0003cbb0


	//   ....[82]....
        /*d188*/ 	.word	0x0003cbc0


	//   ....[83]....
        /*d18c*/ 	.word	0x0003cbd0


	//   ....[84]....
        /*d190*/ 	.word	0x0003cbe0


	//   ....[85]....
        /*d194*/ 	.word	0x0003cc10


	//   ....[86]....
        /*d198*/ 	.word	0x0003cc20


	//   ....[87]....
        /*d19c*/ 	.word	0x0003cc30


	//   ....[88]....
        /*d1a0*/ 	.word	0x0003cc40


	//   ....[89]....
        /*d1a4*/ 	.word	0x0003cc70


	//   ....[90]....
        /*d1a8*/ 	.word	0x0003cc80


	//   ....[91]....
        /*d1ac*/ 	.word	0x0003cc90


	//   ....[92]....
        /*d1b0*/ 	.word	0x0003cca0


	//   ....[93]....
        /*d1b4*/ 	.word	0x0003ccd0


	//   ....[94]....
        /*d1b8*/ 	.word	0x0003cce0


	//   ....[95]....
        /*d1bc*/ 	.word	0x0003ccf0


	//   ....[96]....
        /*d1c0*/ 	.word	0x0003cd00


	//   ....[97]....
        /*d1c4*/ 	.word	0x0003cd30


	//   ....[98]....
        /*d1c8*/ 	.word	0x0003cd40


	//   ....[99]....
        /*d1cc*/ 	.word	0x0003cd50


	//   ....[100]....
        /*d1d0*/ 	.word	0x0003cd60


	//   ....[101]....
        /*d1d4*/ 	.word	0x0003cd90


	//   ....[102]....
        /*d1d8*/ 	.word	0x0003cda0


	//   ....[103]....
        /*d1dc*/ 	.word	0x0003cdb0


	//   ....[104]....
        /*d1e0*/ 	.word	0x0003cdc0


	//   ....[105]....
        /*d1e4*/ 	.word	0x0003cdf0


	//   ....[106]....
        /*d1e8*/ 	.word	0x0003ce00


	//   ....[107]....
        /*d1ec*/ 	.word	0x0003ce10


	//   ....[108]....
        /*d1f0*/ 	.word	0x0003ce20


	//   ....[109]....
        /*d1f4*/ 	.word	0x0003ce50


	//   ....[110]....
        /*d1f8*/ 	.word	0x0003ce60


	//   ....[111]....
        /*d1fc*/ 	.word	0x0003ce70


	//   ....[112]....
        /*d200*/ 	.word	0x0003ce80


	//   ....[113]....
        /*d204*/ 	.word	0x0003ceb0


	//   ....[114]....
        /*d208*/ 	.word	0x0003cec0


	//   ....[115]....
        /*d20c*/ 	.word	0x0003ced0


	//   ....[116]....
        /*d210*/ 	.word	0x0003cee0


	//   ....[117]....
        /*d214*/ 	.word	0x0003cf10


	//   ....[118]....
        /*d218*/ 	.word	0x0003cf20


	//   ....[119]....
        /*d21c*/ 	.word	0x0003cf30


	//   ....[120]....
        /*d220*/ 	.word	0x0003cf40


	//   ....[121]....
        /*d224*/ 	.word	0x0003cf70


	//   ....[122]....
        /*d228*/ 	.word	0x0003cf80


	//   ....[123]....
        /*d22c*/ 	.word	0x0003cf90


	//   ....[124]....
        /*d230*/ 	.word	0x0003cfa0


	//   ....[125]....
        /*d234*/ 	.word	0x0003cfd0


	//   ....[126]....
        /*d238*/ 	.word	0x0003cfe0


	//   ....[127]....
        /*d23c*/ 	.word	0x0003cff0


	//   ....[128]....
        /*d240*/ 	.word	0x0003d000


	//   ....[129]....
        /*d244*/ 	.word	0x0003d030


	//   ....[130]....
        /*d248*/ 	.word	0x0003d040


	//   ....[131]....
        /*d24c*/ 	.word	0x0003d050


	//   ....[132]....
        /*d250*/ 	.word	0x0003d060


	//   ....[133]....
        /*d254*/ 	.word	0x0003d090


	//   ....[134]....
        /*d258*/ 	.word	0x0003d0a0


	//   ....[135]....
        /*d25c*/ 	.word	0x0003d0b0


	//   ....[136]....
        /*d260*/ 	.word	0x0003d0c0


	//   ....[137]....
        /*d264*/ 	.word	0x0003d0f0


	//   ....[138]....
        /*d268*/ 	.word	0x0003d100


	//   ....[139]....
        /*d26c*/ 	.word	0x0003d110


	//   ....[140]....
        /*d270*/ 	.word	0x0003d120


	//   ....[141]....
        /*d274*/ 	.word	0x0003d150


	//   ....[142]....
        /*d278*/ 	.word	0x0003d160


	//   ....[143]....
        /*d27c*/ 	.word	0x0003d170


	//   ....[144]....
        /*d280*/ 	.word	0x0003d180


	//   ....[145]....
        /*d284*/ 	.word	0x0003d1b0


	//   ....[146]....
        /*d288*/ 	.word	0x0003d1c0


	//   ....[147]....
        /*d28c*/ 	.word	0x0003d1d0


	//   ....[148]....
        /*d290*/ 	.word	0x0003d1e0


	//   ....[149]....
        /*d294*/ 	.word	0x0003d210


	//   ....[150]....
        /*d298*/ 	.word	0x0003d220


	//   ....[151]....
        /*d29c*/ 	.word	0x0003d230


	//   ....[152]....
        /*d2a0*/ 	.word	0x0003d240


	//   ....[153]....
        /*d2a4*/ 	.word	0x0003d270


	//   ....[154]....
        /*d2a8*/ 	.word	0x0003d280


	//   ....[155]....
        /*d2ac*/ 	.word	0x0003d290


	//   ....[156]....
        /*d2b0*/ 	.word	0x0003d2a0


	//   ....[157]....
        /*d2b4*/ 	.word	0x0003d2d0


	//   ....[158]....
        /*d2b8*/ 	.word	0x0003d2e0


	//   ....[159]....
        /*d2bc*/ 	.word	0x0003d2f0


	//   ....[160]....
        /*d2c0*/ 	.word	0x0003d300


	//   ....[161]....
        /*d2c4*/ 	.word	0x0003d330


	//   ....[162]....
        /*d2c8*/ 	.word	0x0003d340


	//   ....[163]....
        /*d2cc*/ 	.word	0x0003d350


	//   ....[164]....
        /*d2d0*/ 	.word	0x0003d360


	//   ....[165]....
        /*d2d4*/ 	.word	0x0003d390


	//   ....[166]....
        /*d2d8*/ 	.word	0x0003d3a0


	//   ....[167]....
        /*d2dc*/ 	.word	0x0003d3b0


	//   ....[168]....
        /*d2e0*/ 	.word	0x0003d3c0


	//   ....[169]....
        /*d2e4*/ 	.word	0x0003d3f0


	//   ....[170]....
        /*d2e8*/ 	.word	0x0003d400


	//   ....[171]....
        /*d2ec*/ 	.word	0x0003d410


	//   ....[172]....
        /*d2f0*/ 	.word	0x0003d420


	//   ....[173]....
        /*d2f4*/ 	.word	0x0003d450


	//   ....[174]....
        /*d2f8*/ 	.word	0x0003d460


	//   ....[175]....
        /*d2fc*/ 	.word	0x0003d470


	//   ....[176]....
        /*d300*/ 	.word	0x0003d480


	//   ....[177]....
        /*d304*/ 	.word	0x0003d4b0


	//   ....[178]....
        /*d308*/ 	.word	0x0003d4c0


	//   ....[179]....
        /*d30c*/ 	.word	0x0003d4d0


	//   ....[180]....
        /*d310*/ 	.word	0x0003d4e0


	//   ....[181]....
        /*d314*/ 	.word	0x0003d510


	//   ....[182]....
        /*d318*/ 	.word	0x0003d520


	//   ....[183]....
        /*d31c*/ 	.word	0x0003d530


	//   ....[184]....
        /*d320*/ 	.word	0x0003d540


	//   ....[185]....
        /*d324*/ 	.word	0x0003d570


	//   ....[186]....
        /*d328*/ 	.word	0x0003d580


	//   ....[187]....
        /*d32c*/ 	.word	0x0003d590


	//   ....[188]....
        /*d330*/ 	.word	0x0003d5a0


	//   ....[189]....
        /*d334*/ 	.word	0x0003d5d0


	//   ....[190]....
        /*d338*/ 	.word	0x0003d5e0


	//   ....[191]....
        /*d33c*/ 	.word	0x0003d5f0


	//   ....[192]....
        /*d340*/ 	.word	0x0003d600


	//   ....[193]....
        /*d344*/ 	.word	0x0003d630


	//   ....[194]....
        /*d348*/ 	.word	0x0003d640


	//   ....[195]....
        /*d34c*/ 	.word	0x0003d650


	//   ....[196]....
        /*d350*/ 	.word	0x0003d660


	//   ....[197]....
        /*d354*/ 	.word	0x0003d690


	//   ....[198]....
        /*d358*/ 	.word	0x0003d6a0


	//   ....[199]....
        /*d35c*/ 	.word	0x0003d6b0


	//   ....[200]....
        /*d360*/ 	.word	0x0003d6c0


	//   ....[201]....
        /*d364*/ 	.word	0x0003d6f0


	//   ....[202]....
        /*d368*/ 	.word	0x0003d700


	//   ....[203]....
        /*d36c*/ 	.word	0x0003d710


	//   ....[204]....
        /*d370*/ 	.word	0x0003d720


	//   ....[205]....
        /*d374*/ 	.word	0x0003d750


	//   ....[206]....
        /*d378*/ 	.word	0x0003d760


	//   ....[207]....
        /*d37c*/ 	.word	0x0003d770


	//   ....[208]....
        /*d380*/ 	.word	0x0003d780


	//   ....[209]....
        /*d384*/ 	.word	0x0003d7b0


	//   ....[210]....
        /*d388*/ 	.word	0x0003d7c0


	//   ....[211]....
        /*d38c*/ 	.word	0x0003d7d0


	//   ....[212]....
        /*d390*/ 	.word	0x0003d7e0


	//   ....[213]....
        /*d394*/ 	.word	0x0003d810


	//   ....[214]....
        /*d398*/ 	.word	0x0003d820


	//   ....[215]....
        /*d39c*/ 	.word	0x0003d830


	//   ....[216]....
        /*d3a0*/ 	.word	0x0003d840


	//   ....[217]....
        /*d3a4*/ 	.word	0x0003d870


	//   ....[218]....
        /*d3a8*/ 	.word	0x0003d880


	//   ....[219]....
        /*d3ac*/ 	.word	0x0003d890


	//   ....[220]....
        /*d3b0*/ 	.word	0x0003d8a0


	//   ....[221]....
        /*d3b4*/ 	.word	0x0003d8d0


	//   ....[222]....
        /*d3b8*/ 	.word	0x0003d8e0


	//   ....[223]....
        /*d3bc*/ 	.word	0x0003d8f0


	//   ....[224]....
        /*d3c0*/ 	.word	0x0003d900


	//   ....[225]....
        /*d3c4*/ 	.word	0x0003d930


	//   ....[226]....
        /*d3c8*/ 	.word	0x0003d940


	//   ....[227]....
        /*d3cc*/ 	.word	0x0003d950


	//   ....[228]....
        /*d3d0*/ 	.word	0x0003d960


	//   ....[229]....
        /*d3d4*/ 	.word	0x0003d990


	//   ....[230]....
        /*d3d8*/ 	.word	0x0003d9a0


	//   ....[231]....
        /*d3dc*/ 	.word	0x0003d9b0


	//   ....[232]....
        /*d3e0*/ 	.word	0x0003d9c0


	//   ....[233]....
        /*d3e4*/ 	.word	0x0003d9f0


	//   ....[234]....
        /*d3e8*/ 	.word	0x0003da00


	//   ....[235]....
        /*d3ec*/ 	.word	0x0003da10


	//   ....[236]....
        /*d3f0*/ 	.word	0x0003da20


	//   ....[237]....
        /*d3f4*/ 	.word	0x0003da50


	//   ....[238]....
        /*d3f8*/ 	.word	0x0003da60


	//   ....[239]....
        /*d3fc*/ 	.word	0x0003da70


	//   ....[240]....
        /*d400*/ 	.word	0x0003da80


	//   ....[241]....
        /*d404*/ 	.word	0x0003dab0


	//   ....[242]....
        /*d408*/ 	.word	0x0003dac0


	//   ....[243]....
        /*d40c*/ 	.word	0x0003dad0


	//   ....[244]....
        /*d410*/ 	.word	0x0003dae0


	//   ....[245]....
        /*d414*/ 	.word	0x0003db10


	//   ....[246]....
        /*d418*/ 	.word	0x0003db20


	//   ....[247]....
        /*d41c*/ 	.word	0x0003db30


	//   ....[248]....
        /*d420*/ 	.word	0x0003db40


	//   ....[249]....
        /*d424*/ 	.word	0x0003db70


	//   ....[250]....
        /*d428*/ 	.word	0x0003db80


	//   ....[251]....
        /*d42c*/ 	.word	0x0003db90


	//   ....[252]....
        /*d430*/ 	.word	0x0003dba0


	//   ....[253]....
        /*d434*/ 	.word	0x0003dbd0


	//   ....[254]....
        /*d438*/ 	.word	0x0003dbe0


	//   ....[255]....
        /*d43c*/ 	.word	0x0003dbf0


	//   ....[0]....
        /*d440*/ 	.word	0x0003dc00


	//   ....[1]....
        /*d444*/ 	.word	0x0003dc30


	//   ....[2]....
        /*d448*/ 	.word	0x0003dc40


	//   ....[3]....
        /*d44c*/ 	.word	0x0003dc50


	//   ....[4]....
        /*d450*/ 	.word	0x0003dc60


	//   ....[5]....
        /*d454*/ 	.word	0x0003dc90


	//   ....[6]....
        /*d458*/ 	.word	0x0003dca0


	//   ....[7]....
        /*d45c*/ 	.word	0x0003dcb0


	//   ....[8]....
        /*d460*/ 	.word	0x0003dcc0


	//   ....[9]....
        /*d464*/ 	.word	0x0003dcf0


	//   ....[10]....
        /*d468*/ 	.word	0x0003dd00


	//   ....[11]....
        /*d46c*/ 	.word	0x0003dd10


	//   ....[12]....
        /*d470*/ 	.word	0x0003dd20


	//   ....[13]....
        /*d474*/ 	.word	0x0003dd50


	//   ....[14]....
        /*d478*/ 	.word	0x0003dd60


	//   ....[15]....
        /*d47c*/ 	.word	0x0003dd70


	//   ....[16]....
        /*d480*/ 	.word	0x0003dd80


	//   ....[17]....
        /*d484*/ 	.word	0x0003ddb0


	//   ....[18]....
        /*d488*/ 	.word	0x0003ddc0


	//   ....[19]....
        /*d48c*/ 	.word	0x0003ddd0


	//   ....[20]....
        /*d490*/ 	.word	0x0003dde0


	//   ....[21]....
        /*d494*/ 	.word	0x0003de10


	//   ....[22]....
        /*d498*/ 	.word	0x0003de20


	//   ....[23]....
        /*d49c*/ 	.word	0x0003de30


	//   ....[24]....
        /*d4a0*/ 	.word	0x0003de40


	//   ....[25]....
        /*d4a4*/ 	.word	0x0003de70


	//   ....[26]....
        /*d4a8*/ 	.word	0x0003de80


	//   ....[27]....
        /*d4ac*/ 	.word	0x0003de90


	//   ....[28]....
        /*d4b0*/ 	.word	0x0003dea0


	//   ....[29]....
        /*d4b4*/ 	.word	0x0003ded0


	//   ....[30]....
        /*d4b8*/ 	.word	0x0003dee0


	//   ....[31]....
        /*d4bc*/ 	.word	0x0003def0


	//   ....[32]....
        /*d4c0*/ 	.word	0x0003df00


	//   ....[33]....
        /*d4c4*/ 	.word	0x0003df30


	//   ....[34]....
        /*d4c8*/ 	.word	0x0003df40


	//   ....[35]....
        /*d4cc*/ 	.word	0x0003df50


	//   ....[36]....
        /*d4d0*/ 	.word	0x0003df60


	//   ....[37]....
        /*d4d4*/ 	.word	0x0003df90


	//   ....[38]....
        /*d4d8*/ 	.word	0x0003dfa0


	//   ....[39]....
        /*d4dc*/ 	.word	0x0003dfb0


	//   ....[40]....
        /*d4e0*/ 	.word	0x0003dfc0


	//   ....[41]....
        /*d4e4*/ 	.word	0x0003dff0


	//   ....[42]....
        /*d4e8*/ 	.word	0x0003e000


	//   ....[43]....
        /*d4ec*/ 	.word	0x0003e010


	//   ....[44]....
        /*d4f0*/ 	.word	0x0003e020


	//   ....[45]....
        /*d4f4*/ 	.word	0x0003e050


	//   ....[46]....
        /*d4f8*/ 	.word	0x0003e060


	//   ....[47]....
        /*d4fc*/ 	.word	0x0003e070


	//   ....[48]....
        /*d500*/ 	.word	0x0003e080


	//   ....[49]....
        /*d504*/ 	.word	0x0003e0b0


	//   ....[50]....
        /*d508*/ 	.word	0x0003e0c0


	//   ....[51]....
        /*d50c*/ 	.word	0x0003e0d0


	//   ....[52]....
        /*d510*/ 	.word	0x0003e0e0


	//   ....[53]....
        /*d514*/ 	.word	0x0003e110


	//   ....[54]....
        /*d518*/ 	.word	0x0003e120


	//   ....[55]....
        /*d51c*/ 	.word	0x0003e130


	//   ....[56]....
        /*d520*/ 	.word	0x0003e140


	//   ....[57]....
        /*d524*/ 	.word	0x0003e170


	//   ....[58]....
        /*d528*/ 	.word	0x0003e180


	//   ....[59]....
        /*d52c*/ 	.word	0x0003e190


	//   ....[60]....
        /*d530*/ 	.word	0x0003e1a0


	//   ....[61]....
        /*d534*/ 	.word	0x0003e1d0


	//   ....[62]....
        /*d538*/ 	.word	0x0003e1e0


	//   ....[63]....
        /*d53c*/ 	.word	0x0003e1f0


	//   ....[64]....
        /*d540*/ 	.word	0x0003e200


	//   ....[65]....
        /*d544*/ 	.word	0x0003e230


	//   ....[66]....
        /*d548*/ 	.word	0x0003e240


	//   ....[67]....
        /*d54c*/ 	.word	0x0003e250


	//   ....[68]....
        /*d550*/ 	.word	0x0003e260


	//   ....[69]....
        /*d554*/ 	.word	0x0003e290


	//   ....[70]....
        /*d558*/ 	.word	0x0003e2a0


	//   ....[71]....
        /*d55c*/ 	.word	0x0003e2b0


	//   ....[72]....
        /*d560*/ 	.word	0x0003e2c0


	//   ....[73]....
        /*d564*/ 	.word	0x0003e2f0


	//   ....[74]....
        /*d568*/ 	.word	0x0003e300


	//   ....[75]....
        /*d56c*/ 	.word	0x0003e310


	//   ....[76]....
        /*d570*/ 	.word	0x0003e320


	//   ....[77]....
        /*d574*/ 	.word	0x0003e350


	//   ....[78]....
        /*d578*/ 	.word	0x0003e360


	//   ....[79]....
        /*d57c*/ 	.word	0x0003e370


	//   ....[80]....
        /*d580*/ 	.word	0x0003e380


	//   ....[81]....
        /*d584*/ 	.word	0x0003e3b0


	//   ....[82]....
        /*d588*/ 	.word	0x0003e3c0


	//   ....[83]....
        /*d58c*/ 	.word	0x0003e3d0


	//   ....[84]....
        /*d590*/ 	.word	0x0003e3e0


	//   ....[85]....
        /*d594*/ 	.word	0x0003e410


	//   ....[86]....
        /*d598*/ 	.word	0x0003e420


	//   ....[87]....
        /*d59c*/ 	.word	0x0003e430


	//   ....[88]....
        /*d5a0*/ 	.word	0x0003e440


	//   ....[89]....
        /*d5a4*/ 	.word	0x0003e470


	//   ....[90]....
        /*d5a8*/ 	.word	0x0003e480


	//   ....[91]....
        /*d5ac*/ 	.word	0x0003e490


	//   ....[92]....
        /*d5b0*/ 	.word	0x0003e4a0


	//   ....[93]....
        /*d5b4*/ 	.word	0x0003e4d0


	//   ....[94]....
        /*d5b8*/ 	.word	0x0003e4e0


	//   ....[95]....
        /*d5bc*/ 	.word	0x0003e4f0


	//   ....[96]....
        /*d5c0*/ 	.word	0x0003e500


	//   ....[97]....
        /*d5c4*/ 	.word	0x0003e530


	//   ....[98]....
        /*d5c8*/ 	.word	0x0003e540


	//   ....[99]....
        /*d5cc*/ 	.word	0x0003e550


	//   ....[100]....
        /*d5d0*/ 	.word	0x0003e560


	//   ....[101]....
        /*d5d4*/ 	.word	0x0003e590


	//   ....[102]....
        /*d5d8*/ 	.word	0x0003e5a0


	//   ....[103]....
        /*d5dc*/ 	.word	0x0003e5b0


	//   ....[104]....
        /*d5e0*/ 	.word	0x0003e5c0


	//   ....[105]....
        /*d5e4*/ 	.word	0x0003e5f0


	//   ....[106]....
        /*d5e8*/ 	.word	0x0003e600


	//   ....[107]....
        /*d5ec*/ 	.word	0x0003e610


	//   ....[108]....
        /*d5f0*/ 	.word	0x0003e620


	//   ....[109]....
        /*d5f4*/ 	.word	0x0003e650


	//   ....[110]....
        /*d5f8*/ 	.word	0x0003e660


	//   ....[111]....
        /*d5fc*/ 	.word	0x0003e670


	//   ....[112]....
        /*d600*/ 	.word	0x0003e680


	//   ....[113]....
        /*d604*/ 	.word	0x0003e6b0


	//   ....[114]....
        /*d608*/ 	.word	0x0003e6c0


	//   ....[115]....
        /*d60c*/ 	.word	0x0003e6d0


	//   ....[116]....
        /*d610*/ 	.word	0x0003e6e0


	//   ....[117]....
        /*d614*/ 	.word	0x0003e710


	//   ....[118]....
        /*d618*/ 	.word	0x0003e720


	//   ....[119]....
        /*d61c*/ 	.word	0x0003e730


	//   ....[120]....
        /*d620*/ 	.word	0x0003e740


	//   ....[121]....
        /*d624*/ 	.word	0x0003e770


	//   ....[122]....
        /*d628*/ 	.word	0x0003e780


	//   ....[123]....
        /*d62c*/ 	.word	0x0003e790


	//   ....[124]....
        /*d630*/ 	.word	0x0003e7a0


	//   ....[125]....
        /*d634*/ 	.word	0x0003e7d0


	//   ....[126]....
        /*d638*/ 	.word	0x0003e7e0


	//   ....[127]....
        /*d63c*/ 	.word	0x0003e7f0


	//   ....[128]....
        /*d640*/ 	.word	0x0003e800


	//   ....[129]....
        /*d644*/ 	.word	0x0003e830


	//   ....[130]....
        /*d648*/ 	.word	0x0003e840


	//   ....[131]....
        /*d64c*/ 	.word	0x0003e850


	//   ....[132]....
        /*d650*/ 	.word	0x0003e860


	//   ....[133]....
        /*d654*/ 	.word	0x0003e890


	//   ....[134]....
        /*d658*/ 	.word	0x0003e8a0


	//   ....[135]....
        /*d65c*/ 	.word	0x0003e8b0


	//   ....[136]....
        /*d660*/ 	.word	0x0003e8c0


	//   ....[137]....
        /*d664*/ 	.word	0x0003e8f0


	//   ....[138]....
        /*d668*/ 	.word	0x0003e900


	//   ....[139]....
        /*d66c*/ 	.word	0x0003e910


	//   ....[140]....
        /*d670*/ 	.word	0x0003e920


	//   ....[141]....
        /*d674*/ 	.word	0x0003e950


	//   ....[142]....
        /*d678*/ 	.word	0x0003e960


	//   ....[143]....
        /*d67c*/ 	.word	0x0003e970


	//   ....[144]....
        /*d680*/ 	.word	0x0003e980


	//   ....[145]....
        /*d684*/ 	.word	0x0003e9b0


	//   ....[146]....
        /*d688*/ 	.word	0x0003e9c0


	//   ....[147]....
        /*d68c*/ 	.word	0x0003e9d0


	//   ....[148]....
        /*d690*/ 	.word	0x0003e9e0


	//   ....[149]....
        /*d694*/ 	.word	0x0003ea10


	//   ....[150]....
        /*d698*/ 	.word	0x0003ea20


	//   ....[151]....
        /*d69c*/ 	.word	0x0003ea30


	//   ....[152]....
        /*d6a0*/ 	.word	0x0003ea40


	//   ....[153]....
        /*d6a4*/ 	.word	0x0003ea70


	//   ....[154]....
        /*d6a8*/ 	.word	0x0003ea80


	//   ....[155]....
        /*d6ac*/ 	.word	0x0003ea90


	//   ....[156]....
        /*d6b0*/ 	.word	0x0003eaa0


	//   ....[157]....
        /*d6b4*/ 	.word	0x0003ead0


	//   ....[158]....
        /*d6b8*/ 	.word	0x0003eae0


	//   ....[159]....
        /*d6bc*/ 	.word	0x0003eaf0


	//   ....[160]....
        /*d6c0*/ 	.word	0x0003eb00


	//   ....[161]....
        /*d6c4*/ 	.word	0x0003eb30


	//   ....[162]....
        /*d6c8*/ 	.word	0x0003eb40


	//   ....[163]....
        /*d6cc*/ 	.word	0x0003eb50


	//   ....[164]....
        /*d6d0*/ 	.word	0x0003eb60


	//   ....[165]....
        /*d6d4*/ 	.word	0x0003eb90


	//   ....[166]....
        /*d6d8*/ 	.word	0x0003eba0


	//   ....[167]....
        /*d6dc*/ 	.word	0x0003ebb0


	//   ....[168]....
        /*d6e0*/ 	.word	0x0003ebc0


	//   ....[169]....
        /*d6e4*/ 	.word	0x0003ebf0


	//   ....[170]....
        /*d6e8*/ 	.word	0x0003ec00


	//   ....[171]....
        /*d6ec*/ 	.word	0x0003ec10


	//   ....[172]....
        /*d6f0*/ 	.word	0x0003ec20


	//   ....[173]....
        /*d6f4*/ 	.word	0x0003ec50


	//   ....[174]....
        /*d6f8*/ 	.word	0x0003ec60


	//   ....[175]....
        /*d6fc*/ 	.word	0x0003ec70


	//   ....[176]....
        /*d700*/ 	.word	0x0003ec80


	//   ....[177]....
        /*d704*/ 	.word	0x0003ecb0


	//   ....[178]....
        /*d708*/ 	.word	0x0003ecc0


	//   ....[179]....
        /*d70c*/ 	.word	0x0003ecd0


	//   ....[180]....
        /*d710*/ 	.word	0x0003ece0


	//   ....[181]....
        /*d714*/ 	.word	0x0003ed10


	//   ....[182]....
        /*d718*/ 	.word	0x0003ed20


	//   ....[183]....
        /*d71c*/ 	.word	0x0003ed30


	//   ....[184]....
        /*d720*/ 	.word	0x0003ed40


	//   ....[185]....
        /*d724*/ 	.word	0x0003ed70


	//   ....[186]....
        /*d728*/ 	.word	0x0003ed80


	//   ....[187]....
        /*d72c*/ 	.word	0x0003ed90


	//   ....[188]....
        /*d730*/ 	.word	0x0003eda0


	//   ....[189]....
        /*d734*/ 	.word	0x0003edd0


	//   ....[190]....
        /*d738*/ 	.word	0x0003ede0


	//   ....[191]....
        /*d73c*/ 	.word	0x0003edf0


	//   ....[192]....
        /*d740*/ 	.word	0x0003ee00


	//   ....[193]....
        /*d744*/ 	.word	0x0003ee30


	//   ....[194]....
        /*d748*/ 	.word	0x0003ee40


	//   ....[195]....
        /*d74c*/ 	.word	0x0003ee50


	//   ....[196]....
        /*d750*/ 	.word	0x0003ee60


	//   ....[197]....
        /*d754*/ 	.word	0x0003ee90


	//   ....[198]....
        /*d758*/ 	.word	0x0003eea0


	//   ....[199]....
        /*d75c*/ 	.word	0x0003eeb0


	//   ....[200]....
        /*d760*/ 	.word	0x0003eec0


	//   ....[201]....
        /*d764*/ 	.word	0x0003eef0


	//   ....[202]....
        /*d768*/ 	.word	0x0003ef00


	//   ....[203]....
        /*d76c*/ 	.word	0x0003ef10


	//   ....[204]....
        /*d770*/ 	.word	0x0003ef20


	//   ....[205]....
        /*d774*/ 	.word	0x0003ef50


	//   ....[206]....
        /*d778*/ 	.word	0x0003ef60


	//   ....[207]....
        /*d77c*/ 	.word	0x0003ef70


	//   ....[208]....
        /*d780*/ 	.word	0x0003ef80


	//   ....[209]....
        /*d784*/ 	.word	0x0003efb0


	//   ....[210]....
        /*d788*/ 	.word	0x0003efc0


	//   ....[211]....
        /*d78c*/ 	.word	0x0003efd0


	//   ....[212]....
        /*d790*/ 	.word	0x0003efe0


	//   ....[213]....
        /*d794*/ 	.word	0x0003f010


	//   ....[214]....
        /*d798*/ 	.word	0x0003f020


	//   ....[215]....
        /*d79c*/ 	.word	0x0003f030


	//   ....[216]....
        /*d7a0*/ 	.word	0x0003f040


	//   ....[217]....
        /*d7a4*/ 	.word	0x0003f070


	//   ....[218]....
        /*d7a8*/ 	.word	0x0003f080


	//   ....[219]....
        /*d7ac*/ 	.word	0x0003f090


	//   ....[220]....
        /*d7b0*/ 	.word	0x0003f0a0


	//   ....[221]....
        /*d7b4*/ 	.word	0x0003f0d0


	//   ....[222]....
        /*d7b8*/ 	.word	0x0003f0e0


	//   ....[223]....
        /*d7bc*/ 	.word	0x0003f0f0


	//   ....[224]....
        /*d7c0*/ 	.word	0x0003f100


	//   ....[225]....
        /*d7c4*/ 	.word	0x0003f130


	//   ....[226]....
        /*d7c8*/ 	.word	0x0003f140


	//   ....[227]....
        /*d7cc*/ 	.word	0x0003f150


	//   ....[228]....
        /*d7d0*/ 	.word	0x0003f160


	//   ....[229]....
        /*d7d4*/ 	.word	0x0003f190


	//   ....[230]....
        /*d7d8*/ 	.word	0x0003f1a0


	//   ....[231]....
        /*d7dc*/ 	.word	0x0003f1b0


	//   ....[232]....
        /*d7e0*/ 	.word	0x0003f1c0


	//   ....[233]....
        /*d7e4*/ 	.word	0x0003f1f0


	//   ....[234]....
        /*d7e8*/ 	.word	0x0003f200


	//   ....[235]....
        /*d7ec*/ 	.word	0x0003f210


	//   ....[236]....
        /*d7f0*/ 	.word	0x0003f220


	//   ....[237]....
        /*d7f4*/ 	.word	0x0003f250


	//   ....[238]....
        /*d7f8*/ 	.word	0x0003f260


	//   ....[239]....
        /*d7fc*/ 	.word	0x0003f270


	//   ....[240]....
        /*d800*/ 	.word	0x0003f280


	//   ....[241]....
        /*d804*/ 	.word	0x0003f2b0


	//   ....[242]....
        /*d808*/ 	.word	0x0003f2c0


	//   ....[243]....
        /*d80c*/ 	.word	0x0003f2d0


	//   ....[244]....
        /*d810*/ 	.word	0x0003f2e0


	//   ....[245]....
        /*d814*/ 	.word	0x0003f310


	//   ....[246]....
        /*d818*/ 	.word	0x0003f320


	//   ....[247]....
        /*d81c*/ 	.word	0x0003f330


	//   ....[248]....
        /*d820*/ 	.word	0x0003f340


	//   ....[249]....
        /*d824*/ 	.word	0x0003f370


	//   ....[250]....
        /*d828*/ 	.word	0x0003f380


	//   ....[251]....
        /*d82c*/ 	.word	0x0003f390


	//   ....[252]....
        /*d830*/ 	.word	0x0003f3a0


	//   ....[253]....
        /*d834*/ 	.word	0x0003f3f0


	//   ....[254]....
        /*d838*/ 	.word	0x00042450


	//   ....[255]....
        /*d83c*/ 	.word	0x00042460


	//   ....[0]....
        /*d840*/ 	.word	0x00042470


	//   ....[1]....
        /*d844*/ 	.word	0x00042490


	//   ....[2]....
        /*d848*/ 	.word	0x000424a0


	//   ....[3]....
        /*d84c*/ 	.word	0x000424b0


	//   ....[4]....
        /*d850*/ 	.word	0x000424c0


	//   ....[5]....
        /*d854*/ 	.word	0x000424f0


	//   ....[6]....
        /*d858*/ 	.word	0x00042500


	//   ....[7]....
        /*d85c*/ 	.word	0x00042510


	//   ....[8]....
        /*d860*/ 	.word	0x00042520


	//   ....[9]....
        /*d864*/ 	.word	0x00042550


	//   ....[10]....
        /*d868*/ 	.word	0x00042560


	//   ....[11]....
        /*d86c*/ 	.word	0x00042570


	//   ....[12]....
        /*d870*/ 	.word	0x00042580


	//   ....[13]....
        /*d874*/ 	.word	0x000425b0


	//   ....[14]....
        /*d878*/ 	.word	0x000425c0


	//   ....[15]....
        /*d87c*/ 	.word	0x000425d0


	//   ....[16]....
        /*d880*/ 	.word	0x000425e0


	//   ....[17]....
        /*d884*/ 	.word	0x00042610


	//   ....[18]....
        /*d888*/ 	.word	0x00042620


	//   ....[19]....
        /*d88c*/ 	.word	0x00042630


	//   ....[20]....
        /*d890*/ 	.word	0x00042640


	//   ....[21]....
        /*d894*/ 	.word	0x00042670


	//   ....[22]....
        /*d898*/ 	.word	0x00042680


	//   ....[23]....
        /*d89c*/ 	.word	0x00042690


	//   ....[24]....
        /*d8a0*/ 	.word	0x000426a0


	//   ....[25]....
        /*d8a4*/ 	.word	0x000426d0


	//   ....[26]....
        /*d8a8*/ 	.word	0x000426e0


	//   ....[27]....
        /*d8ac*/ 	.word	0x000426f0


	//   ....[28]....
        /*d8b0*/ 	.word	0x00042700


	//   ....[29]....
        /*d8b4*/ 	.word	0x00042730


	//   ....[30]....
        /*d8b8*/ 	.word	0x00042740


	//   ....[31]....
        /*d8bc*/ 	.word	0x00042750


	//   ....[32]....
        /*d8c0*/ 	.word	0x00042760


	//   ....[33]....
        /*d8c4*/ 	.word	0x00042790


	//   ....[34]....
        /*d8c8*/ 	.word	0x000427a0


	//   ....[35]....
        /*d8cc*/ 	.word	0x000427b0


	//   ....[36]....
        /*d8d0*/ 	.word	0x000427c0


	//   ....[37]....
        /*d8d4*/ 	.word	0x000427f0


	//   ....[38]....
        /*d8d8*/ 	.word	0x00042800


	//   ....[39]....
        /*d8dc*/ 	.word	0x00042810


	//   ....[40]....
        /*d8e0*/ 	.word	0x00042820


	//   ....[41]....
        /*d8e4*/ 	.word	0x00042850


	//   ....[42]....
        /*d8e8*/ 	.word	0x00042860


	//   ....[43]....
        /*d8ec*/ 	.word	0x00042870


	//   ....[44]....
        /*d8f0*/ 	.word	0x00042880


	//   ....[45]....
        /*d8f4*/ 	.word	0x000428b0


	//   ....[46]....
        /*d8f8*/ 	.word	0x000428c0


	//   ....[47]....
        /*d8fc*/ 	.word	0x000428d0


	//   ....[48]....
        /*d900*/ 	.word	0x000428e0


	//   ....[49]....
        /*d904*/ 	.word	0x00042910


	//   ....[50]....
        /*d908*/ 	.word	0x00042920


	//   ....[51]....
        /*d90c*/ 	.word	0x00042930


	//   ....[52]....
        /*d910*/ 	.word	0x00042940


	//   ....[53]....
        /*d914*/ 	.word	0x00042970


	//   ....[54]....
        /*d918*/ 	.word	0x00042980


	//   ....[55]....
        /*d91c*/ 	.word	0x00042990


	//   ....[56]....
        /*d920*/ 	.word	0x000429a0


	//   ....[57]....
        /*d924*/ 	.word	0x000429d0


	//   ....[58]....
        /*d928*/ 	.word	0x000429e0


	//   ....[59]....
        /*d92c*/ 	.word	0x000429f0


	//   ....[60]....
        /*d930*/ 	.word	0x00042a00


	//   ....[61]....
        /*d934*/ 	.word	0x00042a30


	//   ....[62]....
        /*d938*/ 	.word	0x00042a40


	//   ....[63]....
        /*d93c*/ 	.word	0x00042a50


	//   ....[64]....
        /*d940*/ 	.word	0x00042a60


	//   ....[65]....
        /*d944*/ 	.word	0x00042a90


	//   ....[66]....
        /*d948*/ 	.word	0x00042aa0


	//   ....[67]....
        /*d94c*/ 	.word	0x00042ab0


	//   ....[68]....
        /*d950*/ 	.word	0x00042ac0


	//   ....[69]....
        /*d954*/ 	.word	0x00042af0


	//   ....[70]....
        /*d958*/ 	.word	0x00042b00


	//   ....[71]....
        /*d95c*/ 	.word	0x00042b10


	//   ....[72]....
        /*d960*/ 	.word	0x00042b20


	//   ....[73]....
        /*d964*/ 	.word	0x00042b50


	//   ....[74]....
        /*d968*/ 	.word	0x00042b60


	//   ....[75]....
        /*d96c*/ 	.word	0x00042b70


	//   ....[76]....
        /*d970*/ 	.word	0x00042b80


	//   ....[77]....
        /*d974*/ 	.word	0x00042bb0


	//   ....[78]....
        /*d978*/ 	.word	0x00042bc0


	//   ....[79]....
        /*d97c*/ 	.word	0x00042bd0


	//   ....[80]....
        /*d980*/ 	.word	0x00042be0


	//   ....[81]....
        /*d984*/ 	.word	0x00042c10


	//   ....[82]....
        /*d988*/ 	.word	0x00042c20


	//   ....[83]....
        /*d98c*/ 	.word	0x00042c30


	//   ....[84]....
        /*d990*/ 	.word	0x00042c40


	//   ....[85]....
        /*d994*/ 	.word	0x00042c70


	//   ....[86]....
        /*d998*/ 	.word	0x00042c80


	//   ....[87]....
        /*d99c*/ 	.word	0x00042c90


	//   ....[88]....
        /*d9a0*/ 	.word	0x00042ca0


	//   ....[89]....
        /*d9a4*/ 	.word	0x00042cd0


	//   ....[90]....
        /*d9a8*/ 	.word	0x00042ce0


	//   ....[91]....
        /*d9ac*/ 	.word	0x00042cf0


	//   ....[92]....
        /*d9b0*/ 	.word	0x00042d00


	//   ....[93]....
        /*d9b4*/ 	.word	0x00042d30


	//   ....[94]....
        /*d9b8*/ 	.word	0x00042d40


	//   ....[95]....
        /*d9bc*/ 	.word	0x00042d50


	//   ....[96]....
        /*d9c0*/ 	.word	0x00042d60


	//   ....[97]....
        /*d9c4*/ 	.word	0x00042d90


	//   ....[98]....
        /*d9c8*/ 	.word	0x00042da0


	//   ....[99]....
        /*d9cc*/ 	.word	0x00042db0


	//   ....[100]....
        /*d9d0*/ 	.word	0x00042dc0


	//   ....[101]....
        /*d9d4*/ 	.word	0x00042df0


	//   ....[102]....
        /*d9d8*/ 	.word	0x00042e00


	//   ....[103]....
        /*d9dc*/ 	.word	0x00042e10


	//   ....[104]....
        /*d9e0*/ 	.word	0x00042e20


	//   ....[105]....
        /*d9e4*/ 	.word	0x00042e50


	//   ....[106]....
        /*d9e8*/ 	.word	0x00042e60


	//   ....[107]....
        /*d9ec*/ 	.word	0x00042e70


	//   ....[108]....
        /*d9f0*/ 	.word	0x00042e80


	//   ....[109]....
        /*d9f4*/ 	.word	0x00042eb0


	//   ....[110]....
        /*d9f8*/ 	.word	0x00042ec0


	//   ....[111]....
        /*d9fc*/ 	.word	0x00042ed0


	//   ....[112]....
        /*da00*/ 	.word	0x00042ee0


	//   ....[113]....
        /*da04*/ 	.word	0x00042f10


	//   ....[114]....
        /*da08*/ 	.word	0x00042f20


	//   ....[115]....
        /*da0c*/ 	.word	0x00042f30


	//   ....[116]....
        /*da10*/ 	.word	0x00042f40


	//   ....[117]....
        /*da14*/ 	.word	0x00042f70


	//   ....[118]....
        /*da18*/ 	.word	0x00042f80


	//   ....[119]....
        /*da1c*/ 	.word	0x00042f90


	//   ....[120]....
        /*da20*/ 	.word	0x00042fa0


	//   ....[121]....
        /*da24*/ 	.word	0x00042fd0


	//   ....[122]....
        /*da28*/ 	.word	0x00042fe0


	//   ....[123]....
        /*da2c*/ 	.word	0x00042ff0


	//   ....[124]....
        /*da30*/ 	.word	0x00043000


	//   ....[125]....
        /*da34*/ 	.word	0x00043030


	//   ....[126]....
        /*da38*/ 	.word	0x00043040


	//   ....[127]....
        /*da3c*/ 	.word	0x00043050


	//   ....[128]....
        /*da40*/ 	.word	0x00043060


	//   ....[129]....
        /*da44*/ 	.word	0x00043090


	//   ....[130]....
        /*da48*/ 	.word	0x000430a0


	//   ....[131]....
        /*da4c*/ 	.word	0x000430b0


	//   ....[132]....
        /*da50*/ 	.word	0x000430c0


	//   ....[133]....
        /*da54*/ 	.word	0x000430f0


	//   ....[134]....
        /*da58*/ 	.word	0x00043100


	//   ....[135]....
        /*da5c*/ 	.word	0x00043110


	//   ....[136]....
        /*da60*/ 	.word	0x00043120


	//   ....[137]....
        /*da64*/ 	.word	0x00043150


	//   ....[138]....
        /*da68*/ 	.word	0x00043160


	//   ....[139]....
        /*da6c*/ 	.word	0x00043170


	//   ....[140]....
        /*da70*/ 	.word	0x00043180


	//   ....[141]....
        /*da74*/ 	.word	0x000431b0


	//   ....[142]....
        /*da78*/ 	.word	0x000431c0


	//   ....[143]....
        /*da7c*/ 	.word	0x000431d0


	//   ....[144]....
        /*da80*/ 	.word	0x000431e0


	//   ....[145]....
        /*da84*/ 	.word	0x00043210


	//   ....[146]....
        /*da88*/ 	.word	0x00043220


	//   ....[147]....
        /*da8c*/ 	.word	0x00043230


	//   ....[148]....
        /*da90*/ 	.word	0x00043240


	//   ....[149]....
        /*da94*/ 	.word	0x00043270


	//   ....[150]....
        /*da98*/ 	.word	0x00043280


	//   ....[151]....
        /*da9c*/ 	.word	0x00043290


	//   ....[152]....
        /*daa0*/ 	.word	0x000432a0


	//   ....[153]....
        /*daa4*/ 	.word	0x000432d0


	//   ....[154]....
        /*daa8*/ 	.word	0x000432e0


	//   ....[155]....
        /*daac*/ 	.word	0x000432f0


	//   ....[156]....
        /*dab0*/ 	.word	0x00043300


	//   ....[157]....
        /*dab4*/ 	.word	0x00043330


	//   ....[158]....
        /*dab8*/ 	.word	0x00043340


	//   ....[159]....
        /*dabc*/ 	.word	0x00043350


	//   ....[160]....
        /*dac0*/ 	.word	0x00043360


	//   ....[161]....
        /*dac4*/ 	.word	0x00043390


	//   ....[162]....
        /*dac8*/ 	.word	0x000433a0


	//   ....[163]....
        /*dacc*/ 	.word	0x000433b0


	//   ....[164]....
        /*dad0*/ 	.word	0x000433c0


	//   ....[165]....
        /*dad4*/ 	.word	0x000433f0


	//   ....[166]....
        /*dad8*/ 	.word	0x00043400


	//   ....[167]....
        /*dadc*/ 	.word	0x00043410


	//   ....[168]....
        /*dae0*/ 	.word	0x00043420


	//   ....[169]....
        /*dae4*/ 	.word	0x00043450


	//   ....[170]....
        /*dae8*/ 	.word	0x00043460


	//   ....[171]....
        /*daec*/ 	.word	0x00043470


	//   ....[172]....
        /*daf0*/ 	.word	0x00043480


	//   ....[173]....
        /*daf4*/ 	.word	0x000434b0


	//   ....[174]....
        /*daf8*/ 	.word	0x000434c0


	//   ....[175]....
        /*dafc*/ 	.word	0x000434d0


	//   ....[176]....
        /*db00*/ 	.word	0x000434e0


	//   ....[177]....
        /*db04*/ 	.word	0x00043510


	//   ....[178]....
        /*db08*/ 	.word	0x00043520


	//   ....[179]....
        /*db0c*/ 	.word	0x00043530


	//   ....[180]....
        /*db10*/ 	.word	0x00043540


	//   ....[181]....
        /*db14*/ 	.word	0x00043570


	//   ....[182]....
        /*db18*/ 	.word	0x00043580


	//   ....[183]....
        /*db1c*/ 	.word	0x00043590


	//   ....[184]....
        /*db20*/ 	.word	0x000435a0


	//   ....[185]....
        /*db24*/ 	.word	0x000435d0


	//   ....[186]....
        /*db28*/ 	.word	0x000435e0


	//   ....[187]....
        /*db2c*/ 	.word	0x000435f0


	//   ....[188]....
        /*db30*/ 	.word	0x00043600


	//   ....[189]....
        /*db34*/ 	.word	0x00043630


	//   ....[190]....
        /*db38*/ 	.word	0x00043640


	//   ....[191]....
        /*db3c*/ 	.word	0x00043650


	//   ....[192]....
        /*db40*/ 	.word	0x00043660


	//   ....[193]....
        /*db44*/ 	.word	0x00043690


	//   ....[194]....
        /*db48*/ 	.word	0x000436a0


	//   ....[195]....
        /*db4c*/ 	.word	0x000436b0


	//   ....[196]....
        /*db50*/ 	.word	0x000436c0


	//   ....[197]....
        /*db54*/ 	.word	0x000436f0


	//   ....[198]....
        /*db58*/ 	.word	0x00043700


	//   ....[199]....
        /*db5c*/ 	.word	0x00043710


	//   ....[200]....
        /*db60*/ 	.word	0x00043720


	//   ....[201]....
        /*db64*/ 	.word	0x00043750


	//   ....[202]....
        /*db68*/ 	.word	0x00043760


	//   ....[203]....
        /*db6c*/ 	.word	0x00043770


	//   ....[204]....
        /*db70*/ 	.word	0x00043780


	//   ....[205]....
        /*db74*/ 	.word	0x000437b0


	//   ....[206]....
        /*db78*/ 	.word	0x000437c0


	//   ....[207]....
        /*db7c*/ 	.word	0x000437d0


	//   ....[208]....
        /*db80*/ 	.word	0x000437e0


	//   ....[209]....
        /*db84*/ 	.word	0x00043810


	//   ....[210]....
        /*db88*/ 	.word	0x00043820


	//   ....[211]....
        /*db8c*/ 	.word	0x00043830


	//   ....[212]....
        /*db90*/ 	.word	0x00043840


	//   ....[213]....
        /*db94*/ 	.word	0x00043870


	//   ....[214]....
        /*db98*/ 	.word	0x00043880


	//   ....[215]....
        /*db9c*/ 	.word	0x00043890


	//   ....[216]....
        /*dba0*/ 	.word	0x000438a0


	//   ....[217]....
        /*dba4*/ 	.word	0x000438d0


	//   ....[218]....
        /*dba8*/ 	.word	0x000438e0


	//   ....[219]....
        /*dbac*/ 	.word	0x000438f0


	//   ....[220]....
        /*dbb0*/ 	.word	0x00043900


	//   ....[221]....
        /*dbb4*/ 	.word	0x00043930


	//   ....[222]....
        /*dbb8*/ 	.word	0x00043940


	//   ....[223]....
        /*dbbc*/ 	.word	0x00043950


	//   ....[224]....
        /*dbc0*/ 	.word	0x00043960


	//   ....[225]....
        /*dbc4*/ 	.word	0x00043990


	//   ....[226]....
        /*dbc8*/ 	.word	0x000439a0


	//   ....[227]....
        /*dbcc*/ 	.word	0x000439b0


	//   ....[228]....
        /*dbd0*/ 	.word	0x000439c0


	//   ....[229]....
        /*dbd4*/ 	.word	0x000439f0


	//   ....[230]....
        /*dbd8*/ 	.word	0x00043a00


	//   ....[231]....
        /*dbdc*/ 	.word	0x00043a10


	//   ....[232]....
        /*dbe0*/ 	.word	0x00043a20


	//   ....[233]....
        /*dbe4*/ 	.word	0x00043a50


	//   ....[234]....
        /*dbe8*/ 	.word	0x00043a60


	//   ....[235]....
        /*dbec*/ 	.word	0x00043a70


	//   ....[236]....
        /*dbf0*/ 	.word	0x00043a80


	//   ....[237]....
        /*dbf4*/ 	.word	0x00043ab0


	//   ....[238]....
        /*dbf8*/ 	.word	0x00043ac0


	//   ....[239]....
        /*dbfc*/ 	.word	0x00043ad0


	//   ....[240]....
        /*dc00*/ 	.word	0x00043ae0


	//   ....[241]....
        /*dc04*/ 	.word	0x00043b10


	//   ....[242]....
        /*dc08*/ 	.word	0x00043b20


	//   ....[243]....
        /*dc0c*/ 	.word	0x00043b30


	//   ....[244]....
        /*dc10*/ 	.word	0x00043b40


	//   ....[245]....
        /*dc14*/ 	.word	0x00043b70


	//   ....[246]....
        /*dc18*/ 	.word	0x00043b80


	//   ....[247]....
        /*dc1c*/ 	.word	0x00043b90


	//   ....[248]....
        /*dc20*/ 	.word	0x00043ba0


	//   ....[249]....
        /*dc24*/ 	.word	0x00043bd0


	//   ....[250]....
        /*dc28*/ 	.word	0x00043be0


	//   ....[251]....
        /*dc2c*/ 	.word	0x00043bf0


	//   ....[252]....
        /*dc30*/ 	.word	0x00043c00


	//   ....[253]....
        /*dc34*/ 	.word	0x00043c30


	//   ....[254]....
        /*dc38*/ 	.word	0x00043c40


	//   ....[255]....
        /*dc3c*/ 	.word	0x00043c50


	//   ....[0]....
        /*dc40*/ 	.word	0x00043c60


	//   ....[1]....
        /*dc44*/ 	.word	0x00043c90


	//   ....[2]....
        /*dc48*/ 	.word	0x00043ca0


	//   ....[3]....
        /*dc4c*/ 	.word	0x00043cb0


	//   ....[4]....
        /*dc50*/ 	.word	0x00043cc0


	//   ....[5]....
        /*dc54*/ 	.word	0x00043cf0


	//   ....[6]....
        /*dc58*/ 	.word	0x00043d00


	//   ....[7]....
        /*dc5c*/ 	.word	0x00043d10


	//   ....[8]....
        /*dc60*/ 	.word	0x00043d20


	//   ....[9]....
        /*dc64*/ 	.word	0x00043d50


	//   ....[10]....
        /*dc68*/ 	.word	0x00043d60


	//   ....[11]....
        /*dc6c*/ 	.word	0x00043d70


	//   ....[12]....
        /*dc70*/ 	.word	0x00043d80


	//   ....[13]....
        /*dc74*/ 	.word	0x00043db0


	//   ....[14]....
        /*dc78*/ 	.word	0x00043dc0


	//   ....[15]....
        /*dc7c*/ 	.word	0x00043dd0


	//   ....[16]....
        /*dc80*/ 	.word	0x00043de0


	//   ....[17]....
        /*dc84*/ 	.word	0x00043e10


	//   ....[18]....
        /*dc88*/ 	.word	0x00043e20


	//   ....[19]....
        /*dc8c*/ 	.word	0x00043e30


	//   ....[20]....
        /*dc90*/ 	.word	0x00043e40


	//   ....[21]....
        /*dc94*/ 	.word	0x00043e70


	//   ....[22]....
        /*dc98*/ 	.word	0x00043e80


	//   ....[23]....
        /*dc9c*/ 	.word	0x00043e90


	//   ....[24]....
        /*dca0*/ 	.word	0x00043ea0


	//   ....[25]....
        /*dca4*/ 	.word	0x00043ed0


	//   ....[26]....
        /*dca8*/ 	.word	0x00043ee0


	//   ....[27]....
        /*dcac*/ 	.word	0x00043ef0


	//   ....[28]....
        /*dcb0*/ 	.word	0x00043f00


	//   ....[29]....
        /*dcb4*/ 	.word	0x00043f30


	//   ....[30]....
        /*dcb8*/ 	.word	0x00043f40


	//   ....[31]....
        /*dcbc*/ 	.word	0x00043f50


	//   ....[32]....
        /*dcc0*/ 	.word	0x00043f60


	//   ....[33]....
        /*dcc4*/ 	.word	0x00043f90


	//   ....[34]....
        /*dcc8*/ 	.word	0x00043fa0


	//   ....[35]....
        /*dccc*/ 	.word	0x00043fb0


	//   ....[36]....
        /*dcd0*/ 	.word	0x00043fc0


	//   ....[37]....
        /*dcd4*/ 	.word	0x00043ff0


	//   ....[38]....
        /*dcd8*/ 	.word	0x00044000


	//   ....[39]....
        /*dcdc*/ 	.word	0x00044010


	//   ....[40]....
        /*dce0*/ 	.word	0x00044020


	//   ....[41]....
        /*dce4*/ 	.word	0x00044050


	//   ....[42]....
        /*dce8*/ 	.word	0x00044060


	//   ....[43]....
        /*dcec*/ 	.word	0x00044070


	//   ....[44]....
        /*dcf0*/ 	.word	0x00044080


	//   ....[45]....
        /*dcf4*/ 	.word	0x000440b0


	//   ....[46]....
        /*dcf8*/ 	.word	0x000440c0


	//   ....[47]....
        /*dcfc*/ 	.word	0x000440d0


	//   ....[48]....
        /*dd00*/ 	.word	0x000440e0


	//   ....[49]....
        /*dd04*/ 	.word	0x00044110


	//   ....[50]....
        /*dd08*/ 	.word	0x00044120


	//   ....[51]....
        /*dd0c*/ 	.word	0x00044130


	//   ....[52]....
        /*dd10*/ 	.word	0x00044140


	//   ....[53]....
        /*dd14*/ 	.word	0x00044170


	//   ....[54]....
        /*dd18*/ 	.word	0x00044180


	//   ....[55]....
        /*dd1c*/ 	.word	0x00044190


	//   ....[56]....
        /*dd20*/ 	.word	0x000441a0


	//   ....[57]....
        /*dd24*/ 	.word	0x000441d0


	//   ....[58]....
        /*dd28*/ 	.word	0x000441e0


	//   ....[59]....
        /*dd2c*/ 	.word	0x000441f0


	//   ....[60]....
        /*dd30*/ 	.word	0x00044200


	//   ....[61]....
        /*dd34*/ 	.word	0x00044230


	//   ....[62]....
        /*dd38*/ 	.word	0x00044240


	//   ....[63]....
        /*dd3c*/ 	.word	0x00044250


	//   ....[64]....
        /*dd40*/ 	.word	0x00044260


	//   ....[65]....
        /*dd44*/ 	.word	0x00044290


	//   ....[66]....
        /*dd48*/ 	.word	0x000442a0


	//   ....[67]....
        /*dd4c*/ 	.word	0x000442b0


	//   ....[68]....
        /*dd50*/ 	.word	0x000442c0


	//   ....[69]....
        /*dd54*/ 	.word	0x000442f0


	//   ....[70]....
        /*dd58*/ 	.word	0x00044300


	//   ....[71]....
        /*dd5c*/ 	.word	0x00044310


	//   ....[72]....
        /*dd60*/ 	.word	0x00044320


	//   ....[73]....
        /*dd64*/ 	.word	0x00044350


	//   ....[74]....
        /*dd68*/ 	.word	0x00044360


	//   ....[75]....
        /*dd6c*/ 	.word	0x00044370


	//   ....[76]....
        /*dd70*/ 	.word	0x00044380


	//   ....[77]....
        /*dd74*/ 	.word	0x000443b0


	//   ....[78]....
        /*dd78*/ 	.word	0x000443c0


	//   ....[79]....
        /*dd7c*/ 	.word	0x000443d0


	//   ....[80]....
        /*dd80*/ 	.word	0x000443e0


	//   ....[81]....
        /*dd84*/ 	.word	0x00044410


	//   ....[82]....
        /*dd88*/ 	.word	0x00044420


	//   ....[83]....
        /*dd8c*/ 	.word	0x00044430


	//   ....[84]....
        /*dd90*/ 	.word	0x00044440


	//   ....[85]....
        /*dd94*/ 	.word	0x00044470


	//   ....[86]....
        /*dd98*/ 	.word	0x00044480


	//   ....[87]....
        /*dd9c*/ 	.word	0x00044490


	//   ....[88]....
        /*dda0*/ 	.word	0x000444a0


	//   ....[89]....
        /*dda4*/ 	.word	0x000444d0


	//   ....[90]....
        /*dda8*/ 	.word	0x000444e0


	//   ....[91]....
        /*ddac*/ 	.word	0x000444f0


	//   ....[92]....
        /*ddb0*/ 	.word	0x00044500


	//   ....[93]....
        /*ddb4*/ 	.word	0x00044530


	//   ....[94]....
        /*ddb8*/ 	.word	0x00044540


	//   ....[95]....
        /*ddbc*/ 	.word	0x00044550


	//   ....[96]....
        /*ddc0*/ 	.word	0x00044560


	//   ....[97]....
        /*ddc4*/ 	.word	0x00044590


	//   ....[98]....
        /*ddc8*/ 	.word	0x000445a0


	//   ....[99]....
        /*ddcc*/ 	.word	0x000445b0


	//   ....[100]....
        /*ddd0*/ 	.word	0x000445c0


	//   ....[101]....
        /*ddd4*/ 	.word	0x000445f0


	//   ....[102]....
        /*ddd8*/ 	.word	0x00044600


	//   ....[103]....
        /*dddc*/ 	.word	0x00044610


	//   ....[104]....
        /*dde0*/ 	.word	0x00044620


	//   ....[105]....
        /*dde4*/ 	.word	0x00044650


	//   ....[106]....
        /*dde8*/ 	.word	0x00044660


	//   ....[107]....
        /*ddec*/ 	.word	0x00044670


	//   ....[108]....
        /*ddf0*/ 	.word	0x00044680


	//   ....[109]....
        /*ddf4*/ 	.word	0x000446b0


	//   ....[110]....
        /*ddf8*/ 	.word	0x000446c0


	//   ....[111]....
        /*ddfc*/ 	.word	0x000446d0


	//   ....[112]....
        /*de00*/ 	.word	0x000446e0


	//   ....[113]....
        /*de04*/ 	.word	0x00044710


	//   ....[114]....
        /*de08*/ 	.word	0x00044720


	//   ....[115]....
        /*de0c*/ 	.word	0x00044730


	//   ....[116]....
        /*de10*/ 	.word	0x00044740


	//   ....[117]....
        /*de14*/ 	.word	0x00044770


	//   ....[118]....
        /*de18*/ 	.word	0x00044780


	//   ....[119]....
        /*de1c*/ 	.word	0x00044790


	//   ....[120]....
        /*de20*/ 	.word	0x000447a0


	//   ....[121]....
        /*de24*/ 	.word	0x000447d0


	//   ....[122]....
        /*de28*/ 	.word	0x000447e0


	//   ....[123]....
        /*de2c*/ 	.word	0x000447f0


	//   ....[124]....
        /*de30*/ 	.word	0x00044800


	//   ....[125]....
        /*de34*/ 	.word	0x00044830


	//   ....[126]....
        /*de38*/ 	.word	0x00044840


	//   ....[127]....
        /*de3c*/ 	.word	0x00044850


	//   ....[128]....
        /*de40*/ 	.word	0x00044860


	//   ....[129]....
        /*de44*/ 	.word	0x00044890


	//   ....[130]....
        /*de48*/ 	.word	0x000448a0


	//   ....[131]....
        /*de4c*/ 	.word	0x000448b0


	//   ....[132]....
        /*de50*/ 	.word	0x000448c0


	//   ....[133]....
        /*de54*/ 	.word	0x000448f0


	//   ....[134]....
        /*de58*/ 	.word	0x00044900


	//   ....[135]....
        /*de5c*/ 	.word	0x00044910


	//   ....[136]....
        /*de60*/ 	.word	0x00044920


	//   ....[137]....
        /*de64*/ 	.word	0x00044950


	//   ....[138]....
        /*de68*/ 	.word	0x00044960


	//   ....[139]....
        /*de6c*/ 	.word	0x00044970


	//   ....[140]....
        /*de70*/ 	.word	0x00044980


	//   ....[141]....
        /*de74*/ 	.word	0x000449b0


	//   ....[142]....
        /*de78*/ 	.word	0x000449c0


	//   ....[143]....
        /*de7c*/ 	.word	0x000449d0


	//   ....[144]....
        /*de80*/ 	.word	0x000449e0


	//   ....[145]....
        /*de84*/ 	.word	0x00044a10


	//   ....[146]....
        /*de88*/ 	.word	0x00044a20


	//   ....[147]....
        /*de8c*/ 	.word	0x00044a30


	//   ....[148]....
        /*de90*/ 	.word	0x00044a40


	//   ....[149]....
        /*de94*/ 	.word	0x00044a70


	//   ....[150]....
        /*de98*/ 	.word	0x00044a80


	//   ....[151]....
        /*de9c*/ 	.word	0x00044a90


	//   ....[152]....
        /*dea0*/ 	.word	0x00044aa0


	//   ....[153]....
        /*dea4*/ 	.word	0x00044ad0


	//   ....[154]....
        /*dea8*/ 	.word	0x00044ae0


	//   ....[155]....
        /*deac*/ 	.word	0x00044af0


	//   ....[156]....
        /*deb0*/ 	.word	0x00044b00


	//   ....[157]....
        /*deb4*/ 	.word	0x00044b30


	//   ....[158]....
        /*deb8*/ 	.word	0x00044b40


	//   ....[159]....
        /*debc*/ 	.word	0x00044b50


	//   ....[160]....
        /*dec0*/ 	.word	0x00044b60


	//   ....[161]....
        /*dec4*/ 	.word	0x00044b90


	//   ....[162]....
        /*dec8*/ 	.word	0x00044ba0


	//   ....[163]....
        /*decc*/ 	.word	0x00044bb0


	//   ....[164]....
        /*ded0*/ 	.word	0x00044bc0


	//   ....[165]....
        /*ded4*/ 	.word	0x00044bf0


	//   ....[166]....
        /*ded8*/ 	.word	0x00044c00


	//   ....[167]....
        /*dedc*/ 	.word	0x00044c10


	//   ....[168]....
        /*dee0*/ 	.word	0x00044c20


	//   ....[169]....
        /*dee4*/ 	.word	0x00044c50


	//   ....[170]....
        /*dee8*/ 	.word	0x00044c60


	//   ....[171]....
        /*deec*/ 	.word	0x00044c70


	//   ....[172]....
        /*def0*/ 	.word	0x00044c80


	//   ....[173]....
        /*def4*/ 	.word	0x00044cb0


	//   ....[174]....
        /*def8*/ 	.word	0x00044cc0


	//   ....[175]....
        /*defc*/ 	.word	0x00044cd0


	//   ....[176]....
        /*df00*/ 	.word	0x00044ce0


	//   ....[177]....
        /*df04*/ 	.word	0x00044d10


	//   ....[178]....
        /*df08*/ 	.word	0x00044d20


	//   ....[179]....
        /*df0c*/ 	.word	0x00044d30


	//   ....[180]....
        /*df10*/ 	.word	0x00044d40


	//   ....[181]....
        /*df14*/ 	.word	0x00044d70


	//   ....[182]....
        /*df18*/ 	.word	0x00044d80


	//   ....[183]....
        /*df1c*/ 	.word	0x00044d90


	//   ....[184]....
        /*df20*/ 	.word	0x00044da0


	//   ....[185]....
        /*df24*/ 	.word	0x00044dd0


	//   ....[186]....
        /*df28*/ 	.word	0x00044de0


	//   ....[187]....
        /*df2c*/ 	.word	0x00044df0


	//   ....[188]....
        /*df30*/ 	.word	0x00044e00


	//   ....[189]....
        /*df34*/ 	.word	0x00044e30


	//   ....[190]....
        /*df38*/ 	.word	0x00044e40


	//   ....[191]....
        /*df3c*/ 	.word	0x00044e50


	//   ....[192]....
        /*df40*/ 	.word	0x00044e60


	//   ....[193]....
        /*df44*/ 	.word	0x00044e90


	//   ....[194]....
        /*df48*/ 	.word	0x00044ea0


	//   ....[195]....
        /*df4c*/ 	.word	0x00044eb0


	//   ....[196]....
        /*df50*/ 	.word	0x00044ec0


	//   ....[197]....
        /*df54*/ 	.word	0x00044ef0


	//   ....[198]....
        /*df58*/ 	.word	0x00044f00


	//   ....[199]....
        /*df5c*/ 	.word	0x00044f10


	//   ....[200]....
        /*df60*/ 	.word	0x00044f20


	//   ....[201]....
        /*df64*/ 	.word	0x00044f50


	//   ....[202]....
        /*df68*/ 	.word	0x00044f60


	//   ....[203]....
        /*df6c*/ 	.word	0x00044f70


	//   ....[204]....
        /*df70*/ 	.word	0x00044f80


	//   ....[205]....
        /*df74*/ 	.word	0x00044fb0


	//   ....[206]....
        /*df78*/ 	.word	0x00044fc0


	//   ....[207]....
        /*df7c*/ 	.word	0x00044fd0


	//   ....[208]....
        /*df80*/ 	.word	0x00044fe0


	//   ....[209]....
        /*df84*/ 	.word	0x00045010


	//   ....[210]....
        /*df88*/ 	.word	0x00045020


	//   ....[211]....
        /*df8c*/ 	.word	0x00045030


	//   ....[212]....
        /*df90*/ 	.word	0x00045040


	//   ....[213]....
        /*df94*/ 	.word	0x00045070


	//   ....[214]....
        /*df98*/ 	.word	0x00045080


	//   ....[215]....
        /*df9c*/ 	.word	0x00045090


	//   ....[216]....
        /*dfa0*/ 	.word	0x000450a0


	//   ....[217]....
        /*dfa4*/ 	.word	0x000450d0


	//   ....[218]....
        /*dfa8*/ 	.word	0x000450e0


	//   ....[219]....
        /*dfac*/ 	.word	0x000450f0


	//   ....[220]....
        /*dfb0*/ 	.word	0x00045100


	//   ....[221]....
        /*dfb4*/ 	.word	0x00045130


	//   ....[222]....
        /*dfb8*/ 	.word	0x00045140


	//   ....[223]....
        /*dfbc*/ 	.word	0x00045150


	//   ....[224]....
        /*dfc0*/ 	.word	0x00045160


	//   ....[225]....
        /*dfc4*/ 	.word	0x00045190


	//   ....[226]....
        /*dfc8*/ 	.word	0x000451a0


	//   ....[227]....
        /*dfcc*/ 	.word	0x000451b0


	//   ....[228]....
        /*dfd0*/ 	.word	0x000451c0


	//   ....[229]....
        /*dfd4*/ 	.word	0x000451f0


	//   ....[230]....
        /*dfd8*/ 	.word	0x00045200


	//   ....[231]....
        /*dfdc*/ 	.word	0x00045210


	//   ....[232]....
        /*dfe0*/ 	.word	0x00045220


	//   ....[233]....
        /*dfe4*/ 	.word	0x00045250


	//   ....[234]....
        /*dfe8*/ 	.word	0x00045260


	//   ....[235]....
        /*dfec*/ 	.word	0x00045270


	//   ....[236]....
        /*dff0*/ 	.word	0x00045280


	//   ....[237]....
        /*dff4*/ 	.word	0x000452b0


	//   ....[238]....
        /*dff8*/ 	.word	0x000452c0


	//   ....[239]....
        /*dffc*/ 	.word	0x000452d0


	//   ....[240]....
        /*e000*/ 	.word	0x000452e0


	//   ....[241]....
        /*e004*/ 	.word	0x00045310


	//   ....[242]....
        /*e008*/ 	.word	0x00045320


	//   ....[243]....
        /*e00c*/ 	.word	0x00045330


	//   ....[244]....
        /*e010*/ 	.word	0x00045340


	//   ....[245]....
        /*e014*/ 	.word	0x00045370


	//   ....[246]....
        /*e018*/ 	.word	0x00045380


	//   ....[247]....
        /*e01c*/ 	.word	0x00045390


	//   ....[248]....
        /*e020*/ 	.word	0x000453a0


	//   ....[249]....
        /*e024*/ 	.word	0x000453d0


	//   ....[250]....
        /*e028*/ 	.word	0x000453e0


	//   ....[251]....
        /*e02c*/ 	.word	0x000453f0


	//   ....[252]....
        /*e030*/ 	.word	0x00045400


	//   ....[253]....
        /*e034*/ 	.word	0x00045450


	//   ....[254]....
        /*e038*/ 	.word	0x000484b0


	//   ....[255]....
        /*e03c*/ 	.word	0x000484c0


	//   ....[0]....
        /*e040*/ 	.word	0x000484d0


	//   ....[1]....
        /*e044*/ 	.word	0x000484f0


	//   ....[2]....
        /*e048*/ 	.word	0x00048500


	//   ....[3]....
        /*e04c*/ 	.word	0x00048510


	//   ....[4]....
        /*e050*/ 	.word	0x00048520


	//   ....[5]....
        /*e054*/ 	.word	0x00048550


	//   ....[6]....
        /*e058*/ 	.word	0x00048560


	//   ....[7]....
        /*e05c*/ 	.word	0x00048570


	//   ....[8]....
        /*e060*/ 	.word	0x00048580


	//   ....[9]....
        /*e064*/ 	.word	0x000485b0


	//   ....[10]....
        /*e068*/ 	.word	0x000485c0


	//   ....[11]....
        /*e06c*/ 	.word	0x000485d0


	//   ....[12]....
        /*e070*/ 	.word	0x000485e0


	//   ....[13]....
        /*e074*/ 	.word	0x00048610


	//   ....[14]....
        /*e078*/ 	.word	0x00048620


	//   ....[15]....
        /*e07c*/ 	.word	0x00048630


	//   ....[16]....
        /*e080*/ 	.word	0x00048640


	//   ....[17]....
        /*e084*/ 	.word	0x00048670


	//   ....[18]....
        /*e088*/ 	.word	0x00048680


	//   ....[19]....
        /*e08c*/ 	.word	0x00048690


	//   ....[20]....
        /*e090*/ 	.word	0x000486a0


	//   ....[21]....
        /*e094*/ 	.word	0x000486d0


	//   ....[22]....
        /*e098*/ 	.word	0x000486e0


	//   ....[23]....
        /*e09c*/ 	.word	0x000486f0


	//   ....[24]....
        /*e0a0*/ 	.word	0x00048700


	//   ....[25]....
        /*e0a4*/ 	.word	0x00048730


	//   ....[26]....
        /*e0a8*/ 	.word	0x00048740


	//   ....[27]....
        /*e0ac*/ 	.word	0x00048750


	//   ....[28]....
        /*e0b0*/ 	.word	0x00048760


	//   ....[29]....
        /*e0b4*/ 	.word	0x00048790


	//   ....[30]....
        /*e0b8*/ 	.word	0x000487a0


	//   ....[31]....
        /*e0bc*/ 	.word	0x000487b0


	//   ....[32]....
        /*e0c0*/ 	.word	0x000487c0


	//   ....[33]....
        /*e0c4*/ 	.word	0x000487f0


	//   ....[34]....
        /*e0c8*/ 	.word	0x00048800


	//   ....[35]....
        /*e0cc*/ 	.word	0x00048810


	//   ....[36]....
        /*e0d0*/ 	.word	0x00048820


	//   ....[37]....
        /*e0d4*/ 	.word	0x00048850


	//   ....[38]....
        /*e0d8*/ 	.word	0x00048860


	//   ....[39]....
        /*e0dc*/ 	.word	0x00048870


	//   ....[40]....
        /*e0e0*/ 	.word	0x00048880


	//   ....[41]....
        /*e0e4*/ 	.word	0x000488b0


	//   ....[42]....
        /*e0e8*/ 	.word	0x000488c0


	//   ....[43]....
        /*e0ec*/ 	.word	0x000488d0


	//   ....[44]....
        /*e0f0*/ 	.word	0x000488e0


	//   ....[45]....
        /*e0f4*/ 	.word	0x00048910


	//   ....[46]....
        /*e0f8*/ 	.word	0x00048920


	//   ....[47]....
        /*e0fc*/ 	.word	0x00048930


	//   ....[48]....
        /*e100*/ 	.word	0x00048940


	//   ....[49]....
        /*e104*/ 	.word	0x00048970


	//   ....[50]....
        /*e108*/ 	.word	0x00048980


	//   ....[51]....
        /*e10c*/ 	.word	0x00048990


	//   ....[52]....
        /*e110*/ 	.word	0x000489a0


	//   ....[53]....
        /*e114*/ 	.word	0x000489d0


	//   ....[54]....
        /*e118*/ 	.word	0x000489e0


	//   ....[55]....
        /*e11c*/ 	.word	0x000489f0


	//   ....[56]....
        /*e120*/ 	.word	0x00048a00


	//   ....[57]....
        /*e124*/ 	.word	0x00048a30


	//   ....[58]....
        /*e128*/ 	.word	0x00048a40


	//   ....[59]....
        /*e12c*/ 	.word	0x00048a50


	//   ....[60]....
        /*e130*/ 	.word	0x00048a60


	//   ....[61]....
        /*e134*/ 	.word	0x00048a90


	//   ....[62]....
        /*e138*/ 	.word	0x00048aa0


	//   ....[63]....
        /*e13c*/ 	.word	0x00048ab0


	//   ....[64]....
        /*e140*/ 	.word	0x00048ac0


	//   ....[65]....
        /*e144*/ 	.word	0x00048af0


	//   ....[66]....
        /*e148*/ 	.word	0x00048b00


	//   ....[67]....
        /*e14c*/ 	.word	0x00048b10


	//   ....[68]....
        /*e150*/ 	.word	0x00048b20


	//   ....[69]....
        /*e154*/ 	.word	0x00048b50


	//   ....[70]....
        /*e158*/ 	.word	0x00048b60


	//   ....[71]....
        /*e15c*/ 	.word	0x00048b70


	//   ....[72]....
        /*e160*/ 	.word	0x00048b80


	//   ....[73]....
        /*e164*/ 	.word	0x00048bb0


	//   ....[74]....
        /*e168*/ 	.word	0x00048bc0


	//   ....[75]....
        /*e16c*/ 	.word	0x00048bd0


	//   ....[76]....
        /*e170*/ 	.word	0x00048be0


	//   ....[77]....
        /*e174*/ 	.word	0x00048c10


	//   ....[78]....
        /*e178*/ 	.word	0x00048c20


	//   ....[79]....
        /*e17c*/ 	.word	0x00048c30


	//   ....[80]....
        /*e180*/ 	.word	0x00048c40


	//   ....[81]....
        /*e184*/ 	.word	0x00048c70


	//   ....[82]....
        /*e188*/ 	.word	0x00048c80


	//   ....[83]....
        /*e18c*/ 	.word	0x00048c90


	//   ....[84]....
        /*e190*/ 	.word	0x00048ca0


	//   ....[85]....
        /*e194*/ 	.word	0x00048cd0


	//   ....[86]....
        /*e198*/ 	.word	0x00048ce0


	//   ....[87]....
        /*e19c*/ 	.word	0x00048cf0


	//   ....[88]....
        /*e1a0*/ 	.word	0x00048d00


	//   ....[89]....
        /*e1a4*/ 	.word	0x00048d30


	//   ....[90]....
        /*e1a8*/ 	.word	0x00048d40


	//   ....[91]....
        /*e1ac*/ 	.word	0x00048d50


	//   ....[92]....
        /*e1b0*/ 	.word	0x00048d60


	//   ....[93]....
        /*e1b4*/ 	.word	0x00048d90


	//   ....[94]....
        /*e1b8*/ 	.word	0x00048da0


	//   ....[95]....
        /*e1bc*/ 	.word	0x00048db0


	//   ....[96]....
        /*e1c0*/ 	.word	0x00048dc0


	//   ....[97]....
        /*e1c4*/ 	.word	0x00048df0


	//   ....[98]....
        /*e1c8*/ 	.word	0x00048e00


	//   ....[99]....
        /*e1cc*/ 	.word	0x00048e10


	//   ....[100]....
        /*e1d0*/ 	.word	0x00048e20


	//   ....[101]....
        /*e1d4*/ 	.word	0x00048e50


	//   ....[102]....
        /*e1d8*/ 	.word	0x00048e60


	//   ....[103]....
        /*e1dc*/ 	.word	0x00048e70


	//   ....[104]....
        /*e1e0*/ 	.word	0x00048e80


	//   ....[105]....
        /*e1e4*/ 	.word	0x00048eb0


	//   ....[106]....
        /*e1e8*/ 	.word	0x00048ec0


	//   ....[107]....
        /*e1ec*/ 	.word	0x00048ed0


	//   ....[108]....
        /*e1f0*/ 	.word	0x00048ee0


	//   ....[109]....
        /*e1f4*/ 	.word	0x00048f10


	//   ....[110]....
        /*e1f8*/ 	.word	0x00048f20


	//   ....[111]....
        /*e1fc*/ 	.word	0x00048f30


	//   ....[112]....
        /*e200*/ 	.word	0x00048f40


	//   ....[113]....
        /*e204*/ 	.word	0x00048f70


	//   ....[114]....
        /*e208*/ 	.word	0x00048f80


	//   ....[115]....
        /*e20c*/ 	.word	0x00048f90


	//   ....[116]....
        /*e210*/ 	.word	0x00048fa0


	//   ....[117]....
        /*e214*/ 	.word	0x00048fd0


	//   ....[118]....
        /*e218*/ 	.word	0x00048fe0


	//   ....[119]....
        /*e21c*/ 	.word	0x00048ff0


	//   ....[120]....
        /*e220*/ 	.word	0x00049000


	//   ....[121]....
        /*e224*/ 	.word	0x00049030


	//   ....[122]....
        /*e228*/ 	.word	0x00049040


	//   ....[123]....
        /*e22c*/ 	.word	0x00049050


	//   ....[124]....
        /*e230*/ 	.word	0x00049060


	//   ....[125]....
        /*e234*/ 	.word	0x00049090


	//   ....[126]....
        /*e238*/ 	.word	0x000490a0


	//   ....[127]....
        /*e23c*/ 	.word	0x000490b0


	//   ....[128]....
        /*e240*/ 	.word	0x000490c0


	//   ....[129]....
        /*e244*/ 	.word	0x000490f0


	//   ....[130]....
        /*e248*/ 	.word	0x00049100


	//   ....[131]....
        /*e24c*/ 	.word	0x00049110


	//   ....[132]....
        /*e250*/ 	.word	0x00049120


	//   ....[133]....
        /*e254*/ 	.word	0x00049150


	//   ....[134]....
        /*e258*/ 	.word	0x00049160


	//   ....[135]....
        /*e25c*/ 	.word	0x00049170


	//   ....[136]....
        /*e260*/ 	.word	0x00049180


	//   ....[137]....
        /*e264*/ 	.word	0x000491b0


	//   ....[138]....
        /*e268*/ 	.word	0x000491c0


	//   ....[139]....
        /*e26c*/ 	.word	0x000491d0


	//   ....[140]....
        /*e270*/ 	.word	0x000491e0


	//   ....[141]....
        /*e274*/ 	.word	0x00049210


	//   ....[142]....
        /*e278*/ 	.word	0x00049220


	//   ....[143]....
        /*e27c*/ 	.word	0x00049230


	//   ....[144]....
        /*e280*/ 	.word	0x00049240


	//   ....[145]....
        /*e284*/ 	.word	0x00049270


	//   ....[146]....
        /*e288*/ 	.word	0x00049280


	//   ....[147]....
        /*e28c*/ 	.word	0x00049290


	//   ....[148]....
        /*e290*/ 	.word	0x000492a0


	//   ....[149]....
        /*e294*/ 	.word	0x000492d0


	//   ....[150]....
        /*e298*/ 	.word	0x000492e0


	//   ....[151]....
        /*e29c*/ 	.word	0x000492f0


	//   ....[152]....
        /*e2a0*/ 	.word	0x00049300


	//   ....[153]....
        /*e2a4*/ 	.word	0x00049330


	//   ....[154]....
        /*e2a8*/ 	.word	0x00049340


	//   ....[155]....
        /*e2ac*/ 	.word	0x00049350


	//   ....[156]....
        /*e2b0*/ 	.word	0x00049360


	//   ....[157]....
        /*e2b4*/ 	.word	0x00049390


	//   ....[158]....
        /*e2b8*/ 	.word	0x000493a0


	//   ....[159]....
        /*e2bc*/ 	.word	0x000493b0


	//   ....[160]....
        /*e2c0*/ 	.word	0x000493c0


	//   ....[161]....
        /*e2c4*/ 	.word	0x000493f0


	//   ....[162]....
        /*e2c8*/ 	.word	0x00049400


	//   ....[163]....
        /*e2cc*/ 	.word	0x00049410


	//   ....[164]....
        /*e2d0*/ 	.word	0x00049420


	//   ....[165]....
        /*e2d4*/ 	.word	0x00049450


	//   ....[166]....
        /*e2d8*/ 	.word	0x00049460


	//   ....[167]....
        /*e2dc*/ 	.word	0x00049470


	//   ....[168]....
        /*e2e0*/ 	.word	0x00049480


	//   ....[169]....
        /*e2e4*/ 	.word	0x000494b0


	//   ....[170]....
        /*e2e8*/ 	.word	0x000494c0


	//   ....[171]....
        /*e2ec*/ 	.word	0x000494d0


	//   ....[172]....
        /*e2f0*/ 	.word	0x000494e0


	//   ....[173]....
        /*e2f4*/ 	.word	0x00049510


	//   ....[174]....
        /*e2f8*/ 	.word	0x00049520


	//   ....[175]....
        /*e2fc*/ 	.word	0x00049530


	//   ....[176]....
        /*e300*/ 	.word	0x00049540


	//   ....[177]....
        /*e304*/ 	.word	0x00049570


	//   ....[178]....
        /*e308*/ 	.word	0x00049580


	//   ....[179]....
        /*e30c*/ 	.word	0x00049590


	//   ....[180]....
        /*e310*/ 	.word	0x000495a0


	//   ....[181]....
        /*e314*/ 	.word	0x000495d0


	//   ....[182]....
        /*e318*/ 	.word	0x000495e0


	//   ....[183]....
        /*e31c*/ 	.word	0x000495f0


	//   ....[184]....
        /*e320*/ 	.word	0x00049600


	//   ....[185]....
        /*e324*/ 	.word	0x00049630


	//   ....[186]....
        /*e328*/ 	.word	0x00049640


	//   ....[187]....
        /*e32c*/ 	.word	0x00049650


	//   ....[188]....
        /*e330*/ 	.word	0x00049660


	//   ....[189]....
        /*e334*/ 	.word	0x00049690


	//   ....[190]....
        /*e338*/ 	.word	0x000496a0


	//   ....[191]....
        /*e33c*/ 	.word	0x000496b0


	//   ....[192]....
        /*e340*/ 	.word	0x000496c0


	//   ....[193]....
        /*e344*/ 	.word	0x000496f0


	//   ....[194]....
        /*e348*/ 	.word	0x00049700


	//   ....[195]....
        /*e34c*/ 	.word	0x00049710


	//   ....[196]....
        /*e350*/ 	.word	0x00049720


	//   ....[197]....
        /*e354*/ 	.word	0x00049750


	//   ....[198]....
        /*e358*/ 	.word	0x00049760


	//   ....[199]....
        /*e35c*/ 	.word	0x00049770


	//   ....[200]....
        /*e360*/ 	.word	0x00049780


	//   ....[201]....
        /*e364*/ 	.word	0x000497b0


	//   ....[202]....
        /*e368*/ 	.word	0x000497c0


	//   ....[203]....
        /*e36c*/ 	.word	0x000497d0


	//   ....[204]....
        /*e370*/ 	.word	0x000497e0


	//   ....[205]....
        /*e374*/ 	.word	0x00049810


	//   ....[206]....
        /*e378*/ 	.word	0x00049820


	//   ....[207]....
        /*e37c*/ 	.word	0x00049830


	//   ....[208]....
        /*e380*/ 	.word	0x00049840


	//   ....[209]....
        /*e384*/ 	.word	0x00049870


	//   ....[210]....
        /*e388*/ 	.word	0x00049880


	//   ....[211]....
        /*e38c*/ 	.word	0x00049890


	//   ....[212]....
        /*e390*/ 	.word	0x000498a0


	//   ....[213]....
        /*e394*/ 	.word	0x000498d0


	//   ....[214]....
        /*e398*/ 	.word	0x000498e0


	//   ....[215]....
        /*e39c*/ 	.word	0x000498f0


	//   ....[216]....
        /*e3a0*/ 	.word	0x00049900


	//   ....[217]....
        /*e3a4*/ 	.word	0x00049930


	//   ....[218]....
        /*e3a8*/ 	.word	0x00049940


	//   ....[219]....
        /*e3ac*/ 	.word	0x00049950


	//   ....[220]....
        /*e3b0*/ 	.word	0x00049960


	//   ....[221]....
        /*e3b4*/ 	.word	0x00049990


	//   ....[222]....
        /*e3b8*/ 	.word	0x000499a0


	//   ....[223]....
        /*e3bc*/ 	.word	0x000499b0


	//   ....[224]....
        /*e3c0*/ 	.word	0x000499c0


	//   ....[225]....
        /*e3c4*/ 	.word	0x000499f0


	//   ....[226]....
        /*e3c8*/ 	.word	0x00049a00


	//   ....[227]....
        /*e3cc*/ 	.word	0x00049a10


	//   ....[228]....
        /*e3d0*/ 	.word	0x00049a20


	//   ....[229]....
        /*e3d4*/ 	.word	0x00049a50


	//   ....[230]....
        /*e3d8*/ 	.word	0x00049a60


	//   ....[231]....
        /*e3dc*/ 	.word	0x00049a70


	//   ....[232]....
        /*e3e0*/ 	.word	0x00049a80


	//   ....[233]....
        /*e3e4*/ 	.word	0x00049ab0


	//   ....[234]....
        /*e3e8*/ 	.word	0x00049ac0


	//   ....[235]....
        /*e3ec*/ 	.word	0x00049ad0


	//   ....[236]....
        /*e3f0*/ 	.word	0x00049ae0


	//   ....[237]....
        /*e3f4*/ 	.word	0x00049b10


	//   ....[238]....
        /*e3f8*/ 	.word	0x00049b20


	//   ....[239]....
        /*e3fc*/ 	.word	0x00049b30


	//   ....[240]....
        /*e400*/ 	.word	0x00049b40


	//   ....[241]....
        /*e404*/ 	.word	0x00049b70


	//   ....[242]....
        /*e408*/ 	.word	0x00049b80


	//   ....[243]....
        /*e40c*/ 	.word	0x00049b90


	//   ....[244]....
        /*e410*/ 	.word	0x00049ba0


	//   ....[245]....
        /*e414*/ 	.word	0x00049bd0


	//   ....[246]....
        /*e418*/ 	.word	0x00049be0


	//   ....[247]....
        /*e41c*/ 	.word	0x00049bf0


	//   ....[248]....
        /*e420*/ 	.word	0x00049c00


	//   ....[249]....
        /*e424*/ 	.word	0x00049c30


	//   ....[250]....
        /*e428*/ 	.word	0x00049c40


	//   ....[251]....
        /*e42c*/ 	.word	0x00049c50


	//   ....[252]....
        /*e430*/ 	.word	0x00049c60


	//   ....[253]....
        /*e434*/ 	.word	0x00049c90


	//   ....[254]....
        /*e438*/ 	.word	0x00049ca0


	//   ....[255]....
        /*e43c*/ 	.word	0x00049cb0


	//   ....[0]....
        /*e440*/ 	.word	0x00049cc0


	//   ....[1]....
        /*e444*/ 	.word	0x00049cf0


	//   ....[2]....
        /*e448*/ 	.word	0x00049d00


	//   ....[3]....
        /*e44c*/ 	.word	0x00049d10


	//   ....[4]....
        /*e450*/ 	.word	0x00049d20


	//   ....[5]....
        /*e454*/ 	.word	0x00049d50


	//   ....[6]....
        /*e458*/ 	.word	0x00049d60


	//   ....[7]....
        /*e45c*/ 	.word	0x00049d70


	//   ....[8]....
        /*e460*/ 	.word	0x00049d80


	//   ....[9]....
        /*e464*/ 	.word	0x00049db0


	//   ....[10]....
        /*e468*/ 	.word	0x00049dc0


	//   ....[11]....
        /*e46c*/ 	.word	0x00049dd0


	//   ....[12]....
        /*e470*/ 	.word	0x00049de0


	//   ....[13]....
        /*e474*/ 	.word	0x00049e10


	//   ....[14]....
        /*e478*/ 	.word	0x00049e20


	//   ....[15]....
        /*e47c*/ 	.word	0x00049e30


	//   ....[16]....
        /*e480*/ 	.word	0x00049e40


	//   ....[17]....
        /*e484*/ 	.word	0x00049e70


	//   ....[18]....
        /*e488*/ 	.word	0x00049e80


	//   ....[19]....
        /*e48c*/ 	.word	0x00049e90


	//   ....[20]....
        /*e490*/ 	.word	0x00049ea0


	//   ....[21]....
        /*e494*/ 	.word	0x00049ed0


	//   ....[22]....
        /*e498*/ 	.word	0x00049ee0


	//   ....[23]....
        /*e49c*/ 	.word	0x00049ef0


	//   ....[24]....
        /*e4a0*/ 	.word	0x00049f00


	//   ....[25]....
        /*e4a4*/ 	.word	0x00049f30


	//   ....[26]....
        /*e4a8*/ 	.word	0x00049f40


	//   ....[27]....
        /*e4ac*/ 	.word	0x00049f50


	//   ....[28]....
        /*e4b0*/ 	.word	0x00049f60


	//   ....[29]....
        /*e4b4*/ 	.word	0x00049f90


	//   ....[30]....
        /*e4b8*/ 	.word	0x00049fa0


	//   ....[31]....
        /*e4bc*/ 	.word	0x00049fb0


	//   ....[32]....
        /*e4c0*/ 	.word	0x00049fc0


	//   ....[33]....
        /*e4c4*/ 	.word	0x00049ff0


	//   ....[34]....
        /*e4c8*/ 	.word	0x0004a000


	//   ....[35]....
        /*e4cc*/ 	.word	0x0004a010


	//   ....[36]....
        /*e4d0*/ 	.word	0x0004a020


	//   ....[37]....
        /*e4d4*/ 	.word	0x0004a050


	//   ....[38]....
        /*e4d8*/ 	.word	0x0004a060


	//   ....[39]....
        /*e4dc*/ 	.word	0x0004a070


	//   ....[40]....
        /*e4e0*/ 	.word	0x0004a080


	//   ....[41]....
        /*e4e4*/ 	.word	0x0004a0b0


	//   ....[42]....
        /*e4e8*/ 	.word	0x0004a0c0


	//   ....[43]....
        /*e4ec*/ 	.word	0x0004a0d0


	//   ....[44]....
        /*e4f0*/ 	.word	0x0004a0e0


	//   ....[45]....
        /*e4f4*/ 	.word	0x0004a110


	//   ....[46]....
        /*e4f8*/ 	.word	0x0004a120


	//   ....[47]....
        /*e4fc*/ 	.word	0x0004a130


	//   ....[48]....
        /*e500*/ 	.word	0x0004a140


	//   ....[49]....
        /*e504*/ 	.word	0x0004a170


	//   ....[50]....
        /*e508*/ 	.word	0x0004a180


	//   ....[51]....
        /*e50c*/ 	.word	0x0004a190


	//   ....[52]....
        /*e510*/ 	.word	0x0004a1a0


	//   ....[53]....
        /*e514*/ 	.word	0x0004a1d0


	//   ....[54]....
        /*e518*/ 	.word	0x0004a1e0


	//   ....[55]....
        /*e51c*/ 	.word	0x0004a1f0


	//   ....[56]....
        /*e520*/ 	.word	0x0004a200


	//   ....[57]....
        /*e524*/ 	.word	0x0004a230


	//   ....[58]....
        /*e528*/ 	.word	0x0004a240


	//   ....[59]....
        /*e52c*/ 	.word	0x0004a250


	//   ....[60]....
        /*e530*/ 	.word	0x0004a260


	//   ....[61]....
        /*e534*/ 	.word	0x0004a290


	//   ....[62]....
        /*e538*/ 	.word	0x0004a2a0


	//   ....[63]....
        /*e53c*/ 	.word	0x0004a2b0


	//   ....[64]....
        /*e540*/ 	.word	0x0004a2c0


	//   ....[65]....
        /*e544*/ 	.word	0x0004a2f0


	//   ....[66]....
        /*e548*/ 	.word	0x0004a300


	//   ....[67]....
        /*e54c*/ 	.word	0x0004a310


	//   ....[68]....
        /*e550*/ 	.word	0x0004a320


	//   ....[69]....
        /*e554*/ 	.word	0x0004a350


	//   ....[70]....
        /*e558*/ 	.word	0x0004a360


	//   ....[71]....
        /*e55c*/ 	.word	0x0004a370


	//   ....[72]....
        /*e560*/ 	.word	0x0004a380


	//   ....[73]....
        /*e564*/ 	.word	0x0004a3b0


	//   ....[74]....
        /*e568*/ 	.word	0x0004a3c0


	//   ....[75]....
        /*e56c*/ 	.word	0x0004a3d0


	//   ....[76]....
        /*e570*/ 	.word	0x0004a3e0


	//   ....[77]....
        /*e574*/ 	.word	0x0004a410


	//   ....[78]....
        /*e578*/ 	.word	0x0004a420


	//   ....[79]....
        /*e57c*/ 	.word	0x0004a430


	//   ....[80]....
        /*e580*/ 	.word	0x0004a440


	//   ....[81]....
        /*e584*/ 	.word	0x0004a470


	//   ....[82]....
        /*e588*/ 	.word	0x0004a480


	//   ....[83]....
        /*e58c*/ 	.word	0x0004a490


	//   ....[84]....
        /*e590*/ 	.word	0x0004a4a0


	//   ....[85]....
        /*e594*/ 	.word	0x0004a4d0


	//   ....[86]....
        /*e598*/ 	.word	0x0004a4e0


	//   ....[87]....
        /*e59c*/ 	.word	0x0004a4f0


	//   ....[88]....
        /*e5a0*/ 	.word	0x0004a500


	//   ....[89]....
        /*e5a4*/ 	.word	0x0004a530


	//   ....[90]....
        /*e5a8*/ 	.word	0x0004a540


	//   ....[91]....
        /*e5ac*/ 	.word	0x0004a550


	//   ....[92]....
        /*e5b0*/ 	.word	0x0004a560


	//   ....[93]....
        /*e5b4*/ 	.word	0x0004a590


	//   ....[94]....
        /*e5b8*/ 	.word	0x0004a5a0


	//   ....[95]....
        /*e5bc*/ 	.word	0x0004a5b0


	//   ....[96]....
        /*e5c0*/ 	.word	0x0004a5c0


	//   ....[97]....
        /*e5c4*/ 	.word	0x0004a5f0


	//   ....[98]....
        /*e5c8*/ 	.word	0x0004a600


	//   ....[99]....
        /*e5cc*/ 	.word	0x0004a610


	//   ....[100]....
        /*e5d0*/ 	.word	0x0004a620


	//   ....[101]....
        /*e5d4*/ 	.word	0x0004a650


	//   ....[102]....
        /*e5d8*/ 	.word	0x0004a660


	//   ....[103]....
        /*e5dc*/ 	.word	0x0004a670


	//   ....[104]....
        /*e5e0*/ 	.word	0x0004a680


	//   ....[105]....
        /*e5e4*/ 	.word	0x0004a6b0


	//   ....[106]....
        /*e5e8*/ 	.word	0x0004a6c0


	//   ....[107]....
        /*e5ec*/ 	.word	0x0004a6d0


	//   ....[108]....
        /*e5f0*/ 	.word	0x0004a6e0


	//   ....[109]....
        /*e5f4*/ 	.word	0x0004a710


	//   ....[110]....
        /*e5f8*/ 	.word	0x0004a720


	//   ....[111]....
        /*e5fc*/ 	.word	0x0004a730


	//   ....[112]....
        /*e600*/ 	.word	0x0004a740


	//   ....[113]....
        /*e604*/ 	.word	0x0004a770


	//   ....[114]....
        /*e608*/ 	.word	0x0004a780


	//   ....[115]....
        /*e60c*/ 	.word	0x0004a790


	//   ....[116]....
        /*e610*/ 	.word	0x0004a7a0


	//   ....[117]....
        /*e614*/ 	.word	0x0004a7d0


	//   ....[118]....
        /*e618*/ 	.word	0x0004a7e0


	//   ....[119]....
        /*e61c*/ 	.word	0x0004a7f0


	//   ....[120]....
        /*e620*/ 	.word	0x0004a800


	//   ....[121]....
        /*e624*/ 	.word	0x0004a830


	//   ....[122]....
        /*e628*/ 	.word	0x0004a840


	//   ....[123]....
        /*e62c*/ 	.word	0x0004a850


	//   ....[124]....
        /*e630*/ 	.word	0x0004a860


	//   ....[125]....
        /*e634*/ 	.word	0x0004a890


	//   ....[126]....
        /*e638*/ 	.word	0x0004a8a0


	//   ....[127]....
        /*e63c*/ 	.word	0x0004a8b0


	//   ....[128]....
        /*e640*/ 	.word	0x0004a8c0


	//   ....[129]....
        /*e644*/ 	.word	0x0004a8f0


	//   ....[130]....
        /*e648*/ 	.word	0x0004a900


	//   ....[131]....
        /*e64c*/ 	.word	0x0004a910


	//   ....[132]....
        /*e650*/ 	.word	0x0004a920


	//   ....[133]....
        /*e654*/ 	.word	0x0004a950


	//   ....[134]....
        /*e658*/ 	.word	0x0004a960


	//   ....[135]....
        /*e65c*/ 	.word	0x0004a970


	//   ....[136]....
        /*e660*/ 	.word	0x0004a980


	//   ....[137]....
        /*e664*/ 	.word	0x0004a9b0


	//   ....[138]....
        /*e668*/ 	.word	0x0004a9c0


	//   ....[139]....
        /*e66c*/ 	.word	0x0004a9d0


	//   ....[140]....
        /*e670*/ 	.word	0x0004a9e0


	//   ....[141]....
        /*e674*/ 	.word	0x0004aa10


	//   ....[142]....
        /*e678*/ 	.word	0x0004aa20


	//   ....[143]....
        /*e67c*/ 	.word	0x0004aa30


	//   ....[144]....
        /*e680*/ 	.word	0x0004aa40


	//   ....[145]....
        /*e684*/ 	.word	0x0004aa70


	//   ....[146]....
        /*e688*/ 	.word	0x0004aa80


	//   ....[147]....
        /*e68c*/ 	.word	0x0004aa90


	//   ....[148]....
        /*e690*/ 	.word	0x0004aaa0


	//   ....[149]....
        /*e694*/ 	.word	0x0004aad0


	//   ....[150]....
        /*e698*/ 	.word	0x0004aae0


	//   ....[151]....
        /*e69c*/ 	.word	0x0004aaf0


	//   ....[152]....
        /*e6a0*/ 	.word	0x0004ab00


	//   ....[153]....
        /*e6a4*/ 	.word	0x0004ab30


	//   ....[154]....
        /*e6a8*/ 	.word	0x0004ab40


	//   ....[155]....
        /*e6ac*/ 	.word	0x0004ab50


	//   ....[156]....
        /*e6b0*/ 	.word	0x0004ab60


	//   ....[157]....
        /*e6b4*/ 	.word	0x0004ab90


	//   ....[158]....
        /*e6b8*/ 	.word	0x0004aba0


	//   ....[159]....
        /*e6bc*/ 	.word	0x0004abb0


	//   ....[160]....
        /*e6c0*/ 	.word	0x0004abc0


	//   ....[161]....
        /*e6c4*/ 	.word	0x0004abf0


	//   ....[162]....
        /*e6c8*/ 	.word	0x0004ac00


	//   ....[163]....
        /*e6cc*/ 	.word	0x0004ac10


	//   ....[164]....
        /*e6d0*/ 	.word	0x0004ac20


	//   ....[165]....
        /*e6d4*/ 	.word	0x0004ac50


	//   ....[166]....
        /*e6d8*/ 	.word	0x0004ac60


	//   ....[167]....
        /*e6dc*/ 	.word	0x0004ac70


	//   ....[168]....
        /*e6e0*/ 	.word	0x0004ac80


	//   ....[169]....
        /*e6e4*/ 	.word	0x0004acb0


	//   ....[170]....
        /*e6e8*/ 	.word	0x0004acc0


	//   ....[171]....
        /*e6ec*/ 	.word	0x0004acd0


	//   ....[172]....
        /*e6f0*/ 	.word	0x0004ace0


	//   ....[173]....
        /*e6f4*/ 	.word	0x0004ad10


	//   ....[174]....
        /*e6f8*/ 	.word	0x0004ad20


	//   ....[175]....
        /*e6fc*/ 	.word	0x0004ad30


	//   ....[176]....
        /*e700*/ 	.word	0x0004ad40


	//   ....[177]....
        /*e704*/ 	.word	0x0004ad70


	//   ....[178]....
        /*e708*/ 	.word	0x0004ad80


	//   ....[179]....
        /*e70c*/ 	.word	0x0004ad90


	//   ....[180]....
        /*e710*/ 	.word	0x0004ada0


	//   ....[181]....
        /*e714*/ 	.word	0x0004add0


	//   ....[182]....
        /*e718*/ 	.word	0x0004ade0


	//   ....[183]....
        /*e71c*/ 	.word	0x0004adf0


	//   ....[184]....
        /*e720*/ 	.word	0x0004ae00


	//   ....[185]....
        /*e724*/ 	.word	0x0004ae30


	//   ....[186]....
        /*e728*/ 	.word	0x0004ae40


	//   ....[187]....
        /*e72c*/ 	.word	0x0004ae50


	//   ....[188]....
        /*e730*/ 	.word	0x0004ae60


	//   ....[189]....
        /*e734*/ 	.word	0x0004ae90


	//   ....[190]....
        /*e738*/ 	.word	0x0004aea0


	//   ....[191]....
        /*e73c*/ 	.word	0x0004aeb0


	//   ....[192]....
        /*e740*/ 	.word	0x0004aec0


	//   ....[193]....
        /*e744*/ 	.word	0x0004aef0


	//   ....[194]....
        /*e748*/ 	.word	0x0004af00


	//   ....[195]....
        /*e74c*/ 	.word	0x0004af10


	//   ....[196]....
        /*e750*/ 	.word	0x0004af20


	//   ....[197]....
        /*e754*/ 	.word	0x0004af50


	//   ....[198]....
        /*e758*/ 	.word	0x0004af60


	//   ....[199]....
        /*e75c*/ 	.word	0x0004af70


	//   ....[200]....
        /*e760*/ 	.word	0x0004af80


	//   ....[201]....
        /*e764*/ 	.word	0x0004afb0


	//   ....[202]....
        /*e768*/ 	.word	0x0004afc0


	//   ....[203]....
        /*e76c*/ 	.word	0x0004afd0


	//   ....[204]....
        /*e770*/ 	.word	0x0004afe0


	//   ....[205]....
        /*e774*/ 	.word	0x0004b010


	//   ....[206]....
        /*e778*/ 	.word	0x0004b020


	//   ....[207]....
        /*e77c*/ 	.word	0x0004b030


	//   ....[208]....
        /*e780*/ 	.word	0x0004b040


	//   ....[209]....
        /*e784*/ 	.word	0x0004b070


	//   ....[210]....
        /*e788*/ 	.word	0x0004b080


	//   ....[211]....
        /*e78c*/ 	.word	0x0004b090


	//   ....[212]....
        /*e790*/ 	.word	0x0004b0a0


	//   ....[213]....
        /*e794*/ 	.word	0x0004b0d0


	//   ....[214]....
        /*e798*/ 	.word	0x0004b0e0


	//   ....[215]....
        /*e79c*/ 	.word	0x0004b0f0


	//   ....[216]....
        /*e7a0*/ 	.word	0x0004b100


	//   ....[217]....
        /*e7a4*/ 	.word	0x0004b130


	//   ....[218]....
        /*e7a8*/ 	.word	0x0004b140


	//   ....[219]....
        /*e7ac*/ 	.word	0x0004b150


	//   ....[220]....
        /*e7b0*/ 	.word	0x0004b160


	//   ....[221]....
        /*e7b4*/ 	.word	0x0004b190


	//   ....[222]....
        /*e7b8*/ 	.word	0x0004b1a0


	//   ....[223]....
        /*e7bc*/ 	.word	0x0004b1b0


	//   ....[224]....
        /*e7c0*/ 	.word	0x0004b1c0


	//   ....[225]....
        /*e7c4*/ 	.word	0x0004b1f0


	//   ....[226]....
        /*e7c8*/ 	.word	0x0004b200


	//   ....[227]....
        /*e7cc*/ 	.word	0x0004b210


	//   ....[228]....
        /*e7d0*/ 	.word	0x0004b220


	//   ....[229]....
        /*e7d4*/ 	.word	0x0004b250


	//   ....[230]....
        /*e7d8*/ 	.word	0x0004b260


	//   ....[231]....
        /*e7dc*/ 	.word	0x0004b270


	//   ....[232]....
        /*e7e0*/ 	.word	0x0004b280


	//   ....[233]....
        /*e7e4*/ 	.word	0x0004b2b0


	//   ....[234]....
        /*e7e8*/ 	.word	0x0004b2c0


	//   ....[235]....
        /*e7ec*/ 	.word	0x0004b2d0


	//   ....[236]....
        /*e7f0*/ 	.word	0x0004b2e0


	//   ....[237]....
        /*e7f4*/ 	.word	0x0004b310


	//   ....[238]....
        /*e7f8*/ 	.word	0x0004b320


	//   ....[239]....
        /*e7fc*/ 	.word	0x0004b330


	//   ....[240]....
        /*e800*/ 	.word	0x0004b340


	//   ....[241]....
        /*e804*/ 	.word	0x0004b370


	//   ....[242]....
        /*e808*/ 	.word	0x0004b380


	//   ....[243]....
        /*e80c*/ 	.word	0x0004b390


	//   ....[244]....
        /*e810*/ 	.word	0x0004b3a0


	//   ....[245]....
        /*e814*/ 	.word	0x0004b3d0


	//   ....[246]....
        /*e818*/ 	.word	0x0004b3e0


	//   ....[247]....
        /*e81c*/ 	.word	0x0004b3f0


	//   ....[248]....
        /*e820*/ 	.word	0x0004b400


	//   ....[249]....
        /*e824*/ 	.word	0x0004b430


	//   ....[250]....
        /*e828*/ 	.word	0x0004b440


	//   ....[251]....
        /*e82c*/ 	.word	0x0004b450


	//   ....[252]....
        /*e830*/ 	.word	0x0004b460


	//   ....[253]....
        /*e834*/ 	.word	0x0004b4b0


	//   ....[254]....
        /*e838*/ 	.word	0x0004e510


	//   ....[255]....
        /*e83c*/ 	.word	0x0004e520


	//   ....[0]....
        /*e840*/ 	.word	0x0004e530


	//   ....[1]....
        /*e844*/ 	.word	0x0004e550


	//   ....[2]....
        /*e848*/ 	.word	0x0004e560


	//   ....[3]....
        /*e84c*/ 	.word	0x0004e570


	//   ....[4]....
        /*e850*/ 	.word	0x0004e580


	//   ....[5]....
        /*e854*/ 	.word	0x0004e5b0


	//   ....[6]....
        /*e858*/ 	.word	0x0004e5c0


	//   ....[7]....
        /*e85c*/ 	.word	0x0004e5d0


	//   ....[8]....
        /*e860*/ 	.word	0x0004e5e0


	//   ....[9]....
        /*e864*/ 	.word	0x0004e610


	//   ....[10]....
        /*e868*/ 	.word	0x0004e620


	//   ....[11]....
        /*e86c*/ 	.word	0x0004e630


	//   ....[12]....
        /*e870*/ 	.word	0x0004e640


	//   ....[13]....
        /*e874*/ 	.word	0x0004e670


	//   ....[14]....
        /*e878*/ 	.word	0x0004e680


	//   ....[15]....
        /*e87c*/ 	.word	0x0004e690


	//   ....[16]....
        /*e880*/ 	.word	0x0004e6a0


	//   ....[17]....
        /*e884*/ 	.word	0x0004e6d0


	//   ....[18]....
        /*e888*/ 	.word	0x0004e6e0


	//   ....[19]....
        /*e88c*/ 	.word	0x0004e6f0


	//   ....[20]....
        /*e890*/ 	.word	0x0004e700


	//   ....[21]....
        /*e894*/ 	.word	0x0004e730


	//   ....[22]....
        /*e898*/ 	.word	0x0004e740


	//   ....[23]....
        /*e89c*/ 	.word	0x0004e750


	//   ....[24]....
        /*e8a0*/ 	.word	0x0004e760


	//   ....[25]....
        /*e8a4*/ 	.word	0x0004e790


	//   ....[26]....
        /*e8a8*/ 	.word	0x0004e7a0


	//   ....[27]....
        /*e8ac*/ 	.word	0x0004e7b0


	//   ....[28]....
        /*e8b0*/ 	.word	0x0004e7c0


	//   ....[29]....
        /*e8b4*/ 	.word	0x0004e7f0


	//   ....[30]....
        /*e8b8*/ 	.word	0x0004e800


	//   ....[31]....
        /*e8bc*/ 	.word	0x0004e810


	//   ....[32]....
        /*e8c0*/ 	.word	0x0004e820


	//   ....[33]....
        /*e8c4*/ 	.word	0x0004e850


	//   ....[34]....
        /*e8c8*/ 	.word	0x0004e860


	//   ....[35]....
        /*e8cc*/ 	.word	0x0004e870


	//   ....[36]....
        /*e8d0*/ 	.word	0x0004e880


	//   ....[37]....
        /*e8d4*/ 	.word	0x0004e8b0


	//   ....[38]....
        /*e8d8*/ 	.word	0x0004e8c0


	//   ....[39]....
        /*e8dc*/ 	.word	0x0004e8d0


	//   ....[40]....
        /*e8e0*/ 	.word	0x0004e8e0


	//   ....[41]....
        /*e8e4*/ 	.word	0x0004e910


	//   ....[42]....
        /*e8e8*/ 	.word	0x0004e920


	//   ....[43]....
        /*e8ec*/ 	.word	0x0004e930


	//   ....[44]....
        /*e8f0*/ 	.word	0x0004e940


	//   ....[45]....
        /*e8f4*/ 	.word	0x0004e970


	//   ....[46]....
        /*e8f8*/ 	.word	0x0004e980


	//   ....[47]....
        /*e8fc*/ 	.word	0x0004e990


	//   ....[48]....
        /*e900*/ 	.word	0x0004e9a0


	//   ....[49]....
        /*e904*/ 	.word	0x0004e9d0


	//   ....[50]....
        /*e908*/ 	.word	0x0004e9e0


	//   ....[51]....
        /*e90c*/ 	.word	0x0004e9f0


	//   ....[52]....
        /*e910*/ 	.word	0x0004ea00


	//   ....[53]....
        /*e914*/ 	.word	0x0004ea30


	//   ....[54]....
        /*e918*/ 	.word	0x0004ea40


	//   ....[55]....
        /*e91c*/ 	.word	0x0004ea50


	//   ....[56]....
        /*e920*/ 	.word	0x0004ea60


	//   ....[57]....
        /*e924*/ 	.word	0x0004ea90


	//   ....[58]....
        /*e928*/ 	.word	0x0004eaa0


	//   ....[59]....
        /*e92c*/ 	.word	0x0004eab0


	//   ....[60]....
        /*e930*/ 	.word	0x0004eac0


	//   ....[61]....
        /*e934*/ 	.word	0x0004eaf0


	//   ....[62]....
        /*e938*/ 	.word	0x0004eb00


	//   ....[63]....
        /*e93c*/ 	.word	0x0004eb10


	//   ....[64]....
        /*e940*/ 	.word	0x0004eb20


	//   ....[65]....
        /*e944*/ 	.word	0x0004eb50


	//   ....[66]....
        /*e948*/ 	.word	0x0004eb60


	//   ....[67]....
        /*e94c*/ 	.word	0x0004eb70


	//   ....[68]....
        /*e950*/ 	.word	0x0004eb80


	//   ....[69]....
        /*e954*/ 	.word	0x0004ebb0


	//   ....[70]....
        /*e958*/ 	.word	0x0004ebc0


	//   ....[71]....
        /*e95c*/ 	.word	0x0004ebd0


	//   ....[72]....
        /*e960*/ 	.word	0x0004ebe0


	//   ....[73]....
        /*e964*/ 	.word	0x0004ec10


	//   ....[74]....
        /*e968*/ 	.word	0x0004ec20


	//   ....[75]....
        /*e96c*/ 	.word	0x0004ec30


	//   ....[76]....
        /*e970*/ 	.word	0x0004ec40


	//   ....[77]....
        /*e974*/ 	.word	0x0004ec70


	//   ....[78]....
        /*e978*/ 	.word	0x0004ec80


	//   ....[79]....
        /*e97c*/ 	.word	0x0004ec90


	//   ....[80]....
        /*e980*/ 	.word	0x0004eca0


	//   ....[81]....
        /*e984*/ 	.word	0x0004ecd0


	//   ....[82]....
        /*e988*/ 	.word	0x0004ece0


	//   ....[83]....
        /*e98c*/ 	.word	0x0004ecf0


	//   ....[84]....
        /*e990*/ 	.word	0x0004ed00


	//   ....[85]....
        /*e994*/ 	.word	0x0004ed30


	//   ....[86]....
        /*e998*/ 	.word	0x0004ed40


	//   ....[87]....
        /*e99c*/ 	.word	0x0004ed50


	//   ....[88]....
        /*e9a0*/ 	.word	0x0004ed60


	//   ....[89]....
        /*e9a4*/ 	.word	0x0004ed90


	//   ....[90]....
        /*e9a8*/ 	.word	0x0004eda0


	//   ....[91]....
        /*e9ac*/ 	.word	0x0004edb0


	//   ....[92]....
        /*e9b0*/ 	.word	0x0004edc0


	//   ....[93]....
        /*e9b4*/ 	.word	0x0004edf0


	//   ....[94]....
        /*e9b8*/ 	.word	0x0004ee00


	//   ....[95]....
        /*e9bc*/ 	.word	0x0004ee10


	//   ....[96]....
        /*e9c0*/ 	.word	0x0004ee20


	//   ....[97]....
        /*e9c4*/ 	.word	0x0004ee50


	//   ....[98]....
        /*e9c8*/ 	.word	0x0004ee60


	//   ....[99]....
        /*e9cc*/ 	.word	0x0004ee70


	//   ....[100]....
        /*e9d0*/ 	.word	0x0004ee80


	//   ....[101]....
        /*e9d4*/ 	.word	0x0004eeb0


	//   ....[102]....
        /*e9d8*/ 	.word	0x0004eec0


	//   ....[103]....
        /*e9dc*/ 	.word	0x0004eed0


	//   ....[104]....
        /*e9e0*/ 	.word	0x0004eee0


	//   ....[105]....
        /*e9e4*/ 	.word	0x0004ef10


	//   ....[106]....
        /*e9e8*/ 	.word	0x0004ef20


	//   ....[107]....
        /*e9ec*/ 	.word	0x0004ef30


	//   ....[108]....
        /*e9f0*/ 	.word	0x0004ef40


	//   ....[109]....
        /*e9f4*/ 	.word	0x0004ef70


	//   ....[110]....
        /*e9f8*/ 	.word	0x0004ef80


	//   ....[111]....
        /*e9fc*/ 	.word	0x0004ef90


	//   ....[112]....
        /*ea00*/ 	.word	0x0004efa0


	//   ....[113]....
        /*ea04*/ 	.word	0x0004efd0


	//   ....[114]....
        /*ea08*/ 	.word	0x0004efe0


	//   ....[115]....
        /*ea0c*/ 	.word	0x0004eff0


	//   ....[116]....
        /*ea10*/ 	.word	0x0004f000


	//   ....[117]....
        /*ea14*/ 	.word	0x0004f030


	//   ....[118]....
        /*ea18*/ 	.word	0x0004f040


	//   ....[119]....
        /*ea1c*/ 	.word	0x0004f050


	//   ....[120]....
        /*ea20*/ 	.word	0x0004f060


	//   ....[121]....
        /*ea24*/ 	.word	0x0004f090


	//   ....[122]....
        /*ea28*/ 	.word	0x0004f0a0


	//   ....[123]....
        /*ea2c*/ 	.word	0x0004f0b0


	//   ....[124]....
        /*ea30*/ 	.word	0x0004f0c0


	//   ....[125]....
        /*ea34*/ 	.word	0x0004f0f0


	//   ....[126]....
        /*ea38*/ 	.word	0x0004f100


	//   ....[127]....
        /*ea3c*/ 	.word	0x0004f110


	//   ....[128]....
        /*ea40*/ 	.word	0x0004f120


	//   ....[129]....
        /*ea44*/ 	.word	0x0004f150


	//   ....[130]....
        /*ea48*/ 	.word	0x0004f160


	//   ....[131]....
        /*ea4c*/ 	.word	0x0004f170


	//   ....[132]....
        /*ea50*/ 	.word	0x0004f180


	//   ....[133]....
        /*ea54*/ 	.word	0x0004f1b0


	//   ....[134]....
        /*ea58*/ 	.word	0x0004f1c0


	//   ....[135]....
        /*ea5c*/ 	.word	0x0004f1d0


	//   ....[136]....
        /*ea60*/ 	.word	0x0004f1e0


	//   ....[137]....
        /*ea64*/ 	.word	0x0004f210


	//   ....[138]....
        /*ea68*/ 	.word	0x0004f220


	//   ....[139]....
        /*ea6c*/ 	.word	0x0004f230


	//   ....[140]....
        /*ea70*/ 	.word	0x0004f240


	//   ....[141]....
        /*ea74*/ 	.word	0x0004f270


	//   ....[142]....
        /*ea78*/ 	.word	0x0004f280


	//   ....[143]....
        /*ea7c*/ 	.word	0x0004f290


	//   ....[144]....
        /*ea80*/ 	.word	0x0004f2a0


	//   ....[145]....
        /*ea84*/ 	.word	0x0004f2d0


	//   ....[146]....
        /*ea88*/ 	.word	0x0004f2e0


	//   ....[147]....
        /*ea8c*/ 	.word	0x0004f2f0


	//   ....[148]....
        /*ea90*/ 	.word	0x0004f300


	//   ....[149]....
        /*ea94*/ 	.word	0x0004f330


	//   ....[150]....
        /*ea98*/ 	.word	0x0004f340


	//   ....[151]....
        /*ea9c*/ 	.word	0x0004f350


	//   ....[152]....
        /*eaa0*/ 	.word	0x0004f360


	//   ....[153]....
        /*eaa4*/ 	.word	0x0004f390


	//   ....[154]....
        /*eaa8*/ 	.word	0x0004f3a0


	//   ....[155]....
        /*eaac*/ 	.word	0x0004f3b0


	//   ....[156]....
        /*eab0*/ 	.word	0x0004f3c0


	//   ....[157]....
        /*eab4*/ 	.word	0x0004f3f0


	//   ....[158]....
        /*eab8*/ 	.word	0x0004f400


	//   ....[159]....
        /*eabc*/ 	.word	0x0004f410


	//   ....[160]....
        /*eac0*/ 	.word	0x0004f420


	//   ....[161]....
        /*eac4*/ 	.word	0x0004f450


	//   ....[162]....
        /*eac8*/ 	.word	0x0004f460


	//   ....[163]....
        /*eacc*/ 	.word	0x0004f470


	//   ....[164]....
        /*ead0*/ 	.word	0x0004f480


	//   ....[165]....
        /*ead4*/ 	.word	0x0004f4b0


	//   ....[166]....
        /*ead8*/ 	.word	0x0004f4c0


	//   ....[167]....
        /*eadc*/ 	.word	0x0004f4d0


	//   ....[168]....
        /*eae0*/ 	.word	0x0004f4e0


	//   ....[169]....
        /*eae4*/ 	.word	0x0004f510


	//   ....[170]....
        /*eae8*/ 	.word	0x0004f520


	//   ....[171]....
        /*eaec*/ 	.word	0x0004f530


	//   ....[172]....
        /*eaf0*/ 	.word	0x0004f540


	//   ....[173]....
        /*eaf4*/ 	.word	0x0004f570


	//   ....[174]....
        /*eaf8*/ 	.word	0x0004f580


	//   ....[175]....
        /*eafc*/ 	.word	0x0004f590


	//   ....[176]....
        /*eb00*/ 	.word	0x0004f5a0


	//   ....[177]....
        /*eb04*/ 	.word	0x0004f5d0


	//   ....[178]....
        /*eb08*/ 	.word	0x0004f5e0


	//   ....[179]....
        /*eb0c*/ 	.word	0x0004f5f0


	//   ....[180]....
        /*eb10*/ 	.word	0x0004f600


	//   ....[181]....
        /*eb14*/ 	.word	0x0004f630


	//   ....[182]....
        /*eb18*/ 	.word	0x0004f640


	//   ....[183]....
        /*eb1c*/ 	.word	0x0004f650


	//   ....[184]....
        /*eb20*/ 	.word	0x0004f660


	//   ....[185]....
        /*eb24*/ 	.word	0x0004f690


	//   ....[186]....
        /*eb28*/ 	.word	0x0004f6a0


	//   ....[187]....
        /*eb2c*/ 	.word	0x0004f6b0


	//   ....[188]....
        /*eb30*/ 	.word	0x0004f6c0


	//   ....[189]....
        /*eb34*/ 	.word	0x0004f6f0


	//   ....[190]....
        /*eb38*/ 	.word	0x0004f700


	//   ....[191]....
        /*eb3c*/ 	.word	0x0004f710


	//   ....[192]....
        /*eb40*/ 	.word	0x0004f720


	//   ....[193]....
        /*eb44*/ 	.word	0x0004f750


	//   ....[194]....
        /*eb48*/ 	.word	0x0004f760


	//   ....[195]....
        /*eb4c*/ 	.word	0x0004f770


	//   ....[196]....
        /*eb50*/ 	.word	0x0004f780


	//   ....[197]....
        /*eb54*/ 	.word	0x0004f7b0


	//   ....[198]....
        /*eb58*/ 	.word	0x0004f7c0


	//   ....[199]....
        /*eb5c*/ 	.word	0x0004f7d0


	//   ....[200]....
        /*eb60*/ 	.word	0x0004f7e0


	//   ....[201]....
        /*eb64*/ 	.word	0x0004f810


	//   ....[202]....
        /*eb68*/ 	.word	0x0004f820


	//   ....[203]....
        /*eb6c*/ 	.word	0x0004f830


	//   ....[204]....
        /*eb70*/ 	.word	0x0004f840


	//   ....[205]....
        /*eb74*/ 	.word	0x0004f870


	//   ....[206]....
        /*eb78*/ 	.word	0x0004f880


	//   ....[207]....
        /*eb7c*/ 	.word	0x0004f890


	//   ....[208]....
        /*eb80*/ 	.word	0x0004f8a0


	//   ....[209]....
        /*eb84*/ 	.word	0x0004f8d0


	//   ....[210]....
        /*eb88*/ 	.word	0x0004f8e0


	//   ....[211]....
        /*eb8c*/ 	.word	0x0004f8f0


	//   ....[212]....
        /*eb90*/ 	.word	0x0004f900


	//   ....[213]....
        /*eb94*/ 	.word	0x0004f930


	//   ....[214]....
        /*eb98*/ 	.word	0x0004f940


	//   ....[215]....
        /*eb9c*/ 	.word	0x0004f950


	//   ....[216]....
        /*eba0*/ 	.word	0x0004f960


	//   ....[217]....
        /*eba4*/ 	.word	0x0004f990


	//   ....[218]....
        /*eba8*/ 	.word	0x0004f9a0


	//   ....[219]....
        /*ebac*/ 	.word	0x0004f9b0


	//   ....[220]....
        /*ebb0*/ 	.word	0x0004f9c0


	//   ....[221]....
        /*ebb4*/ 	.word	0x0004f9f0


	//   ....[222]....
        /*ebb8*/ 	.word	0x0004fa00


	//   ....[223]....
        /*ebbc*/ 	.word	0x0004fa10


	//   ....[224]....
        /*ebc0*/ 	.word	0x0004fa20


	//   ....[225]....
        /*ebc4*/ 	.word	0x0004fa50


	//   ....[226]....
        /*ebc8*/ 	.word	0x0004fa60


	//   ....[227]....
        /*ebcc*/ 	.word	0x0004fa70


	//   ....[228]....
        /*ebd0*/ 	.word	0x0004fa80


	//   ....[229]....
        /*ebd4*/ 	.word	0x0004fab0


	//   ....[230]....
        /*ebd8*/ 	.word	0x0004fac0


	//   ....[231]....
        /*ebdc*/ 	.word	0x0004fad0


	//   ....[232]....
        /*ebe0*/ 	.word	0x0004fae0


	//   ....[233]....
        /*ebe4*/ 	.word	0x0004fb10


	//   ....[234]....
        /*ebe8*/ 	.word	0x0004fb20


	//   ....[235]....
        /*ebec*/ 	.word	0x0004fb30


	//   ....[236]....
        /*ebf0*/ 	.word	0x0004fb40


	//   ....[237]....
        /*ebf4*/ 	.word	0x0004fb70


	//   ....[238]....
        /*ebf8*/ 	.word	0x0004fb80


	//   ....[239]....
        /*ebfc*/ 	.word	0x0004fb90


	//   ....[240]....
        /*ec00*/ 	.word	0x0004fba0


	//   ....[241]....
        /*ec04*/ 	.word	0x0004fbd0


	//   ....[242]....
        /*ec08*/ 	.word	0x0004fbe0


	//   ....[243]....
        /*ec0c*/ 	.word	0x0004fbf0


	//   ....[244]....
        /*ec10*/ 	.word	0x0004fc00


	//   ....[245]....
        /*ec14*/ 	.word	0x0004fc30


	//   ....[246]....
        /*ec18*/ 	.word	0x0004fc40


	//   ....[247]....
        /*ec1c*/ 	.word	0x0004fc50


	//   ....[248]....
        /*ec20*/ 	.word	0x0004fc60


	//   ....[249]....
        /*ec24*/ 	.word	0x0004fc90


	//   ....[250]....
        /*ec28*/ 	.word	0x0004fca0


	//   ....[251]....
        /*ec2c*/ 	.word	0x0004fcb0


	//   ....[252]....
        /*ec30*/ 	.word	0x0004fcc0


	//   ....[253]....
        /*ec34*/ 	.word	0x0004fcf0


	//   ....[254]....
        /*ec38*/ 	.word	0x0004fd00


	//   ....[255]....
        /*ec3c*/ 	.word	0x0004fd10


	//   ....[0]....
        /*ec40*/ 	.word	0x0004fd20


	//   ....[1]....
        /*ec44*/ 	.word	0x0004fd50


	//   ....[2]....
        /*ec48*/ 	.word	0x0004fd60


	//   ....[3]....
        /*ec4c*/ 	.word	0x0004fd70


	//   ....[4]....
        /*ec50*/ 	.word	0x0004fd80


	//   ....[5]....
        /*ec54*/ 	.word	0x0004fdb0


	//   ....[6]....
        /*ec58*/ 	.word	0x0004fdc0


	//   ....[7]....
        /*ec5c*/ 	.word	0x0004fdd0


	//   ....[8]....
        /*ec60*/ 	.word	0x0004fde0


	//   ....[9]....
        /*ec64*/ 	.word	0x0004fe10


	//   ....[10]....
        /*ec68*/ 	.word	0x0004fe20


	//   ....[11]....
        /*ec6c*/ 	.word	0x0004fe30


	//   ....[12]....
        /*ec70*/ 	.word	0x0004fe40


	//   ....[13]....
        /*ec74*/ 	.word	0x0004fe70


	//   ....[14]....
        /*ec78*/ 	.word	0x0004fe80


	//   ....[15]....
        /*ec7c*/ 	.word	0x0004fe90


	//   ....[16]....
        /*ec80*/ 	.word	0x0004fea0


	//   ....[17]....
        /*ec84*/ 	.word	0x0004fed0


	//   ....[18]....
        /*ec88*/ 	.word	0x0004fee0


	//   ....[19]....
        /*ec8c*/ 	.word	0x0004fef0


	//   ....[20]....
        /*ec90*/ 	.word	0x0004ff00


	//   ....[21]....
        /*ec94*/ 	.word	0x0004ff30


	//   ....[22]....
        /*ec98*/ 	.word	0x0004ff40


	//   ....[23]....
        /*ec9c*/ 	.word	0x0004ff50


	//   ....[24]....
        /*eca0*/ 	.word	0x0004ff60


	//   ....[25]....
        /*eca4*/ 	.word	0x0004ff90


	//   ....[26]....
        /*eca8*/ 	.word	0x0004ffa0


	//   ....[27]....
        /*ecac*/ 	.word	0x0004ffb0


	//   ....[28]....
        /*ecb0*/ 	.word	0x0004ffc0


	//   ....[29]....
        /*ecb4*/ 	.word	0x0004fff0


	//   ....[30]....
        /*ecb8*/ 	.word	0x00050000


	//   ....[31]....
        /*ecbc*/ 	.word	0x00050010


	//   ....[32]....
        /*ecc0*/ 	.word	0x00050020


	//   ....[33]....
        /*ecc4*/ 	.word	0x00050050


	//   ....[34]....
        /*ecc8*/ 	.word	0x00050060


	//   ....[35]....
        /*eccc*/ 	.word	0x00050070


	//   ....[36]....
        /*ecd0*/ 	.word	0x00050080


	//   ....[37]....
        /*ecd4*/ 	.word	0x000500b0


	//   ....[38]....
        /*ecd8*/ 	.word	0x000500c0


	//   ....[39]....
        /*ecdc*/ 	.word	0x000500d0


	//   ....[40]....
        /*ece0*/ 	.word	0x000500e0


	//   ....[41]....
        /*ece4*/ 	.word	0x00050110


	//   ....[42]....
        /*ece8*/ 	.word	0x00050120


	//   ....[43]....
        /*ecec*/ 	.word	0x00050130


	//   ....[44]....
        /*ecf0*/ 	.word	0x00050140


	//   ....[45]....
        /*ecf4*/ 	.word	0x00050170


	//   ....[46]....
        /*ecf8*/ 	.word	0x00050180


	//   ....[47]....
        /*ecfc*/ 	.word	0x00050190


	//   ....[48]....
        /*ed00*/ 	.word	0x000501a0


	//   ....[49]....
        /*ed04*/ 	.word	0x000501d0


	//   ....[50]....
        /*ed08*/ 	.word	0x000501e0


	//   ....[51]....
        /*ed0c*/ 	.word	0x000501f0


	//   ....[52]....
        /*ed10*/ 	.word	0x00050200


	//   ....[53]....
        /*ed14*/ 	.word	0x00050230


	//   ....[54]....
        /*ed18*/ 	.word	0x00050240


	//   ....[55]....
        /*ed1c*/ 	.word	0x00050250


	//   ....[56]....
        /*ed20*/ 	.word	0x00050260


	//   ....[57]....
        /*ed24*/ 	.word	0x00050290


	//   ....[58]....
        /*ed28*/ 	.word	0x000502a0


	//   ....[59]....
        /*ed2c*/ 	.word	0x000502b0


	//   ....[60]....
        /*ed30*/ 	.word	0x000502c0


	//   ....[61]....
        /*ed34*/ 	.word	0x000502f0


	//   ....[62]....
        /*ed38*/ 	.word	0x00050300


	//   ....[63]....
        /*ed3c*/ 	.word	0x00050310


	//   ....[64]....
        /*ed40*/ 	.word	0x00050320


	//   ....[65]....
        /*ed44*/ 	.word	0x00050350


	//   ....[66]....
        /*ed48*/ 	.word	0x00050360


	//   ....[67]....
        /*ed4c*/ 	.word	0x00050370


	//   ....[68]....
        /*ed50*/ 	.word	0x00050380


	//   ....[69]....
        /*ed54*/ 	.word	0x000503b0


	//   ....[70]....
        /*ed58*/ 	.word	0x000503c0


	//   ....[71]....
        /*ed5c*/ 	.word	0x000503d0


	//   ....[72]....
        /*ed60*/ 	.word	0x000503e0


	//   ....[73]....
        /*ed64*/ 	.word	0x00050410


	//   ....[74]....
        /*ed68*/ 	.word	0x00050420


	//   ....[75]....
        /*ed6c*/ 	.word	0x00050430


	//   ....[76]....
        /*ed70*/ 	.word	0x00050440


	//   ....[77]....
        /*ed74*/ 	.word	0x00050470


	//   ....[78]....
        /*ed78*/ 	.word	0x00050480


	//   ....[79]....
        /*ed7c*/ 	.word	0x00050490


	//   ....[80]....
        /*ed80*/ 	.word	0x000504a0


	//   ....[81]....
        /*ed84*/ 	.word	0x000504d0


	//   ....[82]....
        /*ed88*/ 	.word	0x000504e0


	//   ....[83]....
        /*ed8c*/ 	.word	0x000504f0


	//   ....[84]....
        /*ed90*/ 	.word	0x00050500


	//   ....[85]....
        /*ed94*/ 	.word	0x00050530


	//   ....[86]....
        /*ed98*/ 	.word	0x00050540


	//   ....[87]....
        /*ed9c*/ 	.word	0x00050550


	//   ....[88]....
        /*eda0*/ 	.word	0x00050560


	//   ....[89]....
        /*eda4*/ 	.word	0x00050590


	//   ....[90]....
        /*eda8*/ 	.word	0x000505a0


	//   ....[91]....
        /*edac*/ 	.word	0x000505b0


	//   ....[92]....
        /*edb0*/ 	.word	0x000505c0


	//   ....[93]....
        /*edb4*/ 	.word	0x000505f0


	//   ....[94]....
        /*edb8*/ 	.word	0x00050600


	//   ....[95]....
        /*edbc*/ 	.word	0x00050610


	//   ....[96]....
        /*edc0*/ 	.word	0x00050620


	//   ....[97]....
        /*edc4*/ 	.word	0x00050650


	//   ....[98]....
        /*edc8*/ 	.word	0x00050660


	//   ....[99]....
        /*edcc*/ 	.word	0x00050670


	//   ....[100]....
        /*edd0*/ 	.word	0x00050680


	//   ....[101]....
        /*edd4*/ 	.word	0x000506b0


	//   ....[102]....
        /*edd8*/ 	.word	0x000506c0


	//   ....[103]....
        /*eddc*/ 	.word	0x000506d0


	//   ....[104]....
        /*ede0*/ 	.word	0x000506e0


	//   ....[105]....
        /*ede4*/ 	.word	0x00050710


	//   ....[106]....
        /*ede8*/ 	.word	0x00050720


	//   ....[107]....
        /*edec*/ 	.word	0x00050730


	//   ....[108]....
        /*edf0*/ 	.word	0x00050740


	//   ....[109]....
        /*edf4*/ 	.word	0x00050770


	//   ....[110]....
        /*edf8*/ 	.word	0x00050780


	//   ....[111]....
        /*edfc*/ 	.word	0x00050790


	//   ....[112]....
        /*ee00*/ 	.word	0x000507a0


	//   ....[113]....
        /*ee04*/ 	.word	0x000507d0


	//   ....[114]....
        /*ee08*/ 	.word	0x000507e0


	//   ....[115]....
        /*ee0c*/ 	.word	0x000507f0


	//   ....[116]....
        /*ee10*/ 	.word	0x00050800


	//   ....[117]....
        /*ee14*/ 	.word	0x00050830


	//   ....[118]....
        /*ee18*/ 	.word	0x00050840


	//   ....[119]....
        /*ee1c*/ 	.word	0x00050850


	//   ....[120]....
        /*ee20*/ 	.word	0x00050860


	//   ....[121]....
        /*ee24*/ 	.word	0x00050890


	//   ....[122]....
        /*ee28*/ 	.word	0x000508a0


	//   ....[123]....
        /*ee2c*/ 	.word	0x000508b0


	//   ....[124]....
        /*ee30*/ 	.word	0x000508c0


	//   ....[125]....
        /*ee34*/ 	.word	0x000508f0


	//   ....[126]....
        /*ee38*/ 	.word	0x00050900


	//   ....[127]....
        /*ee3c*/ 	.word	0x00050910


	//   ....[128]....
        /*ee40*/ 	.word	0x00050920


	//   ....[129]....
        /*ee44*/ 	.word	0x00050950


	//   ....[130]....
        /*ee48*/ 	.word	0x00050960


	//   ....[131]....
        /*ee4c*/ 	.word	0x00050970


	//   ....[132]....
        /*ee50*/ 	.word	0x00050980


	//   ....[133]....
        /*ee54*/ 	.word	0x000509b0


	//   ....[134]....
        /*ee58*/ 	.word	0x000509c0


	//   ....[135]....
        /*ee5c*/ 	.word	0x000509d0


	//   ....[136]....
        /*ee60*/ 	.word	0x000509e0


	//   ....[137]....
        /*ee64*/ 	.word	0x00050a10


	//   ....[138]....
        /*ee68*/ 	.word	0x00050a20


	//   ....[139]....
        /*ee6c*/ 	.word	0x00050a30


	//   ....[140]....
        /*ee70*/ 	.word	0x00050a40


	//   ....[141]....
        /*ee74*/ 	.word	0x00050a70


	//   ....[142]....
        /*ee78*/ 	.word	0x00050a80


	//   ....[143]....
        /*ee7c*/ 	.word	0x00050a90


	//   ....[144]....
        /*ee80*/ 	.word	0x00050aa0


	//   ....[145]....
        /*ee84*/ 	.word	0x00050ad0


	//   ....[146]....
        /*ee88*/ 	.word	0x00050ae0


	//   ....[147]....
        /*ee8c*/ 	.word	0x00050af0


	//   ....[148]....
        /*ee90*/ 	.word	0x00050b00


	//   ....[149]....
        /*ee94*/ 	.word	0x00050b30


	//   ....[150]....
        /*ee98*/ 	.word	0x00050b40


	//   ....[151]....
        /*ee9c*/ 	.word	0x00050b50


	//   ....[152]....
        /*eea0*/ 	.word	0x00050b60


	//   ....[153]....
        /*eea4*/ 	.word	0x00050b90


	//   ....[154]....
        /*eea8*/ 	.word	0x00050ba0


	//   ....[155]....
        /*eeac*/ 	.word	0x00050bb0


	//   ....[156]....
        /*eeb0*/ 	.word	0x00050bc0


	//   ....[157]....
        /*eeb4*/ 	.word	0x00050bf0


	//   ....[158]....
        /*eeb8*/ 	.word	0x00050c00


	//   ....[159]....
        /*eebc*/ 	.word	0x00050c10


	//   ....[160]....
        /*eec0*/ 	.word	0x00050c20


	//   ....[161]....
        /*eec4*/ 	.word	0x00050c50


	//   ....[162]....
        /*eec8*/ 	.word	0x00050c60


	//   ....[163]....
        /*eecc*/ 	.word	0x00050c70


	//   ....[164]....
        /*eed0*/ 	.word	0x00050c80


	//   ....[165]....
        /*eed4*/ 	.word	0x00050cb0


	//   ....[166]....
        /*eed8*/ 	.word	0x00050cc0


	//   ....[167]....
        /*eedc*/ 	.word	0x00050cd0


	//   ....[168]....
        /*eee0*/ 	.word	0x00050ce0


	//   ....[169]....
        /*eee4*/ 	.word	0x00050d10


	//   ....[170]....
        /*eee8*/ 	.word	0x00050d20


	//   ....[171]....
        /*eeec*/ 	.word	0x00050d30


	//   ....[172]....
        /*eef0*/ 	.word	0x00050d40


	//   ....[173]....
        /*eef4*/ 	.word	0x00050d70


	//   ....[174]....
        /*eef8*/ 	.word	0x00050d80


	//   ....[175]....
        /*eefc*/ 	.word	0x00050d90


	//   ....[176]....
        /*ef00*/ 	.word	0x00050da0


	//   ....[177]....
        /*ef04*/ 	.word	0x00050dd0


	//   ....[178]....
        /*ef08*/ 	.word	0x00050de0


	//   ....[179]....
        /*ef0c*/ 	.word	0x00050df0


	//   ....[180]....
        /*ef10*/ 	.word	0x00050e00


	//   ....[181]....
        /*ef14*/ 	.word	0x00050e30


	//   ....[182]....
        /*ef18*/ 	.word	0x00050e40


	//   ....[183]....
        /*ef1c*/ 	.word	0x00050e50


	//   ....[184]....
        /*ef20*/ 	.word	0x00050e60


	//   ....[185]....
        /*ef24*/ 	.word	0x00050e90


	//   ....[186]....
        /*ef28*/ 	.word	0x00050ea0


	//   ....[187]....
        /*ef2c*/ 	.word	0x00050eb0


	//   ....[188]....
        /*ef30*/ 	.word	0x00050ec0


	//   ....[189]....
        /*ef34*/ 	.word	0x00050ef0


	//   ....[190]....
        /*ef38*/ 	.word	0x00050f00


	//   ....[191]....
        /*ef3c*/ 	.word	0x00050f10


	//   ....[192]....
        /*ef40*/ 	.word	0x00050f20


	//   ....[193]....
        /*ef44*/ 	.word	0x00050f50


	//   ....[194]....
        /*ef48*/ 	.word	0x00050f60


	//   ....[195]....
        /*ef4c*/ 	.word	0x00050f70


	//   ....[196]....
        /*ef50*/ 	.word	0x00050f80


	//   ....[197]....
        /*ef54*/ 	.word	0x00050fb0


	//   ....[198]....
        /*ef58*/ 	.word	0x00050fc0


	//   ....[199]....
        /*ef5c*/ 	.word	0x00050fd0


	//   ....[200]....
        /*ef60*/ 	.word	0x00050fe0


	//   ....[201]....
        /*ef64*/ 	.word	0x00051010


	//   ....[202]....
        /*ef68*/ 	.word	0x00051020


	//   ....[203]....
        /*ef6c*/ 	.word	0x00051030


	//   ....[204]....
        /*ef70*/ 	.word	0x00051040


	//   ....[205]....
        /*ef74*/ 	.word	0x00051070


	//   ....[206]....
        /*ef78*/ 	.word	0x00051080


	//   ....[207]....
        /*ef7c*/ 	.word	0x00051090


	//   ....[208]....
        /*ef80*/ 	.word	0x000510a0


	//   ....[209]....
        /*ef84*/ 	.word	0x000510d0


	//   ....[210]....
        /*ef88*/ 	.word	0x000510e0


	//   ....[211]....
        /*ef8c*/ 	.word	0x000510f0


	//   ....[212]....
        /*ef90*/ 	.word	0x00051100


	//   ....[213]....
        /*ef94*/ 	.word	0x00051130


	//   ....[214]....
        /*ef98*/ 	.word	0x00051140


	//   ....[215]....
        /*ef9c*/ 	.word	0x00051150


	//   ....[216]....
        /*efa0*/ 	.word	0x00051160


	//   ....[217]....
        /*efa4*/ 	.word	0x00051190


	//   ....[218]....
        /*efa8*/ 	.word	0x000511a0


	//   ....[219]....
        /*efac*/ 	.word	0x000511b0


	//   ....[220]....
        /*efb0*/ 	.word	0x000511c0


	//   ....[221]....
        /*efb4*/ 	.word	0x000511f0


	//   ....[222]....
        /*efb8*/ 	.word	0x00051200


	//   ....[223]....
        /*efbc*/ 	.word	0x00051210


	//   ....[224]....
        /*efc0*/ 	.word	0x00051220


	//   ....[225]....
        /*efc4*/ 	.word	0x00051250


	//   ....[226]....
        /*efc8*/ 	.word	0x00051260


	//   ....[227]....
        /*efcc*/ 	.word	0x00051270


	//   ....[228]....
        /*efd0*/ 	.word	0x00051280


	//   ....[229]....
        /*efd4*/ 	.word	0x000512b0


	//   ....[230]....
        /*efd8*/ 	.word	0x000512c0


	//   ....[231]....
        /*efdc*/ 	.word	0x000512d0


	//   ....[232]....
        /*efe0*/ 	.word	0x000512e0


	//   ....[233]....
        /*efe4*/ 	.word	0x00051310


	//   ....[234]....
        /*efe8*/ 	.word	0x00051320


	//   ....[235]....
        /*efec*/ 	.word	0x00051330


	//   ....[236]....
        /*eff0*/ 	.word	0x00051340


	//   ....[237]....
        /*eff4*/ 	.word	0x00051370


	//   ....[238]....
        /*eff8*/ 	.word	0x00051380


	//   ....[239]....
        /*effc*/ 	.word	0x00051390


	//   ....[240]....
        /*f000*/ 	.word	0x000513a0


	//   ....[241]....
        /*f004*/ 	.word	0x000513d0


	//   ....[242]....
        /*f008*/ 	.word	0x000513e0


	//   ....[243]....
        /*f00c*/ 	.word	0x000513f0


	//   ....[244]....
        /*f010*/ 	.word	0x00051400


	//   ....[245]....
        /*f014*/ 	.word	0x00051430


	//   ....[246]....
        /*f018*/ 	.word	0x00051440


	//   ....[247]....
        /*f01c*/ 	.word	0x00051450


	//   ....[248]....
        /*f020*/ 	.word	0x00051460


	//   ....[249]....
        /*f024*/ 	.word	0x00051490


	//   ....[250]....
        /*f028*/ 	.word	0x000514a0


	//   ....[251]....
        /*f02c*/ 	.word	0x000514b0


	//   ....[252]....
        /*f030*/ 	.word	0x000514c0


	//   ....[253]....
        /*f034*/ 	.word	0x00051510


	//   ....[254]....
        /*f038*/ 	.word	0x00054570


	//   ....[255]....
        /*f03c*/ 	.word	0x00054580


	//   ....[0]....
        /*f040*/ 	.word	0x00054590


	//   ....[1]....
        /*f044*/ 	.word	0x000545b0


	//   ....[2]....
        /*f048*/ 	.word	0x000545c0


	//   ....[3]....
        /*f04c*/ 	.word	0x000545d0


	//   ....[4]....
        /*f050*/ 	.word	0x000545e0


	//   ....[5]....
        /*f054*/ 	.word	0x00054610


	//   ....[6]....
        /*f058*/ 	.word	0x00054620


	//   ....[7]....
        /*f05c*/ 	.word	0x00054630


	//   ....[8]....
        /*f060*/ 	.word	0x00054640


	//   ....[9]....
        /*f064*/ 	.word	0x00054670


	//   ....[10]....
        /*f068*/ 	.word	0x00054680


	//   ....[11]....
        /*f06c*/ 	.word	0x00054690


	//   ....[12]....
        /*f070*/ 	.word	0x000546a0


	//   ....[13]....
        /*f074*/ 	.word	0x000546d0


	//   ....[14]....
        /*f078*/ 	.word	0x000546e0


	//   ....[15]....
        /*f07c*/ 	.word	0x000546f0


	//   ....[16]....
        /*f080*/ 	.word	0x00054700


	//   ....[17]....
        /*f084*/ 	.word	0x00054730


	//   ....[18]....
        /*f088*/ 	.word	0x00054740


	//   ....[19]....
        /*f08c*/ 	.word	0x00054750


	//   ....[20]....
        /*f090*/ 	.word	0x00054760


	//   ....[21]....
        /*f094*/ 	.word	0x00054790


	//   ....[22]....
        /*f098*/ 	.word	0x000547a0


	//   ....[23]....
        /*f09c*/ 	.word	0x000547b0


	//   ....[24]....
        /*f0a0*/ 	.word	0x000547c0


	//   ....[25]....
        /*f0a4*/ 	.word	0x000547f0


	//   ....[26]....
        /*f0a8*/ 	.word	0x00054800


	//   ....[27]....
        /*f0ac*/ 	.word	0x00054810


	//   ....[28]....
        /*f0b0*/ 	.word	0x00054820


	//   ....[29]....
        /*f0b4*/ 	.word	0x00054850


	//   ....[30]....
        /*f0b8*/ 	.word	0x00054860


	//   ....[31]....
        /*f0bc*/ 	.word	0x00054870


	//   ....[32]....
        /*f0c0*/ 	.word	0x00054880


	//   ....[33]....
        /*f0c4*/ 	.word	0x000548b0


	//   ....[34]....
        /*f0c8*/ 	.word	0x000548c0


	//   ....[35]....
        /*f0cc*/ 	.word	0x000548d0


	//   ....[36]....
        /*f0d0*/ 	.word	0x000548e0


	//   ....[37]....
        /*f0d4*/ 	.word	0x00054910


	//   ....[38]....
        /*f0d8*/ 	.word	0x00054920


	//   ....[39]....
        /*f0dc*/ 	.word	0x00054930


	//   ....[40]....
        /*f0e0*/ 	.word	0x00054940


	//   ....[41]....
        /*f0e4*/ 	.word	0x00054970


	//   ....[42]....
        /*f0e8*/ 	.word	0x00054980


	//   ....[43]....
        /*f0ec*/ 	.word	0x00054990


	//   ....[44]....
        /*f0f0*/ 	.word	0x000549a0


	//   ....[45]....
        /*f0f4*/ 	.word	0x000549d0


	//   ....[46]....
        /*f0f8*/ 	.word	0x000549e0


	//   ....[47]....
        /*f0fc*/ 	.word	0x000549f0


	//   ....[48]....
        /*f100*/ 	.word	0x00054a00


	//   ....[49]....
        /*f104*/ 	.word	0x00054a30


	//   ....[50]....
        /*f108*/ 	.word	0x00054a40


	//   ....[51]....
        /*f10c*/ 	.word	0x00054a50


	//   ....[52]....
        /*f110*/ 	.word	0x00054a60


	//   ....[53]....
        /*f114*/ 	.word	0x00054a90


	//   ....[54]....
        /*f118*/ 	.word	0x00054aa0


	//   ....[55]....
        /*f11c*/ 	.word	0x00054ab0


	//   ....[56]....
        /*f120*/ 	.word	0x00054ac0


	//   ....[57]....
        /*f124*/ 	.word	0x00054af0


	//   ....[58]....
        /*f128*/ 	.word	0x00054b00


	//   ....[59]....
        /*f12c*/ 	.word	0x00054b10


	//   ....[60]....
        /*f130*/ 	.word	0x00054b20


	//   ....[61]....
        /*f134*/ 	.word	0x00054b50


	//   ....[62]....
        /*f138*/ 	.word	0x00054b60


	//   ....[63]....
        /*f13c*/ 	.word	0x00054b70


	//   ....[64]....
        /*f140*/ 	.word	0x00054b80


	//   ....[65]....
        /*f144*/ 	.word	0x00054bb0


	//   ....[66]....
        /*f148*/ 	.word	0x00054bc0


	//   ....[67]....
        /*f14c*/ 	.word	0x00054bd0


	//   ....[68]....
        /*f150*/ 	.word	0x00054be0


	//   ....[69]....
        /*f154*/ 	.word	0x00054c10


	//   ....[70]....
        /*f158*/ 	.word	0x00054c20


	//   ....[71]....
        /*f15c*/ 	.word	0x00054c30


	//   ....[72]....
        /*f160*/ 	.word	0x00054c40


	//   ....[73]....
        /*f164*/ 	.word	0x00054c70


	//   ....[74]....
        /*f168*/ 	.word	0x00054c80


	//   ....[75]....
        /*f16c*/ 	.word	0x00054c90


	//   ....[76]....
        /*f170*/ 	.word	0x00054ca0


	//   ....[77]....
        /*f174*/ 	.word	0x00054cd0


	//   ....[78]....
        /*f178*/ 	.word	0x00054ce0


	//   ....[79]....
        /*f17c*/ 	.word	0x00054cf0


	//   ....[80]....
        /*f180*/ 	.word	0x00054d00


	//   ....[81]....
        /*f184*/ 	.word	0x00054d30


	//   ....[82]....
        /*f188*/ 	.word	0x00054d40


	//   ....[83]....
        /*f18c*/ 	.word	0x00054d50


	//   ....[84]....
        /*f190*/ 	.word	0x00054d60


	//   ....[85]....
        /*f194*/ 	.word	0x00054d90


	//   ....[86]....
        /*f198*/ 	.word	0x00054da0


	//   ....[87]....
        /*f19c*/ 	.word	0x00054db0


	//   ....[88]....
        /*f1a0*/ 	.word	0x00054dc0


	//   ....[89]....
        /*f1a4*/ 	.word	0x00054df0


	//   ....[90]....
        /*f1a8*/ 	.word	0x00054e00


	//   ....[91]....
        /*f1ac*/ 	.word	0x00054e10


	//   ....[92]....
        /*f1b0*/ 	.word	0x00054e20


	//   ....[93]....
        /*f1b4*/ 	.word	0x00054e50


	//   ....[94]....
        /*f1b8*/ 	.word	0x00054e60


	//   ....[95]....
        /*f1bc*/ 	.word	0x00054e70


	//   ....[96]....
        /*f1c0*/ 	.word	0x00054e80


	//   ....[97]....
        /*f1c4*/ 	.word	0x00054eb0


	//   ....[98]....
        /*f1c8*/ 	.word	0x00054ec0


	//   ....[99]....
        /*f1cc*/ 	.word	0x00054ed0


	//   ....[100]....
        /*f1d0*/ 	.word	0x00054ee0


	//   ....[101]....
        /*f1d4*/ 	.word	0x00054f10


	//   ....[102]....
        /*f1d8*/ 	.word	0x00054f20


	//   ....[103]....
        /*f1dc*/ 	.word	0x00054f30


	//   ....[104]....
        /*f1e0*/ 	.word	0x00054f40


	//   ....[105]....
        /*f1e4*/ 	.word	0x00054f70


	//   ....[106]....
        /*f1e8*/ 	.word	0x00054f80


	//   ....[107]....
        /*f1ec*/ 	.word	0x00054f90


	//   ....[108]....
        /*f1f0*/ 	.word	0x00054fa0


	//   ....[109]....
        /*f1f4*/ 	.word	0x00054fd0


	//   ....[110]....
        /*f1f8*/ 	.word	0x00054fe0


	//   ....[111]....
        /*f1fc*/ 	.word	0x00054ff0


	//   ....[112]....
        /*f200*/ 	.word	0x00055000


	//   ....[113]....
        /*f204*/ 	.word	0x00055030


	//   ....[114]....
        /*f208*/ 	.word	0x00055040


	//   ....[115]....
        /*f20c*/ 	.word	0x00055050


	//   ....[116]....
        /*f210*/ 	.word	0x00055060


	//   ....[117]....
        /*f214*/ 	.word	0x00055090


	//   ....[118]....
        /*f218*/ 	.word	0x000550a0


	//   ....[119]....
        /*f21c*/ 	.word	0x000550b0


	//   ....[120]....
        /*f220*/ 	.word	0x000550c0


	//   ....[121]....
        /*f224*/ 	.word	0x000550f0


	//   ....[122]....
        /*f228*/ 	.word	0x00055100


	//   ....[123]....
        /*f22c*/ 	.word	0x00055110


	//   ....[124]....
        /*f230*/ 	.word	0x00055120


	//   ....[125]....
        /*f234*/ 	.word	0x00055150


	//   ....[126]....
        /*f238*/ 	.word	0x00055160


	//   ....[127]....
        /*f23c*/ 	.word	0x00055170


	//   ....[128]....
        /*f240*/ 	.word	0x00055180


	//   ....[129]....
        /*f244*/ 	.word	0x000551b0


	//   ....[130]....
        /*f248*/ 	.word	0x000551c0


	//   ....[131]....
        /*f24c*/ 	.word	0x000551d0


	//   ....[132]....
        /*f250*/ 	.word	0x000551e0


	//   ....[133]....
        /*f254*/ 	.word	0x00055210


	//   ....[134]....
        /*f258*/ 	.word	0x00055220


	//   ....[135]....
        /*f25c*/ 	.word	0x00055230


	//   ....[136]....
        /*f260*/ 	.word	0x00055240


	//   ....[137]....
        /*f264*/ 	.word	0x00055270


	//   ....[138]....
        /*f268*/ 	.word	0x00055280


	//   ....[139]....
        /*f26c*/ 	.word	0x00055290


	//   ....[140]....
        /*f270*/ 	.word	0x000552a0


	//   ....[141]....
        /*f274*/ 	.word	0x000552d0


	//   ....[142]....
        /*f278*/ 	.word	0x000552e0


	//   ....[143]....
        /*f27c*/ 	.word	0x000552f0


	//   ....[144]....
        /*f280*/ 	.word	0x00055300


	//   ....[145]....
        /*f284*/ 	.word	0x00055330


	//   ....[146]....
        /*f288*/ 	.word	0x00055340


	//   ....[147]....
        /*f28c*/ 	.word	0x00055350


	//   ....[148]....
        /*f290*/ 	.word	0x00055360


	//   ....[149]....
        /*f294*/ 	.word	0x00055390


	//   ....[150]....
        /*f298*/ 	.word	0x000553a0


	//   ....[151]....
        /*f29c*/ 	.word	0x000553b0


	//   ....[152]....
        /*f2a0*/ 	.word	0x000553c0


	//   ....[153]....
        /*f2a4*/ 	.word	0x000553f0


	//   ....[154]....
        /*f2a8*/ 	.word	0x00055400


	//   ....[155]....
        /*f2ac*/ 	.word	0x00055410


	//   ....[156]....
        /*f2b0*/ 	.word	0x00055420


	//   ....[157]....
        /*f2b4*/ 	.word	0x00055450


	//   ....[158]....
        /*f2b8*/ 	.word	0x00055460


	//   ....[159]....
        /*f2bc*/ 	.word	0x00055470


	//   ....[160]....
        /*f2c0*/ 	.word	0x00055480


	//   ....[161]....
        /*f2c4*/ 	.word	0x000554b0


	//   ....[162]....
        /*f2c8*/ 	.word	0x000554c0


	//   ....[163]....
        /*f2cc*/ 	.word	0x000554d0


	//   ....[164]....
        /*f2d0*/ 	.word	0x000554e0


	//   ....[165]....
        /*f2d4*/ 	.word	0x00055510


	//   ....[166]....
        /*f2d8*/ 	.word	0x00055520


	//   ....[167]....
        /*f2dc*/ 	.word	0x00055530


	//   ....[168]....
        /*f2e0*/ 	.word	0x00055540


	//   ....[169]....
        /*f2e4*/ 	.word	0x00055570


	//   ....[170]....
        /*f2e8*/ 	.word	0x00055580


	//   ....[171]....
        /*f2ec*/ 	.word	0x00055590


	//   ....[172]....
        /*f2f0*/ 	.word	0x000555a0


	//   ....[173]....
        /*f2f4*/ 	.word	0x000555d0


	//   ....[174]....
        /*f2f8*/ 	.word	0x000555e0


	//   ....[175]....
        /*f2fc*/ 	.word	0x000555f0


	//   ....[176]....
        /*f300*/ 	.word	0x00055600


	//   ....[177]....
        /*f304*/ 	.word	0x00055630


	//   ....[178]....
        /*f308*/ 	.word	0x00055640


	//   ....[179]....
        /*f30c*/ 	.word	0x00055650


	//   ....[180]....
        /*f310*/ 	.word	0x00055660


	//   ....[181]....
        /*f314*/ 	.word	0x00055690


	//   ....[182]....
        /*f318*/ 	.word	0x000556a0


	//   ....[183]....
        /*f31c*/ 	.word	0x000556b0


	//   ....[184]....
        /*f320*/ 	.word	0x000556c0


	//   ....[185]....
        /*f324*/ 	.word	0x000556f0


	//   ....[186]....
        /*f328*/ 	.word	0x00055700


	//   ....[187]....
        /*f32c*/ 	.word	0x00055710


	//   ....[188]....
        /*f330*/ 	.word	0x00055720


	//   ....[189]....
        /*f334*/ 	.word	0x00055750


	//   ....[190]....
        /*f338*/ 	.word	0x00055760


	//   ....[191]....
        /*f33c*/ 	.word	0x00055770


	//   ....[192]....
        /*f340*/ 	.word	0x00055780


	//   ....[193]....
        /*f344*/ 	.word	0x000557b0


	//   ....[194]....
        /*f348*/ 	.word	0x000557c0


	//   ....[195]....
        /*f34c*/ 	.word	0x000557d0


	//   ....[196]....
        /*f350*/ 	.word	0x000557e0


	//   ....[197]....
        /*f354*/ 	.word	0x00055810


	//   ....[198]....
        /*f358*/ 	.word	0x00055820


	//   ....[199]....
        /*f35c*/ 	.word	0x00055830


	//   ....[200]....
        /*f360*/ 	.word	0x00055840


	//   ....[201]....
        /*f364*/ 	.word	0x00055870


	//   ....[202]....
        /*f368*/ 	.word	0x00055880


	//   ....[203]....
        /*f36c*/ 	.word	0x00055890


	//   ....[204]....
        /*f370*/ 	.word	0x000558a0


	//   ....[205]....
        /*f374*/ 	.word	0x000558d0


	//   ....[206]....
        /*f378*/ 	.word	0x000558e0


	//   ....[207]....
        /*f37c*/ 	.word	0x000558f0


	//   ....[208]....
        /*f380*/ 	.word	0x00055900


	//   ....[209]....
        /*f384*/ 	.word	0x00055930


	//   ....[210]....
        /*f388*/ 	.word	0x00055940


	//   ....[211]....
        /*f38c*/ 	.word	0x00055950


	//   ....[212]....
        /*f390*/ 	.word	0x00055960


	//   ....[213]....
        /*f394*/ 	.word	0x00055990


	//   ....[214]....
        /*f398*/ 	.word	0x000559a0


	//   ....[215]....
        /*f39c*/ 	.word	0x000559b0


	//   ....[216]....
        /*f3a0*/ 	.word	0x000559c0


	//   ....[217]....
        /*f3a4*/ 	.word	0x000559f0


	//   ....[218]....
        /*f3a8*/ 	.word	0x00055a00


	//   ....[219]....
        /*f3ac*/ 	.word	0x00055a10


	//   ....[220]....
        /*f3b0*/ 	.word	0x00055a20


	//   ....[221]....
        /*f3b4*/ 	.word	0x00055a50


	//   ....[222]....
        /*f3b8*/ 	.word	0x00055a60


	//   ....[223]....
        /*f3bc*/ 	.word	0x00055a70


	//   ....[224]....
        /*f3c0*/ 	.word	0x00055a80


	//   ....[225]....
        /*f3c4*/ 	.word	0x00055ab0


	//   ....[226]....
        /*f3c8*/ 	.word	0x00055ac0


	//   ....[227]....
        /*f3cc*/ 	.word	0x00055ad0


	//   ....[228]....
        /*f3d0*/ 	.word	0x00055ae0


	//   ....[229]....
        /*f3d4*/ 	.word	0x00055b10


	//   ....[230]....
        /*f3d8*/ 	.word	0x00055b20


	//   ....[231]....
        /*f3dc*/ 	.word	0x00055b30


	//   ....[232]....
        /*f3e0*/ 	.word	0x00055b40


	//   ....[233]....
        /*f3e4*/ 	.word	0x00055b70


	//   ....[234]....
        /*f3e8*/ 	.word	0x00055b80


	//   ....[235]....
        /*f3ec*/ 	.word	0x00055b90


	//   ....[236]....
        /*f3f0*/ 	.word	0x00055ba0


	//   ....[237]....
        /*f3f4*/ 	.word	0x00055bd0


	//   ....[238]....
        /*f3f8*/ 	.word	0x00055be0


	//   ....[239]....
        /*f3fc*/ 	.word	0x00055bf0


	//   ....[240]....
        /*f400*/ 	.word	0x00055c00


	//   ....[241]....
        /*f404*/ 	.word	0x00055c30


	//   ....[242]....
        /*f408*/ 	.word	0x00055c40


	//   ....[243]....
        /*f40c*/ 	.word	0x00055c50


	//   ....[244]....
        /*f410*/ 	.word	0x00055c60


	//   ....[245]....
        /*f414*/ 	.word	0x00055c90


	//   ....[246]....
        /*f418*/ 	.word	0x00055ca0


	//   ....[247]....
        /*f41c*/ 	.word	0x00055cb0


	//   ....[248]....
        /*f420*/ 	.word	0x00055cc0


	//   ....[249]....
        /*f424*/ 	.word	0x00055cf0


	//   ....[250]....
        /*f428*/ 	.word	0x00055d00


	//   ....[251]....
        /*f42c*/ 	.word	0x00055d10


	//   ....[252]....
        /*f430*/ 	.word	0x00055d20


	//   ....[253]....
        /*f434*/ 	.word	0x00055d50


	//   ....[254]....
        /*f438*/ 	.word	0x00055d60


	//   ....[255]....
        /*f43c*/ 	.word	0x00055d70


	//   ....[0]....
        /*f440*/ 	.word	0x00055d80


	//   ....[1]....
        /*f444*/ 	.word	0x00055db0


	//   ....[2]....
        /*f448*/ 	.word	0x00055dc0


	//   ....[3]....
        /*f44c*/ 	.word	0x00055dd0


	//   ....[4]....
        /*f450*/ 	.word	0x00055de0


	//   ....[5]....
        /*f454*/ 	.word	0x00055e10


	//   ....[6]....
        /*f458*/ 	.word	0x00055e20


	//   ....[7]....
        /*f45c*/ 	.word	0x00055e30


	//   ....[8]....
        /*f460*/ 	.word	0x00055e40


	//   ....[9]....
        /*f464*/ 	.word	0x00055e70


	//   ....[10]....
        /*f468*/ 	.word	0x00055e80


	//   ....[11]....
        /*f46c*/ 	.word	0x00055e90


	//   ....[12]....
        /*f470*/ 	.word	0x00055ea0


	//   ....[13]....
        /*f474*/ 	.word	0x00055ed0


	//   ....[14]....
        /*f478*/ 	.word	0x00055ee0


	//   ....[15]....
        /*f47c*/ 	.word	0x00055ef0


	//   ....[16]....
        /*f480*/ 	.word	0x00055f00


	//   ....[17]....
        /*f484*/ 	.word	0x00055f30


	//   ....[18]....
        /*f488*/ 	.word	0x00055f40


	//   ....[19]....
        /*f48c*/ 	.word	0x00055f50


	//   ....[20]....
        /*f490*/ 	.word	0x00055f60


	//   ....[21]....
        /*f494*/ 	.word	0x00055f90


	//   ....[22]....
        /*f498*/ 	.word	0x00055fa0


	//   ....[23]....
        /*f49c*/ 	.word	0x00055fb0


	//   ....[24]....
        /*f4a0*/ 	.word	0x00055fc0


	//   ....[25]....
        /*f4a4*/ 	.word	0x00055ff0


	//   ....[26]....
        /*f4a8*/ 	.word	0x00056000


	//   ....[27]....
        /*f4ac*/ 	.word	0x00056010


	//   ....[28]....
        /*f4b0*/ 	.word	0x00056020


	//   ....[29]....
        /*f4b4*/ 	.word	0x00056050


	//   ....[30]....
        /*f4b8*/ 	.word	0x00056060


	//   ....[31]....
        /*f4bc*/ 	.word	0x00056070


	//   ....[32]....
        /*f4c0*/ 	.word	0x00056080


	//   ....[33]....
        /*f4c4*/ 	.word	0x000560b0


	//   ....[34]....
        /*f4c8*/ 	.word	0x000560c0


	//   ....[35]....
        /*f4cc*/ 	.word	0x000560d0


	//   ....[36]....
        /*f4d0*/ 	.word	0x000560e0


	//   ....[37]....
        /*f4d4*/ 	.word	0x00056110


	//   ....[38]....
        /*f4d8*/ 	.word	0x00056120


	//   ....[39]....
        /*f4dc*/ 	.word	0x00056130


	//   ....[40]....
        /*f4e0*/ 	.word	0x00056140


	//   ....[41]....
        /*f4e4*/ 	.word	0x00056170


	//   ....[42]....
        /*f4e8*/ 	.word	0x00056180


	//   ....[43]....
        /*f4ec*/ 	.word	0x00056190


	//   ....[44]....
        /*f4f0*/ 	.word	0x000561a0


	//   ....[45]....
        /*f4f4*/ 	.word	0x000561d0


	//   ....[46]....
        /*f4f8*/ 	.word	0x000561e0


	//   ....[47]....
        /*f4fc*/ 	.word	0x000561f0


	//   ....[48]....
        /*f500*/ 	.word	0x00056200


	//   ....[49]....
        /*f504*/ 	.word	0x00056230


	//   ....[50]....
        /*f508*/ 	.word	0x00056240


	//   ....[51]....
        /*f50c*/ 	.word	0x00056250


	//   ....[52]....
        /*f510*/ 	.word	0x00056260


	//   ....[53]....
        /*f514*/ 	.word	0x00056290


	//   ....[54]....
        /*f518*/ 	.word	0x000562a0


	//   ....[55]....
        /*f51c*/ 	.word	0x000562b0


	//   ....[56]....
        /*f520*/ 	.word	0x000562c0


	//   ....[57]....
        /*f524*/ 	.word	0x000562f0


	//   ....[58]....
        /*f528*/ 	.word	0x00056300


	//   ....[59]....
        /*f52c*/ 	.word	0x00056310


	//   ....[60]....
        /*f530*/ 	.word	0x00056320


	//   ....[61]....
        /*f534*/ 	.word	0x00056350


	//   ....[62]....
        /*f538*/ 	.word	0x00056360


	//   ....[63]....
        /*f53c*/ 	.word	0x00056370


	//   ....[64]....
        /*f540*/ 	.word	0x00056380


	//   ....[65]....
        /*f544*/ 	.word	0x000563b0


	//   ....[66]....
        /*f548*/ 	.word	0x000563c0


	//   ....[67]....
        /*f54c*/ 	.word	0x000563d0


	//   ....[68]....
        /*f550*/ 	.word	0x000563e0


	//   ....[69]....
        /*f554*/ 	.word	0x00056410


	//   ....[70]....
        /*f558*/ 	.word	0x00056420


	//   ....[71]....
        /*f55c*/ 	.word	0x00056430


	//   ....[72]....
        /*f560*/ 	.word	0x00056440


	//   ....[73]....
        /*f564*/ 	.word	0x00056470


	//   ....[74]....
        /*f568*/ 	.word	0x00056480


	//   ....[75]....
        /*f56c*/ 	.word	0x00056490


	//   ....[76]....
        /*f570*/ 	.word	0x000564a0


	//   ....[77]....
        /*f574*/ 	.word	0x000564d0


	//   ....[78]....
        /*f578*/ 	.word	0x000564e0


	//   ....[79]....
        /*f57c*/ 	.word	0x000564f0


	//   ....[80]....
        /*f580*/ 	.word	0x00056500


	//   ....[81]....
        /*f584*/ 	.word	0x00056530


	//   ....[82]....
        /*f588*/ 	.word	0x00056540


	//   ....[83]....
        /*f58c*/ 	.word	0x00056550


	//   ....[84]....
        /*f590*/ 	.word	0x00056560


	//   ....[85]....
        /*f594*/ 	.word	0x00056590


	//   ....[86]....
        /*f598*/ 	.word	0x000565a0


	//   ....[87]....
        /*f59c*/ 	.word	0x000565b0


	//   ....[88]....
        /*f5a0*/ 	.word	0x000565c0


	//   ....[89]....
        /*f5a4*/ 	.word	0x000565f0


	//   ....[90]....
        /*f5a8*/ 	.word	0x00056600


	//   ....[91]....
        /*f5ac*/ 	.word	0x00056610


	//   ....[92]....
        /*f5b0*/ 	.word	0x00056620


	//   ....[93]....
        /*f5b4*/ 	.word	0x00056650


	//   ....[94]....
        /*f5b8*/ 	.word	0x00056660


	//   ....[95]....
        /*f5bc*/ 	.word	0x00056670


	//   ....[96]....
        /*f5c0*/ 	.word	0x00056680


	//   ....[97]....
        /*f5c4*/ 	.word	0x000566b0


	//   ....[98]....
        /*f5c8*/ 	.word	0x000566c0


	//   ....[99]....
        /*f5cc*/ 	.word	0x000566d0


	//   ....[100]....
        /*f5d0*/ 	.word	0x000566e0


	//   ....[101]....
        /*f5d4*/ 	.word	0x00056710


	//   ....[102]....
        /*f5d8*/ 	.word	0x00056720


	//   ....[103]....
        /*f5dc*/ 	.word	0x00056730


	//   ....[104]....
        /*f5e0*/ 	.word	0x00056740


	//   ....[105]....
        /*f5e4*/ 	.word	0x00056770


	//   ....[106]....
        /*f5e8*/ 	.word	0x00056780


	//   ....[107]....
        /*f5ec*/ 	.word	0x00056790


	//   ....[108]....
        /*f5f0*/ 	.word	0x000567a0


	//   ....[109]....
        /*f5f4*/ 	.word	0x000567d0


	//   ....[110]....
        /*f5f8*/ 	.word	0x000567e0


	//   ....[111]....
        /*f5fc*/ 	.word	0x000567f0


	//   ....[112]....
        /*f600*/ 	.word	0x00056800


	//   ....[113]....
        /*f604*/ 	.word	0x00056830


	//   ....[114]....
        /*f608*/ 	.word	0x00056840


	//   ....[115]....
        /*f60c*/ 	.word	0x00056850


	//   ....[116]....
        /*f610*/ 	.word	0x00056860


	//   ....[117]....
        /*f614*/ 	.word	0x00056890


	//   ....[118]....
        /*f618*/ 	.word	0x000568a0


	//   ....[119]....
        /*f61c*/ 	.word	0x000568b0


	//   ....[120]....
        /*f620*/ 	.word	0x000568c0


	//   ....[121]....
        /*f624*/ 	.word	0x000568f0


	//   ....[122]....
        /*f628*/ 	.word	0x00056900


	//   ....[123]....
        /*f62c*/ 	.word	0x00056910


	//   ....[124]....
        /*f630*/ 	.word	0x00056920


	//   ....[125]....
        /*f634*/ 	.word	0x00056950


	//   ....[126]....
        /*f638*/ 	.word	0x00056960


	//   ....[127]....
        /*f63c*/ 	.word	0x00056970


	//   ....[128]....
        /*f640*/ 	.word	0x00056980


	//   ....[129]....
        /*f644*/ 	.word	0x000569b0


	//   ....[130]....
        /*f648*/ 	.word	0x000569c0


	//   ....[131]....
        /*f64c*/ 	.word	0x000569d0


	//   ....[132]....
        /*f650*/ 	.word	0x000569e0


	//   ....[133]....
        /*f654*/ 	.word	0x00056a10


	//   ....[134]....
        /*f658*/ 	.word	0x00056a20


	//   ....[135]....
        /*f65c*/ 	.word	0x00056a30


	//   ....[136]....
        /*f660*/ 	.word	0x00056a40


	//   ....[137]....
        /*f664*/ 	.word	0x00056a70


	//   ....[138]....
        /*f668*/ 	.word	0x00056a80


	//   ....[139]....
        /*f66c*/ 	.word	0x00056a90


	//   ....[140]....
        /*f670*/ 	.word	0x00056aa0


	//   ....[141]....
        /*f674*/ 	.word	0x00056ad0


	//   ....[142]....
        /*f678*/ 	.word	0x00056ae0


	//   ....[143]....
        /*f67c*/ 	.word	0x00056af0


	//   ....[144]....
        /*f680*/ 	.word	0x00056b00


	//   ....[145]....
        /*f684*/ 	.word	0x00056b30


	//   ....[146]....
        /*f688*/ 	.word	0x00056b40


	//   ....[147]....
        /*f68c*/ 	.word	0x00056b50


	//   ....[148]....
        /*f690*/ 	.word	0x00056b60


	//   ....[149]....
        /*f694*/ 	.word	0x00056b90


	//   ....[150]....
        /*f698*/ 	.word	0x00056ba0


	//   ....[151]....
        /*f69c*/ 	.word	0x00056bb0


	//   ....[152]....
        /*f6a0*/ 	.word	0x00056bc0


	//   ....[153]....
        /*f6a4*/ 	.word	0x00056bf0


	//   ....[154]....
        /*f6a8*/ 	.word	0x00056c00


	//   ....[155]....
        /*f6ac*/ 	.word	0x00056c10


	//   ....[156]....
        /*f6b0*/ 	.word	0x00056c20


	//   ....[157]....
        /*f6b4*/ 	.word	0x00056c50


	//   ....[158]....
        /*f6b8*/ 	.word	0x00056c60


	//   ....[159]....
        /*f6bc*/ 	.word	0x00056c70


	//   ....[160]....
        /*f6c0*/ 	.word	0x00056c80


	//   ....[161]....
        /*f6c4*/ 	.word	0x00056cb0


	//   ....[162]....
        /*f6c8*/ 	.word	0x00056cc0


	//   ....[163]....
        /*f6cc*/ 	.word	0x00056cd0


	//   ....[164]....
        /*f6d0*/ 	.word	0x00056ce0


	//   ....[165]....
        /*f6d4*/ 	.word	0x00056d10


	//   ....[166]....
        /*f6d8*/ 	.word	0x00056d20


	//   ....[167]....
        /*f6dc*/ 	.word	0x00056d30


	//   ....[168]....
        /*f6e0*/ 	.word	0x00056d40


	//   ....[169]....
        /*f6e4*/ 	.word	0x00056d70


	//   ....[170]....
        /*f6e8*/ 	.word	0x00056d80


	//   ....[171]....
        /*f6ec*/ 	.word	0x00056d90


	//   ....[172]....
        /*f6f0*/ 	.word	0x00056da0


	//   ....[173]....
        /*f6f4*/ 	.word	0x00056dd0


	//   ....[174]....
        /*f6f8*/ 	.word	0x00056de0


	//   ....[175]....
        /*f6fc*/ 	.word	0x00056df0


	//   ....[176]....
        /*f700*/ 	.word	0x00056e00


	//   ....[177]....
        /*f704*/ 	.word	0x00056e30


	//   ....[178]....
        /*f708*/ 	.word	0x00056e40


	//   ....[179]....
        /*f70c*/ 	.word	0x00056e50


	//   ....[180]....
        /*f710*/ 	.word	0x00056e60


	//   ....[181]....
        /*f714*/ 	.word	0x00056e90


	//   ....[182]....
        /*f718*/ 	.word	0x00056ea0


	//   ....[183]....
        /*f71c*/ 	.word	0x00056eb0


	//   ....[184]....
        /*f720*/ 	.word	0x00056ec0


	//   ....[185]....
        /*f724*/ 	.word	0x00056ef0


	//   ....[186]....
        /*f728*/ 	.word	0x00056f00


	//   ....[187]....
        /*f72c*/ 	.word	0x00056f10


	//   ....[188]....
        /*f730*/ 	.word	0x00056f20


	//   ....[189]....
        /*f734*/ 	.word	0x00056f50


	//   ....[190]....
        /*f738*/ 	.word	0x00056f60


	//   ....[191]....
        /*f73c*/ 	.word	0x00056f70


	//   ....[192]....
        /*f740*/ 	.word	0x00056f80


	//   ....[193]....
        /*f744*/ 	.word	0x00056fb0


	//   ....[194]....
        /*f748*/ 	.word	0x00056fc0


	//   ....[195]....
        /*f74c*/ 	.word	0x00056fd0


	//   ....[196]....
        /*f750*/ 	.word	0x00056fe0


	//   ....[197]....
        /*f754*/ 	.word	0x00057010


	//   ....[198]....
        /*f758*/ 	.word	0x00057020


	//   ....[199]....
        /*f75c*/ 	.word	0x00057030


	//   ....[200]....
        /*f760*/ 	.word	0x00057040


	//   ....[201]....
        /*f764*/ 	.word	0x00057070


	//   ....[202]....
        /*f768*/ 	.word	0x00057080


	//   ....[203]....
        /*f76c*/ 	.word	0x00057090


	//   ....[204]....
        /*f770*/ 	.word	0x000570a0


	//   ....[205]....
        /*f774*/ 	.word	0x000570d0


	//   ....[206]....
        /*f778*/ 	.word	0x000570e0


	//   ....[207]....
        /*f77c*/ 	.word	0x000570f0


	//   ....[208]....
        /*f780*/ 	.word	0x00057100


	//   ....[209]....
        /*f784*/ 	.word	0x00057130


	//   ....[210]....
        /*f788*/ 	.word	0x00057140


	//   ....[211]....
        /*f78c*/ 	.word	0x00057150


	//   ....[212]....
        /*f790*/ 	.word	0x00057160


	//   ....[213]....
        /*f794*/ 	.word	0x00057190


	//   ....[214]....
        /*f798*/ 	.word	0x000571a0


	//   ....[215]....
        /*f79c*/ 	.word	0x000571b0


	//   ....[216]....
        /*f7a0*/ 	.word	0x000571c0


	//   ....[217]....
        /*f7a4*/ 	.word	0x000571f0


	//   ....[218]....
        /*f7a8*/ 	.word	0x00057200


	//   ....[219]....
        /*f7ac*/ 	.word	0x00057210


	//   ....[220]....
        /*f7b0*/ 	.word	0x00057220


	//   ....[221]....
        /*f7b4*/ 	.word	0x00057250


	//   ....[222]....
        /*f7b8*/ 	.word	0x00057260


	//   ....[223]....
        /*f7bc*/ 	.word	0x00057270


	//   ....[224]....
        /*f7c0*/ 	.word	0x00057280


	//   ....[225]....
        /*f7c4*/ 	.word	0x000572b0


	//   ....[226]....
        /*f7c8*/ 	.word	0x000572c0


	//   ....[227]....
        /*f7cc*/ 	.word	0x000572d0


	//   ....[228]....
        /*f7d0*/ 	.word	0x000572e0


	//   ....[229]....
        /*f7d4*/ 	.word	0x00057310


	//   ....[230]....
        /*f7d8*/ 	.word	0x00057320


	//   ....[231]....
        /*f7dc*/ 	.word	0x00057330


	//   ....[232]....
        /*f7e0*/ 	.word	0x00057340


	//   ....[233]....
        /*f7e4*/ 	.word	0x00057370


	//   ....[234]....
        /*f7e8*/ 	.word	0x00057380


	//   ....[235]....
        /*f7ec*/ 	.word	0x00057390


	//   ....[236]....
        /*f7f0*/ 	.word	0x000573a0


	//   ....[237]....
        /*f7f4*/ 	.word	0x000573d0


	//   ....[238]....
        /*f7f8*/ 	.word	0x000573e0


	//   ....[239]....
        /*f7fc*/ 	.word	0x000573f0


	//   ....[240]....
        /*f800*/ 	.word	0x00057400


	//   ....[241]....
        /*f804*/ 	.word	0x00057430


	//   ....[242]....
        /*f808*/ 	.word	0x00057440


	//   ....[243]....
        /*f80c*/ 	.word	0x00057450


	//   ....[244]....
        /*f810*/ 	.word	0x00057460


	//   ....[245]....
        /*f814*/ 	.word	0x00057490


	//   ....[246]....
        /*f818*/ 	.word	0x000574a0


	//   ....[247]....
        /*f81c*/ 	.word	0x000574b0


	//   ....[248]....
        /*f820*/ 	.word	0x000574c0


	//   ....[249]....
        /*f824*/ 	.word	0x000574f0


	//   ....[250]....
        /*f828*/ 	.word	0x00057500


	//   ....[251]....
        /*f82c*/ 	.word	0x00057510


	//   ....[252]....
        /*f830*/ 	.word	0x00057560


	//   ....[253]....
        /*f834*/ 	.word	0x0005a5c0


	//   ....[254]....
        /*f838*/ 	.word	0x0005a5d0


	//   ....[255]....
        /*f83c*/ 	.word	0x0005a5e0


	//   ....[0]....
        /*f840*/ 	.word	0x0005a600


	//   ....[1]....
        /*f844*/ 	.word	0x0005a610


	//   ....[2]....
        /*f848*/ 	.word	0x0005a620


	//   ....[3]....
        /*f84c*/ 	.word	0x0005a630


	//   ....[4]....
        /*f850*/ 	.word	0x0005a660


	//   ....[5]....
        /*f854*/ 	.word	0x0005a670


	//   ....[6]....
        /*f858*/ 	.word	0x0005a680


	//   ....[7]....
        /*f85c*/ 	.word	0x0005a690


	//   ....[8]....
        /*f860*/ 	.word	0x0005a6c0


	//   ....[9]....
        /*f864*/ 	.word	0x0005a6d0


	//   ....[10]....
        /*f868*/ 	.word	0x0005a6e0


	//   ....[11]....
        /*f86c*/ 	.word	0x0005a6f0


	//   ....[12]....
        /*f870*/ 	.word	0x0005a720


	//   ....[13]....
        /*f874*/ 	.word	0x0005a730


	//   ....[14]....
        /*f878*/ 	.word	0x0005a740


	//   ....[15]....
        /*f87c*/ 	.word	0x0005a750


	//   ....[16]....
        /*f880*/ 	.word	0x0005a780


	//   ....[17]....
        /*f884*/ 	.word	0x0005a790


	//   ....[18]....
        /*f888*/ 	.word	0x0005a7a0


	//   ....[19]....
        /*f88c*/ 	.word	0x0005a7b0


	//   ....[20]....
        /*f890*/ 	.word	0x0005a7e0


	//   ....[21]....
        /*f894*/ 	.word	0x0005a7f0


	//   ....[22]....
        /*f898*/ 	.word	0x0005a800


	//   ....[23]....
        /*f89c*/ 	.word	0x0005a810


	//   ....[24]....
        /*f8a0*/ 	.word	0x0005a840


	//   ....[25]....
        /*f8a4*/ 	.word	0x0005a850


	//   ....[26]....
        /*f8a8*/ 	.word	0x0005a860


	//   ....[27]....
        /*f8ac*/ 	.word	0x0005a870


	//   ....[28]....
        /*f8b0*/ 	.word	0x0005a8a0


	//   ....[29]....
        /*f8b4*/ 	.word	0x0005a8b0


	//   ....[30]....
        /*f8b8*/ 	.word	0x0005a8c0


	//   ....[31]....
        /*f8bc*/ 	.word	0x0005a8d0


	//   ....[32]....
        /*f8c0*/ 	.word	0x0005a900


	//   ....[33]....
        /*f8c4*/ 	.word	0x0005a910


	//   ....[34]....
        /*f8c8*/ 	.word	0x0005a920


	//   ....[35]....
        /*f8cc*/ 	.word	0x0005a930


	//   ....[36]....
        /*f8d0*/ 	.word	0x0005a960


	//   ....[37]....
        /*f8d4*/ 	.word	0x0005a970


	//   ....[38]....
        /*f8d8*/ 	.word	0x0005a980


	//   ....[39]....
        /*f8dc*/ 	.word	0x0005a990


	//   ....[40]....
        /*f8e0*/ 	.word	0x0005a9c0


	//   ....[41]....
        /*f8e4*/ 	.word	0x0005a9d0


	//   ....[42]....
        /*f8e8*/ 	.word	0x0005a9e0


	//   ....[43]....
        /*f8ec*/ 	.word	0x0005a9f0


	//   ....[44]....
        /*f8f0*/ 	.word	0x0005aa20


	//   ....[45]....
        /*f8f4*/ 	.word	0x0005aa30


	//   ....[46]....
        /*f8f8*/ 	.word	0x0005aa40


	//   ....[47]....
        /*f8fc*/ 	.word	0x0005aa50


	//   ....[48]....
        /*f900*/ 	.word	0x0005aa80


	//   ....[49]....
        /*f904*/ 	.word	0x0005aa90


	//   ....[50]....
        /*f908*/ 	.word	0x0005aaa0


	//   ....[51]....
        /*f90c*/ 	.word	0x0005aab0


	//   ....[52]....
        /*f910*/ 	.word	0x0005aae0


	//   ....[53]....
        /*f914*/ 	.word	0x0005aaf0


	//   ....[54]....
        /*f918*/ 	.word	0x0005ab00


	//   ....[55]....
        /*f91c*/ 	.word	0x0005ab10


	//   ....[56]....
        /*f920*/ 	.word	0x0005ab40


	//   ....[57]....
        /*f924*/ 	.word	0x0005ab50


	//   ....[58]....
        /*f928*/ 	.word	0x0005ab60


	//   ....[59]....
        /*f92c*/ 	.word	0x0005ab70


	//   ....[60]....
        /*f930*/ 	.word	0x0005aba0


	//   ....[61]....
        /*f934*/ 	.word	0x0005abb0


	//   ....[62]....
        /*f938*/ 	.word	0x0005abc0


	//   ....[63]....
        /*f93c*/ 	.word	0x0005abd0


	//   ....[64]....
        /*f940*/ 	.word	0x0005ac00


	//   ....[65]....
        /*f944*/ 	.word	0x0005ac10


	//   ....[66]....
        /*f948*/ 	.word	0x0005ac20


	//   ....[67]....
        /*f94c*/ 	.word	0x0005ac30


	//   ....[68]....
        /*f950*/ 	.word	0x0005ac60


	//   ....[69]....
        /*f954*/ 	.word	0x0005ac70


	//   ....[70]....
        /*f958*/ 	.word	0x0005ac80


	//   ....[71]....
        /*f95c*/ 	.word	0x0005ac90


	//   ....[72]....
        /*f960*/ 	.word	0x0005acc0


	//   ....[73]....
        /*f964*/ 	.word	0x0005acd0


	//   ....[74]....
        /*f968*/ 	.word	0x0005ace0


	//   ....[75]....
        /*f96c*/ 	.word	0x0005acf0


	//   ....[76]....
        /*f970*/ 	.word	0x0005ad20


	//   ....[77]....
        /*f974*/ 	.word	0x0005ad30


	//   ....[78]....
        /*f978*/ 	.word	0x0005ad40


	//   ....[79]....
        /*f97c*/ 	.word	0x0005ad50


	//   ....[80]....
        /*f980*/ 	.word	0x0005ad80


	//   ....[81]....
        /*f984*/ 	.word	0x0005ad90


	//   ....[82]....
        /*f988*/ 	.word	0x0005ada0


	//   ....[83]....
        /*f98c*/ 	.word	0x0005adb0


	//   ....[84]....
        /*f990*/ 	.word	0x0005ade0


	//   ....[85]....
        /*f994*/ 	.word	0x0005adf0


	//   ....[86]....
        /*f998*/ 	.word	0x0005ae00


	//   ....[87]....
        /*f99c*/ 	.word	0x0005ae10


	//   ....[88]....
        /*f9a0*/ 	.word	0x0005ae40


	//   ....[89]....
        /*f9a4*/ 	.word	0x0005ae50


	//   ....[90]....
        /*f9a8*/ 	.word	0x0005ae60


	//   ....[91]....
        /*f9ac*/ 	.word	0x0005ae70


	//   ....[92]....
        /*f9b0*/ 	.word	0x0005aea0


	//   ....[93]....
        /*f9b4*/ 	.word	0x0005aeb0


	//   ....[94]....
        /*f9b8*/ 	.word	0x0005aec0


	//   ....[95]....
        /*f9bc*/ 	.word	0x0005aed0


	//   ....[96]....
        /*f9c0*/ 	.word	0x0005af00


	//   ....[97]....
        /*f9c4*/ 	.word	0x0005af10


	//   ....[98]....
        /*f9c8*/ 	.word	0x0005af20


	//   ....[99]....
        /*f9cc*/ 	.word	0x0005af30


	//   ....[100]....
        /*f9d0*/ 	.word	0x0005af60


	//   ....[101]....
        /*f9d4*/ 	.word	0x0005af70


	//   ....[102]....
        /*f9d8*/ 	.word	0x0005af80


	//   ....[103]....
        /*f9dc*/ 	.word	0x0005af90


	//   ....[104]....
        /*f9e0*/ 	.word	0x0005afc0


	//   ....[105]....
        /*f9e4*/ 	.word	0x0005afd0


	//   ....[106]....
        /*f9e8*/ 	.word	0x0005afe0


	//   ....[107]....
        /*f9ec*/ 	.word	0x0005aff0


	//   ....[108]....
        /*f9f0*/ 	.word	0x0005b020


	//   ....[109]....
        /*f9f4*/ 	.word	0x0005b030


	//   ....[110]....
        /*f9f8*/ 	.word	0x0005b040


	//   ....[111]....
        /*f9fc*/ 	.word	0x0005b050


	//   ....[112]....
        /*fa00*/ 	.word	0x0005b080


	//   ....[113]....
        /*fa04*/ 	.word	0x0005b090


	//   ....[114]....
        /*fa08*/ 	.word	0x0005b0a0


	//   ....[115]....
        /*fa0c*/ 	.word	0x0005b0b0


	//   ....[116]....
        /*fa10*/ 	.word	0x0005b0e0


	//   ....[117]....
        /*fa14*/ 	.word	0x0005b0f0


	//   ....[118]....
        /*fa18*/ 	.word	0x0005b100


	//   ....[119]....
        /*fa1c*/ 	.word	0x0005b110


	//   ....[120]....
        /*fa20*/ 	.word	0x0005b140


	//   ....[121]....
        /*fa24*/ 	.word	0x0005b150


	//   ....[122]....
        /*fa28*/ 	.word	0x0005b160


	//   ....[123]....
        /*fa2c*/ 	.word	0x0005b170


	//   ....[124]....
        /*fa30*/ 	.word	0x0005b1a0


	//   ....[125]....
        /*fa34*/ 	.word	0x0005b1b0


	//   ....[126]....
        /*fa38*/ 	.word	0x0005b1c0


	//   ....[127]....
        /*fa3c*/ 	.word	0x0005b1d0


	//   ....[128]....
        /*fa40*/ 	.word	0x0005b200


	//   ....[129]....
        /*fa44*/ 	.word	0x0005b210


	//   ....[130]....
        /*fa48*/ 	.word	0x0005b220


	//   ....[131]....
        /*fa4c*/ 	.word	0x0005b230


	//   ....[132]....
        /*fa50*/ 	.word	0x0005b260


	//   ....[133]....
        /*fa54*/ 	.word	0x0005b270


	//   ....[134]....
        /*fa58*/ 	.word	0x0005b280


	//   ....[135]....
        /*fa5c*/ 	.word	0x0005b290


	//   ....[136]....
        /*fa60*/ 	.word	0x0005b2c0


	//   ....[137]....
        /*fa64*/ 	.word	0x0005b2d0


	//   ....[138]....
        /*fa68*/ 	.word	0x0005b2e0


	//   ....[139]....
        /*fa6c*/ 	.word	0x0005b2f0


	//   ....[140]....
        /*fa70*/ 	.word	0x0005b320


	//   ....[141]....
        /*fa74*/ 	.word	0x0005b330


	//   ....[142]....
        /*fa78*/ 	.word	0x0005b340


	//   ....[143]....
        /*fa7c*/ 	.word	0x0005b350


	//   ....[144]....
        /*fa80*/ 	.word	0x0005b380


	//   ....[145]....
        /*fa84*/ 	.word	0x0005b390


	//   ....[146]....
        /*fa88*/ 	.word	0x0005b3a0


	//   ....[147]....
        /*fa8c*/ 	.word	0x0005b3b0


	//   ....[148]....
        /*fa90*/ 	.word	0x0005b3e0


	//   ....[149]....
        /*fa94*/ 	.word	0x0005b3f0


	//   ....[150]....
        /*fa98*/ 	.word	0x0005b400


	//   ....[151]....
        /*fa9c*/ 	.word	0x0005b410


	//   ....[152]....
        /*faa0*/ 	.word	0x0005b440


	//   ....[153]....
        /*faa4*/ 	.word	0x0005b450


	//   ....[154]....
        /*faa8*/ 	.word	0x0005b460


	//   ....[155]....
        /*faac*/ 	.word	0x0005b470


	//   ....[156]....
        /*fab0*/ 	.word	0x0005b4a0


	//   ....[157]....
        /*fab4*/ 	.word	0x0005b4b0


	//   ....[158]....
        /*fab8*/ 	.word	0x0005b4c0


	//   ....[159]....
        /*fabc*/ 	.word	0x0005b4d0


	//   ....[160]....
        /*fac0*/ 	.word	0x0005b500


	//   ....[161]....
        /*fac4*/ 	.word	0x0005b510


	//   ....[162]....
        /*fac8*/ 	.word	0x0005b520


	//   ....[163]....
        /*facc*/ 	.word	0x0005b530


	//   ....[164]....
        /*fad0*/ 	.word	0x0005b560


	//   ....[165]....
        /*fad4*/ 	.word	0x0005b570


	//   ....[166]....
        /*fad8*/ 	.word	0x0005b580


	//   ....[167]....
        /*fadc*/ 	.word	0x0005b590


	//   ....[168]....
        /*fae0*/ 	.word	0x0005b5c0


	//   ....[169]....
        /*fae4*/ 	.word	0x0005b5d0


	//   ....[170]....
        /*fae8*/ 	.word	0x0005b5e0


	//   ....[171]....
        /*faec*/ 	.word	0x0005b5f0


	//   ....[172]....
        /*faf0*/ 	.word	0x0005b620


	//   ....[173]....
        /*faf4*/ 	.word	0x0005b630


	//   ....[174]....
        /*faf8*/ 	.word	0x0005b640


	//   ....[175]....
        /*fafc*/ 	.word	0x0005b650


	//   ....[176]....
        /*fb00*/ 	.word	0x0005b680


	//   ....[177]....
        /*fb04*/ 	.word	0x0005b690


	//   ....[178]....
        /*fb08*/ 	.word	0x0005b6a0


	//   ....[179]....
        /*fb0c*/ 	.word	0x0005b6b0


	//   ....[180]....
        /*fb10*/ 	.word	0x0005b6e0


	//   ....[181]....
        /*fb14*/ 	.word	0x0005b6f0


	//   ....[182]....
        /*fb18*/ 	.word	0x0005b700


	//   ....[183]....
        /*fb1c*/ 	.word	0x0005b710


	//   ....[184]....
        /*fb20*/ 	.word	0x0005b740


	//   ....[185]....
        /*fb24*/ 	.word	0x0005b750


	//   ....[186]....
        /*fb28*/ 	.word	0x0005b760


	//   ....[187]....
        /*fb2c*/ 	.word	0x0005b770


	//   ....[188]....
        /*fb30*/ 	.word	0x0005b7a0


	//   ....[189]....
        /*fb34*/ 	.word	0x0005b7b0


	//   ....[190]....
        /*fb38*/ 	.word	0x0005b7c0


	//   ....[191]....
        /*fb3c*/ 	.word	0x0005b7d0


	//   ....[192]....
        /*fb40*/ 	.word	0x0005b800


	//   ....[193]....
        /*fb44*/ 	.word	0x0005b810


	//   ....[194]....
        /*fb48*/ 	.word	0x0005b820


	//   ....[195]....
        /*fb4c*/ 	.word	0x0005b830


	//   ....[196]....
        /*fb50*/ 	.word	0x0005b860


	//   ....[197]....
        /*fb54*/ 	.word	0x0005b870


	//   ....[198]....
        /*fb58*/ 	.word	0x0005b880


	//   ....[199]....
        /*fb5c*/ 	.word	0x0005b890


	//   ....[200]....
        /*fb60*/ 	.word	0x0005b8c0


	//   ....[201]....
        /*fb64*/ 	.word	0x0005b8d0


	//   ....[202]....
        /*fb68*/ 	.word	0x0005b8e0


	//   ....[203]....
        /*fb6c*/ 	.word	0x0005b8f0


	//   ....[204]....
        /*fb70*/ 	.word	0x0005b920


	//   ....[205]....
        /*fb74*/ 	.word	0x0005b930


	//   ....[206]....
        /*fb78*/ 	.word	0x0005b940


	//   ....[207]....
        /*fb7c*/ 	.word	0x0005b950


	//   ....[208]....
        /*fb80*/ 	.word	0x0005b980


	//   ....[209]....
        /*fb84*/ 	.word	0x0005b990


	//   ....[210]....
        /*fb88*/ 	.word	0x0005b9a0


	//   ....[211]....
        /*fb8c*/ 	.word	0x0005b9b0


	//   ....[212]....
        /*fb90*/ 	.word	0x0005b9e0


	//   ....[213]....
        /*fb94*/ 	.word	0x0005b9f0


	//   ....[214]....
        /*fb98*/ 	.word	0x0005ba00


	//   ....[215]....
        /*fb9c*/ 	.word	0x0005ba10


	//   ....[216]....
        /*fba0*/ 	.word	0x0005ba40


	//   ....[217]....
        /*fba4*/ 	.word	0x0005ba50


	//   ....[218]....
        /*fba8*/ 	.word	0x0005ba60


	//   ....[219]....
        /*fbac*/ 	.word	0x0005ba70


	//   ....[220]....
        /*fbb0*/ 	.word	0x0005baa0


	//   ....[221]....
        /*fbb4*/ 	.word	0x0005bab0


	//   ....[222]....
        /*fbb8*/ 	.word	0x0005bac0


	//   ....[223]....
        /*fbbc*/ 	.word	0x0005bad0


	//   ....[224]....
        /*fbc0*/ 	.word	0x0005bb00


	//   ....[225]....
        /*fbc4*/ 	.word	0x0005bb10


	//   ....[226]....
        /*fbc8*/ 	.word	0x0005bb20


	//   ....[227]....
        /*fbcc*/ 	.word	0x0005bb30


	//   ....[228]....
        /*fbd0*/ 	.word	0x0005bb60


	//   ....[229]....
        /*fbd4*/ 	.word	0x0005bb70


	//   ....[230]....
        /*fbd8*/ 	.word	0x0005bb80


	//   ....[231]....
        /*fbdc*/ 	.word	0x0005bb90


	//   ....[232]....
        /*fbe0*/ 	.word	0x0005bbc0


	//   ....[233]....
        /*fbe4*/ 	.word	0x0005bbd0


	//   ....[234]....
        /*fbe8*/ 	.word	0x0005bbe0


	//   ....[235]....
        /*fbec*/ 	.word	0x0005bbf0


	//   ....[236]....
        /*fbf0*/ 	.word	0x0005bc20


	//   ....[237]....
        /*fbf4*/ 	.word	0x0005bc30


	//   ....[238]....
        /*fbf8*/ 	.word	0x0005bc40


	//   ....[239]....
        /*fbfc*/ 	.word	0x0005bc50


	//   ....[240]....
        /*fc00*/ 	.word	0x0005bc80


	//   ....[241]....
        /*fc04*/ 	.word	0x0005bc90


	//   ....[242]....
        /*fc08*/ 	.word	0x0005bca0


	//   ....[243]....
        /*fc0c*/ 	.word	0x0005bcb0


	//   ....[244]....
        /*fc10*/ 	.word	0x0005bce0


	//   ....[245]....
        /*fc14*/ 	.word	0x0005bcf0


	//   ....[246]....
        /*fc18*/ 	.word	0x0005bd00


	//   ....[247]....
        /*fc1c*/ 	.word	0x0005bd10


	//   ....[248]....
        /*fc20*/ 	.word	0x0005bd40


	//   ....[249]....
        /*fc24*/ 	.word	0x0005bd50


	//   ....[250]....
        /*fc28*/ 	.word	0x0005bd60


	//   ....[251]....
        /*fc2c*/ 	.word	0x0005bd70


	//   ....[252]....
        /*fc30*/ 	.word	0x0005bda0


	//   ....[253]....
        /*fc34*/ 	.word	0x0005bdb0


	//   ....[254]....
        /*fc38*/ 	.word	0x0005bdc0


	//   ....[255]....
        /*fc3c*/ 	.word	0x0005bdd0


	//   ....[0]....
        /*fc40*/ 	.word	0x0005be00


	//   ....[1]....
        /*fc44*/ 	.word	0x0005be10


	//   ....[2]....
        /*fc48*/ 	.word	0x0005be20


	//   ....[3]....
        /*fc4c*/ 	.word	0x0005be30


	//   ....[4]....
        /*fc50*/ 	.word	0x0005be60


	//   ....[5]....
        /*fc54*/ 	.word	0x0005be70


	//   ....[6]....
        /*fc58*/ 	.word	0x0005be80


	//   ....[7]....
        /*fc5c*/ 	.word	0x0005be90


	//   ....[8]....
        /*fc60*/ 	.word	0x0005bec0


	//   ....[9]....
        /*fc64*/ 	.word	0x0005bed0


	//   ....[10]....
        /*fc68*/ 	.word	0x0005bee0


	//   ....[11]....
        /*fc6c*/ 	.word	0x0005bef0


	//   ....[12]....
        /*fc70*/ 	.word	0x0005bf20


	//   ....[13]....
        /*fc74*/ 	.word	0x0005bf30


	//   ....[14]....
        /*fc78*/ 	.word	0x0005bf40


	//   ....[15]....
        /*fc7c*/ 	.word	0x0005bf50


	//   ....[16]....
        /*fc80*/ 	.word	0x0005bf80


	//   ....[17]....
        /*fc84*/ 	.word	0x0005bf90


	//   ....[18]....
        /*fc88*/ 	.word	0x0005bfa0


	//   ....[19]....
        /*fc8c*/ 	.word	0x0005bfb0


	//   ....[20]....
        /*fc90*/ 	.word	0x0005bfe0


	//   ....[21]....
        /*fc94*/ 	.word	0x0005bff0


	//   ....[22]....
        /*fc98*/ 	.word	0x0005c000


	//   ....[23]....
        /*fc9c*/ 	.word	0x0005c010


	//   ....[24]....
        /*fca0*/ 	.word	0x0005c040


	//   ....[25]....
        /*fca4*/ 	.word	0x0005c050


	//   ....[26]....
        /*fca8*/ 	.word	0x0005c060


	//   ....[27]....
        /*fcac*/ 	.word	0x0005c070


	//   ....[28]....
        /*fcb0*/ 	.word	0x0005c0a0


	//   ....[29]....
        /*fcb4*/ 	.word	0x0005c0b0


	//   ....[30]....
        /*fcb8*/ 	.word	0x0005c0c0


	//   ....[31]....
        /*fcbc*/ 	.word	0x0005c0d0


	//   ....[32]....
        /*fcc0*/ 	.word	0x0005c100


	//   ....[33]....
        /*fcc4*/ 	.word	0x0005c110


	//   ....[34]....
        /*fcc8*/ 	.word	0x0005c120


	//   ....[35]....
        /*fccc*/ 	.word	0x0005c130


	//   ....[36]....
        /*fcd0*/ 	.word	0x0005c160


	//   ....[37]....
        /*fcd4*/ 	.word	0x0005c170


	//   ....[38]....
        /*fcd8*/ 	.word	0x0005c180


	//   ....[39]....
        /*fcdc*/ 	.word	0x0005c190


	//   ....[40]....
        /*fce0*/ 	.word	0x0005c1c0


	//   ....[41]....
        /*fce4*/ 	.word	0x0005c1d0


	//   ....[42]....
        /*fce8*/ 	.word	0x0005c1e0


	//   ....[43]....
        /*fcec*/ 	.word	0x0005c1f0


	//   ....[44]....
        /*fcf0*/ 	.word	0x0005c220


	//   ....[45]....
        /*fcf4*/ 	.word	0x0005c230


	//   ....[46]....
        /*fcf8*/ 	.word	0x0005c240


	//   ....[47]....
        /*fcfc*/ 	.word	0x0005c250


	//   ....[48]....
        /*fd00*/ 	.word	0x0005c280


	//   ....[49]....
        /*fd04*/ 	.word	0x0005c290


	//   ....[50]....
        /*fd08*/ 	.word	0x0005c2a0


	//   ....[51]....
        /*fd0c*/ 	.word	0x0005c2b0


	//   ....[52]....
        /*fd10*/ 	.word	0x0005c2e0


	//   ....[53]....
        /*fd14*/ 	.word	0x0005c2f0


	//   ....[54]....
        /*fd18*/ 	.word	0x0005c300


	//   ....[55]....
        /*fd1c*/ 	.word	0x0005c310


	//   ....[56]....
        /*fd20*/ 	.word	0x0005c340


	//   ....[57]....
        /*fd24*/ 	.word	0x0005c350


	//   ....[58]....
        /*fd28*/ 	.word	0x0005c360


	//   ....[59]....
        /*fd2c*/ 	.word	0x0005c370


	//   ....[60]....
        /*fd30*/ 	.word	0x0005c3a0


	//   ....[61]....
        /*fd34*/ 	.word	0x0005c3b0


	//   ....[62]....
        /*fd38*/ 	.word	0x0005c3c0


	//   ....[63]....
        /*fd3c*/ 	.word	0x0005c3d0


	//   ....[64]....
        /*fd40*/ 	.word	0x0005c400


	//   ....[65]....
        /*fd44*/ 	.word	0x0005c410


	//   ....[66]....
        /*fd48*/ 	.word	0x0005c420


	//   ....[67]....
        /*fd4c*/ 	.word	0x0005c430


	//   ....[68]....
        /*fd50*/ 	.word	0x0005c460


	//   ....[69]....
        /*fd54*/ 	.word	0x0005c470


	//   ....[70]....
        /*fd58*/ 	.word	0x0005c480


	//   ....[71]....
        /*fd5c*/ 	.word	0x0005c490


	//   ....[72]....
        /*fd60*/ 	.word	0x0005c4c0


	//   ....[73]....
        /*fd64*/ 	.word	0x0005c4d0


	//   ....[74]....
        /*fd68*/ 	.word	0x0005c4e0


	//   ....[75]....
        /*fd6c*/ 	.word	0x0005c4f0


	//   ....[76]....
        /*fd70*/ 	.word	0x0005c520


	//   ....[77]....
        /*fd74*/ 	.word	0x0005c530


	//   ....[78]....
        /*fd78*/ 	.word	0x0005c540


	//   ....[79]....
        /*fd7c*/ 	.word	0x0005c550


	//   ....[80]....
        /*fd80*/ 	.word	0x0005c580


	//   ....[81]....
        /*fd84*/ 	.word	0x0005c590


	//   ....[82]....
        /*fd88*/ 	.word	0x0005c5a0


	//   ....[83]....
        /*fd8c*/ 	.word	0x0005c5b0


	//   ....[84]....
        /*fd90*/ 	.word	0x0005c5e0


	//   ....[85]....
        /*fd94*/ 	.word	0x0005c5f0


	//   ....[86]....
        /*fd98*/ 	.word	0x0005c600


	//   ....[87]....
        /*fd9c*/ 	.word	0x0005c610


	//   ....[88]....
        /*fda0*/ 	.word	0x0005c640


	//   ....[89]....
        /*fda4*/ 	.word	0x0005c650


	//   ....[90]....
        /*fda8*/ 	.word	0x0005c660


	//   ....[91]....
        /*fdac*/ 	.word	0x0005c670


	//   ....[92]....
        /*fdb0*/ 	.word	0x0005c6a0


	//   ....[93]....
        /*fdb4*/ 	.word	0x0005c6b0


	//   ....[94]....
        /*fdb8*/ 	.word	0x0005c6c0


	//   ....[95]....
        /*fdbc*/ 	.word	0x0005c6d0


	//   ....[96]....
        /*fdc0*/ 	.word	0x0005c700


	//   ....[97]....
        /*fdc4*/ 	.word	0x0005c710


	//   ....[98]....
        /*fdc8*/ 	.word	0x0005c720


	//   ....[99]....
        /*fdcc*/ 	.word	0x0005c730


	//   ....[100]....
        /*fdd0*/ 	.word	0x0005c760


	//   ....[101]....
        /*fdd4*/ 	.word	0x0005c770


	//   ....[102]....
        /*fdd8*/ 	.word	0x0005c780


	//   ....[103]....
        /*fddc*/ 	.word	0x0005c790


	//   ....[104]....
        /*fde0*/ 	.word	0x0005c7c0


	//   ....[105]....
        /*fde4*/ 	.word	0x0005c7d0


	//   ....[106]....
        /*fde8*/ 	.word	0x0005c7e0


	//   ....[107]....
        /*fdec*/ 	.word	0x0005c7f0


	//   ....[108]....
        /*fdf0*/ 	.word	0x0005c820


	//   ....[109]....
        /*fdf4*/ 	.word	0x0005c830


	//   ....[110]....
        /*fdf8*/ 	.word	0x0005c840


	//   ....[111]....
        /*fdfc*/ 	.word	0x0005c850


	//   ....[112]....
        /*fe00*/ 	.word	0x0005c880


	//   ....[113]....
        /*fe04*/ 	.word	0x0005c890


	//   ....[114]....
        /*fe08*/ 	.word	0x0005c8a0


	//   ....[115]....
        /*fe0c*/ 	.word	0x0005c8b0


	//   ....[116]....
        /*fe10*/ 	.word	0x0005c8e0


	//   ....[117]....
        /*fe14*/ 	.word	0x0005c8f0


	//   ....[118]....
        /*fe18*/ 	.word	0x0005c900


	//   ....[119]....
        /*fe1c*/ 	.word	0x0005c910


	//   ....[120]....
        /*fe20*/ 	.word	0x0005c940


	//   ....[121]....
        /*fe24*/ 	.word	0x0005c950


	//   ....[122]....
        /*fe28*/ 	.word	0x0005c960


	//   ....[123]....
        /*fe2c*/ 	.word	0x0005c970


	//   ....[124]....
        /*fe30*/ 	.word	0x0005c9a0


	//   ....[125]....
        /*fe34*/ 	.word	0x0005c9b0


	//   ....[126]....
        /*fe38*/ 	.word	0x0005c9c0


	//   ....[127]....
        /*fe3c*/ 	.word	0x0005c9d0


	//   ....[128]....
        /*fe40*/ 	.word	0x0005ca00


	//   ....[129]....
        /*fe44*/ 	.word	0x0005ca10


	//   ....[130]....
        /*fe48*/ 	.word	0x0005ca20


	//   ....[131]....
        /*fe4c*/ 	.word	0x0005ca30


	//   ....[132]....
        /*fe50*/ 	.word	0x0005ca60


	//   ....[133]....
        /*fe54*/ 	.word	0x0005ca70


	//   ....[134]....
        /*fe58*/ 	.word	0x0005ca80


	//   ....[135]....
        /*fe5c*/ 	.word	0x0005ca90


	//   ....[136]....
        /*fe60*/ 	.word	0x0005cac0


	//   ....[137]....
        /*fe64*/ 	.word	0x0005cad0


	//   ....[138]....
        /*fe68*/ 	.word	0x0005cae0


	//   ....[139]....
        /*fe6c*/ 	.word	0x0005caf0


	//   ....[140]....
        /*fe70*/ 	.word	0x0005cb20


	//   ....[141]....
        /*fe74*/ 	.word	0x0005cb30


	//   ....[142]....
        /*fe78*/ 	.word	0x0005cb40


	//   ....[143]....
        /*fe7c*/ 	.word	0x0005cb50


	//   ....[144]....
        /*fe80*/ 	.word	0x0005cb80


	//   ....[145]....
        /*fe84*/ 	.word	0x0005cb90


	//   ....[146]....
        /*fe88*/ 	.word	0x0005cba0


	//   ....[147]....
        /*fe8c*/ 	.word	0x0005cbb0


	//   ....[148]....
        /*fe90*/ 	.word	0x0005cbe0


	//   ....[149]....
        /*fe94*/ 	.word	0x0005cbf0


	//   ....[150]....
        /*fe98*/ 	.word	0x0005cc00


	//   ....[151]....
        /*fe9c*/ 	.word	0x0005cc10


	//   ....[152]....
        /*fea0*/ 	.word	0x0005cc40


	//   ....[153]....
        /*fea4*/ 	.word	0x0005cc50


	//   ....[154]....
        /*fea8*/ 	.word	0x0005cc60


	//   ....[155]....
        /*feac*/ 	.word	0x0005cc70


	//   ....[156]....
        /*feb0*/ 	.word	0x0005cca0


	//   ....[157]....
        /*feb4*/ 	.word	0x0005ccb0


	//   ....[158]....
        /*feb8*/ 	.word	0x0005ccc0


	//   ....[159]....
        /*febc*/ 	.word	0x0005ccd0


	//   ....[160]....
        /*fec0*/ 	.word	0x0005cd00


	//   ....[161]....
        /*fec4*/ 	.word	0x0005cd10


	//   ....[162]....
        /*fec8*/ 	.word	0x0005cd20


	//   ....[163]....
        /*fecc*/ 	.word	0x0005cd30


	//   ....[164]....
        /*fed0*/ 	.word	0x0005cd60


	//   ....[165]....
        /*fed4*/ 	.word	0x0005cd70


	//   ....[166]....
        /*fed8*/ 	.word	0x0005cd80


	//   ....[167]....
        /*fedc*/ 	.word	0x0005cd90


	//   ....[168]....
        /*fee0*/ 	.word	0x0005cdc0


	//   ....[169]....
        /*fee4*/ 	.word	0x0005cdd0


	//   ....[170]....
        /*fee8*/ 	.word	0x0005cde0


	//   ....[171]....
        /*feec*/ 	.word	0x0005cdf0


	//   ....[172]....
        /*fef0*/ 	.word	0x0005ce20


	//   ....[173]....
        /*fef4*/ 	.word	0x0005ce30


	//   ....[174]....
        /*fef8*/ 	.word	0x0005ce40


	//   ....[175]....
        /*fefc*/ 	.word	0x0005ce50


	//   ....[176]....
        /*ff00*/ 	.word	0x0005ce80


	//   ....[177]....
        /*ff04*/ 	.word	0x0005ce90


	//   ....[178]....
        /*ff08*/ 	.word	0x0005cea0


	//   ....[179]....
        /*ff0c*/ 	.word	0x0005ceb0


	//   ....[180]....
        /*ff10*/ 	.word	0x0005cee0


	//   ....[181]....
        /*ff14*/ 	.word	0x0005cef0


	//   ....[182]....
        /*ff18*/ 	.word	0x0005cf00


	//   ....[183]....
        /*ff1c*/ 	.word	0x0005cf10


	//   ....[184]....
        /*ff20*/ 	.word	0x0005cf40


	//   ....[185]....
        /*ff24*/ 	.word	0x0005cf50


	//   ....[186]....
        /*ff28*/ 	.word	0x0005cf60


	//   ....[187]....
        /*ff2c*/ 	.word	0x0005cf70


	//   ....[188]....
        /*ff30*/ 	.word	0x0005cfa0


	//   ....[189]....
        /*ff34*/ 	.word	0x0005cfb0


	//   ....[190]....
        /*ff38*/ 	.word	0x0005cfc0


	//   ....[191]....
        /*ff3c*/ 	.word	0x0005cfd0


	//   ....[192]....
        /*ff40*/ 	.word	0x0005d000


	//   ....[193]....
        /*ff44*/ 	.word	0x0005d010


	//   ....[194]....
        /*ff48*/ 	.word	0x0005d020


	//   ....[195]....
        /*ff4c*/ 	.word	0x0005d030


	//   ....[196]....
        /*ff50*/ 	.word	0x0005d060


	//   ....[197]....
        /*ff54*/ 	.word	0x0005d070


	//   ....[198]....
        /*ff58*/ 	.word	0x0005d080


	//   ....[199]....
        /*ff5c*/ 	.word	0x0005d090


	//   ....[200]....
        /*ff60*/ 	.word	0x0005d0c0


	//   ....[201]....
        /*ff64*/ 	.word	0x0005d0d0


	//   ....[202]....
        /*ff68*/ 	.word	0x0005d0e0


	//   ....[203]....
        /*ff6c*/ 	.word	0x0005d0f0


	//   ....[204]....
        /*ff70*/ 	.word	0x0005d120


	//   ....[205]....
        /*ff74*/ 	.word	0x0005d130


	//   ....[206]....
        /*ff78*/ 	.word	0x0005d140


	//   ....[207]....
        /*ff7c*/ 	.word	0x0005d150


	//   ....[208]....
        /*ff80*/ 	.word	0x0005d180


	//   ....[209]....
        /*ff84*/ 	.word	0x0005d190


	//   ....[210]....
        /*ff88*/ 	.word	0x0005d1a0


	//   ....[211]....
        /*ff8c*/ 	.word	0x0005d1b0


	//   ....[212]....
        /*ff90*/ 	.word	0x0005d1e0


	//   ....[213]....
        /*ff94*/ 	.word	0x0005d1f0


	//   ....[214]....
        /*ff98*/ 	.word	0x0005d200


	//   ....[215]....
        /*ff9c*/ 	.word	0x0005d210


	//   ....[216]....
        /*ffa0*/ 	.word	0x0005d240


	//   ....[217]....
        /*ffa4*/ 	.word	0x0005d250


	//   ....[218]....
        /*ffa8*/ 	.word	0x0005d260


	//   ....[219]....
        /*ffac*/ 	.word	0x0005d270


	//   ....[220]....
        /*ffb0*/ 	.word	0x0005d2a0


	//   ....[221]....
        /*ffb4*/ 	.word	0x0005d2b0


	//   ....[222]....
        /*ffb8*/ 	.word	0x0005d2c0


	//   ....[223]....
        /*ffbc*/ 	.word	0x0005d2d0


	//   ....[224]....
        /*ffc0*/ 	.word	0x0005d300


	//   ....[225]....
        /*ffc4*/ 	.word	0x0005d310


	//   ....[226]....
        /*ffc8*/ 	.word	0x0005d320


	//   ....[227]....
        /*ffcc*/ 	.word	0x0005d370


	//   ....[228]....
        /*ffd0*/ 	.word	0x0005d380


	//   ....[229]....
        /*ffd4*/ 	.word	0x0005d390


	//   ....[230]....
        /*ffd8*/ 	.word	0x0005d3c0


	//   ....[231]....
        /*ffdc*/ 	.word	0x0005d3d0


	//   ....[232]....
        /*ffe0*/ 	.word	0x0005d3f0


	//   ....[233]....
        /*ffe4*/ 	.word	0x0005d420


	//   ....[234]....
        /*ffe8*/ 	.word	0x0005d430


	//   ....[235]....
        /*ffec*/ 	.word	0x0005d440


	//   ....[236]....
        /*fff0*/ 	.word	0x0005d450


	//   ....[237]....
        /*fff4*/ 	.word	0x0005d480


	//   ....[238]....
        /*fff8*/ 	.word	0x0005d490


	//   ....[239]....
        /*fffc*/ 	.word	0x0005d4a0


	//   ....[240]....
        /*10000*/ 	.word	0x0005d4b0


	//   ....[241]....
        /*10004*/ 	.word	0x0005d4e0


	//   ....[242]....
        /*10008*/ 	.word	0x0005d4f0


	//   ....[243]....
        /*1000c*/ 	.word	0x0005d500


	//   ....[244]....
        /*10010*/ 	.word	0x0005d510


	//   ....[245]....
        /*10014*/ 	.word	0x0005d540


	//   ....[246]....
        /*10018*/ 	.word	0x0005d550


	//   ....[247]....
        /*1001c*/ 	.word	0x0005d560


	//   ....[248]....
        /*10020*/ 	.word	0x0005d570


	//   ....[249]....
        /*10024*/ 	.word	0x0005d5a0


	//   ....[250]....
        /*10028*/ 	.word	0x0005d5b0


	//   ....[251]....
        /*1002c*/ 	.word	0x0005d5c0


	//   ....[252]....
        /*10030*/ 	.word	0x0005d5d0


	//   ....[253]....
        /*10034*/ 	.word	0x00060710


	//   ....[254]....
        /*10038*/ 	.word	0x00060720


	//   ....[255]....
        /*1003c*/ 	.word	0x00060730


	//----- nvinfo : EIATTR_VRC_CTA_INIT_COUNT
	.align		4
.L_147:
        /*10040*/ 	.byte	0x02, 0x4a
	.zero		1
	.zero		1


	//----- nvinfo : EIATTR_EXIT_INSTR_OFFSETS
	.align		4
        /*10044*/ 	.byte	0x04, 0x1c
        /*10046*/ 	.short	(.L_149 - .L_148)


	//   ....[0]....
.L_148:
        /*10048*/ 	.word	0x000607a0


	//----- nvinfo : EIATTR_CBANK_PARAM_SIZE
	.align		4
.L_149:
        /*1004c*/ 	.byte	0x03, 0x19
        /*1004e*/ 	.short	0x0010


	//----- nvinfo : EIATTR_PARAM_CBANK
	.align		4
        /*10050*/ 	.byte	0x04, 0x0a
        /*10052*/ 	.short	(.L_151 - .L_150)
	.align		4
.L_150:
        /*10054*/ 	.word	index@(.nv.constant0._Z23mma_bf16bf16f32_32_8_16PvPi)
        /*10058*/ 	.short	0x0380
        /*1005a*/ 	.short	0x0010


	//----- nvinfo : EIATTR_SW_WAR
	.align		4
.L_151:
        /*1005c*/ 	.byte	0x04, 0x36
        /*1005e*/ 	.short	(.L_153 - .L_152)
.L_152:
        /*10060*/ 	.word	0x00000008
.L_153:


//--------------------- .nv.info._Z24mma_bf16bf16f32_16_16_16PvPi --------------------------
	.section	.nv.info._Z24mma_bf16bf16f32_16_16_16PvPi,"",@"SHT_CUDA_INFO"
	.sectionflags	@""
	.align	4


	//----- nvinfo : EIATTR_CUDA_API_VERSION
	.align		4
        /*0000*/ 	.byte	0x04, 0x37
        /*0002*/ 	.short	(.L_155 - .L_154)
.L_154:
        /*0004*/ 	.word	0x00000082


	//----- nvinfo : EIATTR_KPARAM_INFO
	.align		4
.L_155:
        /*0008*/ 	.byte	0x04, 0x17
        /*000a*/ 	.short	(.L_157 - .L_156)
.L_156:
        /*000c*/ 	.word	0x00000000
        /*0010*/ 	.short	0x0001
        /*0012*/ 	.short	0x0008
        /*0014*/ 	.byte	0x00, 0xf5, 0x21, 0x00


	//----- nvinfo : EIATTR_KPARAM_INFO
	.align		4
.L_157:
        /*0018*/ 	.byte	0x04, 0x17
        /*001a*/ 	.short	(.L_159 - .L_158)
.L_158:
        /*001c*/ 	.word	0x00000000
        /*0020*/ 	.short	0x0000
        /*0022*/ 	.short	0x0000
        /*0024*/ 	.byte	0x00, 0xf5, 0x21, 0x00


	//----- nvinfo : EIATTR_SPARSE_MMA_MASK
	.align		4
.L_159:
        /*0028*/ 	.byte	0x03, 0x50
        /*002a*/ 	.short	0x0000


	//----- nvinfo : EIATTR_WMMA_USED
	.align		4
        /*002c*/ 	.byte	0x01, 0x2b
	.zero		2


	//----- nvinfo : EIATTR_MAXREG_COUNT
	.align		4
        /*0030*/ 	.byte	0x03, 0x1b
        /*0032*/ 	.short	0x00ff


	//----- nvinfo : EIATTR_MERCURY_ISA_VERSION
	.align		4
        /*0034*/ 	.byte	0x03, 0x5f
        /*0036*/ 	.short	0x0101


	//----- nvinfo : EIATTR_COOP_GROUP_MASK_REGIDS
	.align		4
        /*0038*/ 	.byte	0x04, 0x29
        /*003a*/ 	.short	(.L_161 - .L_160)


	//   ....[0]....
.L_160:
        /*003c*/ 	.word	0xffffffff


	//   ....[1]....
        /*0040*/ 	.word	0xffffffff


	//   ....[2]....
        /*0044*/ 	.word	0xffffffff


	//   ....[3]....
        /*0048*/ 	.word	0xffffffff


	//   ....[4]....
        /*004c*/ 	.word	0xffffffff


	//   ....[5]....
        /*0050*/ 	.word	0xffffffff


	//   ....[6]....
        /*0054*/ 	.word	0xffffffff


	//   ....[7]....
        /*0058*/ 	.word	0xffffffff


	//   ....[8]....
        /*005c*/ 	.word	0xffffffff


	//   ....[9]....
        /*0060*/ 	.word	0xffffffff


	//   ....[10]....
        /*0064*/ 	.word	0xffffffff


	//   ....[11]....
        /*0068*/ 	.word	0xffffffff


	//   ....[12]....
        /*006c*/ 	.word	0xffffffff


	//   ....[13]....
        /*0070*/ 	.word	0xffffffff


	//   ....[14]....
        /*0074*/ 	.word	0xffffffff


	//   ....[15]....
        /*0078*/ 	.word	0xffffffff


	//   ....[16]....
        /*007c*/ 	.word	0xffffffff


	//   ....[17]....
        /*0080*/ 	.word	0xffffffff


	//   ....[18]....
        /*0084*/ 	.word	0xffffffff


	//   ....[19]....
        /*0088*/ 	.word	0xffffffff


	//   ....[20]....
        /*008c*/ 	.word	0xffffffff


	//   ....[21]....
        /*0090*/ 	.word	0xffffffff


	//   ....[22]....
        /*0094*/ 	.word	0xffffffff


	//   ....[23]....
        /*0098*/ 	.word	0xffffffff


	//   ....[24]....
        /*009c*/ 	.word	0xffffffff


	//   ....[25]....
        /*00a0*/ 	.word	0xffffffff


	//   ....[26]....
        /*00a4*/ 	.word	0xffffffff


	//   ....[27]....
        /*00a8*/ 	.word	0xffffffff


	//   ....[28]....
        /*00ac*/ 	.word	0xffffffff


	//   ....[29]....
        /*00b0*/ 	.word	0xffffffff


	//   ....[30]....
        /*00b4*/ 	.word	0xffffffff


	//   ....[31]....
        /*00b8*/ 	.word	0xffffffff


	//   ....[32]....
        /*00bc*/ 	.word	0xffffffff


	//   ....[33]....
        /*00c0*/ 	.word	0xffffffff


	//   ....[34]....
        /*00c4*/ 	.word	0xffffffff


	//   ....[35]....
        /*00c8*/ 	.word	0xffffffff


	//   ....[36]....
        /*00cc*/ 	.word	0xffffffff


	//   ....[37]....
        /*00d0*/ 	.word	0xffffffff


	//   ....[38]....
        /*00d4*/ 	.word	0xffffffff


	//   ....[39]....
        /*00d8*/ 	.word	0xffffffff


	//   ....[40]....
        /*00dc*/ 	.word	0xffffffff


	//   ....[41]....
        /*00e0*/ 	.word	0xffffffff


	//   ....[42]....
        /*00e4*/ 	.word	0xffffffff


	//   ....[43]....
        /*00e8*/ 	.word	0xffffffff


	//   ....[44]....
        /*00ec*/ 	.word	0xffffffff


	//   ....[45]....
        /*00f0*/ 	.word	0xffffffff


	//   ....[46]....
        /*00f4*/ 	.word	0xffffffff


	//   ....[47]....
        /*00f8*/ 	.word	0xffffffff


	//   ....[48]....
        /*00fc*/ 	.word	0xffffffff


	//   ....[49]....
        /*0100*/ 	.word	0xffffffff


	//   ....[50]....
        /*0104*/ 	.word	0xffffffff


	//   ....[51]....
        /*0108*/ 	.word	0xffffffff


	//   ....[52]....
        /*010c*/ 	.word	0xffffffff


	//   ....[53]....
        /*0110*/ 	.word	0xffffffff


	//   ....[54]....
        /*0114*/ 	.word	0xffffffff


	//   ....[55]....
        /*0118*/ 	.word	0xffffffff


	//   ....[56]....
        /*011c*/ 	.word	0xffffffff


	//   ....[57]....
        /*0120*/ 	.word	0xffffffff


	//   ....[58]....
        /*0124*/ 	.word	0xffffffff


	//   ....[59]....
        /*0128*/ 	.word	0xffffffff


	//   ....[60]....
        /*012c*/ 	.word	0xffffffff


	//   ....[61]....
        /*0130*/ 	.word	0xffffffff


	//   ....[62]....
        /*0134*/ 	.word	0xffffffff


	//   ....[63]....
        /*0138*/ 	.word	0xffffffff


	//   ....[64]....
        /*013c*/ 	.word	0xffffffff


	//   ....[65]....
        /*0140*/ 	.word	0xffffffff


	//   ....[66]....
        /*0144*/ 	.word	0xffffffff


	//   ....[67]....
        /*0148*/ 	.word	0xffffffff


	//   ....[68]....
        /*014c*/ 	.word	0xffffffff


	//   ....[69]....
        /*0150*/ 	.word	0xffffffff


	//   ....[70]....
        /*0154*/ 	.word	0xffffffff


	//   ....[71]....
        /*0158*/ 	.word	0xffffffff


	//   ....[72]....
        /*015c*/ 	.word	0xffffffff


	//   ....[73]....
        /*0160*/ 	.word	0xffffffff


	//   ....[74]....
        /*0164*/ 	.word	0xffffffff


	//   ....[75]....
        /*0168*/ 	.word	0xffffffff


	//   ....[76]....
        /*016c*/ 	.word	0xffffffff


	//   ....[77]....
        /*0170*/ 	.word	0xffffffff


	//   ....[78]....
        /*0174*/ 	.word	0xffffffff


	//   ....[79]....
        /*0178*/ 	.word	0xffffffff


	//   ....[80]....
        /*017c*/ 	.word	0xffffffff


	//   ....[81]....
        /*0180*/ 	.word	0xffffffff


	//   ....[82]....
        /*0184*/ 	.word	0xffffffff


	//   ....[83]....
        /*0188*/ 	.word	0xffffffff


	//   ....[84]....
        /*018c*/ 	.word	0xffffffff


	//   ....[85]....
        /*0190*/ 	.word	0xffffffff


	//   ....[86]....
        /*0194*/ 	.word	0xffffffff


	//   ....[87]....
        /*0198*/ 	.word	0xffffffff


	//   ....[88]....
        /*019c*/ 	.word	0xffffffff


	//   ....[89]....
        /*01a0*/ 	.word	0xffffffff


	//   ....[90]....
        /*01a4*/ 	.word	0xffffffff


	//   ....[91]....
        /*01a8*/ 	.word	0xffffffff


	//   ....[92]....
        /*01ac*/ 	.word	0xffffffff


	//   ....[93]....
        /*01b0*/ 	.word	0xffffffff


	//   ....[94]....
        /*01b4*/ 	.word	0xffffffff


	//   ....[95]....
        /*01b8*/ 	.word	0xffffffff


	//   ....[96]....
        /*01bc*/ 	.word	0xffffffff


	//   ....[97]....
        /*01c0*/ 	.word	0xffffffff


	//   ....[98]....
        /*01c4*/ 	.word	0xffffffff


	//   ....[99]....
        /*01c8*/ 	.word	0xffffffff


	//   ....[100]....
        /*01cc*/ 	.word	0xffffffff


	//   ....[101]....
        /*01d0*/ 	.word	0xffffffff


	//   ....[102]....
        /*01d4*/ 	.word	0xffffffff


	//   ....[103]....
        /*01d8*/ 	.word	0xffffffff


	//   ....[104]....
        /*01dc*/ 	.word	0xffffffff


	//   ....[105]....
        /*01e0*/ 	.word	0xffffffff


	//   ....[106]....
        /*01e4*/ 	.word	0xffffffff


	//   ....[107]....
        /*01e8*/ 	.word	0xffffffff


	//   ....[108]....
        /*01ec*/ 	.word	0xffffffff


	//   ....[109]....
        /*01f0*/ 	.word	0xffffffff


	//   ....[110]....
        /*01f4*/ 	.word	0xffffffff


	//   ....[111]....
        /*01f8*/ 	.word	0xffffffff


	//   ....[112]....
        /*01fc*/ 	.word	0xffffffff


	//   ....[113]....
        /*0200*/ 	.word	0xffffffff


	//   ....[114]....
        /*0204*/ 	.word	0xffffffff


	//   ....[115]....
        /*0208*/ 	.word	0xffffffff


	//   ....[116]....
        /*020c*/ 	.word	0xffffffff


	//   ....[117]....
        /*0210*/ 	.word	0xffffffff


	//   ....[118]....
        /*0214*/ 	.word	0xffffffff


	//   ....[119]....
        /*0218*/ 	.word	0xffffffff


	//   ....[120]....
        /*021c*/ 	.word	0xffffffff


	//   ....[121]....
        /*0220*/ 	.word	0xffffffff


	//   ....[122]....
        /*0224*/ 	.word	0xffffffff


	//   ....[123]....
        /*0228*/ 	.word	0xffffffff


	//   ....[124]....
        /*022c*/ 	.word	0xffffffff


	//   ....[125]....
        /*0230*/ 	.word	0xffffffff


	//   ....[126]....
        /*0234*/ 	.word	0xffffffff


	//   ....[127]....
        /*0238*/ 	.word	0xffffffff


	//   ....[128]....
        /*023c*/ 	.word	0xffffffff


	//   ....[129]....
        /*0240*/ 	.word	0xffffffff


	//   ....[130]....
        /*0244*/ 	.word	0xffffffff


	//   ....[131]....
        /*0248*/ 	.word	0xffffffff


	//   ....[132]....
        /*024c*/ 	.word	0xffffffff


	//   ....[133]....
        /*0250*/ 	.word	0xffffffff


	//   ....[134]....
        /*0254*/ 	.word	0xffffffff


	//   ....[135]....
        /*0258*/ 	.word	0xffffffff


	//   ....[136]....
        /*025c*/ 	.word	0xffffffff


	//   ....[137]....
        /*0260*/ 	.word	0xffffffff


	//   ....[138]....
        /*0264*/ 	.word	0xffffffff


	//   ....[139]....
        /*0268*/ 	.word	0xffffffff


	//   ....[140]....
        /*026c*/ 	.word	0xffffffff


	//   ....[141]....
        /*0270*/ 	.word	0xffffffff


	//   ....[142]....
        /*0274*/ 	.word	0xffffffff


	//   ....[143]....
        /*0278*/ 	.word	0xffffffff


	//   ....[144]....
        /*027c*/ 	.word	0xffffffff


	//   ....[145]....
        /*0280*/ 	.word	0xffffffff


	//   ....[146]....
        /*0284*/ 	.word	0xffffffff


	//   ....[147]....
        /*0288*/ 	.word	0xffffffff


	//   ....[148]....
        /*028c*/ 	.word	0xffffffff


	//   ....[149]....
        /*0290*/ 	.word	0xffffffff


	//   ....[150]....
        /*0294*/ 	.word	0xffffffff


	//   ....[151]....
        /*0298*/ 	.word	0xffffffff


	//   ....[152]....
        /*029c*/ 	.word	0xffffffff


	//   ....[153]....
        /*02a0*/ 	.word	0xffffffff


	//   ....[154]....
        /*02a4*/ 	.word	0xffffffff


	//   ....[155]....
        /*02a8*/ 	.word	0xffffffff


	//   ....[156]....
        /*02ac*/ 	.word	0xffffffff


	//   ....[157]....
        /*02b0*/ 	.word	0xffffffff


	//   ....[158]....
        /*02b4*/ 	.word	0xffffffff


	//   ....[159]....
        /*02b8*/ 	.word	0xffffffff


	//   ....[160]....
        /*02bc*/ 	.word	0xffffffff


	//   ....[161]....
        /*02c0*/ 	.word	0xffffffff


	//   ....[162]....
        /*02c4*/ 	.word	0xffffffff


	//   ....[163]....
        /*02c8*/ 	.word	0xffffffff


	//   ....[164]....
        /*02cc*/ 	.word	0xffffffff


	//   ....[165]....
        /*02d0*/ 	.word	0xffffffff


	//   ....[166]....
        /*02d4*/ 	.word	0xffffffff


	//   ....[167]....
        /*02d8*/ 	.word	0xffffffff


	//   ....[168]....
        /*02dc*/ 	.word	0xffffffff


	//   ....[169]....
        /*02e0*/ 	.word	0xffffffff


	//   ....[170]....
        /*02e4*/ 	.word	0xffffffff


	//   ....[171]....
        /*02e8*/ 	.word	0xffffffff


	//   ....[172]....
        /*02ec*/ 	.word	0xffffffff


	//   ....[173]....
        /*02f0*/ 	.word	0xffffffff


	//   ....[174]....
        /*02f4*/ 	.word	0xffffffff


	//   ....[175]....
        /*02f8*/ 	.word	0xffffffff


	//   ....[176]....
        /*02fc*/ 	.word	0xffffffff


	//   ....[177]....
        /*0300*/ 	.word	0xffffffff


	//   ....[178]....
        /*0304*/ 	.word	0xffffffff


	//   ....[179]....
        /*0308*/ 	.word	0xffffffff


	//   ....[180]....
        /*030c*/ 	.word	0xffffffff


	//   ....[181]....
        /*0310*/ 	.word	0xffffffff


	//   ....[182]....
        /*0314*/ 	.word	0xffffffff


	//   ....[183]....
        /*0318*/ 	.word	0xffffffff


	//   ....[184]....
        /*031c*/ 	.word	0xffffffff


	//   ....[185]....
        /*0320*/ 	.word	0xffffffff


	//   ....[186]....
        /*0324*/ 	.word	0xffffffff


	//   ....[187]....
        /*0328*/ 	.word	0xffffffff


	//   ....[188]....
        /*032c*/ 	.word	0xffffffff


	//   ....[189]....
        /*0330*/ 	.word	0xffffffff


	//   ....[190]....
        /*0334*/ 	.word	0xffffffff


	//   ....[191]....
        /*0338*/ 	.word	0xffffffff


	//   ....[192]....
        /*033c*/ 	.word	0xffffffff


	//   ....[193]....
        /*0340*/ 	.word	0xffffffff


	//   ....[194]....
        /*0344*/ 	.word	0xffffffff


	//   ....[195]....
        /*0348*/ 	.word	0xffffffff


	//   ....[196]....
        /*034c*/ 	.word	0xffffffff


	//   ....[197]....
        /*0350*/ 	.word	0xffffffff


	//   ....[198]....
        /*0354*/ 	.word	0xffffffff


	//   ....[199]....
        /*0358*/ 	.word	0xffffffff


	//   ....[200]....
        /*035c*/ 	.word	0xffffffff


	//   ....[201]....
        /*0360*/ 	.word	0xffffffff


	//   ....[202]....
        /*0364*/ 	.word	0xffffffff


	//   ....[203]....
        /*0368*/ 	.word	0xffffffff


	//   ....[204]....
        /*036c*/ 	.word	0xffffffff


	//   ....[205]....
        /*0370*/ 	.word	0xffffffff


	//   ....[206]....
        /*0374*/ 	.word	0xffffffff


	//   ....[207]....
        /*0378*/ 	.word	0xffffffff


	//   ....[208]....
        /*037c*/ 	.word	0xffffffff


	//   ....[209]....
        /*0380*/ 	.word	0xffffffff


	//   ....[210]....
        /*0384*/ 	.word	0xffffffff


	//   ....[211]....
        /*0388*/ 	.word	0xffffffff


	//   ....[212]....
        /*038c*/ 	.word	0xffffffff


	//   ....[213]....
        /*0390*/ 	.word	0xffffffff


	//   ....[214]....
        /*0394*/ 	.word	0xffffffff


	//   ....[215]....
        /*0398*/ 	.word	0xffffffff


	//   ....[216]....
        /*039c*/ 	.word	0xffffffff


	//   ....[217]....
        /*03a0*/ 	.word	0xffffffff


	//   ....[218]....
        /*03a4*/ 	.word	0xffffffff


	//   ....[219]....
        /*03a8*/ 	.word	0xffffffff


	//   ....[220]....
        /*03ac*/ 	.word	0xffffffff


	//   ....[221]....
        /*03b0*/ 	.word	0xffffffff


	//   ....[222]....
        /*03b4*/ 	.word	0xffffffff


	//   ....[223]....
        /*03b8*/ 	.word	0xffffffff


	//   ....[224]....
        /*03bc*/ 	.word	0xffffffff


	//   ....[225]....
        /*03c0*/ 	.word	0xffffffff


	//   ....[226]....
        /*03c4*/ 	.word	0xffffffff


	//   ....[227]....
        /*03c8*/ 	.word	0xffffffff


	//   ....[228]....
        /*03cc*/ 	.word	0xffffffff


	//   ....[229]....
        /*03d0*/ 	.word	0xffffffff


	//   ....[230]....
        /*03d4*/ 	.word	0xffffffff


	//   ....[231]....
        /*03d8*/ 	.word	0xffffffff


	//   ....[232]....
        /*03dc*/ 	.word	0xffffffff


	//   ....[233]....
        /*03e0*/ 	.word	0xffffffff


	//   ....[234]....
        /*03e4*/ 	.word	0xffffffff


	//   ....[235]....
        /*03e8*/ 	.word	0xffffffff


	//   ....[236]....
        /*03ec*/ 	.word	0xffffffff


	//   ....[237]....
        /*03f0*/ 	.word	0xffffffff


	//   ....[238]....
        /*03f4*/ 	.word	0xffffffff


	//   ....[239]....
        /*03f8*/ 	.word	0xffffffff


	//   ....[240]....
        /*03fc*/ 	.word	0xffffffff


	//   ....[241]....
        /*0400*/ 	.word	0xffffffff


	//   ....[242]....
        /*0404*/ 	.word	0xffffffff


	//   ....[243]....
        /*0408*/ 	.word	0xffffffff


	//   ....[244]....
        /*040c*/ 	.word	0xffffffff


	//   ....[245]....
        /*0410*/ 	.word	0xffffffff


	//   ....[246]....
        /*0414*/ 	.word	0xffffffff


	//   ....[247]....
        /*0418*/ 	.word	0xffffffff


	//   ....[248]....
        /*041c*/ 	.word	0xffffffff


	//   ....[249]....
        /*0420*/ 	.word	0xffffffff


	//   ....[250]....
        /*0424*/ 	.word	0xffffffff


	//   ....[251]....
        /*0428*/ 	.word	0xffffffff


	//   ....[252]....
        /*042c*/ 	.word	0xffffffff


	//   ....[253]....
        /*0430*/ 	.word	0xffffffff


	//   ....[254]....
        /*0434*/ 	.word	0xffffffff


	//   ....[255]....
        /*0438*/ 	.word	0xffffffff


	//   ....[0]....
        /*043c*/ 	.word	0xffffffff


	//   ....[1]....
        /*0440*/ 	.word	0xffffffff


	//   ....[2]....
        /*0444*/ 	.word	0xffffffff


	//   ....[3]....
        /*0448*/ 	.word	0xffffffff


	//   ....[4]....
        /*044c*/ 	.word	0xffffffff


	//   ....[5]....
        /*0450*/ 	.word	0xffffffff


	//   ....[6]....
        /*0454*/ 	.word	0xffffffff


	//   ....[7]....
        /*0458*/ 	.word	0xffffffff


	//   ....[8]....
        /*045c*/ 	.word	0xffffffff


	//   ....[9]....
        /*0460*/ 	.word	0xffffffff


	//   ....[10]....
        /*0464*/ 	.word	0xffffffff


	//   ....[11]....
        /*0468*/ 	.word	0xffffffff


	//   ....[12]....
        /*046c*/ 	.word	0xffffffff


	//   ....[13]....
        /*0470*/ 	.word	0xffffffff


	//   ....[14]....
        /*0474*/ 	.word	0xffffffff


	//   ....[15]....
        /*0478*/ 	.word	0xffffffff


	//   ....[16]....
        /*047c*/ 	.word	0xffffffff


	//   ....[17]....
        /*0480*/ 	.word	0xffffffff


	//   ....[18]....
        /*0484*/ 	.word	0xffffffff


	//   ....[19]....
        /*0488*/ 	.word	0xffffffff


	//   ....[20]....
        /*048c*/ 	.word	0xffffffff


	//   ....[21]....
        /*0490*/ 	.word	0xffffffff


	//   ....[22]....
        /*0494*/ 	.word	0xffffffff


	//   ....[23]....
        /*0498*/ 	.word	0xffffffff


	//   ....[24]....
        /*049c*/ 	.word	0xffffffff


	//   ....[25]....
        /*04a0*/ 	.word	0xffffffff


	//   ....[26]....
        /*04a4*/ 	.word	0xffffffff


	//   ....[27]....
        /*04a8*/ 	.word	0xffffffff


	//   ....[28]....
        /*04ac*/ 	.word	0xffffffff


	//   ....[29]....
        /*04b0*/ 	.word	0xffffffff


	//   ....[30]....
        /*04b4*/ 	.word	0xffffffff


	//   ....[31]....
        /*04b8*/ 	.word	0xffffffff


	//   ....[32]....
        /*04bc*/ 	.word	0xffffffff


	//   ....[33]....
        /*04c0*/ 	.word	0xffffffff


	//   ....[34]....
        /*04c4*/ 	.word	0xffffffff


	//   ....[35]....
        /*04c8*/ 	.word	0xffffffff


	//   ....[36]....
        /*04cc*/ 	.word	0xffffffff


	//   ....[37]....
        /*04d0*/ 	.word	0xffffffff


	//   ....[38]....
        /*04d4*/ 	.word	0xffffffff


	//   ....[39]....
        /*04d8*/ 	.word	0xffffffff


	//   ....[40]....
        /*04dc*/ 	.word	0xffffffff


	//   ....[41]....
        /*04e0*/ 	.word	0xffffffff


	//   ....[42]....
        /*04e4*/ 	.word	0xffffffff


	//   ....[43]....
        /*04e8*/ 	.word	0xffffffff


	//   ....[44]....
        /*04ec*/ 	.word	0xffffffff


	//   ....[45]....
        /*04f0*/ 	.word	0xffffffff


	//   ....[46]....
        /*04f4*/ 	.word	0xffffffff


	//   ....[47]....
        /*04f8*/ 	.word	0xffffffff


	//   ....[48]....
        /*04fc*/ 	.word	0xffffffff


	//   ....[49]....
        /*0500*/ 	.word	0xffffffff


	//   ....[50]....
        /*0504*/ 	.word	0xffffffff


	//   ....[51]....
        /*0508*/ 	.word	0xffffffff


	//   ....[52]....
        /*050c*/ 	.word	0xffffffff


	//   ....[53]....
        /*0510*/ 	.word	0xffffffff


	//   ....[54]....
        /*0514*/ 	.word	0xffffffff


	//   ....[55]....
        /*0518*/ 	.word	0xffffffff


	//   ....[56]....
        /*051c*/ 	.word	0xffffffff


	//   ....[57]....
        /*0520*/ 	.word	0xffffffff


	//   ....[58]....
        /*0524*/ 	.word	0xffffffff


	//   ....[59]....
        /*0528*/ 	.word	0xffffffff


	//   ....[60]....
        /*052c*/ 	.word	0xffffffff


	//   ....[61]....
        /*0530*/ 	.word	0xffffffff


	//   ....[62]....
        /*0534*/ 	.word	0xffffffff


	//   ....[63]....
        /*0538*/ 	.word	0xffffffff


	//   ....[64]....
        /*053c*/ 	.word	0xffffffff


	//   ....[65]....
        /*0540*/ 	.word	0xffffffff


	//   ....[66]....
        /*0544*/ 	.word	0xffffffff


	//   ....[67]....
        /*0548*/ 	.word	0xffffffff


	//   ....[68]....
        /*054c*/ 	.word	0xffffffff


	//   ....[69]....
        /*0550*/ 	.word	0xffffffff


	//   ....[70]....
        /*0554*/ 	.word	0xffffffff


	//   ....[71]....
        /*0558*/ 	.word	0xffffffff


	//   ....[72]....
        /*055c*/ 	.word	0xffffffff


	//   ....[73]....
        /*0560*/ 	.word	0xffffffff


	//   ....[74]....
        /*0564*/ 	.word	0xffffffff


	//   ....[75]....
        /*0568*/ 	.word	0xffffffff


	//   ....[76]....
        /*056c*/ 	.word	0xffffffff


	//   ....[77]....
        /*0570*/ 	.word	0xffffffff


	//   ....[78]....
        /*0574*/ 	.word	0xffffffff


	//   ....[79]....
        /*0578*/ 	.word	0xffffffff


	//   ....[80]....
        /*057c*/ 	.word	0xffffffff


	//   ....[81]....
        /*0580*/ 	.word	0xffffffff


	//   ....[82]....
        /*0584*/ 	.word	0xffffffff


	//   ....[83]....
        /*0588*/ 	.word	0xffffffff


	//   ....[84]....
        /*058c*/ 	.word	0xffffffff


	//   ....[85]....
        /*0590*/ 	.word	0xffffffff


	//   ....[86]....
        /*0594*/ 	.word	0xffffffff


	//   ....[87]....
        /*0598*/ 	.word	0xffffffff


	//   ....[88]....
        /*059c*/ 	.word	0xffffffff


	//   ....[89]....
        /*05a0*/ 	.word	0xffffffff


	//   ....[90]....
        /*05a4*/ 	.word	0xffffffff


	//   ....[91]....
        /*05a8*/ 	.word	0xffffffff


	//   ....[92]....
        /*05ac*/ 	.word	0xffffffff


	//   ....[93]....
        /*05b0*/ 	.word	0xffffffff


	//   ....[94]....
        /*05b4*/ 	.word	0xffffffff


	//   ....[95]....
        /*05b8*/ 	.word	0xffffffff


	//   ....[96]....
        /*05bc*/ 	.word	0xffffffff


	//   ....[97]....
        /*05c0*/ 	.word	0xffffffff


	//   ....[98]....
        /*05c4*/ 	.word	0xffffffff


	//   ....[99]....
        /*05c8*/ 	.word	0xffffffff


	//   ....[100]....
        /*05cc*/ 	.word	0xffffffff


	//   ....[101]....
        /*05d0*/ 	.word	0xffffffff


	//   ....[102]....
        /*05d4*/ 	.word	0xffffffff


	//   ....[103]....
        /*05d8*/ 	.word	0xffffffff


	//   ....[104]....
        /*05dc*/ 	.word	0xffffffff


	//   ....[105]....
        /*05e0*/ 	.word	0xffffffff


	//   ....[106]....
        /*05e4*/ 	.word	0xffffffff


	//   ....[107]....
        /*05e8*/ 	.word	0xffffffff


	//   ....[108]....
        /*05ec*/ 	.word	0xffffffff


	//   ....[109]....
        /*05f0*/ 	.word	0xffffffff


	//   ....[110]....
        /*05f4*/ 	.word	0xffffffff


	//   ....[111]....
        /*05f8*/ 	.word	0xffffffff


	//   ....[112]....
        /*05fc*/ 	.word	0xffffffff


	//   ....[113]....
        /*0600*/ 	.word	0xffffffff


	//   ....[114]....
        /*0604*/ 	.word	0xffffffff


	//   ....[115]....
        /*0608*/ 	.word	0xffffffff


	//   ....[116]....
        /*060c*/ 	.word	0xffffffff


	//   ....[117]....
        /*0610*/ 	.word	0xffffffff


	//   ....[118]....
        /*0614*/ 	.word	0xffffffff


	//   ....[119]....
        /*0618*/ 	.word	0xffffffff


	//   ....[120]....
        /*061c*/ 	.word	0xffffffff


	//   ....[121]....
        /*0620*/ 	.word	0xffffffff


	//   ....[122]....
        /*0624*/ 	.word	0xffffffff


	//   ....[123]....
        /*0628*/ 	.word	0xffffffff


	//   ....[124]....
        /*062c*/ 	.word	0xffffffff


	//   ....[125]....
        /*0630*/ 	.word	0xffffffff


	//   ....[126]....
        /*0634*/ 	.word	0xffffffff


	//   ....[127]....
        /*0638*/ 	.word	0xffffffff


	//   ....[128]....
        /*063c*/ 	.word	0xffffffff


	//   ....[129]....
        /*0640*/ 	.word	0xffffffff


	//   ....[130]....
        /*0644*/ 	.word	0xffffffff


	//   ....[131]....
        /*0648*/ 	.word	0xffffffff


	//   ....[132]....
        /*064c*/ 	.word	0xffffffff


	//   ....[133]....
        /*0650*/ 	.word	0xffffffff


	//   ....[134]....
        /*0654*/ 	.word	0xffffffff


	//   ....[135]....
        /*0658*/ 	.word	0xffffffff


	//   ....[136]....
        /*065c*/ 	.word	0xffffffff


	//   ....[137]....
        /*0660*/ 	.word	0xffffffff


	//   ....[138]....
        /*0664*/ 	.word	0xffffffff


	//   ....[139]....
        /*0668*/ 	.word	0xffffffff


	//   ....[140]....
        /*066c*/ 	.word	0xffffffff


	//   ....[141]....
        /*0670*/ 	.word	0xffffffff


	//   ....[142]....
        /*0674*/ 	.word	0xffffffff


	//   ....[143]....
        /*0678*/ 	.word	0xffffffff


	//   ....[144]....
        /*067c*/ 	.word	0xffffffff


	//   ....[145]....
        /*0680*/ 	.word	0xffffffff


	//   ....[146]....
        /*0684*/ 	.word	0xffffffff


	//   ....[147]....
        /*0688*/ 	.word	0xffffffff


	//   ....[148]....
        /*068c*/ 	.word	0xffffffff


	//   ....[149]....
        /*0690*/ 	.word	0xffffffff


	//   ....[150]....
        /*0694*/ 	.word	0xffffffff


	//   ....[151]....
        /*0698*/ 	.word	0xffffffff


	//   ....[152]....
        /*069c*/ 	.word	0xffffffff


	//   ....[153]....
        /*06a0*/ 	.word	0xffffffff


	//   ....[154]....
        /*06a4*/ 	.word	0xffffffff


	//   ....[155]....
        /*06a8*/ 	.word	0xffffffff


	//   ....[156]....
        /*06ac*/ 	.word	0xffffffff


	//   ....[157]....
        /*06b0*/ 	.word	0xffffffff


	//   ....[158]....
        /*06b4*/ 	.word	0xffffffff


	//   ....[159]....
        /*06b8*/ 	.word	0xffffffff


	//   ....[160]....
        /*06bc*/ 	.word	0xffffffff


	//   ....[161]....
        /*06c0*/ 	.word	0xffffffff


	//   ....[162]....
        /*06c4*/ 	.word	0xffffffff


	//   ....[163]....
        /*06c8*/ 	.word	0xffffffff


	//   ....[164]....
        /*06cc*/ 	.word	0xffffffff


	//   ....[165]....
        /*06d0*/ 	.word	0xffffffff


	//   ....[166]....
        /*06d4*/ 	.word	0xffffffff


	//   ....[167]....
        /*06d8*/ 	.word	0xffffffff


	//   ....[168]....
        /*06dc*/ 	.word	0xffffffff


	//   ....[169]....
        /*06e0*/ 	.word	0xffffffff


	//   ....[170]....
        /*06e4*/ 	.word	0xffffffff


	//   ....[171]....
        /*06e8*/ 	.word	0xffffffff


	//   ....[172]....
        /*06ec*/ 	.word	0xffffffff


	//   ....[173]....
        /*06f0*/ 	.word	0xffffffff


	//   ....[174]....
        /*06f4*/ 	.word	0xffffffff


	//   ....[175]....
        /*06f8*/ 	.word	0xffffffff


	//   ....[176]....
        /*06fc*/ 	.word	0xffffffff


	//   ....[177]....
        /*0700*/ 	.word	0xffffffff


	//   ....[178]....
        /*0704*/ 	.word	0xffffffff


	//   ....[179]....
        /*0708*/ 	.word	0xffffffff


	//   ....[180]....
        /*070c*/ 	.word	0xffffffff


	//   ....[181]....
        /*0710*/ 	.word	0xffffffff


	//   ....[182]....
        /*0714*/ 	.word	0xffffffff


	//   ....[183]....
        /*0718*/ 	.word	0xffffffff


	//   ....[184]....
        /*071c*/ 	.word	0xffffffff


	//   ....[185]....
        /*0720*/ 	.word	0xffffffff


	//   ....[186]....
        /*0724*/ 	.word	0xffffffff


	//   ....[187]....
        /*0728*/ 	.word	0xffffffff


	//   ....[188]....
        /*072c*/ 	.word	0xffffffff


	//   ....[189]....
        /*0730*/ 	.word	0xffffffff


	//   ....[190]....
        /*0734*/ 	.word	0xffffffff


	//   ....[191]....
        /*0738*/ 	.word	0xffffffff


	//   ....[192]....
        /*073c*/ 	.word	0xffffffff


	//   ....[193]....
        /*0740*/ 	.word	0xffffffff


	//   ....[194]....
        /*0744*/ 	.word	0xffffffff


	//   ....[195]....
        /*0748*/ 	.word	0xffffffff


	//   ....[196]....
        /*074c*/ 	.word	0xffffffff


	//   ....[197]....
        /*0750*/ 	.word	0xffffffff


	//   ....[198]....
        /*0754*/ 	.word	0xffffffff


	//   ....[199]....
        /*0758*/ 	.word	0xffffffff


	//   ....[200]....
        /*075c*/ 	.word	0xffffffff


	//   ....[201]....
        /*0760*/ 	.word	0xffffffff


	//   ....[202]....
        /*0764*/ 	.word	0xffffffff


	//   ....[203]....
        /*0768*/ 	.word	0xffffffff


	//   ....[204]....
        /*076c*/ 	.word	0xffffffff


	//   ....[205]....
        /*0770*/ 	.word	0xffffffff


	//   ....[206]....
        /*0774*/ 	.word	0xffffffff


	//   ....[207]....
        /*0778*/ 	.word	0xffffffff


	//   ....[208]....
        /*077c*/ 	.word	0xffffffff


	//   ....[209]....
        /*0780*/ 	.word	0xffffffff


	//   ....[210]....
        /*0784*/ 	.word	0xffffffff


	//   ....[211]....
        /*0788*/ 	.word	0xffffffff


	//   ....[212]....
        /*078c*/ 	.word	0xffffffff


	//   ....[213]....
        /*0790*/ 	.word	0xffffffff


	//   ....[214]....
        /*0794*/ 	.word	0xffffffff


	//   ....[215]....
        /*0798*/ 	.word	0xffffffff


	//   ....[216]....
        /*079c*/ 	.word	0xffffffff


	//   ....[217]....
        /*07a0*/ 	.word	0xffffffff


	//   ....[218]....
        /*07a4*/ 	.word	0xffffffff


	//   ....[219]....
        /*07a8*/ 	.word	0xffffffff


	//   ....[220]....
        /*07ac*/ 	.word	0xffffffff


	//   ....[221]....
        /*07b0*/ 	.word	0xffffffff


	//   ....[222]....
        /*07b4*/ 	.word	0xffffffff


	//   ....[223]....
        /*07b8*/ 	.word	0xffffffff


	//   ....[224]....
        /*07bc*/ 	.word	0xffffffff


	//   ....[225]....
        /*07c0*/ 	.word	0xffffffff


	//   ....[226]....
        /*07c4*/ 	.word	0xffffffff


	//   ....[227]....
        /*07c8*/ 	.word	0xffffffff


	//   ....[228]....
        /*07cc*/ 	.word	0xffffffff


	//   ....[229]....
        /*07d0*/ 	.word	0xffffffff


	//   ....[230]....
        /*07d4*/ 	.word	0xffffffff


	//   ....[231]....
        /*07d8*/ 	.word	0xffffffff


	//   ....[232]....
        /*07dc*/ 	.word	0xffffffff


	//   ....[233]....
        /*07e0*/ 	.word	0xffffffff


	//   ....[234]....
        /*07e4*/ 	.word	0xffffffff


	//   ....[235]....
        /*07e8*/ 	.word	0xffffffff


	//   ....[236]....
        /*07ec*/ 	.word	0xffffffff


	//   ....[237]....
        /*07f0*/ 	.word	0xffffffff


	//   ....[238]....
        /*07f4*/ 	.word	0xffffffff


	//   ....[239]....
        /*07f8*/ 	.word	0xffffffff


	//   ....[240]....
        /*07fc*/ 	.word	0xffffffff


	//   ....[241]....
        /*0800*/ 	.word	0xffffffff


	//   ....[242]....
        /*0804*/ 	.word	0xffffffff


	//   ....[243]....
        /*0808*/ 	.word	0xffffffff


	//   ....[244]....
        /*080c*/ 	.word	0xffffffff


	//   ....[245]....
        /*0810*/ 	.word	0xffffffff


	//   ....[246]....
        /*0814*/ 	.word	0xffffffff


	//   ....[247]....
        /*0818*/ 	.word	0xffffffff


	//   ....[248]....
        /*081c*/ 	.word	0xffffffff


	//   ....[249]....
        /*0820*/ 	.word	0xffffffff


	//   ....[250]....
        /*0824*/ 	.word	0xffffffff


	//   ....[251]....
        /*0828*/ 	.word	0xffffffff


	//   ....[252]....
        /*082c*/ 	.word	0xffffffff


	//   ....[253]....
        /*0830*/ 	.word	0xffffffff


	//   ....[254]....
        /*0834*/ 	.word	0xffffffff


	//   ....[255]....
        /*0838*/ 	.word	0xffffffff


	//   ....[0]....
        /*083c*/ 	.word	0xffffffff


	//   ....[1]....
        /*0840*/ 	.word	0xffffffff


	//   ....[2]....
        /*0844*/ 	.word	0xffffffff


	//   ....[3]....
        /*0848*/ 	.word	0xffffffff


	//   ....[4]....
        /*084c*/ 	.word	0xffffffff


	//   ....[5]....
        /*0850*/ 	.word	0xffffffff


	//   ....[6]....
        /*0854*/ 	.word	0xffffffff


	//   ....[7]....
        /*0858*/ 	.word	0xffffffff


	//   ....[8]....
        /*085c*/ 	.word	0xffffffff


	//   ....[9]....
        /*0860*/ 	.word	0xffffffff


	//   ....[10]....
        /*0864*/ 	.word	0xffffffff


	//   ....[11]....
        /*0868*/ 	.word	0xffffffff


	//   ....[12]....
        /*086c*/ 	.word	0xffffffff


	//   ....[13]....
        /*0870*/ 	.word	0xffffffff


	//   ....[14]....
        /*0874*/ 	.word	0xffffffff


	//   ....[15]....
        /*0878*/ 	.word	0xffffffff


	//   ....[16]....
        /*087c*/ 	.word	0xffffffff


	//   ....[17]....
        /*0880*/ 	.word	0xffffffff


	//   ....[18]....
        /*0884*/ 	.word	0xffffffff


	//   ....[19]....
        /*0888*/ 	.word	0xffffffff


	//   ....[20]....
        /*088c*/ 	.word	0xffffffff


	//   ....[21]....
        /*0890*/ 	.word	0xffffffff


	//   ....[22]....
        /*0894*/ 	.word	0xffffffff


	//   ....[23]....
        /*0898*/ 	.word	0xffffffff


	//   ....[24]....
        /*089c*/ 	.word	0xffffffff


	//   ....[25]....
        /*08a0*/ 	.word	0xffffffff


	//   ....[26]....
        /*08a4*/ 	.word	0xffffffff


	//   ....[27]....
        /*08a8*/ 	.word	0xffffffff


	//   ....[28]....
        /*08ac*/ 	.word	0xffffffff


	//   ....[29]....
        /*08b0*/ 	.word	0xffffffff


	//   ....[30]....
        /*08b4*/ 	.word	0xffffffff


	//   ....[31]....
        /*08b8*/ 	.word	0xffffffff


	//   ....[32]....
        /*08bc*/ 	.word	0xffffffff


	//   ....[33]....
        /*08c0*/ 	.word	0xffffffff


	//   ....[34]....
        /*08c4*/ 	.word	0xffffffff


	//   ....[35]....
        /*08c8*/ 	.word	0xffffffff


	//   ....[36]....
        /*08cc*/ 	.word	0xffffffff


	//   ....[37]....
        /*08d0*/ 	.word	0xffffffff


	//   ....[38]....
        /*08d4*/ 	.word	0xffffffff


	//   ....[39]....
        /*08d8*/ 	.word	0xffffffff


	//   ....[40]....
        /*08dc*/ 	.word	0xffffffff


	//   ....[41]....
        /*08e0*/ 	.word	0xffffffff


	//   ....[42]....
        /*08e4*/ 	.word	0xffffffff


	//   ....[43]....
        /*08e8*/ 	.word	0xffffffff


	//   ....[44]....
        /*08ec*/ 	.word	0xffffffff


	//   ....[45]....
        /*08f0*/ 	.word	0xffffffff


	//   ....[46]....
        /*08f4*/ 	.word	0xffffffff


	//   ....[47]....
        /*08f8*/ 	.word	0xffffffff


	//   ....[48]....
        /*08fc*/ 	.word	0xffffffff


	//   ....[49]....
        /*0900*/ 	.word	0xffffffff


	//   ....[50]....
        /*0904*/ 	.word	0xffffffff


	//   ....[51]....
        /*0908*/ 	.word	0xffffffff


	//   ....[52]....
        /*090c*/ 	.word	0xffffffff


	//   ....[53]....
        /*0910*/ 	.word	0xffffffff


	//   ....[54]....
        /*0914*/ 	.word	0xffffffff


	//   ....[55]....
        /*0918*/ 	.word	0xffffffff


	//   ....[56]....
        /*091c*/ 	.word	0xffffffff


	//   ....[57]....
        /*0920*/ 	.word	0xffffffff


	//   ....[58]....
        /*0924*/ 	.word	0xffffffff


	//   ....[59]....
        /*0928*/ 	.word	0xffffffff


	//   ....[60]....
        /*092c*/ 	.word	0xffffffff


	//   ....[61]....
        /*0930*/ 	.word	0xffffffff


	//   ....[62]....
        /*0934*/ 	.word	0xffffffff


	//   ....[63]....
        /*0938*/ 	.word	0xffffffff


	//   ....[64]....
        /*093c*/ 	.word	0xffffffff


	//   ....[65]....
        /*0940*/ 	.word	0xffffffff


	//   ....[66]....
        /*0944*/ 	.word	0xffffffff


	//   ....[67]....
        /*0948*/ 	.word	0xffffffff


	//   ....[68]....
        /*094c*/ 	.word	0xffffffff


	//   ....[69]....
        /*0950*/ 	.word	0xffffffff


	//   ....[70]....
        /*0954*/ 	.word	0xffffffff


	//   ....[71]....
        /*0958*/ 	.word	0xffffffff


	//   ....[72]....
        /*095c*/ 	.word	0xffffffff


	//   ....[73]....
        /*0960*/ 	.word	0xffffffff


	//   ....[74]....
        /*0964*/ 	.word	0xffffffff


	//   ....[75]....
        /*0968*/ 	.word	0xffffffff


	//   ....[76]....
        /*096c*/ 	.word	0xffffffff


	//   ....[77]....
        /*0970*/ 	.word	0xffffffff


	//   ....[78]....
        /*0974*/ 	.word	0xffffffff


	//   ....[79]....
        /*0978*/ 	.word	0xffffffff


	//   ....[80]....
        /*097c*/ 	.word	0xffffffff


	//   ....[81]....
        /*0980*/ 	.word	0xffffffff


	//   ....[82]....
        /*0984*/ 	.word	0xffffffff


	//   ....[83]....
        /*0988*/ 	.word	0xffffffff


	//   ....[84]....
        /*098c*/ 	.word	0xffffffff


	//   ....[85]....
        /*0990*/ 	.word	0xffffffff


	//   ....[86]....
        /*0994*/ 	.word	0xffffffff


	//   ....[87]....
        /*0998*/ 	.word	0xffffffff


	//   ....[88]....
        /*099c*/ 	.word	0xffffffff


	//   ....[89]....
        /*09a0*/ 	.word	0xffffffff


	//   ....[90]....
        /*09a4*/ 	.word	0xffffffff


	//   ....[91]....
        /*09a8*/ 	.word	0xffffffff


	//   ....[92]....
        /*09ac*/ 	.word	0xffffffff


	//   ....[93]....
        /*09b0*/ 	.word	0xffffffff


	//   ....[94]....
        /*09b4*/ 	.word	0xffffffff


	//   ....[95]....
        /*09b8*/ 	.word	0xffffffff


	//   ....[96]....
        /*09bc*/ 	.word	0xffffffff


	//   ....[97]....
        /*09c0*/ 	.word	0xffffffff


	//   ....[98]....
        /*09c4*/ 	.word	0xffffffff


	//   ....[99]....
        /*09c8*/ 	.word	0xffffffff


	//   ....[100]....
        /*09cc*/ 	.word	0xffffffff


	//   ....[101]....
        /*09d0*/ 	.word	0xffffffff


	//   ....[102]....
        /*09d4*/ 	.word	0xffffffff


	//   ....[103]....
        /*09d8*/ 	.word	0xffffffff


	//   ....[104]....
        /*09dc*/ 	.word	0xffffffff


	//   ....[105]....
        /*09e0*/ 	.word	0xffffffff


	//   ....[106]....
        /*09e4*/ 	.word	0xffffffff


	//   ....[107]....
        /*09e8*/ 	.word	0xffffffff


	//   ....[108]....
        /*09ec*/ 	.word	0xffffffff


	//   ....[109]....
        /*09f0*/ 	.word	0xffffffff


	//   ....[110]....
        /*09f4*/ 	.word	0xffffffff


	//   ....[111]....
        /*09f8*/ 	.word	0xffffffff


	//   ....[112]....
        /*09fc*/ 	.word	0xffffffff


	//   ....[113]....
        /*0a00*/ 	.word	0xffffffff


	//   ....[114]....
        /*0a04*/ 	.word	0xffffffff


	//   ....[115]....
        /*0a08*/ 	.word	0xffffffff


	//   ....[116]....
        /*0a0c*/ 	.word	0xffffffff


	//   ....[117]....
        /*0a10*/ 	.word	0xffffffff


	//   ....[118]....
        /*0a14*/ 	.word	0xffffffff


	//   ....[119]....
        /*0a18*/ 	.word	0xffffffff


	//   ....[120]....
        /*0a1c*/ 	.word	0xffffffff


	//   ....[121]....
        /*0a20*/ 	.word	0xffffffff


	//   ....[122]....
        /*0a24*/ 	.word	0xffffffff


	//   ....[123]....
        /*0a28*/ 	.word	0xffffffff


	//   ....[124]....
        /*0a2c*/ 	.word	0xffffffff


	//   ....[125]....
        /*0a30*/ 	.word	0xffffffff


	//   ....[126]....
        /*0a34*/ 	.word	0xffffffff


	//   ....[127]....
        /*0a38*/ 	.word	0xffffffff


	//   ....[128]....
        /*0a3c*/ 	.word	0xffffffff


	//   ....[129]....
        /*0a40*/ 	.word	0xffffffff


	//   ....[130]....
        /*0a44*/ 	.word	0xffffffff


	//   ....[131]....
        /*0a48*/ 	.word	0xffffffff


	//   ....[132]....
        /*0a4c*/ 	.word	0xffffffff


	//   ....[133]....
        /*0a50*/ 	.word	0xffffffff


	//   ....[134]....
        /*0a54*/ 	.word	0xffffffff


	//   ....[135]....
        /*0a58*/ 	.word	0xffffffff


	//   ....[136]....
        /*0a5c*/ 	.word	0xffffffff


	//   ....[137]....
        /*0a60*/ 	.word	0xffffffff


	//   ....[138]....
        /*0a64*/ 	.word	0xffffffff


	//   ....[139]....
        /*0a68*/ 	.word	0xffffffff


	//   ....[140]....
        /*0a6c*/ 	.word	0xffffffff


	//   ....[141]....
        /*0a70*/ 	.word	0xffffffff


	//   ....[142]....
        /*0a74*/ 	.word	0xffffffff


	//   ....[143]....
        /*0a78*/ 	.word	0xffffffff


	//   ....[144]....
        /*0a7c*/ 	.word	0xffffffff


	//   ....[145]....
        /*0a80*/ 	.word	0xffffffff


	//   ....[146]....
        /*0a84*/ 	.word	0xffffffff


	//   ....[147]....
        /*0a88*/ 	.word	0xffffffff


	//   ....[148]....
        /*0a8c*/ 	.word	0xffffffff


	//   ....[149]....
        /*0a90*/ 	.word	0xffffffff


	//   ....[150]....
        /*0a94*/ 	.word	0xffffffff


	//   ....[151]....
        /*0a98*/ 	.word	0xffffffff


	//   ....[152]....
        /*0a9c*/ 	.word	0xffffffff


	//   ....[153]....
        /*0aa0*/ 	.word	0xffffffff


	//   ....[154]....
        /*0aa4*/ 	.word	0xffffffff


	//   ....[155]....
        /*0aa8*/ 	.word	0xffffffff


	//   ....[156]....
        /*0aac*/ 	.word	0xffffffff


	//   ....[157]....
        /*0ab0*/ 	.word	0xffffffff


	//   ....[158]....
        /*0ab4*/ 	.word	0xffffffff


	//   ....[159]....
        /*0ab8*/ 	.word	0xffffffff


	//   ....[160]....
        /*0abc*/ 	.word	0xffffffff


	//   ....[161]....
        /*0ac0*/ 	.word	0xffffffff


	//   ....[162]....
        /*0ac4*/ 	.word	0xffffffff


	//   ....[163]....
        /*0ac8*/ 	.word	0xffffffff


	//   ....[164]....
        /*0acc*/ 	.word	0xffffffff


	//   ....[165]....
        /*0ad0*/ 	.word	0xffffffff


	//   ....[166]....
        /*0ad4*/ 	.word	0xffffffff


	//   ....[167]....
        /*0ad8*/ 	.word	0xffffffff


	//   ....[168]....
        /*0adc*/ 	.word	0xffffffff


	//   ....[169]....
        /*0ae0*/ 	.word	0xffffffff


	//   ....[170]....
        /*0ae4*/ 	.word	0xffffffff


	//   ....[171]....
        /*0ae8*/ 	.word	0xffffffff


	//   ....[172]....
        /*0aec*/ 	.word	0xffffffff


	//   ....[173]....
        /*0af0*/ 	.word	0xffffffff


	//   ....[174]....
        /*0af4*/ 	.word	0xffffffff


	//   ....[175]....
        /*0af8*/ 	.word	0xffffffff


	//   ....[176]....
        /*0afc*/ 	.word	0xffffffff


	//   ....[177]....
        /*0b00*/ 	.word	0xffffffff


	//   ....[178]....
        /*0b04*/ 	.word	0xffffffff


	//   ....[179]....
        /*0b08*/ 	.word	0xffffffff


	//   ....[180]....
        /*0b0c*/ 	.word	0xffffffff


	//   ....[181]....
        /*0b10*/ 	.word	0xffffffff


	//   ....[182]....
        /*0b14*/ 	.word	0xffffffff


	//   ....[183]....
        /*0b18*/ 	.word	0xffffffff


	//   ....[184]....
        /*0b1c*/ 	.word	0xffffffff


	//   ....[185]....
        /*0b20*/ 	.word	0xffffffff


	//   ....[186]....
        /*0b24*/ 	.word	0xffffffff


	//   ....[187]....
        /*0b28*/ 	.word	0xffffffff


	//   ....[188]....
        /*0b2c*/ 	.word	0xffffffff


	//   ....[189]....
        /*0b30*/ 	.word	0xffffffff


	//   ....[190]....
        /*0b34*/ 	.word	0xffffffff


	//   ....[191]....
        /*0b38*/ 	.word	0xffffffff


	//   ....[192]....
        /*0b3c*/ 	.word	0xffffffff


	//   ....[193]....
        /*0b40*/ 	.word	0xffffffff


	//   ....[194]....
        /*0b44*/ 	.word	0xffffffff


	//   ....[195]....
        /*0b48*/ 	.word	0xffffffff


	//   ....[196]....
        /*0b4c*/ 	.word	0xffffffff


	//   ....[197]....
        /*0b50*/ 	.word	0xffffffff


	//   ....[198]....
        /*0b54*/ 	.word	0xffffffff


	//   ....[199]....
        /*0b58*/ 	.word	0xffffffff


	//   ....[200]....
        /*0b5c*/ 	.word	0xffffffff


	//   ....[201]....
        /*0b60*/ 	.word	0xffffffff


	//   ....[202]....
        /*0b64*/ 	.word	0xffffffff


	//   ....[203]....
        /*0b68*/ 	.word	0xffffffff


	//   ....[204]....
        /*0b6c*/ 	.word	0xffffffff


	//   ....[205]....
        /*0b70*/ 	.word	0xffffffff


	//   ....[206]....
        /*0b74*/ 	.word	0xffffffff


	//   ....[207]....
        /*0b78*/ 	.word	0xffffffff


	//   ....[208]....
        /*0b7c*/ 	.word	0xffffffff


	//   ....[209]....
        /*0b80*/ 	.word	0xffffffff


	//   ....[210]....
        /*0b84*/ 	.word	0xffffffff


	//   ....[211]....
        /*0b88*/ 	.word	0xffffffff


	//   ....[212]....
        /*0b8c*/ 	.word	0xffffffff


	//   ....[213]....
        /*0b90*/ 	.word	0xffffffff


	//   ....[214]....
        /*0b94*/ 	.word	0xffffffff


	//   ....[215]....
        /*0b98*/ 	.word	0xffffffff


	//   ....[216]....
        /*0b9c*/ 	.word	0xffffffff


	//   ....[217]....
        /*0ba0*/ 	.word	0xffffffff


	//   ....[218]....
        /*0ba4*/ 	.word	0xffffffff


	//   ....[219]....
        /*0ba8*/ 	.word	0xffffffff


	//   ....[220]....
        /*0bac*/ 	.word	0xffffffff


	//   ....[221]....
        /*0bb0*/ 	.word	0xffffffff


	//   ....[222]....
        /*0bb4*/ 	.word	0xffffffff


	//   ....[223]....
        /*0bb8*/ 	.word	0xffffffff


	//   ....[224]....
        /*0bbc*/ 	.word	0xffffffff


	//   ....[225]....
        /*0bc0*/ 	.word	0xffffffff


	//   ....[226]....
        /*0bc4*/ 	.word	0xffffffff


	//   ....[227]....
        /*0bc8*/ 	.word	0xffffffff


	//   ....[228]....
        /*0bcc*/ 	.word	0xffffffff


	//   ....[229]....
        /*0bd0*/ 	.word	0xffffffff


	//   ....[230]....
        /*0bd4*/ 	.word	0xffffffff


	//   ....[231]....
        /*0bd8*/ 	.word	0xffffffff


	//   ....[232]....
        /*0bdc*/ 	.word	0xffffffff


	//   ....[233]....
        /*0be0*/ 	.word	0xffffffff


	//   ....[234]....
        /*0be4*/ 	.word	0xffffffff


	//   ....[235]....
        /*0be8*/ 	.word	0xffffffff


	//   ....[236]....
        /*0bec*/ 	.word	0xffffffff


	//   ....[237]....
        /*0bf0*/ 	.word	0xffffffff


	//   ....[238]....
        /*0bf4*/ 	.word	0xffffffff


	//   ....[239]....
        /*0bf8*/ 	.word	0xffffffff


	//   ....[240]....
        /*0bfc*/ 	.word	0xffffffff


	//   ....[241]....
        /*0c00*/ 	.word	0xffffffff


	//   ....[242]....
        /*0c04*/ 	.word	0xffffffff


	//   ....[243]....
        /*0c08*/ 	.word	0xffffffff


	//   ....[244]....
        /*0c0c*/ 	.word	0xffffffff


	//   ....[245]....
        /*0c10*/ 	.word	0xffffffff


	//   ....[246]....
        /*0c14*/ 	.word	0xffffffff


	//   ....[247]....
        /*0c18*/ 	.word	0xffffffff


	//   ....[248]....
        /*0c1c*/ 	.word	0xffffffff


	//   ....[249]....
        /*0c20*/ 	.word	0xffffffff


	//   ....[250]....
        /*0c24*/ 	.word	0xffffffff


	//   ....[251]....
        /*0c28*/ 	.word	0xffffffff


	//   ....[252]....
        /*0c2c*/ 	.word	0xffffffff


	//   ....[253]....
        /*0c30*/ 	.word	0xffffffff


	//   ....[254]....
        /*0c34*/ 	.word	0xffffffff


	//   ....[255]....
        /*0c38*/ 	.word	0xffffffff


	//   ....[0]....
        /*0c3c*/ 	.word	0xffffffff


	//   ....[1]....
        /*0c40*/ 	.word	0xffffffff


	//   ....[2]....
        /*0c44*/ 	.word	0xffffffff


	//   ....[3]....
        /*0c48*/ 	.word	0xffffffff


	//   ....[4]....
        /*0c4c*/ 	.word	0xffffffff


	//   ....[5]....
        /*0c50*/ 	.word	0xffffffff


	//   ....[6]....
        /*0c54*/ 	.word	0xffffffff


	//   ....[7]....
        /*0c58*/ 	.word	0xffffffff


	//   ....[8]....
        /*0c5c*/ 	.word	0xffffffff


	//   ....[9]....
        /*0c60*/ 	.word	0xffffffff


	//   ....[10]....
        /*0c64*/ 	.word	0xffffffff


	//   ....[11]....
        /*0c68*/ 	.word	0xffffffff


	//   ....[12]....
        /*0c6c*/ 	.word	0xffffffff


	//   ....[13]....
        /*0c70*/ 	.word	0xffffffff


	//   ....[14]....
        /*0c74*/ 	.word	0xffffffff


	//   ....[15]....
        /*0c78*/ 	.word	0xffffffff


	//   ....[16]....
        /*0c7c*/ 	.word	0xffffffff


	//   ....[17]....
        /*0c80*/ 	.word	0xffffffff


	//   ....[18]....
        /*0c84*/ 	.word	0xffffffff


	//   ....[19]....
        /*0c88*/ 	.word	0xffffffff


	//   ....[20]....
        /*0c8c*/ 	.word	0xffffffff


	//   ....[21]....
        /*0c90*/ 	.word	0xffffffff


	//   ....[22]....
        /*0c94*/ 	.word	0xffffffff


	//   ....[23]....
        /*0c98*/ 	.word	0xffffffff


	//   ....[24]....
        /*0c9c*/ 	.word	0xffffffff


	//   ....[25]....
        /*0ca0*/ 	.word	0xffffffff


	//   ....[26]....
        /*0ca4*/ 	.word	0xffffffff


	//   ....[27]....
        /*0ca8*/ 	.word	0xffffffff


	//   ....[28]....
        /*0cac*/ 	.word	0xffffffff


	//   ....[29]....
        /*0cb0*/ 	.word	0xffffffff


	//   ....[30]....
        /*0cb4*/ 	.word	0xffffffff


	//   ....[31]....
        /*0cb8*/ 	.word	0xffffffff


	//   ....[32]....
        /*0cbc*/ 	.word	0xffffffff


	//   ....[33]....
        /*0cc0*/ 	.word	0xffffffff


	//   ....[34]....
        /*0cc4*/ 	.word	0xffffffff


	//   ....[35]....
        /*0cc8*/ 	.word	0xffffffff


	//   ....[36]....
        /*0ccc*/ 	.word	0xffffffff


	//   ....[37]....
        /*0cd0*/ 	.word	0xffffffff


	//   ....[38]....
        /*0cd4*/ 	.word	0xffffffff


	//   ....[39]....
        /*0cd8*/ 	.word	0xffffffff


	//   ....[40]....
        /*0cdc*/ 	.word	0xffffffff


	//   ....[41]....
        /*0ce0*/ 	.word	0xffffffff


	//   ....[42]....
        /*0ce4*/ 	.word	0xffffffff


	//   ....[43]....
        /*0ce8*/ 	.word	0xffffffff


	//   ....[44]....
        /*0cec*/ 	.word	0xffffffff


	//   ....[45]....
        /*0cf0*/ 	.word	0xffffffff


	//   ....[46]....
        /*0cf4*/ 	.word	0xffffffff


	//   ....[47]....
        /*0cf8*/ 	.word	0xffffffff


	//   ....[48]....
        /*0cfc*/ 	.word	0xffffffff


	//   ....[49]....
        /*0d00*/ 	.word	0xffffffff


	//   ....[50]....
        /*0d04*/ 	.word	0xffffffff


	//   ....[51]....
        /*0d08*/ 	.word	0xffffffff


	//   ....[52]....
        /*0d0c*/ 	.word	0xffffffff


	//   ....[53]....
        /*0d10*/ 	.word	0xffffffff


	//   ....[54]....
        /*0d14*/ 	.word	0xffffffff


	//   ....[55]....
        /*0d18*/ 	.word	0xffffffff


	//   ....[56]....
        /*0d1c*/ 	.word	0xffffffff


	//   ....[57]....
        /*0d20*/ 	.word	0xffffffff


	//   ....[58]....
        /*0d24*/ 	.word	0xffffffff


	//   ....[59]....
        /*0d28*/ 	.word	0xffffffff


	//   ....[60]....
        /*0d2c*/ 	.word	0xffffffff


	//   ....[61]....
        /*0d30*/ 	.word	0xffffffff


	//   ....[62]....
        /*0d34*/ 	.word	0xffffffff


	//   ....[63]....
        /*0d38*/ 	.word	0xffffffff


	//   ....[64]....
        /*0d3c*/ 	.word	0xffffffff


	//   ....[65]....
        /*0d40*/ 	.word	0xffffffff


	//   ....[66]....
        /*0d44*/ 	.word	0xffffffff


	//   ....[67]....
        /*0d48*/ 	.word	0xffffffff


	//   ....[68]....
        /*0d4c*/ 	.word	0xffffffff


	//   ....[69]....
        /*0d50*/ 	.word	0xffffffff


	//   ....[70]....
        /*0d54*/ 	.word	0xffffffff


	//   ....[71]....
        /*0d58*/ 	.word	0xffffffff


	//   ....[72]....
        /*0d5c*/ 	.word	0xffffffff


	//   ....[73]....
        /*0d60*/ 	.word	0xffffffff


	//   ....[74]....
        /*0d64*/ 	.word	0xffffffff


	//   ....[75]....
        /*0d68*/ 	.word	0xffffffff


	//   ....[76]....
        /*0d6c*/ 	.word	0xffffffff


	//   ....[77]....
        /*0d70*/ 	.word	0xffffffff


	//   ....[78]....
        /*0d74*/ 	.word	0xffffffff


	//   ....[79]....
        /*0d78*/ 	.word	0xffffffff


	//   ....[80]....
        /*0d7c*/ 	.word	0xffffffff


	//   ....[81]....
        /*0d80*/ 	.word	0xffffffff


	//   ....[82]....
        /*0d84*/ 	.word	0xffffffff


	//   ....[83]....
        /*0d88*/ 	.word	0xffffffff


	//   ....[84]....
        /*0d8c*/ 	.word	0xffffffff


	//   ....[85]....
        /*0d90*/ 	.word	0xffffffff


	//   ....[86]....
        /*0d94*/ 	.word	0xffffffff


	//   ....[87]....
        /*0d98*/ 	.word	0xffffffff


	//   ....[88]....
        /*0d9c*/ 	.word	0xffffffff


	//   ....[89]....
        /*0da0*/ 	.word	0xffffffff


	//   ....[90]....
        /*0da4*/ 	.word	0xffffffff


	//   ....[91]....
        /*0da8*/ 	.word	0xffffffff


	//   ....[92]....
        /*0dac*/ 	.word	0xffffffff


	//   ....[93]....
        /*0db0*/ 	.word	0xffffffff


	//   ....[94]....
        /*0db4*/ 	.word	0xffffffff


	//   ....[95]....
        /*0db8*/ 	.word	0xffffffff


	//   ....[96]....
        /*0dbc*/ 	.word	0xffffffff


	//   ....[97]....
        /*0dc0*/ 	.word	0xffffffff


	//   ....[98]....
        /*0dc4*/ 	.word	0xffffffff


	//   ....[99]....
        /*0dc8*/ 	.word	0xffffffff


	//   ....[100]....
        /*0dcc*/ 	.word	0xffffffff


	//   ....[101]....
        /*0dd0*/ 	.word	0xffffffff


	//   ....[102]....
        /*0dd4*/ 	.word	0xffffffff


	//   ....[103]....
        /*0dd8*/ 	.word	0xffffffff


	//   ....[104]....
        /*0ddc*/ 	.word	0xffffffff


	//   ....[105]....
        /*0de0*/ 	.word	0xffffffff


	//   ....[106]....
        /*0de4*/ 	.word	0xffffffff


	//   ....[107]....
        /*0de8*/ 	.word	0xffffffff


	//   ....[108]....
        /*0dec*/ 	.word	0xffffffff


	//   ....[109]....
        /*0df0*/ 	.word	0xffffffff


	//   ....[110]....
        /*0df4*/ 	.word	0xffffffff


	//   ....[111]....
        /*0df8*/ 	.word	0xffffffff


	//   ....[112]....
        /*0dfc*/ 	.word	0xffffffff


	//   ....[113]....
        /*0e00*/ 	.word	0xffffffff


	//   ....[114]....
        /*0e04*/ 	.word	0xffffffff


	//   ....[115]....
        /*0e08*/ 	.word	0xffffffff


	//   ....[116]....
        /*0e0c*/ 	.word	0xffffffff


	//   ....[117]....
        /*0e10*/ 	.word	0xffffffff


	//   ....[118]....
        /*0e14*/ 	.word	0xffffffff


	//   ....[119]....
        /*0e18*/ 	.word	0xffffffff


	//   ....[120]....
        /*0e1c*/ 	.word	0xffffffff


	//   ....[121]....
        /*0e20*/ 	.word	0xffffffff


	//   ....[122]....
        /*0e24*/ 	.word	0xffffffff


	//   ....[123]....
        /*0e28*/ 	.word	0xffffffff


	//   ....[124]....
        /*0e2c*/ 	.word	0xffffffff


	//   ....[125]....
        /*0e30*/ 	.word	0xffffffff


	//   ....[126]....
        /*0e34*/ 	.word	0xffffffff


	//   ....[127]....
        /*0e38*/ 	.word	0xffffffff


	//   ....[128]....
        /*0e3c*/ 	.word	0xffffffff


	//   ....[129]....
        /*0e40*/ 	.word	0xffffffff


	//   ....[130]....
        /*0e44*/ 	.word	0xffffffff


	//   ....[131]....
        /*0e48*/ 	.word	0xffffffff


	//   ....[132]....
        /*0e4c*/ 	.word	0xffffffff


	//   ....[133]....
        /*0e50*/ 	.word	0xffffffff


	//   ....[134]....
        /*0e54*/ 	.word	0xffffffff


	//   ....[135]....
        /*0e58*/ 	.word	0xffffffff


	//   ....[136]....
        /*0e5c*/ 	.word	0xffffffff


	//   ....[137]....
        /*0e60*/ 	.word	0xffffffff


	//   ....[138]....
        /*0e64*/ 	.word	0xffffffff


	//   ....[139]....
        /*0e68*/ 	.word	0xffffffff


	//   ....[140]....
        /*0e6c*/ 	.word	0xffffffff


	//   ....[141]....
        /*0e70*/ 	.word	0xffffffff


	//   ....[142]....
        /*0e74*/ 	.word	0xffffffff


	//   ....[143]....
        /*0e78*/ 	.word	0xffffffff


	//   ....[144]....
        /*0e7c*/ 	.word	0xffffffff


	//   ....[145]....
        /*0e80*/ 	.word	0xffffffff


	//   ....[146]....
        /*0e84*/ 	.word	0xffffffff


	//   ....[147]....
        /*0e88*/ 	.word	0xffffffff


	//   ....[148]....
        /*0e8c*/ 	.word	0xffffffff


	//   ....[149]....
        /*0e90*/ 	.word	0xffffffff


	//   ....[150]....
        /*0e94*/ 	.word	0xffffffff


	//   ....[151]....
        /*0e98*/ 	.word	0xffffffff


	//   ....[152]....
        /*0e9c*/ 	.word	0xffffffff


	//   ....[153]....
        /*0ea0*/ 	.word	0xffffffff


	//   ....[154]....
        /*0ea4*/ 	.word	0xffffffff


	//   ....[155]....
        /*0ea8*/ 	.word	0xffffffff


	//   ....[156]....
        /*0eac*/ 	.word	0xffffffff


	//   ....[157]....
        /*0eb0*/ 	.word	0xffffffff


	//   ....[158]....
        /*0eb4*/ 	.word	0xffffffff


	//   ....[159]....
        /*0eb8*/ 	.word	0xffffffff


	//   ....[160]....
        /*0ebc*/ 	.word	0xffffffff


	//   ....[161]....
        /*0ec0*/ 	.word	0xffffffff


	//   ....[162]....
        /*0ec4*/ 	.word	0xffffffff


	//   ....[163]....
        /*0ec8*/ 	.word	0xffffffff


	//   ....[164]....
        /*0ecc*/ 	.word	0xffffffff


	//   ....[165]....
        /*0ed0*/ 	.word	0xffffffff


	//   ....[166]....
        /*0ed4*/ 	.word	0xffffffff


	//   ....[167]....
        /*0ed8*/ 	.word	0xffffffff


	//   ....[168]....
        /*0edc*/ 	.word	0xffffffff


	//   ....[169]....
        /*0ee0*/ 	.word	0xffffffff


	//   ....[170]....
        /*0ee4*/ 	.word	0xffffffff


	//   ....[171]....
        /*0ee8*/ 	.word	0xffffffff


	//   ....[172]....
        /*0eec*/ 	.word	0xffffffff


	//   ....[173]....
        /*0ef0*/ 	.word	0xffffffff


	//   ....[174]....
        /*0ef4*/ 	.word	0xffffffff


	//   ....[175]....
        /*0ef8*/ 	.word	0xffffffff


	//   ....[176]....
        /*0efc*/ 	.word	0xffffffff


	//   ....[177]....
        /*0f00*/ 	.word	0xffffffff


	//   ....[178]....
        /*0f04*/ 	.word	0xffffffff


	//   ....[179]....
        /*0f08*/ 	.word	0xffffffff


	//   ....[180]....
        /*0f0c*/ 	.word	0xffffffff


	//   ....[181]....
        /*0f10*/ 	.word	0xffffffff


	//   ....[182]....
        /*0f14*/ 	.word	0xffffffff


	//   ....[183]....
        /*0f18*/ 	.word	0xffffffff


	//   ....[184]....
        /*0f1c*/ 	.word	0xffffffff


	//   ....[185]....
        /*0f20*/ 	.word	0xffffffff


	//   ....[186]....
        /*0f24*/ 	.word	0xffffffff


	//   ....[187]....
        /*0f28*/ 	.word	0xffffffff


	//   ....[188]....
        /*0f2c*/ 	.word	0xffffffff


	//   ....[189]....
        /*0f30*/ 	.word	0xffffffff


	//   ....[190]....
        /*0f34*/ 	.word	0xffffffff


	//   ....[191]....
        /*0f38*/ 	.word	0xffffffff


	//   ....[192]....
        /*0f3c*/ 	.word	0xffffffff


	//   ....[193]....
        /*0f40*/ 	.word	0xffffffff


	//   ....[194]....
        /*0f44*/ 	.word	0xffffffff


	//   ....[195]....
        /*0f48*/ 	.word	0xffffffff


	//   ....[196]....
        /*0f4c*/ 	.word	0xffffffff


	//   ....[197]....
        /*0f50*/ 	.word	0xffffffff


	//   ....[198]....
        /*0f54*/ 	.word	0xffffffff


	//   ....[199]....
        /*0f58*/ 	.word	0xffffffff


	//   ....[200]....
        /*0f5c*/ 	.word	0xffffffff


	//   ....[201]....
        /*0f60*/ 	.word	0xffffffff


	//   ....[202]....
        /*0f64*/ 	.word	0xffffffff


	//   ....[203]....
        /*0f68*/ 	.word	0xffffffff


	//   ....[204]....
        /*0f6c*/ 	.word	0xffffffff


	//   ....[205]....
        /*0f70*/ 	.word	0xffffffff


	//   ....[206]....
        /*0f74*/ 	.word	0xffffffff


	//   ....[207]....
        /*0f78*/ 	.word	0xffffffff


	//   ....[208]....
        /*0f7c*/ 	.word	0xffffffff


	//   ....[209]....
        /*0f80*/ 	.word	0xffffffff


	//   ....[210]....
        /*0f84*/ 	.word	0xffffffff


	//   ....[211]....
        /*0f88*/ 	.word	0xffffffff


	//   ....[212]....
        /*0f8c*/ 	.word	0xffffffff


	//   ....[213]....
        /*0f90*/ 	.word	0xffffffff


	//   ....[214]....
        /*0f94*/ 	.word	0xffffffff


	//   ....[215]....
        /*0f98*/ 	.word	0xffffffff


	//   ....[216]....
        /*0f9c*/ 	.word	0xffffffff


	//   ....[217]....
        /*0fa0*/ 	.word	0xffffffff


	//   ....[218]....
        /*0fa4*/ 	.word	0xffffffff


	//   ....[219]....
        /*0fa8*/ 	.word	0xffffffff


	//   ....[220]....
        /*0fac*/ 	.word	0xffffffff


	//   ....[221]....
        /*0fb0*/ 	.word	0xffffffff


	//   ....[222]....
        /*0fb4*/ 	.word	0xffffffff


	//   ....[223]....
        /*0fb8*/ 	.word	0xffffffff


	//   ....[224]....
        /*0fbc*/ 	.word	0xffffffff


	//   ....[225]....
        /*0fc0*/ 	.word	0xffffffff


	//   ....[226]....
        /*0fc4*/ 	.word	0xffffffff


	//   ....[227]....
        /*0fc8*/ 	.word	0xffffffff


	//   ....[228]....
        /*0fcc*/ 	.word	0xffffffff


	//   ....[229]....
        /*0fd0*/ 	.word	0xffffffff


	//   ....[230]....
        /*0fd4*/ 	.word	0xffffffff


	//   ....[231]....
        /*0fd8*/ 	.word	0xffffffff


	//   ....[232]....
        /*0fdc*/ 	.word	0xffffffff


	//   ....[233]....
        /*0fe0*/ 	.word	0xffffffff


	//   ....[234]....
        /*0fe4*/ 	.word	0xffffffff


	//   ....[235]....
        /*0fe8*/ 	.word	0xffffffff


	//   ....[236]....
        /*0fec*/ 	.word	0xffffffff


	//   ....[237]....
        /*0ff0*/ 	.word	0xffffffff


	//   ....[238]....
        /*0ff4*/ 	.word	0xffffffff


	//   ....[239]....
        /*0ff8*/ 	.word	0xffffffff


	//   ....[240]....
        /*0ffc*/ 	.word	0xffffffff


	//   ....[241]....
        /*1000*/ 	.word	0xffffffff


	//   ....[242]....
        /*1004*/ 	.word	0xffffffff


	//   ....[243]....
        /*1008*/ 	.word	0xffffffff


	//   ....[244]....
        /*100c*/ 	.word	0xffffffff


	//   ....[245]....
        /*1010*/ 	.word	0xffffffff


	//   ....[246]....
        /*1014*/ 	.word	0xffffffff


	//   ....[247]....
        /*1018*/ 	.word	0xffffffff


	//   ....[248]....
        /*101c*/ 	.word	0xffffffff


	//   ....[249]....
        /*1020*/ 	.word	0xffffffff


	//   ....[250]....
        /*1024*/ 	.word	0xffffffff


	//   ....[251]....
        /*1028*/ 	.word	0xffffffff


	//   ....[252]....
        /*102c*/ 	.word	0xffffffff


	//   ....[253]....
        /*1030*/ 	.word	0xffffffff


	//   ....[254]....
        /*1034*/ 	.word	0xffffffff


	//   ....[255]....
        /*1038*/ 	.word	0xffffffff


	//   ....[0]....
        /*103c*/ 	.word	0xffffffff


	//   ....[1]....
        /*1040*/ 	.word	0xffffffff


	//   ....[2]....
        /*1044*/ 	.word	0xffffffff


	//   ....[3]....
        /*1048*/ 	.word	0xffffffff


	//   ....[4]....
        /*104c*/ 	.word	0xffffffff


	//   ....[5]....
        /*1050*/ 	.word	0xffffffff


	//   ....[6]....
        /*1054*/ 	.word	0xffffffff


	//   ....[7]....
        /*1058*/ 	.word	0xffffffff


	//   ....[8]....
        /*105c*/ 	.word	0xffffffff


	//   ....[9]....
        /*1060*/ 	.word	0xffffffff


	//   ....[10]....
        /*1064*/ 	.word	0xffffffff


	//   ....[11]....
        /*1068*/ 	.word	0xffffffff


	//   ....[12]....
        /*106c*/ 	.word	0xffffffff


	//   ....[13]....
        /*1070*/ 	.word	0xffffffff


	//   ....[14]....
        /*1074*/ 	.word	0xffffffff


	//   ....[15]....
        /*1078*/ 	.word	0xffffffff


	//   ....[16]....
        /*107c*/ 	.word	0xffffffff


	//   ....[17]....
        /*1080*/ 	.word	0xffffffff


	//   ....[18]....
        /*1084*/ 	.word	0xffffffff


	//   ....[19]....
        /*1088*/ 	.word	0xffffffff


	//   ....[20]....
        /*108c*/ 	.word	0xffffffff


	//   ....[21]....
        /*1090*/ 	.word	0xffffffff


	//   ....[22]....
        /*1094*/ 	.word	0xffffffff


	//   ....[23]....
        /*1098*/ 	.word	0xffffffff


	//   ....[24]....
        /*109c*/ 	.word	0xffffffff


	//   ....[25]....
        /*10a0*/ 	.word	0xffffffff


	//   ....[26]....
        /*10a4*/ 	.word	0xffffffff


	//   ....[27]....
        /*10a8*/ 	.word	0xffffffff


	//   ....[28]....
        /*10ac*/ 	.word	0xffffffff


	//   ....[29]....
        /*10b0*/ 	.word	0xffffffff


	//   ....[30]....
        /*10b4*/ 	.word	0xffffffff


	//   ....[31]....
        /*10b8*/ 	.word	0xffffffff


	//   ....[32]....
        /*10bc*/ 	.word	0xffffffff


	//   ....[33]....
        /*10c0*/ 	.word	0xffffffff


	//   ....[34]....
        /*10c4*/ 	.word	0xffffffff


	//   ....[35]....
        /*10c8*/ 	.word	0xffffffff


	//   ....[36]....
        /*10cc*/ 	.word	0xffffffff


	//   ....[37]....
        /*10d0*/ 	.word	0xffffffff


	//   ....[38]....
        /*10d4*/ 	.word	0xffffffff


	//   ....[39]....
        /*10d8*/ 	.word	0xffffffff


	//   ....[40]....
        /*10dc*/ 	.word	0xffffffff


	//   ....[41]....
        /*10e0*/ 	.word	0xffffffff


	//   ....[42]....
        /*10e4*/ 	.word	0xffffffff


	//   ....[43]....
        /*10e8*/ 	.word	0xffffffff


	//   ....[44]....
        /*10ec*/ 	.word	0xffffffff


	//   ....[45]....
        /*10f0*/ 	.word	0xffffffff


	//   ....[46]....
        /*10f4*/ 	.word	0xffffffff


	//   ....[47]....
        /*10f8*/ 	.word	0xffffffff


	//   ....[48]....
        /*10fc*/ 	.word	0xffffffff


	//   ....[49]....
        /*1100*/ 	.word	0xffffffff


	//   ....[50]....
        /*1104*/ 	.word	0xffffffff


	//   ....[51]....
        /*1108*/ 	.word	0xffffffff


	//   ....[52]....
        /*110c*/ 	.word	0xffffffff


	//   ....[53]....
        /*1110*/ 	.word	0xffffffff


	//   ....[54]....
        /*1114*/ 	.word	0xffffffff


	//   ....[55]....
        /*1118*/ 	.word	0xffffffff


	//   ....[56]....
        /*111c*/ 	.word	0xffffffff


	//   ....[57]....
        /*1120*/ 	.word	0xffffffff


	//   ....[58]....
        /*1124*/ 	.word	0xffffffff


	//   ....[59]....
        /*1128*/ 	.word	0xffffffff


	//   ....[60]....
        /*112c*/ 	.word	0xffffffff


	//   ....[61]....
        /*1130*/ 	.word	0xffffffff


	//   ....[62]....
        /*1134*/ 	.word	0xffffffff


	//   ....[63]....
        /*1138*/ 	.word	0xffffffff


	//   ....[64]....
        /*113c*/ 	.word	0xffffffff


	//   ....[65]....
        /*1140*/ 	.word	0xffffffff


	//   ....[66]....
        /*1144*/ 	.word	0xffffffff


	//   ....[67]....
        /*1148*/ 	.word	0xffffffff


	//   ....[68]....
        /*114c*/ 	.word	0xffffffff


	//   ....[69]....
        /*1150*/ 	.word	0xffffffff


	//   ....[70]....
        /*1154*/ 	.word	0xffffffff


	//   ....[71]....
        /*1158*/ 	.word	0xffffffff


	//   ....[72]....
        /*115c*/ 	.word	0xffffffff


	//   ....[73]....
        /*1160*/ 	.word	0xffffffff


	//   ....[74]....
        /*1164*/ 	.word	0xffffffff


	//   ....[75]....
        /*1168*/ 	.word	0xffffffff


	//   ....[76]....
        /*116c*/ 	.word	0xffffffff


	//   ....[77]....
        /*1170*/ 	.word	0xffffffff


	//   ....[78]....
        /*1174*/ 	.word	0xffffffff


	//   ....[79]....
        /*1178*/ 	.word	0xffffffff


	//   ....[80]....
        /*117c*/ 	.word	0xffffffff


	//   ....[81]....
        /*1180*/ 	.word	0xffffffff


	//   ....[82]....
        /*1184*/ 	.word	0xffffffff


	//   ....[83]....
        /*1188*/ 	.word	0xffffffff


	//   ....[84]....
        /*118c*/ 	.word	0xffffffff


	//   ....[85]....
        /*1190*/ 	.word	0xffffffff


	//   ....[86]....
        /*1194*/ 	.word	0xffffffff


	//   ....[87]....
        /*1198*/ 	.word	0xffffffff


	//   ....[88]....
        /*119c*/ 	.word	0xffffffff


	//   ....[89]....
        /*11a0*/ 	.word	0xffffffff


	//   ....[90]....
        /*11a4*/ 	.word	0xffffffff


	//   ....[91]....
        /*11a8*/ 	.word	0xffffffff


	//   ....[92]....
        /*11ac*/ 	.word	0xffffffff


	//   ....[93]....
        /*11b0*/ 	.word	0xffffffff


	//   ....[94]....
        /*11b4*/ 	.word	0xffffffff


	//   ....[95]....
        /*11b8*/ 	.word	0xffffffff


	//   ....[96]....
        /*11bc*/ 	.word	0xffffffff


	//   ....[97]....
        /*11c0*/ 	.word	0xffffffff


	//   ....[98]....
        /*11c4*/ 	.word	0xffffffff


	//   ....[99]....
        /*11c8*/ 	.word	0xffffffff


	//   ....[100]....
        /*11cc*/ 	.word	0xffffffff


	//   ....[101]....
        /*11d0*/ 	.word	0xffffffff


	//   ....[102]....
        /*11d4*/ 	.word	0xffffffff


	//   ....[103]....
        /*11d8*/ 	.word	0xffffffff


	//   ....[104]....
        /*11dc*/ 	.word	0xffffffff


	//   ....[105]....
        /*11e0*/ 	.word	0xffffffff


	//   ....[106]....
        /*11e4*/ 	.word	0xffffffff


	//   ....[107]....
        /*11e8*/ 	.word	0xffffffff


	//   ....[108]....
        /*11ec*/ 	.word	0xffffffff


	//   ....[109]....
        /*11f0*/ 	.word	0xffffffff


	//   ....[110]....
        /*11f4*/ 	.word	0xffffffff


	//   ....[111]....
        /*11f8*/ 	.word	0xffffffff


	//   ....[112]....
        /*11fc*/ 	.word	0xffffffff


	//   ....[113]....
        /*1200*/ 	.word	0xffffffff


	//   ....[114]....
        /*1204*/ 	.word	0xffffffff


	//   ....[115]....
        /*1208*/ 	.word	0xffffffff


	//   ....[116]....
        /*120c*/ 	.word	0xffffffff


	//   ....[117]....
        /*1210*/ 	.word	0xffffffff


	//   ....[118]....
        /*1214*/ 	.word	0xffffffff


	//   ....[119]....
        /*1218*/ 	.word	0xffffffff


	//   ....[120]....
        /*121c*/ 	.word	0xffffffff


	//   ....[121]....
        /*1220*/ 	.word	0xffffffff


	//   ....[122]....
        /*1224*/ 	.word	0xffffffff


	//   ....[123]....
        /*1228*/ 	.word	0xffffffff


	//   ....[124]....
        /*122c*/ 	.word	0xffffffff


	//   ....[125]....
        /*1230*/ 	.word	0xffffffff


	//   ....[126]....
        /*1234*/ 	.word	0xffffffff


	//   ....[127]....
        /*1238*/ 	.word	0xffffffff


	//   ....[128]....
        /*123c*/ 	.word	0xffffffff


	//   ....[129]....
        /*1240*/ 	.word	0xffffffff


	//   ....[130]....
        /*1244*/ 	.word	0xffffffff


	//   ....[131]....
        /*1248*/ 	.word	0xffffffff


	//   ....[132]....
        /*124c*/ 	.word	0xffffffff


	//   ....[133]....
        /*1250*/ 	.word	0xffffffff


	//   ....[134]....
        /*1254*/ 	.word	0xffffffff


	//   ....[135]....
        /*1258*/ 	.word	0xffffffff


	//   ....[136]....
        /*125c*/ 	.word	0xffffffff


	//   ....[137]....
        /*1260*/ 	.word	0xffffffff


	//   ....[138]....
        /*1264*/ 	.word	0xffffffff


	//   ....[139]....
        /*1268*/ 	.word	0xffffffff


	//   ....[140]....
        /*126c*/ 	.word	0xffffffff


	//   ....[141]....
        /*1270*/ 	.word	0xffffffff


	//   ....[142]....
        /*1274*/ 	.word	0xffffffff


	//   ....[143]....
        /*1278*/ 	.word	0xffffffff


	//   ....[144]....
        /*127c*/ 	.word	0xffffffff


	//   ....[145]....
        /*1280*/ 	.word	0xffffffff


	//   ....[146]....
        /*1284*/ 	.word	0xffffffff


	//   ....[147]....
        /*1288*/ 	.word	0xffffffff


	//   ....[148]....
        /*128c*/ 	.word	0xffffffff


	//   ....[149]....
        /*1290*/ 	.word	0xffffffff


	//   ....[150]....
        /*1294*/ 	.word	0xffffffff


	//   ....[151]....
        /*1298*/ 	.word	0xffffffff


	//   ....[152]....
        /*129c*/ 	.word	0xffffffff


	//   ....[153]....
        /*12a0*/ 	.word	0xffffffff


	//   ....[154]....
        /*12a4*/ 	.word	0xffffffff


	//   ....[155]....
        /*12a8*/ 	.word	0xffffffff


	//   ....[156]....
        /*12ac*/ 	.word	0xffffffff


	//   ....[157]....
        /*12b0*/ 	.word	0xffffffff


	//   ....[158]....
        /*12b4*/ 	.word	0xffffffff


	//   ....[159]....
        /*12b8*/ 	.word	0xffffffff


	//   ....[160]....
        /*12bc*/ 	.word	0xffffffff


	//   ....[161]....
        /*12c0*/ 	.word	0xffffffff


	//   ....[162]....
        /*12c4*/ 	.word	0xffffffff


	//   ....[163]....
        /*12c8*/ 	.word	0xffffffff


	//   ....[164]....
        /*12cc*/ 	.word	0xffffffff


	//   ....[165]....
        /*12d0*/ 	.word	0xffffffff


	//   ....[166]....
        /*12d4*/ 	.word	0xffffffff


	//   ....[167]....
        /*12d8*/ 	.word	0xffffffff


	//   ....[168]....
        /*12dc*/ 	.word	0xffffffff


	//   ....[169]....
        /*12e0*/ 	.word	0xffffffff


	//   ....[170]....
        /*12e4*/ 	.word	0xffffffff


	//   ....[171]....
        /*12e8*/ 	.word	0xffffffff


	//   ....[172]....
        /*12ec*/ 	.word	0xffffffff


	//   ....[173]....
        /*12f0*/ 	.word	0xffffffff


	//   ....[174]....
        /*12f4*/ 	.word	0xffffffff


	//   ....[175]....
        /*12f8*/ 	.word	0xffffffff


	//   ....[176]....
        /*12fc*/ 	.word	0xffffffff


	//   ....[177]....
        /*1300*/ 	.word	0xffffffff


	//   ....[178]....
        /*1304*/ 	.word	0xffffffff


	//   ....[179]....
        /*1308*/ 	.word	0xffffffff


	//   ....[180]....
        /*130c*/ 	.word	0xffffffff


	//   ....[181]....
        /*1310*/ 	.word	0xffffffff


	//   ....[182]....
        /*1314*/ 	.word	0xffffffff


	//   ....[183]....
        /*1318*/ 	.word	0xffffffff


	//   ....[184]....
        /*131c*/ 	.word	0xffffffff


	//   ....[185]....
        /*1320*/ 	.word	0xffffffff


	//   ....[186]....
        /*1324*/ 	.word	0xffffffff


	//   ....[187]....
        /*1328*/ 	.word	0xffffffff


	//   ....[188]....
        /*132c*/ 	.word	0xffffffff


	//   ....[189]....
        /*1330*/ 	.word	0xffffffff


	//   ....[190]....
        /*1334*/ 	.word	0xffffffff


	//   ....[191]....
        /*1338*/ 	.word	0xffffffff


	//   ....[192]....
        /*133c*/ 	.word	0xffffffff


	//   ....[193]....
        /*1340*/ 	.word	0xffffffff


	//   ....[194]....
        /*1344*/ 	.word	0xffffffff


	//   ....[195]....
        /*1348*/ 	.word	0xffffffff


	//   ....[196]....
        /*134c*/ 	.word	0xffffffff


	//   ....[197]....
        /*1350*/ 	.word	0xffffffff


	//   ....[198]....
        /*1354*/ 	.word	0xffffffff


	//   ....[199]....
        /*1358*/ 	.word	0xffffffff


	//   ....[200]....
        /*135c*/ 	.word	0xffffffff


	//   ....[201]....
        /*1360*/ 	.word	0xffffffff


	//   ....[202]....
        /*1364*/ 	.word	0xffffffff


	//   ....[203]....
        /*1368*/ 	.word	0xffffffff


	//   ....[204]....
        /*136c*/ 	.word	0xffffffff


	//   ....[205]....
        /*1370*/ 	.word	0xffffffff


	//   ....[206]....
        /*1374*/ 	.word	0xffffffff


	//   ....[207]....
        /*1378*/ 	.word	0xffffffff


	//   ....[208]....
        /*137c*/ 	.word	0xffffffff


	//   ....[209]....
        /*1380*/ 	.word	0xffffffff


	//   ....[210]....
        /*1384*/ 	.word	0xffffffff


	//   ....[211]....
        /*1388*/ 	.word	0xffffffff


	//   ....[212]....
        /*138c*/ 	.word	0xffffffff


	//   ....[213]....
        /*1390*/ 	.word	0xffffffff


	//   ....[214]....
        /*1394*/ 	.word	0xffffffff


	//   ....[215]....
        /*1398*/ 	.word	0xffffffff


	//   ....[216]....
        /*139c*/ 	.word	0xffffffff


	//   ....[217]....
        /*13a0*/ 	.word	0xffffffff


	//   ....[218]....
        /*13a4*/ 	.word	0xffffffff


	//   ....[219]....
        /*13a8*/ 	.word	0xffffffff


	//   ....[220]....
        /*13ac*/ 	.word	0xffffffff


	//   ....[221]....
        /*13b0*/ 	.word	0xffffffff


	//   ....[222]....
        /*13b4*/ 	.word	0xffffffff


	//   ....[223]....
        /*13b8*/ 	.word	0xffffffff


	//   ....[224]....
        /*13bc*/ 	.word	0xffffffff


	//   ....[225]....
        /*13c0*/ 	.word	0xffffffff


	//   ....[226]....
        /*13c4*/ 	.word	0xffffffff


	//   ....[227]....
        /*13c8*/ 	.word	0xffffffff


	//   ....[228]....
        /*13cc*/ 	.word	0xffffffff


	//   ....[229]....
        /*13d0*/ 	.word	0xffffffff


	//   ....[230]....
        /*13d4*/ 	.word	0xffffffff


	//   ....[231]....
        /*13d8*/ 	.word	0xffffffff


	//   ....[232]....
        /*13dc*/ 	.word	0xffffffff


	//   ....[233]....
        /*13e0*/ 	.word	0xffffffff


	//   ....[234]....
        /*13e4*/ 	.word	0xffffffff


	//   ....[235]....
        /*13e8*/ 	.word	0xffffffff


	//   ....[236]....
        /*13ec*/ 	.word	0xffffffff


	//   ....[237]....
        /*13f0*/ 	.word	0xffffffff


	//   ....[238]....
        /*13f4*/ 	.word	0xffffffff


	//   ....[239]....
        /*13f8*/ 	.word	0xffffffff


	//   ....[240]....
        /*13fc*/ 	.word	0xffffffff


	//   ....[241]....
        /*1400*/ 	.word	0xffffffff


	//   ....[242]....
        /*1404*/ 	.word	0xffffffff


	//   ....[243]....
        /*1408*/ 	.word	0xffffffff


	//   ....[244]....
        /*140c*/ 	.word	0xffffffff


	//   ....[245]....
        /*1410*/ 	.word	0xffffffff


	//   ....[246]....
        /*1414*/ 	.word	0xffffffff


	//   ....[247]....
        /*1418*/ 	.word	0xffffffff


	//   ....[248]....
        /*141c*/ 	.word	0xffffffff


	//   ....[249]....
        /*1420*/ 	.word	0xffffffff


	//   ....[250]....
        /*1424*/ 	.word	0xffffffff


	//   ....[251]....
        /*1428*/ 	.word	0xffffffff


	//   ....[252]....
        /*142c*/ 	.word	0xffffffff


	//   ....[253]....
        /*1430*/ 	.word	0xffffffff


	//   ....[254]....
        /*1434*/ 	.word	0xffffffff


	//   ....[255]....
        /*1438*/ 	.word	0xffffffff


	//   ....[0]....
        /*143c*/ 	.word	0xffffffff


	//   ....[1]....
        /*1440*/ 	.word	0xffffffff


	//   ....[2]....
        /*1444*/ 	.word	0xffffffff


	//   ....[3]....
        /*1448*/ 	.word	0xffffffff


	//   ....[4]....
        /*144c*/ 	.word	0xffffffff


	//   ....[5]....
        /*1450*/ 	.word	0xffffffff


	//   ....[6]....
        /*1454*/ 	.word	0xffffffff


	//   ....[7]....
        /*1458*/ 	.word	0xffffffff


	//   ....[8]....
        /*145c*/ 	.word	0xffffffff


	//   ....[9]....
        /*1460*/ 	.word	0xffffffff


	//   ....[10]....
        /*1464*/ 	.word	0xffffffff


	//   ....[11]....
        /*1468*/ 	.word	0xffffffff


	//   ....[12]....
        /*146c*/ 	.word	0xffffffff


	//   ....[13]....
        /*1470*/ 	.word	0xffffffff


	//   ....[14]....
        /*1474*/ 	.word	0xffffffff


	//   ....[15]....
        /*1478*/ 	.word	0xffffffff


	//   ....[16]....
        /*147c*/ 	.word	0xffffffff


	//   ....[17]....
        /*1480*/ 	.word	0xffffffff


	//   ....[18]....
        /*1484*/ 	.word	0xffffffff


	//   ....[19]....
        /*1488*/ 	.word	0xffffffff


	//   ....[20]....
        /*148c*/ 	.word	0xffffffff


	//   ....[21]....
        /*1490*/ 	.word	0xffffffff


	//   ....[22]....
        /*1494*/ 	.word	0xffffffff


	//   ....[23]....
        /*1498*/ 	.word	0xffffffff


	//   ....[24]....
        /*149c*/ 	.word	0xffffffff


	//   ....[25]....
        /*14a0*/ 	.word	0xffffffff


	//   ....[26]....
        /*14a4*/ 	.word	0xffffffff


	//   ....[27]....
        /*14a8*/ 	.word	0xffffffff


	//   ....[28]....
        /*14ac*/ 	.word	0xffffffff


	//   ....[29]....
        /*14b0*/ 	.word	0xffffffff


	//   ....[30]....
        /*14b4*/ 	.word	0xffffffff


	//   ....[31]....
        /*14b8*/ 	.word	0xffffffff


	//   ....[32]....
        /*14bc*/ 	.word	0xffffffff


	//   ....[33]....
        /*14c0*/ 	.word	0xffffffff


	//   ....[34]....
        /*14c4*/ 	.word	0xffffffff


	//   ....[35]....
        /*14c8*/ 	.word	0xffffffff


	//   ....[36]....
        /*14cc*/ 	.word	0xffffffff


	//   ....[37]....
        /*14d0*/ 	.word	0xffffffff


	//   ....[38]....
        /*14d4*/ 	.word	0xffffffff


	//   ....[39]....
        /*14d8*/ 	.word	0xffffffff


	//   ....[40]....
        /*14dc*/ 	.word	0xffffffff


	//   ....[41]....
        /*14e0*/ 	.word	0xffffffff


	//   ....[42]....
        /*14e4*/ 	.word	0xffffffff


	//   ....[43]....
        /*14e8*/ 	.word	0xffffffff


	//   ....[44]....
        /*14ec*/ 	.word	0xffffffff


	//   ....[45]....
        /*14f0*/ 	.word	0xffffffff


	//   ....[46]....
        /*14f4*/ 	.word	0xffffffff


	//   ....[47]....
        /*14f8*/ 	.word	0xffffffff


	//   ....[48]....
        /*14fc*/ 	.word	0xffffffff


	//   ....[49]....
        /*1500*/ 	.word	0xffffffff


	//   ....[50]....
        /*1504*/ 	.word	0xffffffff


	//   ....[51]....
        /*1508*/ 	.word	0xffffffff


	//   ....[52]....
        /*150c*/ 	.word	0xffffffff


	//   ....[53]....
        /*1510*/ 	.word	0xffffffff


	//   ....[54]....
        /*1514*/ 	.word	0xffffffff


	//   ....[55]....
        /*1518*/ 	.word	0xffffffff


	//   ....[56]....
        /*151c*/ 	.word	0xffffffff


	//   ....[57]....
        /*1520*/ 	.word	0xffffffff


	//   ....[58]....
        /*1524*/ 	.word	0xffffffff


	//   ....[59]....
        /*1528*/ 	.word	0xffffffff


	//   ....[60]....
        /*152c*/ 	.word	0xffffffff


	//   ....[61]....
        /*1530*/ 	.word	0xffffffff


	//   ....[62]....
        /*1534*/ 	.word	0xffffffff


	//   ....[63]....
        /*1538*/ 	.word	0xffffffff


	//   ....[64]....
        /*153c*/ 	.word	0xffffffff


	//   ....[65]....
        /*1540*/ 	.word	0xffffffff


	//   ....[66]....
        /*1544*/ 	.word	0xffffffff


	//   ....[67]....
        /*1548*/ 	.word	0xffffffff


	//   ....[68]....
        /*154c*/ 	.word	0xffffffff


	//   ....[69]....
        /*1550*/ 	.word	0xffffffff


	//   ....[70]....
        /*1554*/ 	.word	0xffffffff


	//   ....[71]....
        /*1558*/ 	.word	0xffffffff


	//   ....[72]....
        /*155c*/ 	.word	0xffffffff


	//   ....[73]....
        /*1560*/ 	.word	0xffffffff


	//   ....[74]....
        /*1564*/ 	.word	0xffffffff


	//   ....[75]....
        /*1568*/ 	.word	0xffffffff


	//   ....[76]....
        /*156c*/ 	.word	0xffffffff


	//   ....[77]....
        /*1570*/ 	.word	0xffffffff


	//   ....[78]....
        /*1574*/ 	.word	0xffffffff


	//   ....[79]....
        /*1578*/ 	.word	0xffffffff


	//   ....[80]....
        /*157c*/ 	.word	0xffffffff


	//   ....[81]....
        /*1580*/ 	.word	0xffffffff


	//   ....[82]....
        /*1584*/ 	.word	0xffffffff


	//   ....[83]....
        /*1588*/ 	.word	0xffffffff


	//   ....[84]....
        /*158c*/ 	.word	0xffffffff


	//   ....[85]....
        /*1590*/ 	.word	0xffffffff


	//   ....[86]....
        /*1594*/ 	.word	0xffffffff


	//   ....[87]....
        /*1598*/ 	.word	0xffffffff


	//   ....[88]....
        /*159c*/ 	.word	0xffffffff


	//   ....[89]....
        /*15a0*/ 	.word	0xffffffff


	//   ....[90]....
        /*15a4*/ 	.word	0xffffffff


	//   ....[91]....
        /*15a8*/ 	.word	0xffffffff


	//   ....[92]....
        /*15ac*/ 	.word	0xffffffff


	//   ....[93]....
        /*15b0*/ 	.word	0xffffffff


	//   ....[94]....
        /*15b4*/ 	.word	0xffffffff


	//   ....[95]....
        /*15b8*/ 	.word	0xffffffff


	//   ....[96]....
        /*15bc*/ 	.word	0xffffffff


	//   ....[97]....
        /*15c0*/ 	.word	0xffffffff


	//   ....[98]....
        /*15c4*/ 	.word	0xffffffff


	//   ....[99]....
        /*15c8*/ 	.word	0xffffffff


	//   ....[100]....
        /*15cc*/ 	.word	0xffffffff


	//   ....[101]....
        /*15d0*/ 	.word	0xffffffff


	//   ....[102]....
        /*15d4*/ 	.word	0xffffffff


	//   ....[103]....
        /*15d8*/ 	.word	0xffffffff


	//   ....[104]....
        /*15dc*/ 	.word	0xffffffff


	//   ....[105]....
        /*15e0*/ 	.word	0xffffffff


	//   ....[106]....
        /*15e4*/ 	.word	0xffffffff


	//   ....[107]....
        /*15e8*/ 	.word	0xffffffff


	//   ....[108]....
        /*15ec*/ 	.word	0xffffffff


	//   ....[109]....
        /*15f0*/ 	.word	0xffffffff


	//   ....[110]....
        /*15f4*/ 	.word	0xffffffff


	//   ....[111]....
        /*15f8*/ 	.word	0xffffffff


	//   ....[112]....
        /*15fc*/ 	.word	0xffffffff


	//   ....[113]....
        /*1600*/ 	.word	0xffffffff


	//   ....[114]....
        /*1604*/ 	.word	0xffffffff


	//   ....[115]....
        /*1608*/ 	.word	0xffffffff


	//   ....[116]....
        /*160c*/ 	.word	0xffffffff


	//   ....[117]....
        /*1610*/ 	.word	0xffffffff


	//   ....[118]....
        /*1614*/ 	.word	0xffffffff


	//   ....[119]....
        /*1618*/ 	.word	0xffffffff


	//   ....[120]....
        /*161c*/ 	.word	0xffffffff


	//   ....[121]....
        /*1620*/ 	.word	0xffffffff


	//   ....[122]....
        /*1624*/ 	.word	0xffffffff


	//   ....[123]....
        /*1628*/ 	.word	0xffffffff


	//   ....[124]....
        /*162c*/ 	.word	0xffffffff


	//   ....[125]....
        /*1630*/ 	.word	0xffffffff


	//   ....[126]....
        /*1634*/ 	.word	0xffffffff


	//   ....[127]....
        /*1638*/ 	.word	0xffffffff


	//   ....[128]....
        /*163c*/ 	.word	0xffffffff


	//   ....[129]....
        /*1640*/ 	.word	0xffffffff


	//   ....[130]....
        /*1644*/ 	.word	0xffffffff


	//   ....[131]....
        /*1648*/ 	.word	0xffffffff


	//   ....[132]....
        /*164c*/ 	.word	0xffffffff


	//   ....[133]....
        /*1650*/ 	.word	0xffffffff


	//   ....[134]....
        /*1654*/ 	.word	0xffffffff


	//   ....[135]....
        /*1658*/ 	.word	0xffffffff


	//   ....[136]....
        /*165c*/ 	.word	0xffffffff


	//   ....[137]....
        /*1660*/ 	.word	0xffffffff


	//   ....[138]....
        /*1664*/ 	.word	0xffffffff


	//   ....[139]....
        /*1668*/ 	.word	0xffffffff


	//   ....[140]....
        /*166c*/ 	.word	0xffffffff


	//   ....[141]....
        /*1670*/ 	.word	0xffffffff


	//   ....[142]....
        /*1674*/ 	.word	0xffffffff


	//   ....[143]....
        /*1678*/ 	.word	0xffffffff


	//   ....[144]....
        /*167c*/ 	.word	0xffffffff


	//   ....[145]....
        /*1680*/ 	.word	0xffffffff


	//   ....[146]....
        /*1684*/ 	.word	0xffffffff


	//   ....[147]....
        /*1688*/ 	.word	0xffffffff


	//   ....[148]....
        /*168c*/ 	.word	0xffffffff


	//   ....[149]....
        /*1690*/ 	.word	0xffffffff


	//   ....[150]....
        /*1694*/ 	.word	0xffffffff


	//   ....[151]....
        /*1698*/ 	.word	0xffffffff


	//   ....[152]....
        /*169c*/ 	.word	0xffffffff


	//   ....[153]....
        /*16a0*/ 	.word	0xffffffff


	//   ....[154]....
        /*16a4*/ 	.word	0xffffffff


	//   ....[155]....
        /*16a8*/ 	.word	0xffffffff


	//   ....[156]....
        /*16ac*/ 	.word	0xffffffff


	//   ....[157]....
        /*16b0*/ 	.word	0xffffffff


	//   ....[158]....
        /*16b4*/ 	.word	0xffffffff


	//   ....[159]....
        /*16b8*/ 	.word	0xffffffff


	//   ....[160]....
        /*16bc*/ 	.word	0xffffffff


	//   ....[161]....
        /*16c0*/ 	.word	0xffffffff


	//   ....[162]....
        /*16c4*/ 	.word	0xffffffff


	//   ....[163]....
        /*16c8*/ 	.word	0xffffffff


	//   ....[164]....
        /*16cc*/ 	.word	0xffffffff


	//   ....[165]....
        /*16d0*/ 	.word	0xffffffff


	//   ....[166]....
        /*16d4*/ 	.word	0xffffffff


	//   ....[167]....
        /*16d8*/ 	.word	0xffffffff


	//   ....[168]....
        /*16dc*/ 	.word	0xffffffff


	//   ....[169]....
        /*16e0*/ 	.word	0xffffffff


	//   ....[170]....
        /*16e4*/ 	.word	0xffffffff


	//   ....[171]....
        /*16e8*/ 	.word	0xffffffff


	//   ....[172]....
        /*16ec*/ 	.word	0xffffffff


	//   ....[173]....
        /*16f0*/ 	.word	0xffffffff


	//   ....[174]....
        /*16f4*/ 	.word	0xffffffff


	//   ....[175]....
        /*16f8*/ 	.word	0xffffffff


	//   ....[176]....
        /*16fc*/ 	.word	0xffffffff


	//   ....[177]....
        /*1700*/ 	.word	0xffffffff


	//   ....[178]....
        /*1704*/ 	.word	0xffffffff


	//   ....[179]....
        /*1708*/ 	.word	0xffffffff


	//   ....[180]....
        /*170c*/ 	.word	0xffffffff


	//   ....[181]....
        /*1710*/ 	.word	0xffffffff


	//   ....[182]....
        /*1714*/ 	.word	0xffffffff


	//   ....[183]....
        /*1718*/ 	.word	0xffffffff


	//   ....[184]....
        /*171c*/ 	.word	0xffffffff


	//   ....[185]....
        /*1720*/ 	.word	0xffffffff


	//   ....[186]....
        /*1724*/ 	.word	0xffffffff


	//   ....[187]....
        /*1728*/ 	.word	0xffffffff


	//   ....[188]....
        /*172c*/ 	.word	0xffffffff


	//   ....[189]....
        /*1730*/ 	.word	0xffffffff


	//   ....[190]....
        /*1734*/ 	.word	0xffffffff


	//   ....[191]....
        /*1738*/ 	.word	0xffffffff


	//   ....[192]....
        /*173c*/ 	.word	0xffffffff


	//   ....[193]....
        /*1740*/ 	.word	0xffffffff


	//   ....[194]....
        /*1744*/ 	.word	0xffffffff


	//   ....[195]....
        /*1748*/ 	.word	0xffffffff


	//   ....[196]....
        /*174c*/ 	.word	0xffffffff


	//   ....[197]....
        /*1750*/ 	.word	0xffffffff


	//   ....[198]....
        /*1754*/ 	.word	0xffffffff


	//   ....[199]....
        /*1758*/ 	.word	0xffffffff


	//   ....[200]....
        /*175c*/ 	.word	0xffffffff


	//   ....[201]....
        /*1760*/ 	.word	0xffffffff


	//   ....[202]....
        /*1764*/ 	.word	0xffffffff


	//   ....[203]....
        /*1768*/ 	.word	0xffffffff


	//   ....[204]....
        /*176c*/ 	.word	0xffffffff


	//   ....[205]....
        /*1770*/ 	.word	0xffffffff


	//   ....[206]....
        /*1774*/ 	.word	0xffffffff


	//   ....[207]....
        /*1778*/ 	.word	0xffffffff


	//   ....[208]....
        /*177c*/ 	.word	0xffffffff


	//   ....[209]....
        /*1780*/ 	.word	0xffffffff


	//   ....[210]....
        /*1784*/ 	.word	0xffffffff


	//   ....[211]....
        /*1788*/ 	.word	0xffffffff


	//   ....[212]....
        /*178c*/ 	.word	0xffffffff


	//   ....[213]....
        /*1790*/ 	.word	0xffffffff


	//   ....[214]....
        /*1794*/ 	.word	0xffffffff


	//   ....[215]....
        /*1798*/ 	.word	0xffffffff


	//   ....[216]....
        /*179c*/ 	.word	0xffffffff


	//   ....[217]....
        /*17a0*/ 	.word	0xffffffff


	//   ....[218]....
        /*17a4*/ 	.word	0xffffffff


	//   ....[219]....
        /*17a8*/ 	.word	0xffffffff


	//   ....[220]....
        /*17ac*/ 	.word	0xffffffff


	//   ....[221]....
        /*17b0*/ 	.word	0xffffffff


	//   ....[222]....
        /*17b4*/ 	.word	0xffffffff


	//   ....[223]....
        /*17b8*/ 	.word	0xffffffff


	//   ....[224]....
        /*17bc*/ 	.word	0xffffffff


	//   ....[225]....
        /*17c0*/ 	.word	0xffffffff


	//   ....[226]....
        /*17c4*/ 	.word	0xffffffff


	//   ....[227]....
        /*17c8*/ 	.word	0xffffffff


	//   ....[228]....
        /*17cc*/ 	.word	0xffffffff


	//   ....[229]....
        /*17d0*/ 	.word	0xffffffff


	//   ....[230]....
        /*17d4*/ 	.word	0xffffffff


	//   ....[231]....
        /*17d8*/ 	.word	0xffffffff


	//   ....[232]....
        /*17dc*/ 	.word	0xffffffff


	//   ....[233]....
        /*17e0*/ 	.word	0xffffffff


	//   ....[234]....
        /*17e4*/ 	.word	0xffffffff


	//   ....[235]....
        /*17e8*/ 	.word	0xffffffff


	//   ....[236]....
        /*17ec*/ 	.word	0xffffffff


	//   ....[237]....
        /*17f0*/ 	.word	0xffffffff


	//   ....[238]....
        /*17f4*/ 	.word	0xffffffff


	//   ....[239]....
        /*17f8*/ 	.word	0xffffffff


	//   ....[240]....
        /*17fc*/ 	.word	0xffffffff


	//   ....[241]....
        /*1800*/ 	.word	0xffffffff


	//   ....[242]....
        /*1804*/ 	.word	0xffffffff


	//   ....[243]....
        /*1808*/ 	.word	0xffffffff


	//   ....[244]....
        /*180c*/ 	.word	0xffffffff


	//   ....[245]....
        /*1810*/ 	.word	0xffffffff


	//   ....[246]....
        /*1814*/ 	.word	0xffffffff


	//   ....[247]....
        /*1818*/ 	.word	0xffffffff


	//   ....[248]....
        /*181c*/ 	.word	0xffffffff


	//   ....[249]....
        /*1820*/ 	.word	0xffffffff


	//   ....[250]....
        /*1824*/ 	.word	0xffffffff


	//   ....[251]....
        /*1828*/ 	.word	0xffffffff


	//   ....[252]....
        /*182c*/ 	.word	0xffffffff


	//   ....[253]....
        /*1830*/ 	.word	0xffffffff


	//   ....[254]....
        /*1834*/ 	.word	0xffffffff


	//   ....[255]....
        /*1838*/ 	.word	0xffffffff


	//   ....[0]....
        /*183c*/ 	.word	0xffffffff


	//   ....[1]....
        /*1840*/ 	.word	0xffffffff


	//   ....[2]....
        /*1844*/ 	.word	0xffffffff


	//   ....[3]....
        /*1848*/ 	.word	0xffffffff


	//   ....[4]....
        /*184c*/ 	.word	0xffffffff


	//   ....[5]....
        /*1850*/ 	.word	0xffffffff


	//   ....[6]....
        /*1854*/ 	.word	0xffffffff


	//   ....[7]....
        /*1858*/ 	.word	0xffffffff


	//   ....[8]....
        /*185c*/ 	.word	0xffffffff


	//   ....[9]....
        /*1860*/ 	.word	0xffffffff


	//   ....[10]....
        /*1864*/ 	.word	0xffffffff


	//   ....[11]....
        /*1868*/ 	.word	0xffffffff


	//   ....[12]....
        /*186c*/ 	.word	0xffffffff


	//   ....[13]....
        /*1870*/ 	.word	0xffffffff


	//   ....[14]....
        /*1874*/ 	.word	0xffffffff


	//   ....[15]....
        /*1878*/ 	.word	0xffffffff


	//   ....[16]....
        /*187c*/ 	.word	0xffffffff


	//   ....[17]....
        /*1880*/ 	.word	0xffffffff


	//   ....[18]....
        /*1884*/ 	.word	0xffffffff


	//   ....[19]....
        /*1888*/ 	.word	0xffffffff


	//   ....[20]....
        /*188c*/ 	.word	0xffffffff


	//   ....[21]....
        /*1890*/ 	.word	0xffffffff


	//   ....[22]....
        /*1894*/ 	.word	0xffffffff


	//   ....[23]....
        /*1898*/ 	.word	0xffffffff


	//   ....[24]....
        /*189c*/ 	.word	0xffffffff


	//   ....[25]....
        /*18a0*/ 	.word	0xffffffff


	//   ....[26]....
        /*18a4*/ 	.word	0xffffffff


	//   ....[27]....
        /*18a8*/ 	.word	0xffffffff


	//   ....[28]....
        /*18ac*/ 	.word	0xffffffff


	//   ....[29]....
        /*18b0*/ 	.word	0xffffffff


	//   ....[30]....
        /*18b4*/ 	.word	0xffffffff


	//   ....[31]....
        /*18b8*/ 	.word	0xffffffff


	//   ....[32]....
        /*18bc*/ 	.word	0xffffffff


	//   ....[33]....
        /*18c0*/ 	.word	0xffffffff


	//   ....[34]....
        /*18c4*/ 	.word	0xffffffff


	//   ....[35]....
        /*18c8*/ 	.word	0xffffffff


	//   ....[36]....
        /*18cc*/ 	.word	0xffffffff


	//   ....[37]....
        /*18d0*/ 	.word	0xffffffff


	//   ....[38]....
        /*18d4*/ 	.word	0xffffffff


	//   ....[39]....
        /*18d8*/ 	.word	0xffffffff


	//   ....[40]....
        /*18dc*/ 	.word	0xffffffff


	//   ....[41]....
        /*18e0*/ 	.word	0xffffffff


	//   ....[42]....
        /*18e4*/ 	.word	0xffffffff


	//   ....[43]....
        /*18e8*/ 	.word	0xffffffff


	//   ....[44]....
        /*18ec*/ 	.word	0xffffffff


	//   ....[45]....
        /*18f0*/ 	.word	0xffffffff


	//   ....[46]....
        /*18f4*/ 	.word	0xffffffff


	//   ....[47]....
        /*18f8*/ 	.word	0xffffffff


	//   ....[48]....
        /*18fc*/ 	.word	0xffffffff


	//   ....[49]....
        /*1900*/ 	.word	0xffffffff


	//   ....[50]....
        /*1904*/ 	.word	0xffffffff


	//   ....[51]....
        /*1908*/ 	.word	0xffffffff


	//   ....[52]....
        /*190c*/ 	.word	0xffffffff


	//   ....[53]....
        /*1910*/ 	.word	0xffffffff


	//   ....[54]....
        /*1914*/ 	.word	0xffffffff


	//   ....[55]....
        /*1918*/ 	.word	0xffffffff


	//   ....[56]....
        /*191c*/ 	.word	0xffffffff


	//   ....[57]....
        /*1920*/ 	.word	0xffffffff


	//   ....[58]....
        /*1924*/ 	.word	0xffffffff


	//   ....[59]....
        /*1928*/ 	.word	0xffffffff


	//   ....[60]....
        /*192c*/ 	.word	0xffffffff


	//   ....[61]....
        /*1930*/ 	.word	0xffffffff


	//   ....[62]....
        /*1934*/ 	.word	0xffffffff


	//   ....[63]....
        /*1938*/ 	.word	0xffffffff


	//   ....[64]....
        /*193c*/ 	.word	0xffffffff


	//   ....[65]....
        /*1940*/ 	.word	0xffffffff


	//   ....[66]....
        /*1944*/ 	.word	0xffffffff


	//   ....[67]....
        /*1948*/ 	.word	0xffffffff


	//   ....[68]....
        /*194c*/ 	.word	0xffffffff


	//   ....[69]....
        /*1950*/ 	.word	0xffffffff


	//   ....[70]....
        /*1954*/ 	.word	0xffffffff


	//   ....[71]....
        /*1958*/ 	.word	0xffffffff


	//   ....[72]....
        /*195c*/ 	.word	0xffffffff


	//   ....[73]....
        /*1960*/ 	.word	0xffffffff


	//   ....[74]....
        /*1964*/ 	.word	0xffffffff


	//   ....[75]....
        /*1968*/ 	.word	0xffffffff


	//   ....[76]....
        /*196c*/ 	.word	0xffffffff


	//   ....[77]....
        /*1970*/ 	.word	0xffffffff


	//   ....[78]....
        /*1974*/ 	.word	0xffffffff


	//   ....[79]....
        /*1978*/ 	.word	0xffffffff


	//   ....[80]....
        /*197c*/ 	.word	0xffffffff


	//   ....[81]....
        /*1980*/ 	.word	0xffffffff


	//   ....[82]....
        /*1984*/ 	.word	0xffffffff


	//   ....[83]....
        /*1988*/ 	.word	0xffffffff


	//   ....[84]....
        /*198c*/ 	.word	0xffffffff


	//   ....[85]....
        /*1990*/ 	.word	0xffffffff


	//   ....[86]....
        /*1994*/ 	.word	0xffffffff


	//   ....[87]....
        /*1998*/ 	.word	0xffffffff


	//   ....[88]....
        /*199c*/ 	.word	0xffffffff


	//   ....[89]....
        /*19a0*/ 	.word	0xffffffff


	//   ....[90]....
        /*19a4*/ 	.word	0xffffffff


	//   ....[91]....
        /*19a8*/ 	.word	0xffffffff


	//   ....[92]....
        /*19ac*/ 	.word	0xffffffff


	//   ....[93]....
        /*19b0*/ 	.word	0xffffffff


	//   ....[94]....
        /*19b4*/ 	.word	0xffffffff


	//   ....[95]....
        /*19b8*/ 	.word	0xffffffff


	//   ....[96]....
        /*19bc*/ 	.word	0xffffffff


	//   ....[97]....
        /*19c0*/ 	.word	0xffffffff


	//   ....[98]....
        /*19c4*/ 	.word	0xffffffff


	//   ....[99]....
        /*19c8*/ 	.word	0xffffffff


	//   ....[100]....
        /*19cc*/ 	.word	0xffffffff


	//   ....[101]....
        /*19d0*/ 	.word	0xffffffff


	//   ....[102]....
        /*19d4*/ 	.word	0xffffffff


	//   ....[103]....
        /*19d8*/ 	.word	0xffffffff


	//   ....[104]....
        /*19dc*/ 	.word	0xffffffff


	//   ....[105]....
        /*19e0*/ 	.word	0xffffffff


	//   ....[106]....
        /*19e4*/ 	.word	0xffffffff


	//   ....[107]....
        /*19e8*/ 	.word	0xffffffff


	//   ....[108]....
        /*19ec*/ 	.word	0xffffffff


	//   ....[109]....
        /*19f0*/ 	.word	0xffffffff


	//   ....[110]....
        /*19f4*/ 	.word	0xffffffff


	//   ....[111]....
        /*19f8*/ 	.word	0xffffffff


	//   ....[112]....
        /*19fc*/ 	.word	0xffffffff


	//   ....[113]....
        /*1a00*/ 	.word	0xffffffff


	//   ....[114]....
        /*1a04*/ 	.word	0xffffffff


	//   ....[115]....
        /*1a08*/ 	.word	0xffffffff


	//   ....[116]....
        /*1a0c*/ 	.word	0xffffffff


	//   ....[117]....
        /*1a10*/ 	.word	0xffffffff


	//   ....[118]....
        /*1a14*/ 	.word	0xffffffff


	//   ....[119]....
        /*1a18*/ 	.word	0xffffffff


	//   ....[120]....
        /*1a1c*/ 	.word	0xffffffff


	//   ....[121]....
        /*1a20*/ 	.word	0xffffffff


	//   ....[122]....
        /*1a24*/ 	.word	0xffffffff


	//   ....[123]....
        /*1a28*/ 	.word	0xffffffff


	//   ....[124]....
        /*1a2c*/ 	.word	0xffffffff


	//   ....[125]....
        /*1a30*/ 	.word	0xffffffff


	//   ....[126]....
        /*1a34*/ 	.word	0xffffffff


	//   ....[127]....
        /*1a38*/ 	.word	0xffffffff


	//   ....[128]....
        /*1a3c*/ 	.word	0xffffffff


	//   ....[129]....
        /*1a40*/ 	.word	0xffffffff


	//   ....[130]....
        /*1a44*/ 	.word	0xffffffff


	//   ....[131]....
        /*1a48*/ 	.word	0xffffffff


	//   ....[132]....
        /*1a4c*/ 	.word	0xffffffff


	//   ....[133]....
        /*1a50*/ 	.word	0xffffffff


	//   ....[134]....
        /*1a54*/ 	.word	0xffffffff


	//   ....[135]....
        /*1a58*/ 	.word	0xffffffff


	//   ....[136]....
        /*1a5c*/ 	.word	0xffffffff


	//   ....[137]....
        /*1a60*/ 	.word	0xffffffff


	//   ....[138]....
        /*1a64*/ 	.word	0xffffffff


	//   ....[139]....
        /*1a68*/ 	.word	0xffffffff


	//   ....[140]....
        /*1a6c*/ 	.word	0xffffffff


	//   ....[141]....
        /*1a70*/ 	.word	0xffffffff


	//   ....[142]....
        /*1a74*/ 	.word	0xffffffff


	//   ....[143]....
        /*1a78*/ 	.word	0xffffffff


	//   ....[144]....
        /*1a7c*/ 	.word	0xffffffff


	//   ....[145]....
        /*1a80*/ 	.word	0xffffffff


	//   ....[146]....
        /*1a84*/ 	.word	0xffffffff


	//   ....[147]....
        /*1a88*/ 	.word	0xffffffff


	//   ....[148]....
        /*1a8c*/ 	.word	0xffffffff


	//   ....[149]....
        /*1a90*/ 	.word	0xffffffff


	//   ....[150]....
        /*1a94*/ 	.word	0xffffffff


	//   ....[151]....
        /*1a98*/ 	.word	0xffffffff


	//   ....[152]....
        /*1a9c*/ 	.word	0xffffffff


	//   ....[153]....
        /*1aa0*/ 	.word	0xffffffff


	//   ....[154]....
        /*1aa4*/ 	.word	0xffffffff


	//   ....[155]....
        /*1aa8*/ 	.word	0xffffffff


	//   ....[156]....
        /*1aac*/ 	.word	0xffffffff


	//   ....[157]....
        /*1ab0*/ 	.word	0xffffffff


	//   ....[158]....
        /*1ab4*/ 	.word	0xffffffff


	//   ....[159]....
        /*1ab8*/ 	.word	0xffffffff


	//   ....[160]....
        /*1abc*/ 	.word	0xffffffff


	//   ....[161]....
        /*1ac0*/ 	.word	0xffffffff


	//   ....[162]....
        /*1ac4*/ 	.word	0xffffffff


	//   ....[163]....
        /*1ac8*/ 	.word	0xffffffff


	//   ....[164]....
        /*1acc*/ 	.word	0xffffffff


	//   ....[165]....
        /*1ad0*/ 	.word	0xffffffff


	//   ....[166]....
        /*1ad4*/ 	.word	0xffffffff


	//   ....[167]....
        /*1ad8*/ 	.word	0xffffffff


	//   ....[168]....
        /*1adc*/ 	.word	0xffffffff


	//   ....[169]....
        /*1ae0*/ 	.word	0xffffffff


	//   ....[170]....
        /*1ae4*/ 	.word	0xffffffff


	//   ....[171]....
        /*1ae8*/ 	.word	0xffffffff


	//   ....[172]....
        /*1aec*/ 	.word	0xffffffff


	//   ....[173]....
        /*1af0*/ 	.word	0xffffffff


	//   ....[174]....
        /*1af4*/ 	.word	0xffffffff


	//   ....[175]....
        /*1af8*/ 	.word	0xffffffff


	//   ....[176]....
        /*1afc*/ 	.word	0xffffffff


	//   ....[177]....
        /*1b00*/ 	.word	0xffffffff


	//   ....[178]....
        /*1b04*/ 	.word	0xffffffff


	//   ....[179]....
        /*1b08*/ 	.word	0xffffffff


	//   ....[180]....
        /*1b0c*/ 	.word	0xffffffff


	//   ....[181]....
        /*1b10*/ 	.word	0xffffffff


	//   ....[182]....
        /*1b14*/ 	.word	0xffffffff


	//   ....[183]....
        /*1b18*/ 	.word	0xffffffff


	//   ....[184]....
        /*1b1c*/ 	.word	0xffffffff


	//   ....[185]....
        /*1b20*/ 	.word	0xffffffff


	//   ....[186]....
        /*1b24*/ 	.word	0xffffffff


	//   ....[187]....
        /*1b28*/ 	.word	0xffffffff


	//   ....[188]....
        /*1b2c*/ 	.word	0xffffffff


	//   ....[189]....
        /*1b30*/ 	.word	0xffffffff


	//   ....[190]....
        /*1b34*/ 	.word	0xffffffff


	//   ....[191]....
        /*1b38*/ 	.word	0xffffffff


	//   ....[192]....
        /*1b3c*/ 	.word	0xffffffff


	//   ....[193]....
        /*1b40*/ 	.word	0xffffffff


	//   ....[194]....
        /*1b44*/ 	.word	0xffffffff


	//   ....[195]....
        /*1b48*/ 	.word	0xffffffff


	//   ....[196]....
        /*1b4c*/ 	.word	0xffffffff


	//   ....[197]....
        /*1b50*/ 	.word	0xffffffff


	//   ....[198]....
        /*1b54*/ 	.word	0xffffffff


	//   ....[199]....
        /*1b58*/ 	.word	0xffffffff


	//   ....[200]....
        /*1b5c*/ 	.word	0xffffffff


	//   ....[201]....
        /*1b60*/ 	.word	0xffffffff


	//   ....[202]....
        /*1b64*/ 	.word	0xffffffff


	//   ....[203]....
        /*1b68*/ 	.word	0xffffffff


	//   ....[204]....
        /*1b6c*/ 	.word	0xffffffff


	//   ....[205]....
        /*1b70*/ 	.word	0xffffffff


	//   ....[206]....
        /*1b74*/ 	.word	0xffffffff


	//   ....[207]....
        /*1b78*/ 	.word	0xffffffff


	//   ....[208]....
        /*1b7c*/ 	.word	0xffffffff


	//   ....[209]....
        /*1b80*/ 	.word	0xffffffff


	//   ....[210]....
        /*1b84*/ 	.word	0xffffffff


	//   ....[211]....
        /*1b88*/ 	.word	0xffffffff


	//   ....[212]....
        /*1b8c*/ 	.word	0xffffffff


	//   ....[213]....
        /*1b90*/ 	.word	0xffffffff


	//   ....[214]....
        /*1b94*/ 	.word	0xffffffff


	//   ....[215]....
        /*1b98*/ 	.word	0xffffffff


	//   ....[216]....
        /*1b9c*/ 	.word	0xffffffff


	//   ....[217]....
        /*1ba0*/ 	.word	0xffffffff


	//   ....[218]....
        /*1ba4*/ 	.word	0xffffffff


	//   ....[219]....
        /*1ba8*/ 	.word	0xffffffff


	//   ....[220]....
        /*1bac*/ 	.word	0xffffffff


	//   ....[221]....
        /*1bb0*/ 	.word	0xffffffff


	//   ....[222]....
        /*1bb4*/ 	.word	0xffffffff


	//   ....[223]....
        /*1bb8*/ 	.word	0xffffffff


	//   ....[224]....
        /*1bbc*/ 	.word	0xffffffff


	//   ....[225]....
        /*1bc0*/ 	.word	0xffffffff


	//   ....[226]....
        /*1bc4*/ 	.word	0xffffffff


	//   ....[227]....
        /*1bc8*/ 	.word	0xffffffff


	//   ....[228]....
        /*1bcc*/ 	.word	0xffffffff


	//   ....[229]....
        /*1bd0*/ 	.word	0xffffffff


	//   ....[230]....
        /*1bd4*/ 	.word	0xffffffff


	//   ....[231]....
        /*1bd8*/ 	.word	0xffffffff


	//   ....[232]....
        /*1bdc*/ 	.word	0xffffffff


	//   ....[233]....
        /*1be0*/ 	.word	0xffffffff


	//   ....[234]....
        /*1be4*/ 	.word	0xffffffff


	//   ....[235]....
        /*1be8*/ 	.word	0xffffffff


	//   ....[236]....
        /*1bec*/ 	.word	0xffffffff


	//   ....[237]....
        /*1bf0*/ 	.word	0xffffffff


	//   ....[238]....
        /*1bf4*/ 	.word	0xffffffff


	//   ....[239]....
        /*1bf8*/ 	.word	0xffffffff


	//   ....[240]....
        /*1bfc*/ 	.word	0xffffffff


	//   ....[241]....
        /*1c00*/ 	.word	0xffffffff


	//   ....[242]....
        /*1c04*/ 	.word	0xffffffff


	//   ....[243]....
        /*1c08*/ 	.word	0xffffffff


	//   ....[244]....
        /*1c0c*/ 	.word	0xffffffff


	//   ....[245]....
        /*1c10*/ 	.word	0xffffffff


	//   ....[246]....
        /*1c14*/ 	.word	0xffffffff


	//   ....[247]....
        /*1c18*/ 	.word	0xffffffff


	//   ....[248]....
        /*1c1c*/ 	.word	0xffffffff


	//   ....[249]....
        /*1c20*/ 	.word	0xffffffff


	//   ....[250]....
        /*1c24*/ 	.word	0xffffffff


	//   ....[251]....
        /*1c28*/ 	.word	0xffffffff


	//   ....[252]....
        /*1c2c*/ 	.word	0xffffffff


	//   ....[253]....
        /*1c30*/ 	.word	0xffffffff


	//   ....[254]....
        /*1c34*/ 	.word	0xffffffff


	//   ....[255]....
        /*1c38*/ 	.word	0xffffffff


	//   ....[0]....
        /*1c3c*/ 	.word	0xffffffff


	//   ....[1]....
        /*1c40*/ 	.word	0xffffffff


	//   ....[2]....
        /*1c44*/ 	.word	0xffffffff


	//   ....[3]....
        /*1c48*/ 	.word	0xffffffff


	//   ....[4]....
        /*1c4c*/ 	.word	0xffffffff


	//   ....[5]....
        /*1c50*/ 	.word	0xffffffff


	//   ....[6]....
        /*1c54*/ 	.word	0xffffffff


	//   ....[7]....
        /*1c58*/ 	.word	0xffffffff


	//   ....[8]....
        /*1c5c*/ 	.word	0xffffffff


	//   ....[9]....
        /*1c60*/ 	.word	0xffffffff


	//   ....[10]....
        /*1c64*/ 	.word	0xffffffff


	//   ....[11]....
        /*1c68*/ 	.word	0xffffffff


	//   ....[12]....
        /*1c6c*/ 	.word	0xffffffff


	//   ....[13]....
        /*1c70*/ 	.word	0xffffffff


	//   ....[14]....
        /*1c74*/ 	.word	0xffffffff


	//   ....[15]....
        /*1c78*/ 	.word	0xffffffff


	//   ....[16]....
        /*1c7c*/ 	.word	0xffffffff


	//   ....[17]....
        /*1c80*/ 	.word	0xffffffff


	//   ....[18]....
        /*1c84*/ 	.word	0xffffffff


	//   ....[19]....
        /*1c88*/ 	.word	0xffffffff


	//   ....[20]....
        /*1c8c*/ 	.word	0xffffffff


	//   ....[21]....
        /*1c90*/ 	.word	0xffffffff


	//   ....[22]....
        /*1c94*/ 	.word	0xffffffff


	//   ....[23]....
        /*1c98*/ 	.word	0xffffffff


	//   ....[24]....
        /*1c9c*/ 	.word	0xffffffff


	//   ....[25]....
        /*1ca0*/ 	.word	0xffffffff


	//   ....[26]....
        /*1ca4*/ 	.word	0xffffffff


	//   ....[27]....
        /*1ca8*/ 	.word	0xffffffff


	//   ....[28]....
        /*1cac*/ 	.word	0xffffffff


	//   ....[29]....
        /*1cb0*/ 	.word	0xffffffff


	//   ....[30]....
        /*1cb4*/ 	.word	0xffffffff


	//   ....[31]....
        /*1cb8*/ 	.word	0xffffffff


	//   ....[32]....
        /*1cbc*/ 	.word	0xffffffff


	//   ....[33]....
        /*1cc0*/ 	.word	0xffffffff


	//   ....[34]....
        /*1cc4*/ 	.word	0xffffffff


	//   ....[35]....
        /*1cc8*/ 	.word	0xffffffff


	//   ....[36]....
        /*1ccc*/ 	.word	0xffffffff


	//   ....[37]....
        /*1cd0*/ 	.word	0xffffffff


	//   ....[38]....
        /*1cd4*/ 	.word	0xffffffff


	//   ....[39]....
        /*1cd8*/ 	.word	0xffffffff


	//   ....[40]....
        /*1cdc*/ 	.word	0xffffffff


	//   ....[41]....
        /*1ce0*/ 	.word	0xffffffff


	//   ....[42]....
        /*1ce4*/ 	.word	0xffffffff


	//   ....[43]....
        /*1ce8*/ 	.word	0xffffffff


	//   ....[44]....
        /*1cec*/ 	.word	0xffffffff


	//   ....[45]....
        /*1cf0*/ 	.word	0xffffffff


	//   ....[46]....
        /*1cf4*/ 	.word	0xffffffff


	//   ....[47]....
        /*1cf8*/ 	.word	0xffffffff


	//   ....[48]....
        /*1cfc*/ 	.word	0xffffffff


	//   ....[49]....
        /*1d00*/ 	.word	0xffffffff


	//   ....[50]....
        /*1d04*/ 	.word	0xffffffff


	//   ....[51]....
        /*1d08*/ 	.word	0xffffffff


	//   ....[52]....
        /*1d0c*/ 	.word	0xffffffff


	//   ....[53]....
        /*1d10*/ 	.word	0xffffffff


	//   ....[54]....
        /*1d14*/ 	.word	0xffffffff


	//   ....[55]....
        /*1d18*/ 	.word	0xffffffff


	//   ....[56]....
        /*1d1c*/ 	.word	0xffffffff


	//   ....[57]....
        /*1d20*/ 	.word	0xffffffff


	//   ....[58]....
        /*1d24*/ 	.word	0xffffffff


	//   ....[59]....
        /*1d28*/ 	.word	0xffffffff


	//   ....[60]....
        /*1d2c*/ 	.word	0xffffffff


	//   ....[61]....
        /*1d30*/ 	.word	0xffffffff


	//   ....[62]....
        /*1d34*/ 	.word	0xffffffff


	//   ....[63]....
        /*1d38*/ 	.word	0xffffffff


	//   ....[64]....
        /*1d3c*/ 	.word	0xffffffff


	//   ....[65]....
        /*1d40*/ 	.word	0xffffffff


	//   ....[66]....
        /*1d44*/ 	.word	0xffffffff


	//   ....[67]....
        /*1d48*/ 	.word	0xffffffff


	//   ....[68]....
        /*1d4c*/ 	.word	0xffffffff


	//   ....[69]....
        /*1d50*/ 	.word	0xffffffff


	//   ....[70]....
        /*1d54*/ 	.word	0xffffffff


	//   ....[71]....
        /*1d58*/ 	.word	0xffffffff


	//   ....[72]....
        /*1d5c*/ 	.word	0xffffffff


	//   ....[73]....
        /*1d60*/ 	.word	0xffffffff


	//   ....[74]....
        /*1d64*/ 	.word	0xffffffff


	//   ....[75]....
        /*1d68*/ 	.word	0xffffffff


	//   ....[76]....
        /*1d6c*/ 	.word	0xffffffff


	//   ....[77]....
        /*1d70*/ 	.word	0xffffffff


	//   ....[78]....
        /*1d74*/ 	.word	0xffffffff


	//   ....[79]....
        /*1d78*/ 	.word	0xffffffff


	//   ....[80]....
        /*1d7c*/ 	.word	0xffffffff


	//   ....[81]....
        /*1d80*/ 	.word	0xffffffff


	//   ....[82]....
        /*1d84*/ 	.word	0xffffffff


	//   ....[83]....
        /*1d88*/ 	.word	0xffffffff


	//   ....[84]....
        /*1d8c*/ 	.word	0xffffffff


	//   ....[85]....
        /*1d90*/ 	.word	0xffffffff


	//   ....[86]....
        /*1d94*/ 	.word	0xffffffff


	//   ....[87]....
        /*1d98*/ 	.word	0xffffffff


	//   ....[88]....
        /*1d9c*/ 	.word	0xffffffff


	//   ....[89]....
        /*1da0*/ 	.word	0xffffffff


	//   ....[90]....
        /*1da4*/ 	.word	0xffffffff


	//   ....[91]....
        /*1da8*/ 	.word	0xffffffff


	//   ....[92]....
        /*1dac*/ 	.word	0xffffffff


	//   ....[93]....
        /*1db0*/ 	.word	0xffffffff


	//   ....[94]....
        /*1db4*/ 	.word	0xffffffff


	//   ....[95]....
        /*1db8*/ 	.word	0xffffffff


	//   ....[96]....
        /*1dbc*/ 	.word	0xffffffff


	//   ....[97]....
        /*1dc0*/ 	.word	0xffffffff


	//   ....[98]....
        /*1dc4*/ 	.word	0xffffffff


	//   ....[99]....
        /*1dc8*/ 	.word	0xffffffff


	//   ....[100]....
        /*1dcc*/ 	.word	0xffffffff


	//   ....[101]....
        /*1dd0*/ 	.word	0xffffffff


	//   ....[102]....
        /*1dd4*/ 	.word	0xffffffff


	//   ....[103]....
        /*1dd8*/ 	.word	0xffffffff


	//   ....[104]....
        /*1ddc*/ 	.word	0xffffffff


	//   ....[105]....
        /*1de0*/ 	.word	0xffffffff


	//   ....[106]....
        /*1de4*/ 	.word	0xffffffff


	//   ....[107]....
        /*1de8*/ 	.word	0xffffffff


	//   ....[108]....
        /*1dec*/ 	.word	0xffffffff


	//   ....[109]....
        /*1df0*/ 	.word	0xffffffff


	//   ....[110]....
        /*1df4*/ 	.word	0xffffffff


	//   ....[111]....
        /*1df8*/ 	.word	0xffffffff


	//   ....[112]....
        /*1dfc*/ 	.word	0xffffffff


	//   ....[113]....
        /*1e00*/ 	.word	0xffffffff


	//   ....[114]....
        /*1e04*/ 	.word	0xffffffff


	//   ....[115]....
        /*1e08*/ 	.word	0xffffffff


	//   ....[116]....
        /*1e0c*/ 	.word	0xffffffff


	//   ....[117]....
        /*1e10*/ 	.word	0xffffffff


	//   ....[118]....
        /*1e14*/ 	.word	0xffffffff


	//   ....[119]....
        /*1e18*/ 	.word	0xffffffff


	//   ....[120]....
        /*1e1c*/ 	.word	0xffffffff


	//   ....[121]....
        /*1e20*/ 	.word	0xffffffff


	//   ....[122]....
        /*1e24*/ 	.word	0xffffffff


	//   ....[123]....
        /*1e28*/ 	.word	0xffffffff


	//   ....[124]....
        /*1e2c*/ 	.word	0xffffffff


	//   ....[125]....
        /*1e30*/ 	.word	0xffffffff


	//   ....[126]....
        /*1e34*/ 	.word	0xffffffff


	//   ....[127]....
        /*1e38*/ 	.word	0xffffffff


	//   ....[128]....
        /*1e3c*/ 	.word	0xffffffff


	//   ....[129]....
        /*1e40*/ 	.word	0xffffffff


	//   ....[130]....
        /*1e44*/ 	.word	0xffffffff


	//   ....[131]....
        /*1e48*/ 	.word	0xffffffff


	//   ....[132]....
        /*1e4c*/ 	.word	0xffffffff


	//   ....[133]....
        /*1e50*/ 	.word	0xffffffff


	//   ....[134]....
        /*1e54*/ 	.word	0xffffffff


	//   ....[135]....
        /*1e58*/ 	.word	0xffffffff


	//   ....[136]....
        /*1e5c*/ 	.word	0xffffffff


	//   ....[137]....
        /*1e60*/ 	.word	0xffffffff


	//   ....[138]....
        /*1e64*/ 	.word	0xffffffff


	//   ....[139]....
        /*1e68*/ 	.word	0xffffffff


	//   ....[140]....
        /*1e6c*/ 	.word	0xffffffff


	//   ....[141]....
        /*1e70*/ 	.word	0xffffffff


	//   ....[142]....
        /*1e74*/ 	.word	0xffffffff


	//   ....[143]....
        /*1e78*/ 	.word	0xffffffff


	//   ....[144]....
        /*1e7c*/ 	.word	0xffffffff


	//   ....[145]....
        /*1e80*/ 	.word	0xffffffff


	//   ....[146]....
        /*1e84*/ 	.word	0xffffffff


	//   ....[147]....
        /*1e88*/ 	.word	0xffffffff


	//   ....[148]....
        /*1e8c*/ 	.word	0xffffffff


	//   ....[149]....
        /*1e90*/ 	.word	0xffffffff


	//   ....[150]....
        /*1e94*/ 	.word	0xffffffff


	//   ....[151]....
        /*1e98*/ 	.word	0xffffffff


	//   ....[152]....
        /*1e9c*/ 	.word	0xffffffff


	//   ....[153]....
        /*1ea0*/ 	.word	0xffffffff


	//   ....[154]....
        /*1ea4*/ 	.word	0xffffffff


	//   ....[155]....
        /*1ea8*/ 	.word	0xffffffff


	//   ....[156]....
        /*1eac*/ 	.word	0xffffffff


	//   ....[157]....
        /*1eb0*/ 	.word	0xffffffff


	//   ....[158]....
        /*1eb4*/ 	.word	0xffffffff


	//   ....[159]....
        /*1eb8*/ 	.word	0xffffffff


	//   ....[160]....
        /*1ebc*/ 	.word	0xffffffff


	//   ....[161]....
        /*1ec0*/ 	.word	0xffffffff


	//   ....[162]....
        /*1ec4*/ 	.word	0xffffffff


	//   ....[163]....
        /*1ec8*/ 	.word	0xffffffff


	//   ....[164]....
        /*1ecc*/ 	.word	0xffffffff


	//   ....[165]....
        /*1ed0*/ 	.word	0xffffffff


	//   ....[166]....
        /*1ed4*/ 	.word	0xffffffff


	//   ....[167]....
        /*1ed8*/ 	.word	0xffffffff


	//   ....[168]....
        /*1edc*/ 	.word	0xffffffff


	//   ....[169]....
        /*1ee0*/ 	.word	0xffffffff


	//   ....[170]....
        /*1ee4*/ 	.word	0xffffffff


	//   ....[171]....
        /*1ee8*/ 	.word	0xffffffff


	//   ....[172]....
        /*1eec*/ 	.word	0xffffffff


	//   ....[173]....
        /*1ef0*/ 	.word	0xffffffff


	//   ....[174]....
        /*1ef4*/ 	.word	0xffffffff


	//   ....[175]....
        /*1ef8*/ 	.word	0xffffffff


	//   ....[176]....
        /*1efc*/ 	.word	0xffffffff


	//   ....[177]....
        /*1f00*/ 	.word	0xffffffff


	//   ....[178]....
        /*1f04*/ 	.word	0xffffffff


	//   ....[179]....
        /*1f08*/ 	.word	0xffffffff


	//   ....[180]....
        /*1f0c*/ 	.word	0xffffffff


	//   ....[181]....
        /*1f10*/ 	.word	0xffffffff


	//   ....[182]....
        /*1f14*/ 	.word	0xffffffff


	//   ....[183]....
        /*1f18*/ 	.word	0xffffffff


	//   ....[184]....
        /*1f1c*/ 	.word	0xffffffff


	//   ....[185]....
        /*1f20*/ 	.word	0xffffffff


	//   ....[186]....
        /*1f24*/ 	.word	0xffffffff


	//   ....[187]....
        /*1f28*/ 	.word	0xffffffff


	//   ....[188]....
        /*1f2c*/ 	.word	0xffffffff


	//   ....[189]....
        /*1f30*/ 	.word	0xffffffff


	//   ....[190]....
        /*1f34*/ 	.word	0xffffffff


	//   ....[191]....
        /*1f38*/ 	.word	0xffffffff


	//   ....[192]....
        /*1f3c*/ 	.word	0xffffffff


	//   ....[193]....
        /*1f40*/ 	.word	0xffffffff


	//   ....[194]....
        /*1f44*/ 	.word	0xffffffff


	//   ....[195]....
        /*1f48*/ 	.word	0xffffffff


	//   ....[196]....
        /*1f4c*/ 	.word	0xffffffff


	//   ....[197]....
        /*1f50*/ 	.word	0xffffffff


	//   ....[198]....
        /*1f54*/ 	.word	0xffffffff


	//   ....[199]....
        /*1f58*/ 	.word	0xffffffff


	//   ....[200]....
        /*1f5c*/ 	.word	0xffffffff


	//   ....[201]....
        /*1f60*/ 	.word	0xffffffff


	//   ....[202]....
        /*1f64*/ 	.word	0xffffffff


	//   ....[203]....
        /*1f68*/ 	.word	0xffffffff


	//   ....[204]....
        /*1f6c*/ 	.word	0xffffffff


	//   ....[205]....
        /*1f70*/ 	.word	0xffffffff


	//   ....[206]....
        /*1f74*/ 	.word	0xffffffff


	//   ....[207]....
        /*1f78*/ 	.word	0xffffffff


	//   ....[208]....
        /*1f7c*/ 	.word	0xffffffff


	//   ....[209]....
        /*1f80*/ 	.word	0xffffffff


	//   ....[210]....
        /*1f84*/ 	.word	0xffffffff


	//   ....[211]....
        /*1f88*/ 	.word	0xffffffff


	//   ....[212]....
        /*1f8c*/ 	.word	0xffffffff


	//   ....[213]....
        /*1f90*/ 	.word	0xffffffff


	//   ....[214]....
        /*1f94*/ 	.word	0xffffffff


	//   ....[215]....
        /*1f98*/ 	.word	0xffffffff


	//   ....[216]....
        /*1f9c*/ 	.word	0xffffffff


	//   ....[217]....
        /*1fa0*/ 	.word	0xffffffff


	//   ....[218]....
        /*1fa4*/ 	.word	0xffffffff


	//   ....[219]....
        /*1fa8*/ 	.word	0xffffffff


	//   ....[220]....
        /*1fac*/ 	.word	0xffffffff


	//   ....[221]....
        /*1fb0*/ 	.word	0xffffffff


	//   ....[222]....
        /*1fb4*/ 	.word	0xffffffff


	//   ....[223]....
        /*1fb8*/ 	.word	0xffffffff


	//   ....[224]....
        /*1fbc*/ 	.word	0xffffffff


	//   ....[225]....
        /*1fc0*/ 	.word	0xffffffff


	//   ....[226]....
        /*1fc4*/ 	.word	0xffffffff


	//   ....[227]....
        /*1fc8*/ 	.word	0xffffffff


	//   ....[228]....
        /*1fcc*/ 	.word	0xffffffff


	//   ....[229]....
        /*1fd0*/ 	.word	0xffffffff


	//   ....[230]....
        /*1fd4*/ 	.word	0xffffffff


	//   ....[231]....
        /*1fd8*/ 	.word	0xffffffff


	//   ....[232]....
        /*1fdc*/ 	.word	0xffffffff


	//   ....[233]....
        /*1fe0*/ 	.word	0xffffffff


	//   ....[234]....
        /*1fe4*/ 	.word	0xffffffff


	//   ....[235]....
        /*1fe8*/ 	.word	0xffffffff


	//   ....[236]....
        /*1fec*/ 	.word	0xffffffff


	//   ....[237]....
        /*1ff0*/ 	.word	0xffffffff


	//   ....[238]....
        /*1ff4*/ 	.word	0xffffffff


	//   ....[239]....
        /*1ff8*/ 	.word	0xffffffff


	//   ....[240]....
        /*1ffc*/ 	.word	0xffffffff


	//   ....[241]....
        /*2000*/ 	.word	0xffffffff


	//   ....[242]....
        /*2004*/ 	.word	0xffffffff


	//   ....[243]....
        /*2008*/ 	.word	0xffffffff


	//   ....[244]....
        /*200c*/ 	.word	0xffffffff


	//   ....[245]....
        /*2010*/ 	.word	0xffffffff


	//   ....[246]....
        /*2014*/ 	.word	0xffffffff


	//   ....[247]....
        /*2018*/ 	.word	0xffffffff


	//   ....[248]....
        /*201c*/ 	.word	0xffffffff


	//   ....[249]....
        /*2020*/ 	.word	0xffffffff


	//   ....[250]....
        /*2024*/ 	.word	0xffffffff


	//   ....[251]....
        /*2028*/ 	.word	0xffffffff


	//   ....[252]....
        /*202c*/ 	.word	0xffffffff


	//   ....[253]....
        /*2030*/ 	.word	0xffffffff


	//   ....[254]....
        /*2034*/ 	.word	0xffffffff


	//   ....[255]....
        /*2038*/ 	.word	0xffffffff


	//   ....[0]....
        /*203c*/ 	.word	0xffffffff


	//   ....[1]....
        /*2040*/ 	.word	0xffffffff


	//   ....[2]....
        /*2044*/ 	.word	0xffffffff


	//   ....[3]....
        /*2048*/ 	.word	0xffffffff


	//   ....[4]....
        /*204c*/ 	.word	0xffffffff


	//   ....[5]....
        /*2050*/ 	.word	0xffffffff


	//   ....[6]....
        /*2054*/ 	.word	0xffffffff


	//   ....[7]....
        /*2058*/ 	.word	0xffffffff


	//   ....[8]....
        /*205c*/ 	.word	0xffffffff


	//   ....[9]....
        /*2060*/ 	.word	0xffffffff


	//   ....[10]....
        /*2064*/ 	.word	0xffffffff


	//   ....[11]....
        /*2068*/ 	.word	0xffffffff


	//   ....[12]....
        /*206c*/ 	.word	0xffffffff


	//   ....[13]....
        /*2070*/ 	.word	0xffffffff


	//   ....[14]....
        /*2074*/ 	.word	0xffffffff


	//   ....[15]....
        /*2078*/ 	.word	0xffffffff


	//   ....[16]....
        /*207c*/ 	.word	0xffffffff


	//   ....[17]....
        /*2080*/ 	.word	0xffffffff


	//   ....[18]....
        /*2084*/ 	.word	0xffffffff


	//   ....[19]....
        /*2088*/ 	.word	0xffffffff


	//   ....[20]....
        /*208c*/ 	.word	0xffffffff


	//   ....[21]....
        /*2090*/ 	.word	0xffffffff


	//   ....[22]....
        /*2094*/ 	.word	0xffffffff


	//   ....[23]....
        /*2098*/ 	.word	0xffffffff


	//   ....[24]....
        /*209c*/ 	.word	0xffffffff


	//   ....[25]....
        /*20a0*/ 	.word	0xffffffff


	//   ....[26]....
        /*20a4*/ 	.word	0xffffffff


	//   ....[27]....
        /*20a8*/ 	.word	0xffffffff


	//   ....[28]....
        /*20ac*/ 	.word	0xffffffff


	//   ....[29]....
        /*20b0*/ 	.word	0xffffffff


	//   ....[30]....
        /*20b4*/ 	.word	0xffffffff


	//   ....[31]....
        /*20b8*/ 	.word	0xffffffff


	//   ....[32]....
        /*20bc*/ 	.word	0xffffffff


	//   ....[33]....
        /*20c0*/ 	.word	0xffffffff


	//   ....[34]....
        /*20c4*/ 	.word	0xffffffff


	//   ....[35]....
        /*20c8*/ 	.word	0xffffffff


	//   ....[36]....
        /*20cc*/ 	.word	0xffffffff


	//   ....[37]....
        /*20d0*/ 	.word	0xffffffff


	//   ....[38]....
        /*20d4*/ 	.word	0xffffffff


	//   ....[39]....
        /*20d8*/ 	.word	0xffffffff


	//   ....[40]....
        /*20dc*/ 	.word	0xffffffff


	//   ....[41]....
        /*20e0*/ 	.word	0xffffffff


	//   ....[42]....
        /*20e4*/ 	.word	0xffffffff


	//   ....[43]....
        /*20e8*/ 	.word	0xffffffff


	//   ....[44]....
        /*20ec*/ 	.word	0xffffffff


	//   ....[45]....
        /*20f0*/ 	.word	0xffffffff


	//   ....[46]....
        /*20f4*/ 	.word	0xffffffff


	//   ....[47]....
        /*20f8*/ 	.word	0xffffffff


	//   ....[48]....
        /*20fc*/ 	.word	0xffffffff


	//   ....[49]....
        /*2100*/ 	.word	0xffffffff


	//   ....[50]....
        /*2104*/ 	.word	0xffffffff


	//   ....[51]....
        /*2108*/ 	.word	0xffffffff


	//   ....[52]....
        /*210c*/ 	.word	0xffffffff


	//   ....[53]....
        /*2110*/ 	.word	0xffffffff


	//   ....[54]....
        /*2114*/ 	.word	0xffffffff


	//   ....[55]....
        /*2118*/ 	.word	0xffffffff


	//   ....[56]....
        /*211c*/ 	.word	0xffffffff


	//   ....[57]....
        /*2120*/ 	.word	0xffffffff


	//   ....[58]....
        /*2124*/ 	.word	0xffffffff


	//   ....[59]....
        /*2128*/ 	.word	0xffffffff


	//   ....[60]....
        /*212c*/ 	.word	0xffffffff


	//   ....[61]....
        /*2130*/ 	.word	0xffffffff


	//   ....[62]....
        /*2134*/ 	.word	0xffffffff


	//   ....[63]....
        /*2138*/ 	.word	0xffffffff


	//   ....[64]....
        /*213c*/ 	.word	0xffffffff


	//   ....[65]....
        /*2140*/ 	.word	0xffffffff


	//   ....[66]....
        /*2144*/ 	.word	0xffffffff


	//   ....[67]....
        /*2148*/ 	.word	0xffffffff


	//   ....[68]....
        /*214c*/ 	.word	0xffffffff


	//   ....[69]....
        /*2150*/ 	.word	0xffffffff


	//   ....[70]....
        /*2154*/ 	.word	0xffffffff


	//   ....[71]....
        /*2158*/ 	.word	0xffffffff


	//   ....[72]....
        /*215c*/ 	.word	0xffffffff


	//   ....[73]....
        /*2160*/ 	.word	0xffffffff


	//   ....[74]....
        /*2164*/ 	.word	0xffffffff


	//   ....[75]....
        /*2168*/ 	.word	0xffffffff


	//   ....[76]....
        /*216c*/ 	.word	0xffffffff


	//   ....[77]....
        /*2170*/ 	.word	0xffffffff


	//   ....[78]....
        /*2174*/ 	.word	0xffffffff


	//   ....[79]....
        /*2178*/ 	.word	0xffffffff


	//   ....[80]....
        /*217c*/ 	.word	0xffffffff


	//   ....[81]....
        /*2180*/ 	.word	0xffffffff


	//   ....[82]....
        /*2184*/ 	.word	0xffffffff


	//   ....[83]....
        /*2188*/ 	.word	0xffffffff


	//   ....[84]....
        /*218c*/ 	.word	0xffffffff


	//   ....[85]....
        /*2190*/ 	.word	0xffffffff


	//   ....[86]....
        /*2194*/ 	.word	0xffffffff


	//   ....[87]....
        /*2198*/ 	.word	0xffffffff


	//   ....[88]....
        /*219c*/ 	.word	0xffffffff


	//   ....[89]....
        /*21a0*/ 	.word	0xffffffff


	//   ....[90]....
        /*21a4*/ 	.word	0xffffffff


	//   ....[91]....
        /*21a8*/ 	.word	0xffffffff


	//   ....[92]....
        /*21ac*/ 	.word	0xffffffff


	//   ....[93]....
        /*21b0*/ 	.word	0xffffffff


	//   ....[94]....
        /*21b4*/ 	.word	0xffffffff


	//   ....[95]....
        /*21b8*/ 	.word	0xffffffff


	//   ....[96]....
        /*21bc*/ 	.word	0xffffffff


	//   ....[97]....
        /*21c0*/ 	.word	0xffffffff


	//   ....[98]....
        /*21c4*/ 	.word	0xffffffff


	//   ....[99]....
        /*21c8*/ 	.word	0xffffffff


	//   ....[100]....
        /*21cc*/ 	.word	0xffffffff


	//   ....[101]....
        /*21d0*/ 	.word	0xffffffff


	//   ....[102]....
        /*21d4*/ 	.word	0xffffffff


	//   ....[103]....
        /*21d8*/ 	.word	0xffffffff


	//   ....[104]....
        /*21dc*/ 	.word	0xffffffff


	//   ....[105]....
        /*21e0*/ 	.word	0xffffffff


	//   ....[106]....
        /*21e4*/ 	.word	0xffffffff


	//   ....[107]....
        /*21e8*/ 	.word	0xffffffff


	//   ....[108]....
        /*21ec*/ 	.word	0xffffffff


	//   ....[109]....
        /*21f0*/ 	.word	0xffffffff


	//   ....[110]....
        /*21f4*/ 	.word	0xffffffff


	//   ....[111]....
        /*21f8*/ 	.word	0xffffffff


	//   ....[112]....
        /*21fc*/ 	.word	0xffffffff


	//   ....[113]....
        /*2200*/ 	.word	0xffffffff


	//   ....[114]....
        /*2204*/ 	.word	0xffffffff


	//   ....[115]....
        /*2208*/ 	.word	0xffffffff


	//   ....[116]....
        /*220c*/ 	.word	0xffffffff


	//   ....[117]....
        /*2210*/ 	.word	0xffffffff


	//   ....[118]....
        /*2214*/ 	.word	0xffffffff


	//   ....[119]....
        /*2218*/ 	.word	0xffffffff


	//   ....[120]....
        /*221c*/ 	.word	0xffffffff


	//   ....[121]....
        /*2220*/ 	.word	0xffffffff


	//   ....[122]....
        /*2224*/ 	.word	0xffffffff


	//   ....[123]....
        /*2228*/ 	.word	0xffffffff


	//   ....[124]....
        /*222c*/ 	.word	0xffffffff


	//   ....[125]....
        /*2230*/ 	.word	0xffffffff


	//   ....[126]....
        /*2234*/ 	.word	0xffffffff


	//   ....[127]....
        /*2238*/ 	.word	0xffffffff


	//   ....[128]....
        /*223c*/ 	.word	0xffffffff


	//   ....[129]....
        /*2240*/ 	.word	0xffffffff


	//   ....[130]....
        /*2244*/ 	.word	0xffffffff


	//   ....[131]....
        /*2248*/ 	.word	0xffffffff


	//   ....[132]....
        /*224c*/ 	.word	0xffffffff


	//   ....[133]....
        /*2250*/ 	.word	0xffffffff


	//   ....[134]....
        /*2254*/ 	.word	0xffffffff


	//   ....[135]....
        /*2258*/ 	.word	0xffffffff


	//   ....[136]....
        /*225c*/ 	.word	0xffffffff


	//   ....[137]....
        /*2260*/ 	.word	0xffffffff


	//   ....[138]....
        /*2264*/ 	.word	0xffffffff


	//   ....[139]....
        /*2268*/ 	.word	0xffffffff


	//   ....[140]....
        /*226c*/ 	.word	0xffffffff


	//   ....[141]....
        /*2270*/ 	.word	0xffffffff


	//   ....[142]....
        /*2274*/ 	.word	0xffffffff


	//   ....[143]....
        /*2278*/ 	.word	0xffffffff


	//   ....[144]....
        /*227c*/ 	.word	0xffffffff


	//   ....[145]....
        /*2280*/ 	.word	0xffffffff


	//   ....[146]....
        /*2284*/ 	.word	0xffffffff


	//   ....[147]....
        /*2288*/ 	.word	0xffffffff


	//   ....[148]....
        /*228c*/ 	.word	0xffffffff


	//   ....[149]....
        /*2290*/ 	.word	0xffffffff


	//   ....[150]....
        /*2294*/ 	.word	0xffffffff


	//   ....[151]....
        /*2298*/ 	.word	0xffffffff


	//   ....[152]....
        /*229c*/ 	.word	0xffffffff


	//   ....[153]....
        /*22a0*/ 	.word	0xffffffff


	//   ....[154]....
        /*22a4*/ 	.word	0xffffffff


	//   ....[155]....
        /*22a8*/ 	.word	0xffffffff


	//   ....[156]....
        /*22ac*/ 	.word	0xffffffff


	//   ....[157]....
        /*22b0*/ 	.word	0xffffffff


	//   ....[158]....
        /*22b4*/ 	.word	0xffffffff


	//   ....[159]....
        /*22b8*/ 	.word	0xffffffff


	//   ....[160]....
        /*22bc*/ 	.word	0xffffffff


	//   ....[161]....
        /*22c0*/ 	.word	0xffffffff


	//   ....[162]....
        /*22c4*/ 	.word	0xffffffff


	//   ....[163]....
        /*22c8*/ 	.word	0xffffffff


	//   ....[164]....
        /*22cc*/ 	.word	0xffffffff


	//   ....[165]....
        /*22d0*/ 	.word	0xffffffff


	//   ....[166]....
        /*22d4*/ 	.word	0xffffffff


	//   ....[167]....
        /*22d8*/ 	.word	0xffffffff


	//   ....[168]....
        /*22dc*/ 	.word	0xffffffff


	//   ....[169]....
        /*22e0*/ 	.word	0xffffffff


	//   ....[170]....
        /*22e4*/ 	.word	0xffffffff


	//   ....[171]....
        /*22e8*/ 	.word	0xffffffff


	//   ....[172]....
        /*22ec*/ 	.word	0xffffffff


	//   ....[173]....
        /*22f0*/ 	.word	0xffffffff


	//   ....[174]....
        /*22f4*/ 	.word	0xffffffff


	//   ....[175]....
        /*22f8*/ 	.word	0xffffffff


	//   ....[176]....
        /*22fc*/ 	.word	0xffffffff


	//   ....[177]....
        /*2300*/ 	.word	0xffffffff


	//   ....[178]....
        /*2304*/ 	.word	0xffffffff


	//   ....[179]....
        /*2308*/ 	.word	0xffffffff


	//   ....[180]....
        /*230c*/ 	.word	0xffffffff


	//   ....[181]....
        /*2310*/ 	.word	0xffffffff


	//   ....[182]....
        /*2314*/ 	.word	0xffffffff


	//   ....[183]....
        /*2318*/ 	.word	0xffffffff


	//   ....[184]....
        /*231c*/ 	.word	0xffffffff


	//   ....[185]....
        /*2320*/ 	.word	0xffffffff


	//   ....[186]....
        /*2324*/ 	.word	0xffffffff


	//   ....[187]....
        /*2328*/ 	.word	0xffffffff


	//   ....[188]....
        /*232c*/ 	.word	0xffffffff


	//   ....[189]....
        /*2330*/ 	.word	0xffffffff


	//   ....[190]....
        /*2334*/ 	.word	0xffffffff


	//   ....[191]....
        /*2338*/ 	.word	0xffffffff


	//   ....[192]....
        /*233c*/ 	.word	0xffffffff


	//   ....[193]....
        /*2340*/ 	.word	0xffffffff


	//   ....[194]....
        /*2344*/ 	.word	0xffffffff


	//   ....[195]....
        /*2348*/ 	.word	0xffffffff


	//   ....[196]....
        /*234c*/ 	.word	0xffffffff


	//   ....[197]....
        /*2350*/ 	.word	0xffffffff


	//   ....[198]....
        /*2354*/ 	.word	0xffffffff


	//   ....[199]....
        /*2358*/ 	.word	0xffffffff


	//   ....[200]....
        /*235c*/ 	.word	0xffffffff


	//   ....[201]....
        /*2360*/ 	.word	0xffffffff


	//   ....[202]....
        /*2364*/ 	.word	0xffffffff


	//   ....[203]....
        /*2368*/ 	.word	0xffffffff


	//   ....[204]....
        /*236c*/ 	.word	0xffffffff


	//   ....[205]....
        /*2370*/ 	.word	0xffffffff


	//   ....[206]....
        /*2374*/ 	.word	0xffffffff


	//   ....[207]....
        /*2378*/ 	.word	0xffffffff


	//   ....[208]....
        /*237c*/ 	.word	0xffffffff


	//   ....[209]....
        /*2380*/ 	.word	0xffffffff


	//   ....[210]....
        /*2384*/ 	.word	0xffffffff


	//   ....[211]....
        /*2388*/ 	.word	0xffffffff


	//   ....[212]....
        /*238c*/ 	.word	0xffffffff


	//   ....[213]....
        /*2390*/ 	.word	0xffffffff


	//   ....[214]....
        /*2394*/ 	.word	0xffffffff


	//   ....[215]....
        /*2398*/ 	.word	0xffffffff


	//   ....[216]....
        /*239c*/ 	.word	0xffffffff


	//   ....[217]....
        /*23a0*/ 	.word	0xffffffff


	//   ....[218]....
        /*23a4*/ 	.word	0xffffffff


	//   ....[219]....
        /*23a8*/ 	.word	0xffffffff


	//   ....[220]....
        /*23ac*/ 	.word	0xffffffff


	//   ....[221]....
        /*23b0*/ 	.word	0xffffffff


	//   ....[222]....
        /*23b4*/ 	.word	0xffffffff


	//   ....[223]....
        /*23b8*/ 	.word	0xffffffff


	//   ....[224]....
        /*23bc*/ 	.word	0xffffffff


	//   ....[225]....
        /*23c0*/ 	.word	0xffffffff


	//   ....[226]....
        /*23c4*/ 	.word	0xffffffff


	//   ....[227]....
        /*23c8*/ 	.word	0xffffffff


	//   ....[228]....
        /*23cc*/ 	.word	0xffffffff


	//   ....[229]....
        /*23d0*/ 	.word	0xffffffff


	//   ....[230]....
        /*23d4*/ 	.word	0xffffffff


	//   ....[231]....
        /*23d8*/ 	.word	0xffffffff


	//   ....[232]....
        /*23dc*/ 	.word	0xffffffff


	//   ....[233]....
        /*23e0*/ 	.word	0xffffffff


	//   ....[234]....
        /*23e4*/ 	.word	0xffffffff


	//   ....[235]....
        /*23e8*/ 	.word	0xffffffff


	//   ....[236]....
        /*23ec*/ 	.word	0xffffffff


	//   ....[237]....
        /*23f0*/ 	.word	0xffffffff


	//   ....[238]....
        /*23f4*/ 	.word	0xffffffff


	//   ....[239]....
        /*23f8*/ 	.word	0xffffffff


	//   ....[240]....
        /*23fc*/ 	.word	0xffffffff


	//   ....[241]....
        /*2400*/ 	.word	0xffffffff


	//   ....[242]....
        /*2404*/ 	.word	0xffffffff


	//   ....[243]....
        /*2408*/ 	.word	0xffffffff


	//   ....[244]....
        /*240c*/ 	.word	0xffffffff


	//   ....[245]....
        /*2410*/ 	.word	0xffffffff


	//   ....[246]....
        /*2414*/ 	.word	0xffffffff


	//   ....[247]....
        /*2418*/ 	.word	0xffffffff


	//   ....[248]....
        /*241c*/ 	.word	0xffffffff


	//   ....[249]....
        /*2420*/ 	.word	0xffffffff


	//   ....[250]....
        /*2424*/ 	.word	0xffffffff


	//   ....[251]....
        /*2428*/ 	.word	0xffffffff


	//   ....[252]....
        /*242c*/ 	.word	0xffffffff


	//   ....[253]....
        /*2430*/ 	.word	0xffffffff


	//   ....[254]....
        /*2434*/ 	.word	0xffffffff


	//   ....[255]....
        /*2438*/ 	.word	0xffffffff


	//   ....[0]....
        /*243c*/ 	.word	0xffffffff


	//   ....[1]....
        /*2440*/ 	.word	0xffffffff


	//   ....[2]....
        /*2444*/ 	.word	0xffffffff


	//   ....[3]....
        /*2448*/ 	.word	0xffffffff


	//   ....[4]....
        /*244c*/ 	.word	0xffffffff


	//   ....[5]....
        /*2450*/ 	.word	0xffffffff


	//   ....[6]....
        /*2454*/ 	.word	0xffffffff


	//   ....[7]....
        /*2458*/ 	.word	0xffffffff


	//   ....[8]....
        /*245c*/ 	.word	0xffffffff


	//   ....[9]....
        /*2460*/ 	.word	0xffffffff


	//   ....[10]....
        /*2464*/ 	.word	0xffffffff


	//   ....[11]....
        /*2468*/ 	.word	0xffffffff


	//   ....[12]....
        /*246c*/ 	.word	0xffffffff


	//   ....[13]....
        /*2470*/ 	.word	0xffffffff


	//   ....[14]....
        /*2474*/ 	.word	0xffffffff


	//   ....[15]....
        /*2478*/ 	.word	0xffffffff


	//   ....[16]....
        /*247c*/ 	.word	0xffffffff


	//   ....[17]....
        /*2480*/ 	.word	0xffffffff


	//   ....[18]....
        /*2484*/ 	.word	0xffffffff


	//   ....[19]....
        /*2488*/ 	.word	0xffffffff


	//   ....[20]....
        /*248c*/ 	.word	0xffffffff


	//   ....[21]....
        /*2490*/ 	.word	0xffffffff


	//   ....[22]....
        /*2494*/ 	.word	0xffffffff


	//   ....[23]....
        /*2498*/ 	.word	0xffffffff


	//   ....[24]....
        /*249c*/ 	.word	0xffffffff


	//   ....[25]....
        /*24a0*/ 	.word	0xffffffff


	//   ....[26]....
        /*24a4*/ 	.word	0xffffffff


	//   ....[27]....
        /*24a8*/ 	.word	0xffffffff


	//   ....[28]....
        /*24ac*/ 	.word	0xffffffff


	//   ....[29]....
        /*24b0*/ 	.word	0xffffffff


	//   ....[30]....
        /*24b4*/ 	.word	0xffffffff


	//   ....[31]....
        /*24b8*/ 	.word	0xffffffff


	//   ....[32]....
        /*24bc*/ 	.word	0xffffffff


	//   ....[33]....
        /*24c0*/ 	.word	0xffffffff


	//   ....[34]....
        /*24c4*/ 	.word	0xffffffff


	//   ....[35]....
        /*24c8*/ 	.word	0xffffffff


	//   ....[36]....
        /*24cc*/ 	.word	0xffffffff


	//   ....[37]....
        /*24d0*/ 	.word	0xffffffff


	//   ....[38]....
        /*24d4*/ 	.word	0xffffffff


	//   ....[39]....
        /*24d8*/ 	.word	0xffffffff


	//   ....[40]....
        /*24dc*/ 	.word	0xffffffff


	//   ....[41]....
        /*24e0*/ 	.word	0xffffffff


	//   ....[42]....
        /*24e4*/ 	.word	0xffffffff


	//   ....[43]....
        /*24e8*/ 	.word	0xffffffff


	//   ....[44]....
        /*24ec*/ 	.word	0xffffffff


	//   ....[45]....
        /*24f0*/ 	.word	0xffffffff


	//   ....[46]....
        /*24f4*/ 	.word	0xffffffff


	//   ....[47]....
        /*24f8*/ 	.word	0xffffffff


	//   ....[48]....
        /*24fc*/ 	.word	0xffffffff


	//   ....[49]....
        /*2500*/ 	.word	0xffffffff


	//   ....[50]....
        /*2504*/ 	.word	0xffffffff


	//   ....[51]....
        /*2508*/ 	.word	0xffffffff


	//   ....[52]....
        /*250c*/ 	.word	0xffffffff


	//   ....[53]....
        /*2510*/ 	.word	0xffffffff


	//   ....[54]....
        /*2514*/ 	.word	0xffffffff


	//   ....[55]....
        /*2518*/ 	.word	0xffffffff


	//   ....[56]....
        /*251c*/ 	.word	0xffffffff


	//   ....[57]....
        /*2520*/ 	.word	0xffffffff


	//   ....[58]....
        /*2524*/ 	.word	0xffffffff


	//   ....[59]....
        /*2528*/ 	.word	0xffffffff


	//   ....[60]....
        /*252c*/ 	.word	0xffffffff


	//   ....[61]....
        /*2530*/ 	.word	0xffffffff


	//   ....[62]....
        /*2534*/ 	.word	0xffffffff


	//   ....[63]....
        /*2538*/ 	.word	0xffffffff


	//   ....[64]....
        /*253c*/ 	.word	0xffffffff


	//   ....[65]....
        /*2540*/ 	.word	0xffffffff


	//   ....[66]....
        /*2544*/ 	.word	0xffffffff


	//   ....[67]....
        /*2548*/ 	.word	0xffffffff


	//   ....[68]....
        /*254c*/ 	.word	0xffffffff


	//   ....[69]....
        /*2550*/ 	.word	0xffffffff


	//   ....[70]....
        /*2554*/ 	.word	0xffffffff


	//   ....[71]....
        /*2558*/ 	.word	0xffffffff


	//   ....[72]....
        /*255c*/ 	.word	0xffffffff


	//   ....[73]....
        /*2560*/ 	.word	0xffffffff


	//   ....[74]....
        /*2564*/ 	.word	0xffffffff


	//   ....[75]....
        /*2568*/ 	.word	0xffffffff


	//   ....[76]....
        /*256c*/ 	.word	0xffffffff


	//   ....[77]....
        /*2570*/ 	.word	0xffffffff


	//   ....[78]....
        /*2574*/ 	.word	0xffffffff


	//   ....[79]....
        /*2578*/ 	.word	0xffffffff


	//   ....[80]....
        /*257c*/ 	.word	0xffffffff


	//   ....[81]....
        /*2580*/ 	.word	0xffffffff


	//   ....[82]....
        /*2584*/ 	.word	0xffffffff


	//   ....[83]....
        /*2588*/ 	.word	0xffffffff


	//   ....[84]....
        /*258c*/ 	.word	0xffffffff


	//   ....[85]....
        /*2590*/ 	.word	0xffffffff


	//   ....[86]....
        /*2594*/ 	.word	0xffffffff


	//   ....[87]....
        /*2598*/ 	.word	0xffffffff


	//   ....[88]....
        /*259c*/ 	.word	0xffffffff


	//   ....[89]....
        /*25a0*/ 	.word	0xffffffff


	//   ....[90]....
        /*25a4*/ 	.word	0xffffffff


	//   ....[91]....
        /*25a8*/ 	.word	0xffffffff


	//   ....[92]....
        /*25ac*/ 	.word	0xffffffff


	//   ....[93]....
        /*25b0*/ 	.word	0xffffffff


	//   ....[94]....
        /*25b4*/ 	.word	0xffffffff


	//   ....[95]....
        /*25b8*/ 	.word	0xffffffff


	//   ....[96]....
        /*25bc*/ 	.word	0xffffffff


	//   ....[97]....
        /*25c0*/ 	.word	0xffffffff


	//   ....[98]....
        /*25c4*/ 	.word	0xffffffff


	//   ....[99]....
        /*25c8*/ 	.word	0xffffffff


	//   ....[100]....
        /*25cc*/ 	.word	0xffffffff


	//   ....[101]....
        /*25d0*/ 	.word	0xffffffff


	//   ....[102]....
        /*25d4*/ 	.word	0xffffffff


	//   ....[103]....
        /*25d8*/ 	.word	0xffffffff


	//   ....[104]....
        /*25dc*/ 	.word	0xffffffff


	//   ....[105]....
        /*25e0*/ 	.word	0xffffffff


	//   ....[106]....
        /*25e4*/ 	.word	0xffffffff


	//   ....[107]....
        /*25e8*/ 	.word	0xffffffff


	//   ....[108]....
        /*25ec*/ 	.word	0xffffffff


	//   ....[109]....
        /*25f0*/ 	.word	0xffffffff


	//   ....[110]....
        /*25f4*/ 	.word	0xffffffff


	//   ....[111]....
        /*25f8*/ 	.word	0xffffffff


	//   ....[112]....
        /*25fc*/ 	.word	0xffffffff


	//   ....[113]....
        /*2600*/ 	.word	0xffffffff


	//   ....[114]....
        /*2604*/ 	.word	0xffffffff


	//   ....[115]....
        /*2608*/ 	.word	0xffffffff


	//   ....[116]....
        /*260c*/ 	.word	0xffffffff


	//   ....[117]....
        /*2610*/ 	.word	0xffffffff


	//   ....[118]....
        /*2614*/ 	.word	0xffffffff


	//   ....[119]....
        /*2618*/ 	.word	0xffffffff


	//   ....[120]....
        /*261c*/ 	.word	0xffffffff


	//   ....[121]....
        /*2620*/ 	.word	0xffffffff


	//   ....[122]....
        /*2624*/ 	.word	0xffffffff


	//   ....[123]....
        /*2628*/ 	.word	0xffffffff


	//   ....[124]....
        /*262c*/ 	.word	0xffffffff


	//   ....[125]....
        /*2630*/ 	.word	0xffffffff


	//   ....[126]....
        /*2634*/ 	.word	0xffffffff


	//   ....[127]....
        /*2638*/ 	.word	0xffffffff


	//   ....[128]....
        /*263c*/ 	.word	0xffffffff


	//   ....[129]....
        /*2640*/ 	.word	0xffffffff


	//   ....[130]....
        /*2644*/ 	.word	0xffffffff


	//   ....[131]....
        /*2648*/ 	.word	0xffffffff


	//   ....[132]....
        /*264c*/ 	.word	0xffffffff


	//   ....[133]....
        /*2650*/ 	.word	0xffffffff


	//   ....[134]....
        /*2654*/ 	.word	0xffffffff


	//   ....[135]....
        /*2658*/ 	.word	0xffffffff


	//   ....[136]....
        /*265c*/ 	.word	0xffffffff


	//   ....[137]....
        /*2660*/ 	.word	0xffffffff


	//   ....[138]....
        /*2664*/ 	.word	0xffffffff


	//   ....[139]....
        /*2668*/ 	.word	0xffffffff


	//   ....[140]....
        /*266c*/ 	.word	0xffffffff


	//   ....[141]....
        /*2670*/ 	.word	0xffffffff


	//   ....[142]....
        /*2674*/ 	.word	0xffffffff


	//   ....[143]....
        /*2678*/ 	.word	0xffffffff


	//   ....[144]....
        /*267c*/ 	.word	0xffffffff


	//   ....[145]....
        /*2680*/ 	.word	0xffffffff


	//   ....[146]....
        /*2684*/ 	.word	0xffffffff


	//   ....[147]....
        /*2688*/ 	.word	0xffffffff


	//   ....[148]....
        /*268c*/ 	.word	0xffffffff


	//   ....[149]....
        /*2690*/ 	.word	0xffffffff


	//   ....[150]....
        /*2694*/ 	.word	0xffffffff


	//   ....[151]....
        /*2698*/ 	.word	0xffffffff


	//   ....[152]....
        /*269c*/ 	.word	0xffffffff


	//   ....[153]....
        /*26a0*/ 	.word	0xffffffff


	//   ....[154]....
        /*26a4*/ 	.word	0xffffffff


	//   ....[155]....
        /*26a8*/ 	.word	0xffffffff


	//   ....[156]....
        /*26ac*/ 	.word	0xffffffff


	//   ....[157]....
        /*26b0*/ 	.word	0xffffffff


	//   ....[158]....
        /*26b4*/ 	.word	0xffffffff


	//   ....[159]....
        /*26b8*/ 	.word	0xffffffff


	//   ....[160]....
        /*26bc*/ 	.word	0xffffffff


	//   ....[161]....
        /*26c0*/ 	.word	0xffffffff


	//   ....[162]....
        /*26c4*/ 	.word	0xffffffff


	//   ....[163]....
        /*26c8*/ 	.word	0xffffffff


	//   ....[164]....
        /*26cc*/ 	.word	0xffffffff


	//   ....[165]....
        /*26d0*/ 	.word	0xffffffff


	//   ....[166]....
        /*26d4*/ 	.word	0xffffffff


	//   ....[167]....
        /*26d8*/ 	.word	0xffffffff


	//   ....[168]....
        /*26dc*/ 	.word	0xffffffff


	//   ....[169]....
        /*26e0*/ 	.word	0xffffffff


	//   ....[170]....
        /*26e4*/ 	.word	0xffffffff


	//   ....[171]....
        /*26e8*/ 	.word	0xffffffff


	//   ....[172]....
        /*26ec*/ 	.word	0xffffffff


	//   ....[173]....
        /*26f0*/ 	.word	0xffffffff


	//   ....[174]....
        /*26f4*/ 	.word	0xffffffff


	//   ....[175]....
        /*26f8*/ 	.word	0xffffffff


	//   ....[176]....
        /*26fc*/ 	.word	0xffffffff


	//   ....[177]....
        /*2700*/ 	.word	0xffffffff


	//   ....[178]....
        /*2704*/ 	.word	0xffffffff


	//   ....[179]....
        /*2708*/ 	.word	0xffffffff


	//   ....[180]....
        /*270c*/ 	.word	0xffffffff


	//   ....[181]....
        /*2710*/ 	.word	0xffffffff


	//   ....[182]....
        /*2714*/ 	.word	0xffffffff


	//   ....[183]....
        /*2718*/ 	.word	0xffffffff


	//   ....[184]....
        /*271c*/ 	.word	0xffffffff


	//   ....[185]....
        /*2720*/ 	.word	0xffffffff


	//   ....[186]....
        /*2724*/ 	.word	0xffffffff


	//   ....[187]....
        /*2728*/ 	.word	0xffffffff


	//   ....[188]....
        /*272c*/ 	.word	0xffffffff


	//   ....[189]....
        /*2730*/ 	.word	0xffffffff


	//   ....[190]....
        /*2734*/ 	.word	0xffffffff


	//   ....[191]....
        /*2738*/ 	.word	0xffffffff


	//   ....[192]....
        /*273c*/ 	.word	0xffffffff


	//   ....[193]....
        /*2740*/ 	.word	0xffffffff


	//   ....[194]....
        /*2744*/ 	.word	0xffffffff


	//   ....[195]....
        /*2748*/ 	.word	0xffffffff


	//   ....[196]....
        /*274c*/ 	.word	0xffffffff


	//   ....[197]....
        /*2750*/ 	.word	0xffffffff


	//   ....[198]....
        /*2754*/ 	.word	0xffffffff


	//   ....[199]....
        /*2758*/ 	.word	0xffffffff


	//   ....[200]....
        /*275c*/ 	.word	0xffffffff


	//   ....[201]....
        /*2760*/ 	.word	0xffffffff


	//   ....[202]....
        /*2764*/ 	.word	0xffffffff


	//   ....[203]....
        /*2768*/ 	.word	0xffffffff


	//   ....[204]....
        /*276c*/ 	.word	0xffffffff


	//   ....[205]....
        /*2770*/ 	.word	0xffffffff


	//   ....[206]....
        /*2774*/ 	.word	0xffffffff


	//   ....[207]....
        /*2778*/ 	.word	0xffffffff


	//   ....[208]....
        /*277c*/ 	.word	0xffffffff


	//   ....[209]....
        /*2780*/ 	.word	0xffffffff


	//   ....[210]....
        /*2784*/ 	.word	0xffffffff


	//   ....[211]....
        /*2788*/ 	.word	0xffffffff


	//   ....[212]....
        /*278c*/ 	.word	0xffffffff


	//   ....[213]....
        /*2790*/ 	.word	0xffffffff


	//   ....[214]....
        /*2794*/ 	.word	0xffffffff


	//   ....[215]....
        /*2798*/ 	.word	0xffffffff


	//   ....[216]....
        /*279c*/ 	.word	0xffffffff


	//   ....[217]....
        /*27a0*/ 	.word	0xffffffff


	//   ....[218]....
        /*27a4*/ 	.word	0xffffffff


	//   ....[219]....
        /*27a8*/ 	.word	0xffffffff


	//   ....[220]....
        /*27ac*/ 	.word	0xffffffff


	//   ....[221]....
        /*27b0*/ 	.word	0xffffffff


	//   ....[222]....
        /*27b4*/ 	.word	0xffffffff


	//   ....[223]....
        /*27b8*/ 	.word	0xffffffff


	//   ....[224]....
        /*27bc*/ 	.word	0xffffffff


	//   ....[225]....
        /*27c0*/ 	.word	0xffffffff


	//   ....[226]....
        /*27c4*/ 	.word	0xffffffff


	//   ....[227]....
        /*27c8*/ 	.word	0xffffffff


	//   ....[228]....
        /*27cc*/ 	.word	0xffffffff


	//   ....[229]....
        /*27d0*/ 	.word	0xffffffff


	//   ....[230]....
        /*27d4*/ 	.word	0xffffffff


	//   ....[231]....
        /*27d8*/ 	.word	0xffffffff


	//   ....[232]....
        /*27dc*/ 	.word	0xffffffff


	//   ....[233]....
        /*27e0*/ 	.word	0xffffffff


	//   ....[234]....
        /*27e4*/ 	.word	0xffffffff


	//   ....[235]....
        /*27e8*/ 	.word	0xffffffff


	//   ....[236]....
        /*27ec*/ 	.word	0xffffffff


	//   ....[237]....
        /*27f0*/ 	.word	0xffffffff


	//   ....[238]....
        /*27f4*/ 	.word	0xffffffff


	//   ....[239]....
        /*27f8*/ 	.word	0xffffffff


	//   ....[240]....
        /*27fc*/ 	.word	0xffffffff


	//   ....[241]....
        /*2800*/ 	.word	0xffffffff


	//   ....[242]....
        /*2804*/ 	.word	0xffffffff


	//   ....[243]....
        /*2808*/ 	.word	0xffffffff


	//   ....[244]....
        /*280c*/ 	.word	0xffffffff


	//   ....[245]....
        /*2810*/ 	.word	0xffffffff


	//   ....[246]....
        /*2814*/ 	.word	0xffffffff


	//   ....[247]....
        /*2818*/ 	.word	0xffffffff


	//   ....[248]....
        /*281c*/ 	.word	0xffffffff


	//   ....[249]....
        /*2820*/ 	.word	0xffffffff


	//   ....[250]....
        /*2824*/ 	.word	0xffffffff


	//   ....[251]....
        /*2828*/ 	.word	0xffffffff


	//   ....[252]....
        /*282c*/ 	.word	0xffffffff


	//   ....[253]....
        /*2830*/ 	.word	0xffffffff


	//   ....[254]....
        /*2834*/ 	.word	0xffffffff


	//   ....[255]....
        /*2838*/ 	.word	0xffffffff


	//   ....[0]....
        /*283c*/ 	.word	0xffffffff


	//   ....[1]....
        /*2840*/ 	.word	0xffffffff


	//   ....[2]....
        /*2844*/ 	.word	0xffffffff


	//   ....[3]....
        /*2848*/ 	.word	0xffffffff


	//   ....[4]....
        /*284c*/ 	.word	0xffffffff


	//   ....[5]....
        /*2850*/ 	.word	0xffffffff


	//   ....[6]....
        /*2854*/ 	.word	0xffffffff


	//   ....[7]....
        /*2858*/ 	.word	0xffffffff


	//   ....[8]....
        /*285c*/ 	.word	0xffffffff


	//   ....[9]....
        /*2860*/ 	.word	0xffffffff


	//   ....[10]....
        /*2864*/ 	.word	0xffffffff


	//   ....[11]....
        /*2868*/ 	.word	0xffffffff


	//   ....[12]....
        /*286c*/ 	.word	0xffffffff


	//   ....[13]....
        /*2870*/ 	.word	0xffffffff


	//   ....[14]....
        /*2874*/ 	.word	0xffffffff


	//   ....[15]....
        /*2878*/ 	.word	0xffffffff


	//   ....[16]....
        /*287c*/ 	.word	0xffffffff


	//   ....[17]....
        /*2880*/ 	.word	0xffffffff


	//   ....[18]....
        /*2884*/ 	.word	0xffffffff


	//   ....[19]....
        /*2888*/ 	.word	0xffffffff


	//   ....[20]....
        /*288c*/ 	.word	0xffffffff


	//   ....[21]....
        /*2890*/ 	.word	0xffffffff


	//   ....[22]....
        /*2894*/ 	.word	0xffffffff


	//   ....[23]....
        /*2898*/ 	.word	0xffffffff


	//   ....[24]....
        /*289c*/ 	.word	0xffffffff


	//   ....[25]....
        /*28a0*/ 	.word	0xffffffff


	//   ....[26]....
        /*28a4*/ 	.word	0xffffffff


	//   ....[27]....
        /*28a8*/ 	.word	0xffffffff


	//   ....[28]....
        /*28ac*/ 	.word	0xffffffff


	//   ....[29]....
        /*28b0*/ 	.word	0xffffffff


	//   ....[30]....
        /*28b4*/ 	.word	0xffffffff


	//   ....[31]....
        /*28b8*/ 	.word	0xffffffff


	//   ....[32]....
        /*28bc*/ 	.word	0xffffffff


	//   ....[33]....
        /*28c0*/ 	.word	0xffffffff


	//   ....[34]....
        /*28c4*/ 	.word	0xffffffff


	//   ....[35]....
        /*28c8*/ 	.word	0xffffffff


	//   ....[36]....
        /*28cc*/ 	.word	0xffffffff


	//   ....[37]....
        /*28d0*/ 	.word	0xffffffff


	//   ....[38]....
        /*28d4*/ 	.word	0xffffffff


	//   ....[39]....
        /*28d8*/ 	.word	0xffffffff


	//   ....[40]....
        /*28dc*/ 	.word	0xffffffff


	//   ....[41]....
        /*28e0*/ 	.word	0xffffffff


	//   ....[42]....
        /*28e4*/ 	.word	0xffffffff


	//   ....[43]....
        /*28e8*/ 	.word	0xffffffff


	//   ....[44]....
        /*28ec*/ 	.word	0xffffffff


	//   ....[45]....
        /*28f0*/ 	.word	0xffffffff


	//   ....[46]....
        /*28f4*/ 	.word	0xffffffff


	//   ....[47]....
        /*28f8*/ 	.word	0xffffffff


	//   ....[48]....
        /*28fc*/ 	.word	0xffffffff


	//   ....[49]....
        /*2900*/ 	.word	0xffffffff


	//   ....[50]....
        /*2904*/ 	.word	0xffffffff


	//   ....[51]....
        /*2908*/ 	.word	0xffffffff


	//   ....[52]....
        /*290c*/ 	.word	0xffffffff


	//   ....[53]....
        /*2910*/ 	.word	0xffffffff


	//   ....[54]....
        /*2914*/ 	.word	0xffffffff


	//   ....[55]....
        /*2918*/ 	.word	0xffffffff


	//   ....[56]....
        /*291c*/ 	.word	0xffffffff


	//   ....[57]....
        /*2920*/ 	.word	0xffffffff


	//   ....[58]....
        /*2924*/ 	.word	0xffffffff


	//   ....[59]....
        /*2928*/ 	.word	0xffffffff


	//   ....[60]....
        /*292c*/ 	.word	0xffffffff


	//   ....[61]....
        /*2930*/ 	.word	0xffffffff


	//   ....[62]....
        /*2934*/ 	.word	0xffffffff


	//   ....[63]....
        /*2938*/ 	.word	0xffffffff


	//   ....[64]....
        /*293c*/ 	.word	0xffffffff


	//   ....[65]....
        /*2940*/ 	.word	0xffffffff


	//   ....[66]....
        /*2944*/ 	.word	0xffffffff


	//   ....[67]....
        /*2948*/ 	.word	0xffffffff


	//   ....[68]....
        /*294c*/ 	.word	0xffffffff


	//   ....[69]....
        /*2950*/ 	.word	0xffffffff


	//   ....[70]....
        /*2954*/ 	.word	0xffffffff


	//   ....[71]....
        /*2958*/ 	.word	0xffffffff


	//   ....[72]....
        /*295c*/ 	.word	0xffffffff


	//   ....[73]....
        /*2960*/ 	.word	0xffffffff


	//   ....[74]....
        /*2964*/ 	.word	0xffffffff


	//   ....[75]....
        /*2968*/ 	.word	0xffffffff


	//   ....[76]....
        /*296c*/ 	.word	0xffffffff


	//   ....[77]....
        /*2970*/ 	.word	0xffffffff


	//   ....[78]....
        /*2974*/ 	.word	0xffffffff


	//   ....[79]....
        /*2978*/ 	.word	0xffffffff


	//   ....[80]....
        /*297c*/ 	.word	0xffffffff


	//   ....[81]....
        /*2980*/ 	.word	0xffffffff


	//   ....[82]....
        /*2984*/ 	.word	0xffffffff


	//   ....[83]....
        /*2988*/ 	.word	0xffffffff


	//   ....[84]....
        /*298c*/ 	.word	0xffffffff


	//   ....[85]....
        /*2990*/ 	.word	0xffffffff


	//   ....[86]....
        /*2994*/ 	.word	0xffffffff


	//   ....[87]....
        /*2998*/ 	.word	0xffffffff


	//   ....[88]....
        /*299c*/ 	.word	0xffffffff


	//   ....[89]....
        /*29a0*/ 	.word	0xffffffff


	//   ....[90]....
        /*29a4*/ 	.word	0xffffffff


	//   ....[91]....
        /*29a8*/ 	.word	0xffffffff


	//   ....[92]....
        /*29ac*/ 	.word	0xffffffff


	//   ....[93]....
        /*29b0*/ 	.word	0xffffffff


	//   ....[94]....
        /*29b4*/ 	.word	0xffffffff


	//   ....[95]....
        /*29b8*/ 	.word	0xffffffff


	//   ....[96]....
        /*29bc*/ 	.word	0xffffffff


	//   ....[97]....
        /*29c0*/ 	.word	0xffffffff


	//   ....[98]....
        /*29c4*/ 	.word	0xffffffff


	//   ....[99]....
        /*29c8*/ 	.word	0xffffffff


	//   ....[100]....
        /*29cc*/ 	.word	0xffffffff


	//   ....[101]....
        /*29d0*/ 	.word	0xffffffff


	//   ....[102]....
        /*29d4*/ 	.word	0xffffffff


	//   ....[103]....
        /*29d8*/ 	.word	0xffffffff


	//   ....[104]....
        /*29dc*/ 	.word	0xffffffff


	//   ....[105]....
        /*29e0*/ 	.word	0xffffffff


	//   ....[106]....
        /*29e4*/ 	.word	0xffffffff


	//   ....[107]....
        /*29e8*/ 	.word	0xffffffff


	//   ....[108]....
        /*29ec*/ 	.word	0xffffffff


	//   ....[109]....
        /*29f0*/ 	.word	0xffffffff


	//   ....[110]....
        /*29f4*/ 	.word	0xffffffff


	//   ....[111]....
        /*29f8*/ 	.word	0xffffffff


	//   ....[112]....
        /*29fc*/ 	.word	0xffffffff


	//   ....[113]....
        /*2a00*/ 	.word	0xffffffff


	//   ....[114]....
        /*2a04*/ 	.word	0xffffffff


	//   ....[115]....
        /*2a08*/ 	.word	0xffffffff


	//   ....[116]....
        /*2a0c*/ 	.word	0xffffffff


	//   ....[117]....
        /*2a10*/ 	.word	0xffffffff


	//   ....[118]....
        /*2a14*/ 	.word	0xffffffff


	//   ....[119]....
        /*2a18*/ 	.word	0xffffffff


	//   ....[120]....
        /*2a1c*/ 	.word	0xffffffff


	//   ....[121]....
        /*2a20*/ 	.word	0xffffffff


	//   ....[122]....
        /*2a24*/ 	.word	0xffffffff


	//   ....[123]....
        /*2a28*/ 	.word	0xffffffff


	//   ....[124]....
        /*2a2c*/ 	.word	0xffffffff


	//   ....[125]....
        /*2a30*/ 	.word	0xffffffff


	//   ....[126]....
        /*2a34*/ 	.word	0xffffffff


	//   ....[127]....
        /*2a38*/ 	.word	0xffffffff


	//   ....[128]....
        /*2a3c*/ 	.word	0xffffffff


	//   ....[129]....
        /*2a40*/ 	.word	0xffffffff


	//   ....[130]....
        /*2a44*/ 	.word	0xffffffff


	//   ....[131]....
        /*2a48*/ 	.word	0xffffffff


	//   ....[132]....
        /*2a4c*/ 	.word	0xffffffff


	//   ....[133]....
        /*2a50*/ 	.word	0xffffffff


	//   ....[134]....
        /*2a54*/ 	.word	0xffffffff


	//   ....[135]....
        /*2a58*/ 	.word	0xffffffff


	//   ....[136]....
        /*2a5c*/ 	.word	0xffffffff


	//   ....[137]....
        /*2a60*/ 	.word	0xffffffff


	//   ....[138]....
        /*2a64*/ 	.word	0xffffffff


	//   ....[139]....
        /*2a68*/ 	.word	0xffffffff


	//   ....[140]....
        /*2a6c*/ 	.word	0xffffffff


	//   ....[141]....
        /*2a70*/ 	.word	0xffffffff


	//   ....[142]....
        /*2a74*/ 	.word	0xffffffff


	//   ....[143]....
        /*2a78*/ 	.word	0xffffffff


	//   ....[144]....
        /*2a7c*/ 	.word	0xffffffff


	//   ....[145]....
        /*2a80*/ 	.word	0xffffffff


	//   ....[146]....
        /*2a84*/ 	.word	0xffffffff


	//   ....[147]....
        /*2a88*/ 	.word	0xffffffff


	//   ....[148]....
        /*2a8c*/ 	.word	0xffffffff


	//   ....[149]....
        /*2a90*/ 	.word	0xffffffff


	//   ....[150]....
        /*2a94*/ 	.word	0xffffffff


	//   ....[151]....
        /*2a98*/ 	.word	0xffffffff


	//   ....[152]....
        /*2a9c*/ 	.word	0xffffffff


	//   ....[153]....
        /*2aa0*/ 	.word	0xffffffff


	//   ....[154]....
        /*2aa4*/ 	.word	0xffffffff


	//   ....[155]....
        /*2aa8*/ 	.word	0xffffffff


	//   ....[156]....
        /*2aac*/ 	.word	0xffffffff


	//   ....[157]....
        /*2ab0*/ 	.word	0xffffffff


	//   ....[158]....
        /*2ab4*/ 	.word	0xffffffff


	//   ....[159]....
        /*2ab8*/ 	.word	0xffffffff


	//   ....[160]....
        /*2abc*/ 	.word	0xffffffff


	//   ....[161]....
        /*2ac0*/ 	.word	0xffffffff


	//   ....[162]....
        /*2ac4*/ 	.word	0xffffffff


	//   ....[163]....
        /*2ac8*/ 	.word	0xffffffff


	//   ....[164]....
        /*2acc*/ 	.word	0xffffffff


	//   ....[165]....
        /*2ad0*/ 	.word	0xffffffff


	//   ....[166]....
        /*2ad4*/ 	.word	0xffffffff


	//   ....[167]....
        /*2ad8*/ 	.word	0xffffffff


	//   ....[168]....
        /*2adc*/ 	.word	0xffffffff


	//   ....[169]....
        /*2ae0*/ 	.word	0xffffffff


	//   ....[170]....
        /*2ae4*/ 	.word	0xffffffff


	//   ....[171]....
        /*2ae8*/ 	.word	0xffffffff


	//   ....[172]....
        /*2aec*/ 	.word	0xffffffff


	//   ....[173]....
        /*2af0*/ 	.word	0xffffffff


	//   ....[174]....
        /*2af4*/ 	.word	0xffffffff


	//   ....[175]....
        /*2af8*/ 	.word	0xffffffff


	//   ....[176]....
        /*2afc*/ 	.word	0xffffffff


	//   ....[177]....
        /*2b00*/ 	.word	0xffffffff


	//   ....[178]....
        /*2b04*/ 	.word	0xffffffff


	//   ....[179]....
        /*2b08*/ 	.word	0xffffffff


	//   ....[180]....
        /*2b0c*/ 	.word	0xffffffff


	//   ....[181]....
        /*2b10*/ 	.word	0xffffffff


	//   ....[182]....
        /*2b14*/ 	.word	0xffffffff


	//   ....[183]....
        /*2b18*/ 	.word	0xffffffff


	//   ....[184]....
        /*2b1c*/ 	.word	0xffffffff


	//   ....[185]....
        /*2b20*/ 	.word	0xffffffff


	//   ....[186]....
        /*2b24*/ 	.word	0xffffffff


	//   ....[187]....
        /*2b28*/ 	.word	0xffffffff


	//   ....[188]....
        /*2b2c*/ 	.word	0xffffffff


	//   ....[189]....
        /*2b30*/ 	.word	0xffffffff


	//   ....[190]....
        /*2b34*/ 	.word	0xffffffff


	//   ....[191]....
        /*2b38*/ 	.word	0xffffffff


	//   ....[192]....
        /*2b3c*/ 	.word	0xffffffff


	//   ....[193]....
        /*2b40*/ 	.word	0xffffffff


	//   ....[194]....
        /*2b44*/ 	.word	0xffffffff


	//   ....[195]....
        /*2b48*/ 	.word	0xffffffff


	//   ....[196]....
        /*2b4c*/ 	.word	0xffffffff


	//   ....[197]....
        /*2b50*/ 	.word	0xffffffff


	//   ....[198]....
        /*2b54*/ 	.word	0xffffffff


	//   ....[199]....
        /*2b58*/ 	.word	0xffffffff


	//   ....[200]....
        /*2b5c*/ 	.word	0xffffffff


	//   ....[201]....
        /*2b60*/ 	.word	0xffffffff


	//   ....[202]....
        /*2b64*/ 	.word	0xffffffff


	//   ....[203]....
        /*2b68*/ 	.word	0xffffffff


	//   ....[204]....
        /*2b6c*/ 	.word	0xffffffff


	//   ....[205]....
        /*2b70*/ 	.word	0xffffffff


	//   ....[206]....
        /*2b74*/ 	.word	0xffffffff


	//   ....[207]....
        /*2b78*/ 	.word	0xffffffff


	//   ....[208]....
        /*2b7c*/ 	.word	0xffffffff


	//   ....[209]....
        /*2b80*/ 	.word	0xffffffff


	//   ....[210]....
        /*2b84*/ 	.word	0xffffffff


	//   ....[211]....
        /*2b88*/ 	.word	0xffffffff


	//   ....[212]....
        /*2b8c*/ 	.word	0xffffffff


	//   ....[213]....
        /*2b90*/ 	.word	0xffffffff


	//   ....[214]....
        /*2b94*/ 	.word	0xffffffff


	//   ....[215]....
        /*2b98*/ 	.word	0xffffffff


	//   ....[216]....
        /*2b9c*/ 	.word	0xffffffff


	//   ....[217]....
        /*2ba0*/ 	.word	0xffffffff


	//   ....[218]....
        /*2ba4*/ 	.word	0xffffffff


	//   ....[219]....
        /*2ba8*/ 	.word	0xffffffff


	//   ....[220]....
        /*2bac*/ 	.word	0xffffffff


	//   ....[221]....
        /*2bb0*/ 	.word	0xffffffff


	//   ....[222]....
        /*2bb4*/ 	.word	0xffffffff


	//   ....[223]....
        /*2bb8*/ 	.word	0xffffffff


	//   ....[224]....
        /*2bbc*/ 	.word	0xffffffff


	//   ....[225]....
        /*2bc0*/ 	.word	0xffffffff


	//   ....[226]....
        /*2bc4*/ 	.word	0xffffffff


	//   ....[227]....
        /*2bc8*/ 	.word	0xffffffff


	//   ....[228]....
        /*2bcc*/ 	.word	0xffffffff


	//   ....[229]....
        /*2bd0*/ 	.word	0xffffffff


	//   ....[230]....
        /*2bd4*/ 	.word	0xffffffff


	//   ....[231]....
        /*2bd8*/ 	.word	0xffffffff


	//   ....[232]....
        /*2bdc*/ 	.word	0xffffffff


	//   ....[233]....
        /*2be0*/ 	.word	0xffffffff


	//   ....[234]....
        /*2be4*/ 	.word	0xffffffff


	//   ....[235]....
        /*2be8*/ 	.word	0xffffffff


	//   ....[236]....
        /*2bec*/ 	.word	0xffffffff


	//   ....[237]....
        /*2bf0*/ 	.word	0xffffffff


	//   ....[238]....
        /*2bf4*/ 	.word	0xffffffff


	//   ....[239]....
        /*2bf8*/ 	.word	0xffffffff


	//   ....[240]....
        /*2bfc*/ 	.word	0xffffffff


	//   ....[241]....
        /*2c00*/ 	.word	0xffffffff


	//   ....[242]....
        /*2c04*/ 	.word	0xffffffff


	//   ....[243]....
        /*2c08*/ 	.word	0xffffffff


	//   ....[244]....
        /*2c0c*/ 	.word	0xffffffff


	//   ....[245]....
        /*2c10*/ 	.word	0xffffffff


	//   ....[246]....
        /*2c14*/ 	.word	0xffffffff


	//   ....[247]....
        /*2c18*/ 	.word	0xffffffff


	//   ....[248]....
        /*2c1c*/ 	.word	0xffffffff


	//   ....[249]....
        /*2c20*/ 	.word	0xffffffff


	//   ....[250]....
        /*2c24*/ 	.word	0xffffffff


	//   ....[251]....
        /*2c28*/ 	.word	0xffffffff


	//   ....[252]....
        /*2c2c*/ 	.word	0xffffffff


	//   ....[253]....
        /*2c30*/ 	.word	0xffffffff


	//   ....[254]....
        /*2c34*/ 	.word	0xffffffff


	//   ....[255]....
        /*2c38*/ 	.word	0xffffffff


	//   ....[0]....
        /*2c3c*/ 	.word	0xffffffff


	//   ....[1]....
        /*2c40*/ 	.word	0xffffffff


	//   ....[2]....
        /*2c44*/ 	.word	0xffffffff


	//   ....[3]....
        /*2c48*/ 	.word	0xffffffff


	//   ....[4]....
        /*2c4c*/ 	.word	0xffffffff


	//   ....[5]....
        /*2c50*/ 	.word	0xffffffff


	//   ....[6]....
        /*2c54*/ 	.word	0xffffffff


	//   ....[7]....
        /*2c58*/ 	.word	0xffffffff


	//   ....[8]....
        /*2c5c*/ 	.word	0xffffffff


	//   ....[9]....
        /*2c60*/ 	.word	0xffffffff


	//   ....[10]....
        /*2c64*/ 	.word	0xffffffff


	//   ....[11]....
        /*2c68*/ 	.word	0xffffffff


	//   ....[12]....
        /*2c6c*/ 	.word	0xffffffff


	//   ....[13]....
        /*2c70*/ 	.word	0xffffffff


	//   ....[14]....
        /*2c74*/ 	.word	0xffffffff


	//   ....[15]....
        /*2c78*/ 	.word	0xffffffff


	//   ....[16]....
        /*2c7c*/ 	.word	0xffffffff


	//   ....[17]....
        /*2c80*/ 	.word	0xffffffff


	//   ....[18]....
        /*2c84*/ 	.word	0xffffffff


	//   ....[19]....
        /*2c88*/ 	.word	0xffffffff


	//   ....[20]....
        /*2c8c*/ 	.word	0xffffffff


	//   ....[21]....
        /*2c90*/ 	.word	0xffffffff


	//   ....[22]....
        /*2c94*/ 	.word	0xffffffff


	//   ....[23]....
        /*2c98*/ 	.word	0xffffffff


	//   ....[24]....
        /*2c9c*/ 	.word	0xffffffff


	//   ....[25]....
        /*2ca0*/ 	.word	0xffffffff


	//   ....[26]....
        /*2ca4*/ 	.word	0xffffffff


	//   ....[27]....
        /*2ca8*/ 	.word	0xffffffff


	//   ....[28]....
        /*2cac*/ 	.word	0xffffffff


	//   ....[29]....
        /*2cb0*/ 	.word	0xffffffff


	//   ....[30]....
        /*2cb4*/ 	.word	0xffffffff


	//   ....[31]....
        /*2cb8*/ 	.word	0xffffffff


	//   ....[32]....
        /*2cbc*/ 	.word	0xffffffff


	//   ....[33]....
        /*2cc0*/ 	.word	0xffffffff


	//   ....[34]....
        /*2cc4*/ 	.word	0xffffffff


	//   ....[35]....
        /*2cc8*/ 	.word	0xffffffff


	//   ....[36]....
        /*2ccc*/ 	.word	0xffffffff


	//   ....[37]....
        /*2cd0*/ 	.word	0xffffffff


	//   ....[38]....
        /*2cd4*/ 	.word	0xffffffff


	//   ....[39]....
        /*2cd8*/ 	.word	0xffffffff


	//   ....[40]....
        /*2cdc*/ 	.word	0xffffffff


	//   ....[41]....
        /*2ce0*/ 	.word	0xffffffff


	//   ....[42]....
        /*2ce4*/ 	.word	0xffffffff


	//   ....[43]....
        /*2ce8*/ 	.word	0xffffffff


	//   ....[44]....
        /*2cec*/ 	.word	0xffffffff


	//   ....[45]....
        /*2cf0*/ 	.word	0xffffffff


	//   ....[46]....
        /*2cf4*/ 	.word	0xffffffff


	//   ....[47]....
        /*2cf8*/ 	.word	0xffffffff


	//   ....[48]....
        /*2cfc*/ 	.word	0xffffffff


	//   ....[49]....
        /*2d00*/ 	.word	0xffffffff


	//   ....[50]....
        /*2d04*/ 	.word	0xffffffff


	//   ....[51]....
        /*2d08*/ 	.word	0xffffffff


	//   ....[52]....
        /*2d0c*/ 	.word	0xffffffff


	//   ....[53]....
        /*2d10*/ 	.word	0xffffffff


	//   ....[54]....
        /*2d14*/ 	.word	0xffffffff


	//   ....[55]....
        /*2d18*/ 	.word	0xffffffff


	//   ....[56]....
        /*2d1c*/ 	.word	0xffffffff


	//   ....[57]....
        /*2d20*/ 	.word	0xffffffff


	//   ....[58]....
        /*2d24*/ 	.word	0xffffffff


	//   ....[59]....
        /*2d28*/ 	.word	0xffffffff


	//   ....[60]....
        /*2d2c*/ 	.word	0xffffffff


	//   ....[61]....
        /*2d30*/ 	.word	0xffffffff


	//   ....[62]....
        /*2d34*/ 	.word	0xffffffff


	//   ....[63]....
        /*2d38*/ 	.word	0xffffffff


	//   ....[64]....
        /*2d3c*/ 	.word	0xffffffff


	//   ....[65]....
        /*2d40*/ 	.word	0xffffffff


	//   ....[66]....
        /*2d44*/ 	.word	0xffffffff


	//   ....[67]....
        /*2d48*/ 	.word	0xffffffff


	//   ....[68]....
        /*2d4c*/ 	.word	0xffffffff


	//   ....[69]....
        /*2d50*/ 	.word	0xffffffff


	//   ....[70]....
        /*2d54*/ 	.word	0xffffffff


	//   ....[71]....
        /*2d58*/ 	.word	0xffffffff


	//   ....[72]....
        /*2d5c*/ 	.word	0xffffffff


	//   ....[73]....
        /*2d60*/ 	.word	0xffffffff


	//   ....[74]....
        /*2d64*/ 	.word	0xffffffff


	//   ....[75]....
        /*2d68*/ 	.word	0xffffffff


	//   ....[76]....
        /*2d6c*/ 	.word	0xffffffff


	//   ....[77]....
        /*2d70*/ 	.word	0xffffffff


	//   ....[78]....
        /*2d74*/ 	.word	0xffffffff


	//   ....[79]....
        /*2d78*/ 	.word	0xffffffff


	//   ....[80]....
        /*2d7c*/ 	.word	0xffffffff


	//   ....[81]....
        /*2d80*/ 	.word	0xffffffff


	//   ....[82]....
        /*2d84*/ 	.word	0xffffffff


	//   ....[83]....
        /*2d88*/ 	.word	0xffffffff


	//   ....[84]....
        /*2d8c*/ 	.word	0xffffffff


	//   ....[85]....
        /*2d90*/ 	.word	0xffffffff


	//   ....[86]....
        /*2d94*/ 	.word	0xffffffff


	//   ....[87]....
        /*2d98*/ 	.word	0xffffffff


	//   ....[88]....
        /*2d9c*/ 	.word	0xffffffff


	//   ....[89]....
        /*2da0*/ 	.word	0xffffffff


	//   ....[90]....
        /*2da4*/ 	.word	0xffffffff


	//   ....[91]....
        /*2da8*/ 	.word	0xffffffff


	//   ....[92]....
        /*2dac*/ 	.word	0xffffffff


	//   ....[93]....
        /*2db0*/ 	.word	0xffffffff


	//   ....[94]....
        /*2db4*/ 	.word	0xffffffff


	//   ....[95]....
        /*2db8*/ 	.word	0xffffffff


	//   ....[96]....
        /*2dbc*/ 	.word	0xffffffff


	//   ....[97]....
        /*2dc0*/ 	.word	0xffffffff


	//   ....[98]....
        /*2dc4*/ 	.word	0xffffffff


	//   ....[99]....
        /*2dc8*/ 	.word	0xffffffff


	//   ....[100]....
        /*2dcc*/ 	.word	0xffffffff


	//   ....[101]....
        /*2dd0*/ 	.word	0xffffffff


	//   ....[102]....
        /*2dd4*/ 	.word	0xffffffff


	//   ....[103]....
        /*2dd8*/ 	.word	0xffffffff


	//   ....[104]....
        /*2ddc*/ 	.word	0xffffffff


	//   ....[105]....
        /*2de0*/ 	.word	0xffffffff


	//   ....[106]....
        /*2de4*/ 	.word	0xffffffff


	//   ....[107]....
        /*2de8*/ 	.word	0xffffffff


	//   ....[108]....
        /*2dec*/ 	.word	0xffffffff


	//   ....[109]....
        /*2df0*/ 	.word	0xffffffff


	//   ....[110]....
        /*2df4*/ 	.word	0xffffffff


	//   ....[111]....
        /*2df8*/ 	.word	0xffffffff


	//   ....[112]....
        /*2dfc*/ 	.word	0xffffffff


	//   ....[113]....
        /*2e00*/ 	.word	0xffffffff


	//   ....[114]....
        /*2e04*/ 	.word	0xffffffff


	//   ....[115]....
        /*2e08*/ 	.word	0xffffffff


	//   ....[116]....
        /*2e0c*/ 	.word	0xffffffff


	//   ....[117]....
        /*2e10*/ 	.word	0xffffffff


	//   ....[118]....
        /*2e14*/ 	.word	0xffffffff


	//   ....[119]....
        /*2e18*/ 	.word	0xffffffff


	//   ....[120]....
        /*2e1c*/ 	.word	0xffffffff


	//   ....[121]....
        /*2e20*/ 	.word	0xffffffff


	//   ....[122]....
        /*2e24*/ 	.word	0xffffffff


	//   ....[123]....
        /*2e28*/ 	.word	0xffffffff


	//   ....[124]....
        /*2e2c*/ 	.word	0xffffffff


	//   ....[125]....
        /*2e30*/ 	.word	0xffffffff


	//   ....[126]....
        /*2e34*/ 	.word	0xffffffff


	//   ....[127]....
        /*2e38*/ 	.word	0xffffffff


	//   ....[128]....
        /*2e3c*/ 	.word	0xffffffff


	//   ....[129]....
        /*2e40*/ 	.word	0xffffffff


	//   ....[130]....
        /*2e44*/ 	.word	0xffffffff


	//   ....[131]....
        /*2e48*/ 	.word	0xffffffff


	//   ....[132]....
        /*2e4c*/ 	.word	0xffffffff


	//   ....[133]....
        /*2e50*/ 	.word	0xffffffff


	//   ....[134]....
        /*2e54*/ 	.word	0xffffffff


	//   ....[135]....
        /*2e58*/ 	.word	0xffffffff


	//   ....[136]....
        /*2e5c*/ 	.word	0xffffffff


	//   ....[137]....
        /*2e60*/ 	.word	0xffffffff


	//   ....[138]....
        /*2e64*/ 	.word	0xffffffff


	//   ....[139]....
        /*2e68*/ 	.word	0xffffffff


	//   ....[140]....
        /*2e6c*/ 	.word	0xffffffff


	//   ....[141]....
        /*2e70*/ 	.word	0xffffffff


	//   ....[142]....
        /*2e74*/ 	.word	0xffffffff


	//   ....[143]....
        /*2e78*/ 	.word	0xffffffff


	//   ....[144]....
        /*2e7c*/ 	.word	0xffffffff


	//   ....[145]....
        /*2e80*/ 	.word	0xffffffff


	//   ....[146]....
        /*2e84*/ 	.word	0xffffffff


	//   ....[147]....
        /*2e88*/ 	.word	0xffffffff


	//   ....[148]....
        /*2e8c*/ 	.word	0xffffffff


	//   ....[149]....
        /*2e90*/ 	.word	0xffffffff


	//   ....[150]....
        /*2e94*/ 	.word	0xffffffff


	//   ....[151]....
        /*2e98*/ 	.word	0xffffffff


	//   ....[152]....
        /*2e9c*/ 	.word	0xffffffff


	//   ....[153]....
        /*2ea0*/ 	.word	0xffffffff


	//   ....[154]....
        /*2ea4*/ 	.word	0xffffffff


	//   ....[155]....
        /*2ea8*/ 	.word	0xffffffff


	//   ....[156]....
        /*2eac*/ 	.word	0xffffffff


	//   ....[157]....
        /*2eb0*/ 	.word	0xffffffff


	//   ....[158]....
        /*2eb4*/ 	.word	0xffffffff


	//   ....[159]....
        /*2eb8*/ 	.word	0xffffffff


	//   ....[160]....
        /*2ebc*/ 	.word	0xffffffff


	//   ....[161]....
        /*2ec0*/ 	.word	0xffffffff


	//   ....[162]....
        /*2ec4*/ 	.word	0xffffffff


	//   ....[163]....
        /*2ec8*/ 	.word	0xffffffff


	//   ....[164]....
        /*2ecc*/ 	.word	0xffffffff


	//   ....[165]....
        /*2ed0*/ 	.word	0xffffffff


	//   ....[166]....
        /*2ed4*/ 	.word	0xffffffff


	//   ....[167]....
        /*2ed8*/ 	.word	0xffffffff


	//   ....[168]....
        /*2edc*/ 	.word	0xffffffff


	//   ....[169]....
        /*2ee0*/ 	.word	0xffffffff


	//   ....[170]....
        /*2ee4*/ 	.word	0xffffffff


	//   ....[171]....
        /*2ee8*/ 	.word	0xffffffff


	//   ....[172]....
        /*2eec*/ 	.word	0xffffffff


	//   ....[173]....
        /*2ef0*/ 	.word	0xffffffff


	//   ....[174]....
        /*2ef4*/ 	.word	0xffffffff


	//   ....[175]....
        /*2ef8*/ 	.word	0xffffffff


	//   ....[176]....
        /*2efc*/ 	.word	0xffffffff


	//   ....[177]....
        /*2f00*/ 	.word	0xffffffff


	//   ....[178]....
        /*2f04*/ 	.word	0xffffffff


	//   ....[179]....
        /*2f08*/ 	.word	0xffffffff


	//   ....[180]....
        /*2f0c*/ 	.word	0xffffffff


	//   ....[181]....
        /*2f10*/ 	.word	0xffffffff


	//   ....[182]....
        /*2f14*/ 	.word	0xffffffff


	//   ....[183]....
        /*2f18*/ 	.word	0xffffffff


	//   ....[184]....
        /*2f1c*/ 	.word	0xffffffff


	//   ....[185]....
        /*2f20*/ 	.word	0xffffffff


	//   ....[186]....
        /*2f24*/ 	.word	0xffffffff


	//   ....[187]....
        /*2f28*/ 	.word	0xffffffff


	//   ....[188]....
        /*2f2c*/ 	.word	0xffffffff


	//   ....[189]....
        /*2f30*/ 	.word	0xffffffff


	//   ....[190]....
        /*2f34*/ 	.word	0xffffffff


	//   ....[191]....
        /*2f38*/ 	.word	0xffffffff


	//   ....[192]....
        /*2f3c*/ 	.word	0xffffffff


	//   ....[193]....
        /*2f40*/ 	.word	0xffffffff


	//   ....[194]....
        /*2f44*/ 	.word	0xffffffff


	//   ....[195]....
        /*2f48*/ 	.word	0xffffffff


	//   ....[196]....
        /*2f4c*/ 	.word	0xffffffff


	//   ....[197]....
        /*2f50*/ 	.word	0xffffffff


	//   ....[198]....
        /*2f54*/ 	.word	0xffffffff


	//   ....[199]....
        /*2f58*/ 	.word	0xffffffff


	//   ....[200]....
        /*2f5c*/ 	.word	0xffffffff


	//   ....[201]....
        /*2f60*/ 	.word	0xffffffff


	//   ....[202]....
        /*2f64*/ 	.word	0xffffffff


	//   ....[203]....
        /*2f68*/ 	.word	0xffffffff


	//   ....[204]....
        /*2f6c*/ 	.word	0xffffffff


	//   ....[205]....
        /*2f70*/ 	.word	0xffffffff


	//   ....[206]....
        /*2f74*/ 	.word	0xffffffff


	//   ....[207]....
        /*2f78*/ 	.word	0xffffffff


	//   ....[208]....
        /*2f7c*/ 	.word	0xffffffff


	//   ....[209]....
        /*2f80*/ 	.word	0xffffffff


	//   ....[210]....
        /*2f84*/ 	.word	0xffffffff


	//   ....[211]....
        /*2f88*/ 	.word	0xffffffff


	//   ....[212]....
        /*2f8c*/ 	.word	0xffffffff


	//   ....[213]....
        /*2f90*/ 	.word	0xffffffff


	//   ....[214]....
        /*2f94*/ 	.word	0xffffffff


	//   ....[215]....
        /*2f98*/ 	.word	0xffffffff


	//   ....[216]....
        /*2f9c*/ 	.word	0xffffffff


	//   ....[217]....
        /*2fa0*/ 	.word	0xffffffff


	//   ....[218]....
        /*2fa4*/ 	.word	0xffffffff


	//   ....[219]....
        /*2fa8*/ 	.word	0xffffffff


	//   ....[220]....
        /*2fac*/ 	.word	0xffffffff


	//   ....[221]....
        /*2fb0*/ 	.word	0xffffffff


	//   ....[222]....
        /*2fb4*/ 	.word	0xffffffff


	//   ....[223]....
        /*2fb8*/ 	.word	0xffffffff


	//   ....[224]....
        /*2fbc*/ 	.word	0xffffffff


	//   ....[225]....
        /*2fc0*/ 	.word	0xffffffff


	//   ....[226]....
        /*2fc4*/ 	.word	0xffffffff


	//   ....[227]....
        /*2fc8*/ 	.word	0xffffffff


	//   ....[228]....
        /*2fcc*/ 	.word	0xffffffff


	//   ....[229]....
        /*2fd0*/ 	.word	0xffffffff


	//   ....[230]....
        /*2fd4*/ 	.word	0xffffffff


	//   ....[231]....
        /*2fd8*/ 	.word	0xffffffff


	//   ....[232]....
        /*2fdc*/ 	.word	0xffffffff


	//   ....[233]....
        /*2fe0*/ 	.word	0xffffffff


	//   ....[234]....
        /*2fe4*/ 	.word	0xffffffff


	//   ....[235]....
        /*2fe8*/ 	.word	0xffffffff


	//   ....[236]....
        /*2fec*/ 	.word	0xffffffff


	//   ....[237]....
        /*2ff0*/ 	.word	0xffffffff


	//   ....[238]....
        /*2ff4*/ 	.word	0xffffffff


	//   ....[239]....
        /*2ff8*/ 	.word	0xffffffff


	//   ....[240]....
        /*2ffc*/ 	.word	0xffffffff


	//   ....[241]....
        /*3000*/ 	.word	0xffffffff


	//   ....[242]....
        /*3004*/ 	.word	0xffffffff


	//   ....[243]....
        /*3008*/ 	.word	0xffffffff


	//   ....[244]....
        /*300c*/ 	.word	0xffffffff


	//   ....[245]....
        /*3010*/ 	.word	0xffffffff


	//   ....[246]....
        /*3014*/ 	.word	0xffffffff


	//   ....[247]....
        /*3018*/ 	.word	0xffffffff


	//   ....[248]....
        /*301c*/ 	.word	0xffffffff


	//   ....[249]....
        /*3020*/ 	.word	0xffffffff


	//   ....[250]....
        /*3024*/ 	.word	0xffffffff


	//   ....[251]....
        /*3028*/ 	.word	0xffffffff


	//   ....[252]....
        /*302c*/ 	.word	0xffffffff


	//   ....[253]....
        /*3030*/ 	.word	0xffffffff


	//   ....[254]....
        /*3034*/ 	.word	0xffffffff


	//   ....[255]....
        /*3038*/ 	.word	0xffffffff


	//   ....[0]....
        /*303c*/ 	.word	0xffffffff


	//   ....[1]....
        /*3040*/ 	.word	0xffffffff


	//   ....[2]....
        /*3044*/ 	.word	0xffffffff


	//   ....[3]....
        /*3048*/ 	.word	0xffffffff


	//   ....[4]....
        /*304c*/ 	.word	0xffffffff


	//   ....[5]....
        /*3050*/ 	.word	0xffffffff


	//   ....[6]....
        /*3054*/ 	.word	0xffffffff


	//   ....[7]....
        /*3058*/ 	.word	0xffffffff


	//   ....[8]....
        /*305c*/ 	.word	0xffffffff


	//   ....[9]....
        /*3060*/ 	.word	0xffffffff


	//   ....[10]....
        /*3064*/ 	.word	0xffffffff


	//   ....[11]....
        /*3068*/ 	.word	0xffffffff


	//   ....[12]....
        /*306c*/ 	.word	0xffffffff


	//   ....[13]....
        /*3070*/ 	.word	0xffffffff


	//   ....[14]....
        /*3074*/ 	.word	0xffffffff


	//   ....[15]....
        /*3078*/ 	.word	0xffffffff


	//   ....[16]....
        /*307c*/ 	.word	0xffffffff


	//   ....[17]....
        /*3080*/ 	.word	0xffffffff


	//   ....[18]....
        /*3084*/ 	.word	0xffffffff


	//   ....[19]....
        /*3088*/ 	.word	0xffffffff


	//   ....[20]....
        /*308c*/ 	.word	0xffffffff


	//   ....[21]....
        /*3090*/ 	.word	0xffffffff


	//   ....[22]....
        /*3094*/ 	.word	0xffffffff


	//   ....[23]....
        /*3098*/ 	.word	0xffffffff


	//   ....[24]....
        /*309c*/ 	.word	0xffffffff


	//   ....[25]....
        /*30a0*/ 	.word	0xffffffff


	//   ....[26]....
        /*30a4*/ 	.word	0xffffffff


	//   ....[27]....
        /*30a8*/ 	.word	0xffffffff


	//   ....[28]....
        /*30ac*/ 	.word	0xffffffff


	//   ....[29]....
        /*30b0*/ 	.word	0xffffffff


	//   ....[30]....
        /*30b4*/ 	.word	0xffffffff


	//   ....[31]....
        /*30b8*/ 	.word	0xffffffff


	//   ....[32]....
        /*30bc*/ 	.word	0xffffffff


	//   ....[33]....
        /*30c0*/ 	.word	0xffffffff


	//   ....[34]....
        /*30c4*/ 	.word	0xffffffff


	//   ....[35]....
        /*30c8*/ 	.word	0xffffffff


	//   ....[36]....
        /*30cc*/ 	.word	0xffffffff


	//   ....[37]....
        /*30d0*/ 	.word	0xffffffff


	//   ....[38]....
        /*30d4*/ 	.word	0xffffffff


	//   ....[39]....
        /*30d8*/ 	.word	0xffffffff


	//   ....[40]....
        /*30dc*/ 	.word	0xffffffff


	//   ....[41]....
        /*30e0*/ 	.word	0xffffffff


	//   ....[42]....
        /*30e4*/ 	.word	0xffffffff


	//   ....[43]....
        /*30e8*/ 	.word	0xffffffff


	//   ....[44]....
        /*30ec*/ 	.word	0xffffffff


	//   ....[45]....
        /*30f0*/ 	.word	0xffffffff


	//   ....[46]....
        /*30f4*/ 	.word	0xffffffff


	//   ....[47]....
        /*30f8*/ 	.word	0xffffffff


	//   ....[48]....
        /*30fc*/ 	.word	0xffffffff


	//   ....[49]....
        /*3100*/ 	.word	0xffffffff


	//   ....[50]....
        /*3104*/ 	.word	0xffffffff


	//   ....[51]....
        /*3108*/ 	.word	0xffffffff


	//   ....[52]....
        /*310c*/ 	.word	0xffffffff


	//   ....[53]....
        /*3110*/ 	.word	0xffffffff


	//   ....[54]....
        /*3114*/ 	.word	0xffffffff


	//   ....[55]....
        /*3118*/ 	.word	0xffffffff


	//   ....[56]....
        /*311c*/ 	.word	0xffffffff


	//   ....[57]....
        /*3120*/ 	.word	0xffffffff


	//   ....[58]....
        /*3124*/ 	.word	0xffffffff


	//   ....[59]....
        /*3128*/ 	.word	0xffffffff


	//   ....[60]....
        /*312c*/ 	.word	0xffffffff


	//   ....[61]....
        /*3130*/ 	.word	0xffffffff


	//   ....[62]....
        /*3134*/ 	.word	0xffffffff


	//   ....[63]....
        /*3138*/ 	.word	0xffffffff


	//   ....[64]....
        /*313c*/ 	.word	0xffffffff


	//   ....[65]....
        /*3140*/ 	.word	0xffffffff


	//   ....[66]....
        /*3144*/ 	.word	0xffffffff


	//   ....[67]....
        /*3148*/ 	.word	0xffffffff


	//   ....[68]....
        /*314c*/ 	.word	0xffffffff


	//   ....[69]....
        /*3150*/ 	.word	0xffffffff


	//   ....[70]....
        /*3154*/ 	.word	0xffffffff


	//   ....[71]....
        /*3158*/ 	.word	0xffffffff


	//   ....[72]....
        /*315c*/ 	.word	0xffffffff


	//   ....[73]....
        /*3160*/ 	.word	0xffffffff


	//   ....[74]....
        /*3164*/ 	.word	0xffffffff


	//   ....[75]....
        /*3168*/ 	.word	0xffffffff


	//   ....[76]....
        /*316c*/ 	.word	0xffffffff


	//   ....[77]....
        /*3170*/ 	.word	0xffffffff


	//   ....[78]....
        /*3174*/ 	.word	0xffffffff


	//   ....[79]....
        /*3178*/ 	.word	0xffffffff


	//   ....[80]....
        /*317c*/ 	.word	0xffffffff


	//   ....[81]....
        /*3180*/ 	.word	0xffffffff


	//   ....[82]....
        /*3184*/ 	.word	0xffffffff


	//   ....[83]....
        /*3188*/ 	.word	0xffffffff


	//   ....[84]....
        /*318c*/ 	.word	0xffffffff


	//   ....[85]....
        /*3190*/ 	.word	0xffffffff


	//   ....[86]....
        /*3194*/ 	.word	0xffffffff


	//   ....[87]....
        /*3198*/ 	.word	0xffffffff


	//   ....[88]....
        /*319c*/ 	.word	0xffffffff


	//   ....[89]....
        /*31a0*/ 	.word	0xffffffff


	//   ....[90]....
        /*31a4*/ 	.word	0xffffffff


	//   ....[91]....
        /*31a8*/ 	.word	0xffffffff


	//   ....[92]....
        /*31ac*/ 	.word	0xffffffff


	//   ....[93]....
        /*31b0*/ 	.word	0xffffffff


	//   ....[94]....
        /*31b4*/ 	.word	0xffffffff


	//   ....[95]....
        /*31b8*/ 	.word	0xffffffff


	//   ....[96]....
        /*31bc*/ 	.word	0xffffffff


	//   ....[97]....
        /*31c0*/ 	.word	0xffffffff


	//   ....[98]....
        /*31c4*/ 	.word	0xffffffff


	//   ....[99]....
        /*31c8*/ 	.word	0xffffffff


	//   ....[100]....
        /*31cc*/ 	.word	0xffffffff


	//   ....[101]....
        /*31d0*/ 	.word	0xffffffff


	//   ....[102]....
        /*31d4*/ 	.word	0xffffffff


	//   ....[103]....
        /*31d8*/ 	.word	0xffffffff


	//   ....[104]....
        /*31dc*/ 	.word	0xffffffff


	//   ....[105]....
        /*31e0*/ 	.word	0xffffffff


	//   ....[106]....
        /*31e4*/ 	.word	0xffffffff


	//   ....[107]....
        /*31e8*/ 	.word	0xffffffff


	//   ....[108]....
        /*31ec*/ 	.word	0xffffffff


	//   ....[109]....
        /*31f0*/ 	.word	0xffffffff


	//   ....[110]....
        /*31f4*/ 	.word	0xffffffff


	//   ....[111]....
        /*31f8*/ 	.word	0xffffffff


	//   ....[112]....
        /*31fc*/ 	.word	0xffffffff


	//   ....[113]....
        /*3200*/ 	.word	0xffffffff


	//   ....[114]....
        /*3204*/ 	.word	0xffffffff


	//   ....[115]....
        /*3208*/ 	.word	0xffffffff


	//   ....[116]....
        /*320c*/ 	.word	0xffffffff


	//   ....[117]....
        /*3210*/ 	.word	0xffffffff


	//   ....[118]....
        /*3214*/ 	.word	0xffffffff


	//   ....[119]....
        /*3218*/ 	.word	0xffffffff


	//   ....[120]....
        /*321c*/ 	.word	0xffffffff


	//   ....[121]....
        /*3220*/ 	.word	0xffffffff


	//   ....[122]....
        /*3224*/ 	.word	0xffffffff


	//   ....[123]....
        /*3228*/ 	.word	0xffffffff


	//   ....[124]....
        /*322c*/ 	.word	0xffffffff


	//   ....[125]....
        /*3230*/ 	.word	0xffffffff


	//   ....[126]....
        /*3234*/ 	.word	0xffffffff


	//   ....[127]....
        /*3238*/ 	.word	0xffffffff


	//   ....[128]....
        /*323c*/ 	.word	0xffffffff


	//   ....[129]....
        /*3240*/ 	.word	0xffffffff


	//   ....[130]....
        /*3244*/ 	.word	0xffffffff


	//   ....[131]....
        /*3248*/ 	.word	0xffffffff


	//   ....[132]....
        /*324c*/ 	.word	0xffffffff


	//   ....[133]....
        /*3250*/ 	.word	0xffffffff


	//   ....[134]....
        /*3254*/ 	.word	0xffffffff


	//   ....[135]....
        /*3258*/ 	.word	0xffffffff


	//   ....[136]....
        /*325c*/ 	.word	0xffffffff


	//   ....[137]....
        /*3260*/ 	.word	0xffffffff


	//   ....[138]....
        /*3264*/ 	.word	0xffffffff


	//   ....[139]....
        /*3268*/ 	.word	0xffffffff


	//   ....[140]....
        /*326c*/ 	.word	0xffffffff


	//   ....[141]....
        /*3270*/ 	.word	0xffffffff


	//   ....[142]....
        /*3274*/ 	.word	0xffffffff


	//   ....[143]....
        /*3278*/ 	.word	0xffffffff


	//   ....[144]....
        /*327c*/ 	.word	0xffffffff


	//   ....[145]....
        /*3280*/ 	.word	0xffffffff


	//   ....[146]....
        /*3284*/ 	.word	0xffffffff


	//   ....[147]....
        /*3288*/ 	.word	0xffffffff


	//   ....[148]....
        /*328c*/ 	.word	0xffffffff


	//   ....[149]....
        /*3290*/ 	.word	0xffffffff


	//   ....[150]....
        /*3294*/ 	.word	0xffffffff


	//   ....[151]....
        /*3298*/ 	.word	0xffffffff


	//   ....[152]....
        /*329c*/ 	.word	0xffffffff


	//   ....[153]....
        /*32a0*/ 	.word	0xffffffff


	//   ....[154]....
        /*32a4*/ 	.word	0xffffffff


	//   ....[155]....
        /*32a8*/ 	.word	0xffffffff


	//   ....[156]....
        /*32ac*/ 	.word	0xffffffff


	//   ....[157]....
        /*32b0*/ 	.word	0xffffffff


	//   ....[158]....
        /*32b4*/ 	.word	0xffffffff


	//   ....[159]....
        /*32b8*/ 	.word	0xffffffff


	//   ....[160]....
        /*32bc*/ 	.word	0xffffffff


	//   ....[161]....
        /*32c0*/ 	.word	0xffffffff


	//   ....[162]....
        /*32c4*/ 	.word	0xffffffff


	//   ....[163]....
        /*32c8*/ 	.word	0xffffffff


	//   ....[164]....
        /*32cc*/ 	.word	0xffffffff


	//   ....[165]....
        /*32d0*/ 	.word	0xffffffff


	//   ....[166]....
        /*32d4*/ 	.word	0xffffffff


	//   ....[167]....
        /*32d8*/ 	.word	0xffffffff


	//   ....[168]....
        /*32dc*/ 	.word	0xffffffff


	//   ....[169]....
        /*32e0*/ 	.word	0xffffffff


	//   ....[170]....
        /*32e4*/ 	.word	0xffffffff


	//   ....[171]....
        /*32e8*/ 	.word	0xffffffff


	//   ....[172]....
        /*32ec*/ 	.word	0xffffffff


	//   ....[173]....
        /*32f0*/ 	.word	0xffffffff


	//   ....[174]....
        /*32f4*/ 	.word	0xffffffff


	//   ....[175]....
        /*32f8*/ 	.word	0xffffffff


	//   ....[176]....
        /*32fc*/ 	.word	0xffffffff


	//   ....[177]....
        /*3300*/ 	.word	0xffffffff


	//   ....[178]....
        /*3304*/ 	.word	0xffffffff


	//   ....[179]....
        /*3308*/ 	.word	0xffffffff


	//   ....[180]....
        /*330c*/ 	.word	0xffffffff


	//   ....[181]....
        /*3310*/ 	.word	0xffffffff


	//   ....[182]....
        /*3314*/ 	.word	0xffffffff


	//   ....[183]....
        /*3318*/ 	.word	0xffffffff


	//   ....[184]....
        /*331c*/ 	.word	0xffffffff


	//   ....[185]....
        /*3320*/ 	.word	0xffffffff


	//   ....[186]....
        /*3324*/ 	.word	0xffffffff


	//   ....[187]....
        /*3328*/ 	.word	0xffffffff


	//   ....[188]....
        /*332c*/ 	.word	0xffffffff


	//   ....[189]....
        /*3330*/ 	.word	0xffffffff


	//   ....[190]....
        /*3334*/ 	.word	0xffffffff


	//   ....[191]....
        /*3338*/ 	.word	0xffffffff


	//   ....[192]....
        /*333c*/ 	.word	0xffffffff


	//   ....[193]....
        /*3340*/ 	.word	0xffffffff


	//   ....[194]....
        /*3344*/ 	.word	0xffffffff


	//   ....[195]....
        /*3348*/ 	.word	0xffffffff


	//   ....[196]....
        /*334c*/ 	.word	0xffffffff


	//   ....[197]....
        /*3350*/ 	.word	0xffffffff


	//   ....[198]....
        /*3354*/ 	.word	0xffffffff


	//   ....[199]....
        /*3358*/ 	.word	0xffffffff


	//   ....[200]....
        /*335c*/ 	.word	0xffffffff


	//   ....[201]....
        /*3360*/ 	.word	0xffffffff


	//   ....[202]....
        /*3364*/ 	.word	0xffffffff


	//   ....[203]....
        /*3368*/ 	.word	0xffffffff


	//   ....[204]....
        /*336c*/ 	.word	0xffffffff


	//   ....[205]....
        /*3370*/ 	.word	0xffffffff


	//   ....[206]....
        /*3374*/ 	.word	0xffffffff


	//   ....[207]....
        /*3378*/ 	.word	0xffffffff


	//   ....[208]....
        /*337c*/ 	.word	0xffffffff


	//   ....[209]....
        /*3380*/ 	.word	0xffffffff


	//   ....[210]....
        /*3384*/ 	.word	0xffffffff


	//   ....[211]....
        /*3388*/ 	.word	0xffffffff


	//   ....[212]....
        /*338c*/ 	.word	0xffffffff


	//   ....[213]....
        /*3390*/ 	.word	0xffffffff


	//   ....[214]....
        /*3394*/ 	.word	0xffffffff


	//   ....[215]....
        /*3398*/ 	.word	0xffffffff


	//   ....[216]....
        /*339c*/ 	.word	0xffffffff


	//   ....[217]....
        /*33a0*/ 	.word	0xffffffff


	//   ....[218]....
        /*33a4*/ 	.word	0xffffffff


	//   ....[219]....
        /*33a8*/ 	.word	0xffffffff


	//   ....[220]....
        /*33ac*/ 	.word	0xffffffff


	//   ....[221]....
        /*33b0*/ 	.word	0xffffffff


	//   ....[222]....
        /*33b4*/ 	.word	0xffffffff


	//   ....[223]....
        /*33b8*/ 	.word	0xffffffff


	//   ....[224]....
        /*33bc*/ 	.word	0xffffffff


	//   ....[225]....
        /*33c0*/ 	.word	0xffffffff


	//   ....[226]....
        /*33c4*/ 	.word	0xffffffff


	//   ....[227]....
        /*33c8*/ 	.word	0xffffffff


	//   ....[228]....
        /*33cc*/ 	.word	0xffffffff


	//   ....[229]....
        /*33d0*/ 	.word	0xffffffff


	//   ....[230]....
        /*33d4*/ 	.word	0xffffffff


	//   ....[231]....
        /*33d8*/ 	.word	0xffffffff


	//   ....[232]....
        /*33dc*/ 	.word	0xffffffff


	//   ....[233]....
        /*33e0*/ 	.word	0xffffffff


	//   ....[234]....
        /*33e4*/ 	.word	0xffffffff


	//   ....[235]....
        /*33e8*/ 	.word	0xffffffff


	//   ....[236]....
        /*33ec*/ 	.word	0xffffffff


	//   ....[237]....
        /*33f0*/ 	.word	0xffffffff


	//   ....[238]....
        /*33f4*/ 	.word	0xffffffff


	//   ....[239]....
        /*33f8*/ 	.word	0xffffffff


	//   ....[240]....
        /*33fc*/ 	.word	0xffffffff


	//   ....[241]....
        /*3400*/ 	.word	0xffffffff


	//   ....[242]....
        /*3404*/ 	.word	0xffffffff


	//   ....[243]....
        /*3408*/ 	.word	0xffffffff


	//   ....[244]....
        /*340c*/ 	.word	0xffffffff


	//   ....[245]....
        /*3410*/ 	.word	0xffffffff


	//   ....[246]....
        /*3414*/ 	.word	0xffffffff


	//   ....[247]....
        /*3418*/ 	.word	0xffffffff


	//   ....[248]....
        /*341c*/ 	.word	0xffffffff


	//   ....[249]....
        /*3420*/ 	.word	0xffffffff


	//   ....[250]....
        /*3424*/ 	.word	0xffffffff


	//   ....[251]....
        /*3428*/ 	.word	0xffffffff


	//   ....[252]....
        /*342c*/ 	.word	0xffffffff


	//   ....[253]....
        /*3430*/ 	.word	0xffffffff


	//   ....[254]....
        /*3434*/ 	.word	0xffffffff


	//   ....[255]....
        /*3438*/ 	.word	0xffffffff


	//   ....[0]....
        /*343c*/ 	.word	0xffffffff


	//   ....[1]....
        /*3440*/ 	.word	0xffffffff


	//   ....[2]....
        /*3444*/ 	.word	0xffffffff


	//   ....[3]....
        /*3448*/ 	.word	0xffffffff


	//   ....[4]....
        /*344c*/ 	.word	0xffffffff


	//   ....[5]....
        /*3450*/ 	.word	0xffffffff


	//   ....[6]....
        /*3454*/ 	.word	0xffffffff


	//   ....[7]....
        /*3458*/ 	.word	0xffffffff


	//   ....[8]....
        /*345c*/ 	.word	0xffffffff


	//   ....[9]....
        /*3460*/ 	.word	0xffffffff


	//   ....[10]....
        /*3464*/ 	.word	0xffffffff


	//   ....[11]....
        /*3468*/ 	.word	0xffffffff


	//   ....[12]....
        /*346c*/ 	.word	0xffffffff


	//   ....[13]....
        /*3470*/ 	.word	0xffffffff


	//   ....[14]....
        /*3474*/ 	.word	0xffffffff


	//   ....[15]....
        /*3478*/ 	.word	0xffffffff


	//   ....[16]....
        /*347c*/ 	.word	0xffffffff


	//   ....[17]....
        /*3480*/ 	.word	0xffffffff


	//   ....[18]....
        /*3484*/ 	.word	0xffffffff


	//   ....[19]....
        /*3488*/ 	.word	0xffffffff


	//   ....[20]....
        /*348c*/ 	.word	0xffffffff


	//   ....[21]....
        /*3490*/ 	.word	0xffffffff


	//   ....[22]....
        /*3494*/ 	.word	0xffffffff


	//   ....[23]....
        /*3498*/ 	.word	0xffffffff


	//   ....[24]....
        /*349c*/ 	.word	0xffffffff


	//   ....[25]....
        /*34a0*/ 	.word	0xffffffff


	//   ....[26]....
        /*34a4*/ 	.word	0xffffffff


	//   ....[27]....
        /*34a8*/ 	.word	0xffffffff


	//   ....[28]....
        /*34ac*/ 	.word	0xffffffff


	//   ....[29]....
        /*34b0*/ 	.word	0xffffffff


	//   ....[30]....
        /*34b4*/ 	.word	0xffffffff


	//   ....[31]....
        /*34b8*/ 	.word	0xffffffff


	//   ....[32]....
        /*34bc*/ 	.word	0xffffffff


	//   ....[33]....
        /*34c0*/ 	.word	0xffffffff


	//   ....[34]....
        /*34c4*/ 	.word	0xffffffff


	//   ....[35]....
        /*34c8*/ 	.word	0xffffffff


	//   ....[36]....
        /*34cc*/ 	.word	0xffffffff


	//   ....[37]....
        /*34d0*/ 	.word	0xffffffff


	//   ....[38]....
        /*34d4*/ 	.word	0xffffffff


	//   ....[39]....
        /*34d8*/ 	.word	0xffffffff


	//   ....[40]....
        /*34dc*/ 	.word	0xffffffff


	//   ....[41]....
        /*34e0*/ 	.word	0xffffffff


	//   ....[42]....
        /*34e4*/ 	.word	0xffffffff


	//   ....[43]....
        /*34e8*/ 	.word	0xffffffff


	//   ....[44]....
        /*34ec*/ 	.word	0xffffffff


	//   ....[45]....
        /*34f0*/ 	.word	0xffffffff


	//   ....[46]....
        /*34f4*/ 	.word	0xffffffff


	//   ....[47]....
        /*34f8*/ 	.word	0xffffffff


	//   ....[48]....
        /*34fc*/ 	.word	0xffffffff


	//   ....[49]....
        /*3500*/ 	.word	0xffffffff


	//   ....[50]....
        /*3504*/ 	.word	0xffffffff


	//   ....[51]....
        /*3508*/ 	.word	0xffffffff


	//   ....[52]....
        /*350c*/ 	.word	0xffffffff


	//   ....[53]....
        /*3510*/ 	.word	0xffffffff


	//   ....[54]....
        /*3514*/ 	.word	0xffffffff


	//   ....[55]....
        /*3518*/ 	.word	0xffffffff


	//   ....[56]....
        /*351c*/ 	.word	0xffffffff


	//   ....[57]....
        /*3520*/ 	.word	0xffffffff


	//   ....[58]....
        /*3524*/ 	.word	0xffffffff


	//   ....[59]....
        /*3528*/ 	.word	0xffffffff


	//   ....[60]....
        /*352c*/ 	.word	0xffffffff


	//   ....[61]....
        /*3530*/ 	.word	0xffffffff


	//   ....[62]....
        /*3534*/ 	.word	0xffffffff


	//   ....[63]....
        /*3538*/ 	.word	0xffffffff


	//   ....[64]....
        /*353c*/ 	.word	0xffffffff


	//   ....[65]....
        /*3540*/ 	.word	0xffffffff


	//   ....[66]....
        /*3544*/ 	.word	0xffffffff


	//   ....[67]....
        /*3548*/ 	.word	0xffffffff


	//   ....[68]....
        /*354c*/ 	.word	0xffffffff


	//   ....[69]....
        /*3550*/ 	.word	0xffffffff


	//   ....[70]....
        /*3554*/ 	.word	0xffffffff


	//   ....[71]....
        /*3558*/ 	.word	0xffffffff


	//   ....[72]....
        /*355c*/ 	.word	0xffffffff


	//   ....[73]....
        /*3560*/ 	.word	0xffffffff


	//   ....[74]....
        /*3564*/ 	.word	0xffffffff


	//   ....[75]....
        /*3568*/ 	.word	0xffffffff


	//   ....[76]....
        /*356c*/ 	.word	0xffffffff


	//   ....[77]....
        /*3570*/ 	.word	0xffffffff


	//   ....[78]....
        /*3574*/ 	.word	0xffffffff


	//   ....[79]....
        /*3578*/ 	.word	0xffffffff


	//   ....[80]....
        /*357c*/ 	.word	0xffffffff


	//   ....[81]....
        /*3580*/ 	.word	0xffffffff


	//   ....[82]....
        /*3584*/ 	.word	0xffffffff


	//   ....[83]....
        /*3588*/ 	.word	0xffffffff


	//   ....[84]....
        /*358c*/ 	.word	0xffffffff


	//   ....[85]....
        /*3590*/ 	.word	0xffffffff


	//   ....[86]....
        /*3594*/ 	.word	0xffffffff


	//   ....[87]....
        /*3598*/ 	.word	0xffffffff


	//   ....[88]....
        /*359c*/ 	.word	0xffffffff


	//   ....[89]....
        /*35a0*/ 	.word	0xffffffff


	//   ....[90]....
        /*35a4*/ 	.word	0xffffffff


	//   ....[91]....
        /*35a8*/ 	.word	0xffffffff


	//   ....[92]....
        /*35ac*/ 	.word	0xffffffff


	//   ....[93]....
        /*35b0*/ 	.word	0xffffffff


	//   ....[94]....
        /*35b4*/ 	.word	0xffffffff


	//   ....[95]....
        /*35b8*/ 	.word	0xffffffff


	//   ....[96]....
        /*35bc*/ 	.word	0xffffffff


	//   ....[97]....
        /*35c0*/ 	.word	0xffffffff


	//   ....[98]....
        /*35c4*/ 	.word	0xffffffff


	//   ....[99]....
        /*35c8*/ 	.word	0xffffffff


	//   ....[100]....
        /*35cc*/ 	.word	0xffffffff


	//   ....[101]....
        /*35d0*/ 	.word	0xffffffff


	//   ....[102]....
        /*35d4*/ 	.word	0xffffffff


	//   ....[103]....
        /*35d8*/ 	.word	0xffffffff


	//   ....[104]....
        /*35dc*/ 	.word	0xffffffff


	//   ....[105]....
        /*35e0*/ 	.word	0xffffffff


	//   ....[106]....
        /*35e4*/ 	.word	0xffffffff


	//   ....[107]....
        /*35e8*/ 	.word	0xffffffff


	//   ....[108]....
        /*35ec*/ 	.word	0xffffffff


	//   ....[109]....
        /*35f0*/ 	.word	0xffffffff


	//   ....[110]....
        /*35f4*/ 	.word	0xffffffff


	//   ....[111]....
        /*35f8*/ 	.word	0xffffffff


	//   ....[112]....
        /*35fc*/ 	.word	0xffffffff


	//   ....[113]....
        /*3600*/ 	.word	0xffffffff


	//   ....[114]....
        /*3604*/ 	.word	0xffffffff


	//   ....[115]....
        /*3608*/ 	.word	0xffffffff


	//   ....[116]....
        /*360c*/ 	.word	0xffffffff


	//   ....[117]....
        /*3610*/ 	.word	0xffffffff


	//   ....[118]....
        /*3614*/ 	.word	0xffffffff


	//   ....[119]....
        /*3618*/ 	.word	0xffffffff


	//   ....[120]....
        /*361c*/ 	.word	0xffffffff


	//   ....[121]....
        /*3620*/ 	.word	0xffffffff


	//   ....[122]....
        /*3624*/ 	.word	0xffffffff


	//   ....[123]....
        /*3628*/ 	.word	0xffffffff


	//   ....[124]....
        /*362c*/ 	.word	0xffffffff


	//   ....[125]....
        /*3630*/ 	.word	0xffffffff


	//   ....[126]....
        /*3634*/ 	.word	0xffffffff


	//   ....[127]....
        /*3638*/ 	.word	0xffffffff


	//   ....[128]....
        /*363c*/ 	.word	0xffffffff


	//   ....[129]....
        /*3640*/ 	.word	0xffffffff


	//   ....[130]....
        /*3644*/ 	.word	0xffffffff


	//   ....[131]....
        /*3648*/ 	.word	0xffffffff


	//   ....[132]....
        /*364c*/ 	.word	0xffffffff


	//   ....[133]....
        /*3650*/ 	.word	0xffffffff


	//   ....[134]....
        /*3654*/ 	.word	0xffffffff


	//   ....[135]....
        /*3658*/ 	.word	0xffffffff


	//   ....[136]....
        /*365c*/ 	.word	0xffffffff


	//   ....[137]....
        /*3660*/ 	.word	0xffffffff


	//   ....[138]....
        /*3664*/ 	.word	0xffffffff


	//   ....[139]....
        /*3668*/ 	.word	0xffffffff


	//   ....[140]....
        /*366c*/ 	.word	0xffffffff


	//   ....[141]....
        /*3670*/ 	.word	0xffffffff


	//   ....[142]....
        /*3674*/ 	.word	0xffffffff


	//   ....[143]....
        /*3678*/ 	.word	0xffffffff


	//   ....[144]....
        /*367c*/ 	.word	0xffffffff


	//   ....[145]....
        /*3680*/ 	.word	0xffffffff


	//   ....[146]....
        /*3684*/ 	.word	0xffffffff


	//   ....[147]....
        /*3688*/ 	.word	0xffffffff


	//   ....[148]....
        /*368c*/ 	.word	0xffffffff


	//   ....[149]....
        /*3690*/ 	.word	0xffffffff


	//   ....[150]....
        /*3694*/ 	.word	0xffffffff


	//   ....[151]....
        /*3698*/ 	.word	0xffffffff


	//   ....[152]....
        /*369c*/ 	.word	0xffffffff


	//   ....[153]....
        /*36a0*/ 	.word	0xffffffff


	//   ....[154]....
        /*36a4*/ 	.word	0xffffffff


	//   ....[155]....
        /*36a8*/ 	.word	0xffffffff


	//   ....[156]....
        /*36ac*/ 	.word	0xffffffff


	//   ....[157]....
        /*36b0*/ 	.word	0xffffffff


	//   ....[158]....
        /*36b4*/ 	.word	0xffffffff


	//   ....[159]....
        /*36b8*/ 	.word	0xffffffff


	//   ....[160]....
        /*36bc*/ 	.word	0xffffffff


	//   ....[161]....
        /*36c0*/ 	.word	0xffffffff


	//   ....[162]....
        /*36c4*/ 	.word	0xffffffff


	//   ....[163]....
        /*36c8*/ 	.word	0xffffffff


	//   ....[164]....
        /*36cc*/ 	.word	0xffffffff


	//   ....[165]....
        /*36d0*/ 	.word	0xffffffff


	//   ....[166]....
        /*36d4*/ 	.word	0xffffffff


	//   ....[167]....
        /*36d8*/ 	.word	0xffffffff


	//   ....[168]....
        /*36dc*/ 	.word	0xffffffff


	//   ....[169]....
        /*36e0*/ 	.word	0xffffffff


	//   ....[170]....
        /*36e4*/ 	.word	0xffffffff


	//   ....[171]....
        /*36e8*/ 	.word	0xffffffff


	//   ....[172]....
        /*36ec*/ 	.word	0xffffffff


	//   ....[173]....
        /*36f0*/ 	.word	0xffffffff


	//   ....[174]....
        /*36f4*/ 	.word	0xffffffff


	//   ....[175]....
        /*36f8*/ 	.word	0xffffffff


	//   ....[176]....
        /*36fc*/ 	.word	0xffffffff


	//   ....[177]....
        /*3700*/ 	.word	0xffffffff


	//   ....[178]....
        /*3704*/ 	.word	0xffffffff


	//   ....[179]....
        /*3708*/ 	.word	0xffffffff


	//   ....[180]....
        /*370c*/ 	.word	0xffffffff


	//   ....[181]....
        /*3710*/ 	.word	0xffffffff


	//   ....[182]....
        /*3714*/ 	.word	0xffffffff


	//   ....[183]....
        /*3718*/ 	.word	0xffffffff


	//   ....[184]....
        /*371c*/ 	.word	0xffffffff


	//   ....[185]....
        /*3720*/ 	.word	0xffffffff


	//   ....[186]....
        /*3724*/ 	.word	0xffffffff


	//   ....[187]....
        /*3728*/ 	.word	0xffffffff


	//   ....[188]....
        /*372c*/ 	.word	0xffffffff


	//   ....[189]....
        /*3730*/ 	.word	0xffffffff


	//   ....[190]....
        /*3734*/ 	.word	0xffffffff


	//   ....[191]....
        /*3738*/ 	.word	0xffffffff


	//   ....[192]....
        /*373c*/ 	.word	0xffffffff


	//   ....[193]....
        /*3740*/ 	.word	0xffffffff


	//   ....[194]....
        /*3744*/ 	.word	0xffffffff


	//   ....[195]....
        /*3748*/ 	.word	0xffffffff


	//   ....[196]....
        /*374c*/ 	.word	0xffffffff


	//   ....[197]....
        /*3750*/ 	.word	0xffffffff


	//   ....[198]....
        /*3754*/ 	.word	0xffffffff


	//   ....[199]....
        /*3758*/ 	.word	0xffffffff


	//   ....[200]....
        /*375c*/ 	.word	0xffffffff


	//   ....[201]....
        /*3760*/ 	.word	0xffffffff


	//   ....[202]....
        /*3764*/ 	.word	0xffffffff


	//   ....[203]....
        /*3768*/ 	.word	0xffffffff


	//   ....[204]....
        /*376c*/ 	.word	0xffffffff


	//   ....[205]....
        /*3770*/ 	.word	0xffffffff


	//   ....[206]....
        /*3774*/ 	.word	0xffffffff


	//   ....[207]....
        /*3778*/ 	.word	0xffffffff


	//   ....[208]....
        /*377c*/ 	.word	0xffffffff


	//   ....[209]....
        /*3780*/ 	.word	0xffffffff


	//   ....[210]....
        /*3784*/ 	.word	0xffffffff


	//   ....[211]....
        /*3788*/ 	.word	0xffffffff


	//   ....[212]....
        /*378c*/ 	.word	0xffffffff


	//   ....[213]....
        /*3790*/ 	.word	0xffffffff


	//   ....[214]....
        /*3794*/ 	.word	0xffffffff


	//   ....[215]....
        /*3798*/ 	.word	0xffffffff


	//   ....[216]....
        /*379c*/ 	.word	0xffffffff


	//   ....[217]....
        /*37a0*/ 	.word	0xffffffff


	//   ....[218]....
        /*37a4*/ 	.word	0xffffffff


	//   ....[219]....
        /*37a8*/ 	.word	0xffffffff


	//   ....[220]....
        /*37ac*/ 	.word	0xffffffff


	//   ....[221]....
        /*37b0*/ 	.word	0xffffffff


	//   ....[222]....
        /*37b4*/ 	.word	0xffffffff


	//   ....[223]....
        /*37b8*/ 	.word	0xffffffff


	//   ....[224]....
        /*37bc*/ 	.word	0xffffffff


	//   ....[225]....
        /*37c0*/ 	.word	0xffffffff


	//   ....[226]....
        /*37c4*/ 	.word	0xffffffff


	//   ....[227]....
        /*37c8*/ 	.word	0xffffffff


	//   ....[228]....
        /*37cc*/ 	.word	0xffffffff


	//   ....[229]....
        /*37d0*/ 	.word	0xffffffff


	//   ....[230]....
        /*37d4*/ 	.word	0xffffffff


	//   ....[231]....
        /*37d8*/ 	.word	0xffffffff


	//   ....[232]....
        /*37dc*/ 	.word	0xffffffff


	//   ....[233]....
        /*37e0*/ 	.word	0xffffffff


	//   ....[234]....
        /*37e4*/ 	.word	0xffffffff


	//   ....[235]....
        /*37e8*/ 	.word	0xffffffff


	//   ....[236]....
        /*37ec*/ 	.word	0xffffffff


	//   ....[237]....
        /*37f0*/ 	.word	0xffffffff


	//   ....[238]....
        /*37f4*/ 	.word	0xffffffff


	//   ....[239]....
        /*37f8*/ 	.word	0xffffffff


	//   ....[240]....
        /*37fc*/ 	.word	0xffffffff


	//   ....[241]....
        /*3800*/ 	.word	0xffffffff


	//   ....[242]....
        /*3804*/ 	.word	0xffffffff


	//   ....[243]....
        /*3808*/ 	.word	0xffffffff


	//   ....[244]....
        /*380c*/ 	.word	0xffffffff


	//   ....[245]....
        /*3810*/ 	.word	0xffffffff


	//   ....[246]....
        /*3814*/ 	.word	0xffffffff


	//   ....[247]....
        /*3818*/ 	.word	0xffffffff


	//   ....[248]....
        /*381c*/ 	.word	0xffffffff


	//   ....[249]....
        /*3820*/ 	.word	0xffffffff


	//   ....[250]....
        /*3824*/ 	.word	0xffffffff


	//   ....[251]....
        /*3828*/ 	.word	0xffffffff


	//   ....[252]....
        /*382c*/ 	.word	0xffffffff


	//   ....[253]....
        /*3830*/ 	.word	0xffffffff


	//   ....[254]....
        /*3834*/ 	.word	0xffffffff


	//   ....[255]....
        /*3838*/ 	.word	0xffffffff


	//   ....[0]....
        /*383c*/ 	.word	0xffffffff


	//   ....[1]....
        /*3840*/ 	.word	0xffffffff


	//   ....[2]....
        /*3844*/ 	.word	0xffffffff


	//   ....[3]....
        /*3848*/ 	.word	0xffffffff


	//   ....[4]....
        /*384c*/ 	.word	0xffffffff


	//   ....[5]....
        /*3850*/ 	.word	0xffffffff


	//   ....[6]....
        /*3854*/ 	.word	0xffffffff


	//   ....[7]....
        /*3858*/ 	.word	0xffffffff


	//   ....[8]....
        /*385c*/ 	.word	0xffffffff


	//   ....[9]....
        /*3860*/ 	.word	0xffffffff


	//   ....[10]....
        /*3864*/ 	.word	0xffffffff


	//   ....[11]....
        /*3868*/ 	.word	0xffffffff


	//   ....[12]....
        /*386c*/ 	.word	0xffffffff


	//   ....[13]....
        /*3870*/ 	.word	0xffffffff


	//   ....[14]....
        /*3874*/ 	.word	0xffffffff


	//   ....[15]....
        /*3878*/ 	.word	0xffffffff


	//   ....[16]....
        /*387c*/ 	.word	0xffffffff


	//   ....[17]....
        /*3880*/ 	.word	0xffffffff


	//   ....[18]....
        /*3884*/ 	.word	0xffffffff


	//   ....[19]....
        /*3888*/ 	.word	0xffffffff


	//   ....[20]....
        /*388c*/ 	.word	0xffffffff


	//   ....[21]....
        /*3890*/ 	.word	0xffffffff


	//   ....[22]....
        /*3894*/ 	.word	0xffffffff


	//   ....[23]....
        /*3898*/ 	.word	0xffffffff


	//   ....[24]....
        /*389c*/ 	.word	0xffffffff


	//   ....[25]....
        /*38a0*/ 	.word	0xffffffff


	//   ....[26]....
        /*38a4*/ 	.word	0xffffffff


	//   ....[27]....
        /*38a8*/ 	.word	0xffffffff


	//   ....[28]....
        /*38ac*/ 	.word	0xffffffff


	//   ....[29]....
        /*38b0*/ 	.word	0xffffffff


	//   ....[30]....
        /*38b4*/ 	.word	0xffffffff


	//   ....[31]....
        /*38b8*/ 	.word	0xffffffff


	//   ....[32]....
        /*38bc*/ 	.word	0xffffffff


	//   ....[33]....
        /*38c0*/ 	.word	0xffffffff


	//   ....[34]....
        /*38c4*/ 	.word	0xffffffff


	//   ....[35]....
        /*38c8*/ 	.word	0xffffffff


	//   ....[36]....
        /*38cc*/ 	.word	0xffffffff


	//   ....[37]....
        /*38d0*/ 	.word	0xffffffff


	//   ....[38]....
        /*38d4*/ 	.word	0xffffffff


	//   ....[39]....
        /*38d8*/ 	.word	0xffffffff


	//   ....[40]....
        /*38dc*/ 	.word	0xffffffff


	//   ....[41]....
        /*38e0*/ 	.word	0xffffffff


	//   ....[42]....
        /*38e4*/ 	.word	0xffffffff


	//   ....[43]....
        /*38e8*/ 	.word	0xffffffff


	//   ....[44]....
        /*38ec*/ 	.word	0xffffffff


	//   ....[45]....
        /*38f0*/ 	.word	0xffffffff


	//   ....[46]....
        /*38f4*/ 	.word	0xffffffff


	//   ....[47]....
        /*38f8*/ 	.word	0xffffffff


	//   ....[48]....
        /*38fc*/ 	.word	0xffffffff


	//   ....[49]....
        /*3900*/ 	.word	0xffffffff


	//   ....[50]....
        /*3904*/ 	.word	0xffffffff


	//   ....[51]....
        /*3908*/ 	.word	0xffffffff


	//   ....[52]....
        /*390c*/ 	.word	0xffffffff


	//   ....[53]....
        /*3910*/ 	.word	0xffffffff


	//   ....[54]....
        /*3914*/ 	.word	0xffffffff


	//   ....[55]....
        /*3918*/ 	.word	0xffffffff


	//   ....[56]....
        /*391c*/ 	.word	0xffffffff


	//   ....[57]....
        /*3920*/ 	.word	0xffffffff


	//   ....[58]....
        /*3924*/ 	.word	0xffffffff


	//   ....[59]....
        /*3928*/ 	.word	0xffffffff


	//   ....[60]....
        /*392c*/ 	.word	0xffffffff


	//   ....[61]....
        /*3930*/ 	.word	0xffffffff


	//   ....[62]....
        /*3934*/ 	.word	0xffffffff


	//   ....[63]....
        /*3938*/ 	.word	0xffffffff


	//   ....[64]....
        /*393c*/ 	.word	0xffffffff


	//   ....[65]....
        /*3940*/ 	.word	0xffffffff


	//   ....[66]....
        /*3944*/ 	.word	0xffffffff


	//   ....[67]....
        /*3948*/ 	.word	0xffffffff


	//   ....[68]....
        /*394c*/ 	.word	0xffffffff


	//   ....[69]....
        /*3950*/ 	.word	0xffffffff


	//   ....[70]....
        /*3954*/ 	.word	0xffffffff


	//   ....[71]....
        /*3958*/ 	.word	0xffffffff


	//   ....[72]....
        /*395c*/ 	.word	0xffffffff


	//   ....[73]....
        /*3960*/ 	.word	0xffffffff


	//   ....[74]....
        /*3964*/ 	.word	0xffffffff


	//   ....[75]....
        /*3968*/ 	.word	0xffffffff


	//   ....[76]....
        /*396c*/ 	.word	0xffffffff


	//   ....[77]....
        /*3970*/ 	.word	0xffffffff


	//   ....[78]....
        /*3974*/ 	.word	0xffffffff


	//   ....[79]....
        /*3978*/ 	.word	0xffffffff


	//   ....[80]....
        /*397c*/ 	.word	0xffffffff


	//   ....[81]....
        /*3980*/ 	.word	0xffffffff


	//   ....[82]....
        /*3984*/ 	.word	0xffffffff


	//   ....[83]....
        /*3988*/ 	.word	0xffffffff


	//   ....[84]....
        /*398c*/ 	.word	0xffffffff


	//   ....[85]....
        /*3990*/ 	.word	0xffffffff


	//   ....[86]....
        /*3994*/ 	.word	0xffffffff


	//   ....[87]....
        /*3998*/ 	.word	0xffffffff


	//   ....[88]....
        /*399c*/ 	.word	0xffffffff


	//   ....[89]....
        /*39a0*/ 	.word	0xffffffff


	//   ....[90]....
        /*39a4*/ 	.word	0xffffffff


	//   ....[91]....
        /*39a8*/ 	.word	0xffffffff


	//   ....[92]....
        /*39ac*/ 	.word	0xffffffff


	//   ....[93]....
        /*39b0*/ 	.word	0xffffffff


	//   ....[94]....
        /*39b4*/ 	.word	0xffffffff


	//   ....[95]....
        /*39b8*/ 	.word	0xffffffff


	//   ....[96]....
        /*39bc*/ 	.word	0xffffffff


	//   ....[97]....
        /*39c0*/ 	.word	0xffffffff


	//   ....[98]....
        /*39c4*/ 	.word	0xffffffff


	//   ....[99]....
        /*39c8*/ 	.word	0xffffffff


	//   ....[100]....
        /*39cc*/ 	.word	0xffffffff


	//   ....[101]....
        /*39d0*/ 	.word	0xffffffff


	//   ....[102]....
        /*39d4*/ 	.word	0xffffffff


	//   ....[103]....
        /*39d8*/ 	.word	0xffffffff


	//   ....[104]....
        /*39dc*/ 	.word	0xffffffff


	//   ....[105]....
        /*39e0*/ 	.word	0xffffffff


	//   ....[106]....
        /*39e4*/ 	.word	0xffffffff


	//   ....[107]....
        /*39e8*/ 	.word	0xffffffff


	//   ....[108]....
        /*39ec*/ 	.word	0xffffffff


	//   ....[109]....
        /*39f0*/ 	.word	0xffffffff


	//   ....[110]....
        /*39f4*/ 	.word	0xffffffff


	//   ....[111]....
        /*39f8*/ 	.word	0xffffffff


	//   ....[112]....
        /*39fc*/ 	.word	0xffffffff


	//   ....[113]....
        /*3a00*/ 	.word	0xffffffff


	//   ....[114]....
        /*3a04*/ 	.word	0xffffffff


	//   ....[115]....
        /*3a08*/ 	.word	0xffffffff


	//   ....[116]....
        /*3a0c*/ 	.word	0xffffffff


	//   ....[117]....
        /*3a10*/ 	.word	0xffffffff


	//   ....[118]....
        /*3a14*/ 	.word	0xffffffff


	//   ....[119]....
        /*3a18*/ 	.word	0xffffffff


	//   ....[120]....
        /*3a1c*/ 	.word	0xffffffff


	//   ....[121]....
        /*3a20*/ 	.word	0xffffffff


	//   ....[122]....
        /*3a24*/ 	.word	0xffffffff


	//   ....[123]....
        /*3a28*/ 	.word	0xffffffff


	//   ....[124]....
        /*3a2c*/ 	.word	0xffffffff


	//   ....[125]....
        /*3a30*/ 	.word	0xffffffff


	//   ....[126]....
        /*3a34*/ 	.word	0xffffffff


	//   ....[127]....
        /*3a38*/ 	.word	0xffffffff


	//   ....[128]....
        /*3a3c*/ 	.word	0xffffffff


	//   ....[129]....
        /*3a40*/ 	.word	0xffffffff


	//   ....[130]....
        /*3a44*/ 	.word	0xffffffff


	//   ....[131]....
        /*3a48*/ 	.word	0xffffffff


	//   ....[132]....
        /*3a4c*/ 	.word	0xffffffff


	//   ....[133]....
        /*3a50*/ 	.word	0xffffffff


	//   ....[134]....
        /*3a54*/ 	.word	0xffffffff


	//   ....[135]....
        /*3a58*/ 	.word	0xffffffff


	//   ....[136]....
        /*3a5c*/ 	.word	0xffffffff


	//   ....[137]....
        /*3a60*/ 	.word	0xffffffff


	//   ....[138]....
        /*3a64*/ 	.word	0xffffffff


	//   ....[139]....
        /*3a68*/ 	.word	0xffffffff


	//   ....[140]....
        /*3a6c*/ 	.word	0xffffffff


	//   ....[141]....
        /*3a70*/ 	.word	0xffffffff


	//   ....[142]....
        /*3a74*/ 	.word	0xffffffff


	//   ....[143]....
        /*3a78*/ 	.word	0xffffffff


	//   ....[144]....
        /*3a7c*/ 	.word	0xffffffff


	//   ....[145]....
        /*3a80*/ 	.word	0xffffffff


	//   ....[146]....
        /*3a84*/ 	.word	0xffffffff


	//   ....[147]....
        /*3a88*/ 	.word	0xffffffff


	//   ....[148]....
        /*3a8c*/ 	.word	0xffffffff


	//   ....[149]....
        /*3a90*/ 	.word	0xffffffff


	//   ....[150]....
        /*3a94*/ 	.word	0xffffffff


	//   ....[151]....
        /*3a98*/ 	.word	0xffffffff


	//   ....[152]....
        /*3a9c*/ 	.word	0xffffffff


	//   ....[153]....
        /*3aa0*/ 	.word	0xffffffff


	//   ....[154]....
        /*3aa4*/ 	.word	0xffffffff


	//   ....[155]....
        /*3aa8*/ 	.word	0xffffffff


	//   ....[156]....
        /*3aac*/ 	.word	0xffffffff


	//   ....[157]....
        /*3ab0*/ 	.word	0xffffffff


	//   ....[158]....
        /*3ab4*/ 	.word	0xffffffff


	//   ....[159]....
        /*3ab8*/ 	.word	0xffffffff


	//   ....[160]....
        /*3abc*/ 	.word	0xffffffff


	//   ....[161]....
        /*3ac0*/ 	.word	0xffffffff


	//   ....[162]....
        /*3ac4*/ 	.word	0xffffffff


	//   ....[163]....
        /*3ac8*/ 	.word	0xffffffff


	//   ....[164]....
        /*3acc*/ 	.word	0xffffffff


	//   ....[165]....
        /*3ad0*/ 	.word	0xffffffff


	//   ....[166]....
        /*3ad4*/ 	.word	0xffffffff


	//   ....[167]....
        /*3ad8*/ 	.word	0xffffffff


	//   ....[168]....
        /*3adc*/ 	.word	0xffffffff


	//   ....[169]....
        /*3ae0*/ 	.word	0xffffffff


	//   ....[170]....
        /*3ae4*/ 	.word	0xffffffff


	//   ....[171]....
        /*3ae8*/ 	.word	0xffffffff


	//   ....[172]....
        /*3aec*/ 	.word	0xffffffff


	//   ....[173]....
        /*3af0*/ 	.word	0xffffffff


	//   ....[174]....
        /*3af4*/ 	.word	0xffffffff


	//   ....[175]....
        /*3af8*/ 	.word	0xffffffff


	//   ....[176]....
        /*3afc*/ 	.word	0xffffffff


	//   ....[177]....
        /*3b00*/ 	.word	0xffffffff


	//   ....[178]....
        /*3b04*/ 	.word	0xffffffff


	//   ....[179]....
        /*3b08*/ 	.word	0xffffffff


	//   ....[180]....
        /*3b0c*/ 	.word	0xffffffff


	//   ....[181]....
        /*3b10*/ 	.word	0xffffffff


	//   ....[182]....
        /*3b14*/ 	.word	0xffffffff


	//   ....[183]....
        /*3b18*/ 	.word	0xffffffff


	//   ....[184]....
        /*3b1c*/ 	.word	0xffffffff


	//   ....[185]....
        /*3b20*/ 	.word	0xffffffff


	//   ....[186]....
        /*3b24*/ 	.word	0xffffffff


	//   ....[187]....
        /*3b28*/ 	.word	0xffffffff


	//   ....[188]....
        /*3b2c*/ 	.word	0xffffffff


	//   ....[189]....
        /*3b30*/ 	.word	0xffffffff


	//   ....[190]....
        /*3b34*/ 	.word	0xffffffff


	//   ....[191]....
        /*3b38*/ 	.word	0xffffffff


	//   ....[192]....
        /*3b3c*/ 	.word	0xffffffff


	//   ....[193]....
        /*3b40*/ 	.word	0xffffffff


	//   ....[194]....
        /*3b44*/ 	.word	0xffffffff


	//   ....[195]....
        /*3b48*/ 	.word	0xffffffff


	//   ....[196]....
        /*3b4c*/ 	.word	0xffffffff


	//   ....[197]....
        /*3b50*/ 	.word	0xffffffff


	//   ....[198]....
        /*3b54*/ 	.word	0xffffffff


	//   ....[199]....
        /*3b58*/ 	.word	0xffffffff


	//   ....[200]....
        /*3b5c*/ 	.word	0xffffffff


	//   ....[201]....
        /*3b60*/ 	.word	0xffffffff


	//   ....[202]....
        /*3b64*/ 	.word	0xffffffff


	//   ....[203]....
        /*3b68*/ 	.word	0xffffffff


	//   ....[204]....
        /*3b6c*/ 	.word	0xffffffff


	//   ....[205]....
        /*3b70*/ 	.word	0xffffffff


	//   ....[206]....
        /*3b74*/ 	.word	0xffffffff


	//   ....[207]....
        /*3b78*/ 	.word	0xffffffff


	//   ....[208]....
        /*3b7c*/ 	.word	0xffffffff


	//   ....[209]....
        /*3b80*/ 	.word	0xffffffff


	//   ....[210]....
        /*3b84*/ 	.word	0xffffffff


	//   ....[211]....
        /*3b88*/ 	.word	0xffffffff


	//   ....[212]....
        /*3b8c*/ 	.word	0xffffffff


	//   ....[213]....
        /*3b90*/ 	.word	0xffffffff


	//   ....[214]....
        /*3b94*/ 	.word	0xffffffff


	//   ....[215]....
        /*3b98*/ 	.word	0xffffffff


	//   ....[216]....
        /*3b9c*/ 	.word	0xffffffff


	//   ....[217]....
        /*3ba0*/ 	.word	0xffffffff


	//   ....[218]....
        /*3ba4*/ 	.word	0xffffffff


	//   ....[219]....
        /*3ba8*/ 	.word	0xffffffff


	//   ....[220]....
        /*3bac*/ 	.word	0xffffffff


	//   ....[221]....
        /*3bb0*/ 	.word	0xffffffff


	//   ....[222]....
        /*3bb4*/ 	.word	0xffffffff


	//   ....[223]....
        /*3bb8*/ 	.word	0xffffffff


	//   ....[224]....
        /*3bbc*/ 	.word	0xffffffff


	//   ....[225]....
        /*3bc0*/ 	.word	0xffffffff


	//   ....[226]....
        /*3bc4*/ 	.word	0xffffffff


	//   ....[227]....
        /*3bc8*/ 	.word	0xffffffff


	//   ....[228]....
        /*3bcc*/ 	.word	0xffffffff


	//   ....[229]....
        /*3bd0*/ 	.word	0xffffffff


	//   ....[230]....
        /*3bd4*/ 	.word	0xffffffff


	//   ....[231]....
        /*3bd8*/ 	.word	0xffffffff


	//   ....[232]....
        /*3bdc*/ 	.word	0xffffffff


	//   ....[233]....
        /*3be0*/ 	.word	0xffffffff


	//   ....[234]....
        /*3be4*/ 	.word	0xffffffff


	//   ....[235]....
        /*3be8*/ 	.word	0xffffffff


	//   ....[236]....
        /*3bec*/ 	.word	0xffffffff


	//   ....[237]....
        /*3bf0*/ 	.word	0xffffffff


	//   ....[238]....
        /*3bf4*/ 	.word	0xffffffff


	//   ....[239]....
        /*3bf8*/ 	.word	0xffffffff


	//   ....[240]....
        /*3bfc*/ 	.word	0xffffffff


	//   ....[241]....
        /*3c00*/ 	.word	0xffffffff


	//   ....[242]....
        /*3c04*/ 	.word	0xffffffff


	//   ....[243]....
        /*3c08*/ 	.word	0xffffffff


	//   ....[244]....
        /*3c0c*/ 	.word	0xffffffff


	//   ....[245]....
        /*3c10*/ 	.word	0xffffffff


	//   ....[246]....
        /*3c14*/ 	.word	0xffffffff


	//   ....[247]....
        /*3c18*/ 	.word	0xffffffff


	//   ....[248]....
        /*3c1c*/ 	.word	0xffffffff


	//   ....[249]....
        /*3c20*/ 	.word	0xffffffff


	//   ....[250]....
        /*3c24*/ 	.word	0xffffffff


	//   ....[251]....
        /*3c28*/ 	.word	0xffffffff


	//   ....[252]....
        /*3c2c*/ 	.word	0xffffffff


	//   ....[253]....
        /*3c30*/ 	.word	0xffffffff


	//   ....[254]....
        /*3c34*/ 	.word	0xffffffff


	//   ....[255]....
        /*3c38*/ 	.word	0xffffffff


	//   ....[0]....
        /*3c3c*/ 	.word	0xffffffff


	//   ....[1]....
        /*3c40*/ 	.word	0xffffffff


	//   ....[2]....
        /*3c44*/ 	.word	0xffffffff


	//   ....[3]....
        /*3c48*/ 	.word	0xffffffff


	//   ....[4]....
        /*3c4c*/ 	.word	0xffffffff


	//   ....[5]....
        /*3c50*/ 	.word	0xffffffff


	//   ....[6]....
        /*3c54*/ 	.word	0xffffffff


	//   ....[7]....
        /*3c58*/ 	.word	0xffffffff


	//   ....[8]....
        /*3c5c*/ 	.word	0xffffffff


	//   ....[9]....
        /*3c60*/ 	.word	0xffffffff


	//   ....[10]....
        /*3c64*/ 	.word	0xffffffff


	//   ....[11]....
        /*3c68*/ 	.word	0xffffffff


	//   ....[12]....
        /*3c6c*/ 	.word	0xffffffff


	//   ....[13]....
        /*3c70*/ 	.word	0xffffffff


	//   ....[14]....
        /*3c74*/ 	.word	0xffffffff


	//   ....[15]....
        /*3c78*/ 	.word	0xffffffff


	//   ....[16]....
        /*3c7c*/ 	.word	0xffffffff


	//   ....[17]....
        /*3c80*/ 	.word	0xffffffff


	//   ....[18]....
        /*3c84*/ 	.word	0xffffffff


	//   ....[19]....
        /*3c88*/ 	.word	0xffffffff


	//   ....[20]....
        /*3c8c*/ 	.word	0xffffffff


	//   ....[21]....
        /*3c90*/ 	.word	0xffffffff


	//   ....[22]....
        /*3c94*/ 	.word	0xffffffff


	//   ....[23]....
        /*3c98*/ 	.word	0xffffffff


	//   ....[24]....
        /*3c9c*/ 	.word	0xffffffff


	//   ....[25]....
        /*3ca0*/ 	.word	0xffffffff


	//   ....[26]....
        /*3ca4*/ 	.word	0xffffffff


	//   ....[27]....
        /*3ca8*/ 	.word	0xffffffff


	//   ....[28]....
        /*3cac*/ 	.word	0xffffffff


	//   ....[29]....
        /*3cb0*/ 	.word	0xffffffff


	//   ....[30]....
        /*3cb4*/ 	.word	0xffffffff


	//   ....[31]....
        /*3cb8*/ 	.word	0xffffffff


	//   ....[32]....
        /*3cbc*/ 	.word	0xffffffff


	//   ....[33]....
        /*3cc0*/ 	.word	0xffffffff


	//   ....[34]....
        /*3cc4*/ 	.word	0xffffffff


	//   ....[35]....
        /*3cc8*/ 	.word	0xffffffff


	//   ....[36]....
        /*3ccc*/ 	.word	0xffffffff


	//   ....[37]....
        /*3cd0*/ 	.word	0xffffffff


	//   ....[38]....
        /*3cd4*/ 	.word	0xffffffff


	//   ....[39]....
        /*3cd8*/ 	.word	0xffffffff


	//   ....[40]....
        /*3cdc*/ 	.word	0xffffffff


	//   ....[41]....
        /*3ce0*/ 	.word	0xffffffff


	//   ....[42]....
        /*3ce4*/ 	.word	0xffffffff


	//   ....[43]....
        /*3ce8*/ 	.word	0xffffffff


	//   ....[44]....
        /*3cec*/ 	.word	0xffffffff


	//   ....[45]....
        /*3cf0*/ 	.word	0xffffffff


	//   ....[46]....
        /*3cf4*/ 	.word	0xffffffff


	//   ....[47]....
        /*3cf8*/ 	.word	0xffffffff


	//   ....[48]....
        /*3cfc*/ 	.word	0xffffffff


	//   ....[49]....
        /*3d00*/ 	.word	0xffffffff


	//   ....[50]....
        /*3d04*/ 	.word	0xffffffff


	//   ....[51]....
        /*3d08*/ 	.word	0xffffffff


	//   ....[52]....
        /*3d0c*/ 	.word	0xffffffff


	//   ....[53]....
        /*3d10*/ 	.word	0xffffffff


	//   ....[54]....
        /*3d14*/ 	.word	0xffffffff


	//   ....[55]....
        /*3d18*/ 	.word	0xffffffff


	//   ....[56]....
        /*3d1c*/ 	.word	0xffffffff


	//   ....[57]....
        /*3d20*/ 	.word	0xffffffff


	//   ....[58]....
        /*3d24*/ 	.word	0xffffffff


	//   ....[59]....
        /*3d28*/ 	.word	0xffffffff


	//   ....[60]....
        /*3d2c*/ 	.word	0xffffffff


	//   ....[61]....
        /*3d30*/ 	.word	0xffffffff


	//   ....[62]....
        /*3d34*/ 	.word	0xffffffff


	//   ....[63]....
        /*3d38*/ 	.word	0xffffffff


	//   ....[64]....
        /*3d3c*/ 	.word	0xffffffff


	//   ....[65]....
        /*3d40*/ 	.word	0xffffffff


	//   ....[66]....
        /*3d44*/ 	.word	0xffffffff


	//   ....[67]....
        /*3d48*/ 	.word	0xffffffff


	//   ....[68]....
        /*3d4c*/ 	.word	0xffffffff


	//   ....[69]....
        /*3d50*/ 	.word	0xffffffff


	//   ....[70]....
        /*3d54*/ 	.word	0xffffffff


	//   ....[71]....
        /*3d58*/ 	.word	0xffffffff


	//   ....[72]....
        /*3d5c*/ 	.word	0xffffffff


	//   ....[73]....
        /*3d60*/ 	.word	0xffffffff


	//   ....[74]....
        /*3d64*/ 	.word	0xffffffff


	//   ....[75]....
        /*3d68*/ 	.word	0xffffffff


	//   ....[76]....
        /*3d6c*/ 	.word	0xffffffff


	//   ....[77]....
        /*3d70*/ 	.word	0xffffffff


	//   ....[78]....
        /*3d74*/ 	.word	0xffffffff


	//   ....[79]....
        /*3d78*/ 	.word	0xffffffff


	//   ....[80]....
        /*3d7c*/ 	.word	0xffffffff


	//   ....[81]....
        /*3d80*/ 	.word	0xffffffff


	//   ....[82]....
        /*3d84*/ 	.word	0xffffffff


	//   ....[83]....
        /*3d88*/ 	.word	0xffffffff


	//   ....[84]....
        /*3d8c*/ 	.word	0xffffffff


	//   ....[85]....
        /*3d90*/ 	.word	0xffffffff


	//   ....[86]....
        /*3d94*/ 	.word	0xffffffff


	//   ....[87]....
        /*3d98*/ 	.word	0xffffffff


	//   ....[88]....
        /*3d9c*/ 	.word	0xffffffff


	//   ....[89]....
        /*3da0*/ 	.word	0xffffffff


	//   ....[90]....
        /*3da4*/ 	.word	0xffffffff


	//   ....[91]....
        /*3da8*/ 	.word	0xffffffff


	//   ....[92]....
        /*3dac*/ 	.word	0xffffffff


	//   ....[93]....
        /*3db0*/ 	.word	0xffffffff


	//   ....[94]....
        /*3db4*/ 	.word	0xffffffff


	//   ....[95]....
        /*3db8*/ 	.word	0xffffffff


	//   ....[96]....
        /*3dbc*/ 	.word	0xffffffff


	//   ....[97]....
        /*3dc0*/ 	.word	0xffffffff


	//   ....[98]....
        /*3dc4*/ 	.word	0xffffffff


	//   ....[99]....
        /*3dc8*/ 	.word	0xffffffff


	//   ....[100]....
        /*3dcc*/ 	.word	0xffffffff


	//   ....[101]....
        /*3dd0*/ 	.word	0xffffffff


	//   ....[102]....
        /*3dd4*/ 	.word	0xffffffff


	//   ....[103]....
        /*3dd8*/ 	.word	0xffffffff


	//   ....[104]....
        /*3ddc*/ 	.word	0xffffffff


	//   ....[105]....
        /*3de0*/ 	.word	0xffffffff


	//   ....[106]....
        /*3de4*/ 	.word	0xffffffff


	//   ....[107]....
        /*3de8*/ 	.word	0xffffffff


	//   ....[108]....
        /*3dec*/ 	.word	0xffffffff


	//   ....[109]....
        /*3df0*/ 	.word	0xffffffff


	//   ....[110]....
        /*3df4*/ 	.word	0xffffffff


	//   ....[111]....
        /*3df8*/ 	.word	0xffffffff


	//   ....[112]....
        /*3dfc*/ 	.word	0xffffffff


	//   ....[113]....
        /*3e00*/ 	.word	0xffffffff


	//   ....[114]....
        /*3e04*/ 	.word	0xffffffff


	//   ....[115]....
        /*3e08*/ 	.word	0xffffffff


	//   ....[116]....
        /*3e0c*/ 	.word	0xffffffff


	//   ....[117]....
        /*3e10*/ 	.word	0xffffffff


	//   ....[118]....
        /*3e14*/ 	.word	0xffffffff


	//   ....[119]....
        /*3e18*/ 	.word	0xffffffff


	//   ....[120]....
        /*3e1c*/ 	.word	0xffffffff


	//   ....[121]....
        /*3e20*/ 	.word	0xffffffff


	//   ....[122]....
        /*3e24*/ 	.word	0xffffffff


	//   ....[123]....
        /*3e28*/ 	.word	0xffffffff


	//   ....[124]....
        /*3e2c*/ 	.word	0xffffffff


	//   ....[125]....
        /*3e30*/ 	.word	0xffffffff


	//   ....[126]....
        /*3e34*/ 	.word	0xffffffff


	//   ....[127]....
        /*3e38*/ 	.word	0xffffffff


	//   ....[128]....
        /*3e3c*/ 	.word	0xffffffff


	//   ....[129]....
        /*3e40*/ 	.word	0xffffffff


	//   ....[130]....
        /*3e44*/ 	.word	0xffffffff


	//   ....[131]....
        /*3e48*/ 	.word	0xffffffff


	//   ....[132]....
        /*3e4c*/ 	.word	0xffffffff


	//   ....[133]....
        /*3e50*/ 	.word	0xffffffff


	//   ....[134]....
        /*3e54*/ 	.word	0xffffffff


	//   ....[135]....
        /*3e58*/ 	.word	0xffffffff


	//   ....[136]....
        /*3e5c*/ 	.word	0xffffffff


	//   ....[137]....
        /*3e60*/ 	.word	0xffffffff


	//   ....[138]....
        /*3e64*/ 	.word	0xffffffff


	//   ....[139]....
        /*3e68*/ 	.word	0xffffffff


	//   ....[140]....
        /*3e6c*/ 	.word	0xffffffff


	//   ....[141]....
        /*3e70*/ 	.word	0xffffffff


	//   ....[142]....
        /*3e74*/ 	.word	0xffffffff


	//   ....[143]....
        /*3e78*/ 	.word	0xffffffff


	//   ....[144]....
        /*3e7c*/ 	.word	0xffffffff


	//   ....[145]....
        /*3e80*/ 	.word	0xffffffff


	//   ....[146]....
        /*3e84*/ 	.word	0xffffffff


	//   ....[147]....
        /*3e88*/ 	.word	0xffffffff


	//   ....[148]....
        /*3e8c*/ 	.word	0xffffffff


	//   ....[149]....
        /*3e90*/ 	.word	0xffffffff


	//   ....[150]....
        /*3e94*/ 	.word	0xffffffff


	//   ....[151]....
        /*3e98*/ 	.word	0xffffffff


	//   ....[152]....
        /*3e9c*/ 	.word	0xffffffff


	//   ....[153]....
        /*3ea0*/ 	.word	0xffffffff


	//   ....[154]....
        /*3ea4*/ 	.word	0xffffffff


	//   ....[155]....
        /*3ea8*/ 	.word	0xffffffff


	//   ....[156]....
        /*3eac*/ 	.word	0xffffffff


	//   ....[157]....
        /*3eb0*/ 	.word	0xffffffff


	//   ....[158]....
        /*3eb4*/ 	.word	0xffffffff


	//   ....[159]....
        /*3eb8*/ 	.word	0xffffffff


	//   ....[160]....
        /*3ebc*/ 	.word	0xffffffff


	//   ....[161]....
        /*3ec0*/ 	.word	0xffffffff


	//   ....[162]....
        /*3ec4*/ 	.word	0xffffffff


	//   ....[163]....
        /*3ec8*/ 	.word	0xffffffff


	//   ....[164]....
        /*3ecc*/ 	.word	0xffffffff


	//   ....[165]....
        /*3ed0*/ 	.word	0xffffffff


	//   ....[166]....
        /*3ed4*/ 	.word	0xffffffff


	//   ....[167]....
        /*3ed8*/ 	.word	0xffffffff


	//   ....[168]....
        /*3edc*/ 	.word	0xffffffff


	//   ....[169]....
        /*3ee0*/ 	.word	0xffffffff


	//   ....[170]....
        /*3ee4*/ 	.word	0xffffffff


	//   ....[171]....
        /*3ee8*/ 	.word	0xffffffff


	//   ....[172]....
        /*3eec*/ 	.word	0xffffffff


	//   ....[173]....
        /*3ef0*/ 	.word	0xffffffff


	//   ....[174]....
        /*3ef4*/ 	.word	0xffffffff


	//   ....[175]....
        /*3ef8*/ 	.word	0xffffffff


	//   ....[176]....
        /*3efc*/ 	.word	0xffffffff


	//   ....[177]....
        /*3f00*/ 	.word	0xffffffff


	//   ....[178]....
        /*3f04*/ 	.word	0xffffffff


	//   ....[179]....
        /*3f08*/ 	.word	0xffffffff


	//   ....[180]....
        /*3f0c*/ 	.word	0xffffffff


	//   ....[181]....
        /*3f10*/ 	.word	0xffffffff


	//   ....[182]....
        /*3f14*/ 	.word	0xffffffff


	//   ....[183]....
        /*3f18*/ 	.word	0xffffffff


	//   ....[184]....
        /*3f1c*/ 	.word	0xffffffff


	//   ....[185]....
        /*3f20*/ 	.word	0xffffffff


	//   ....[186]....
        /*3f24*/ 	.word	0xffffffff


	//   ....[187]....
        /*3f28*/ 	.word	0xffffffff


	//   ....[188]....
        /*3f2c*/ 	.word	0xffffffff


	//   ....[189]....
        /*3f30*/ 	.word	0xffffffff


	//   ....[190]....
        /*3f34*/ 	.word	0xffffffff


	//   ....[191]....
        /*3f38*/ 	.word	0xffffffff


	//   ....[192]....
        /*3f3c*/ 	.word	0xffffffff


	//   ....[193]....
        /*3f40*/ 	.word	0xffffffff


	//   ....[194]....
        /*3f44*/ 	.word	0xffffffff


	//   ....[195]....
        /*3f48*/ 	.word	0xffffffff


	//   ....[196]....
        /*3f4c*/ 	.word	0xffffffff


	//   ....[197]....
        /*3f50*/ 	.word	0xffffffff


	//   ....[198]....
        /*3f54*/ 	.word	0xffffffff


	//   ....[199]....
        /*3f58*/ 	.word	0xffffffff


	//   ....[200]....
        /*3f5c*/ 	.word	0xffffffff


	//   ....[201]....
        /*3f60*/ 	.word	0xffffffff


	//   ....[202]....
        /*3f64*/ 	.word	0xffffffff


	//   ....[203]....
        /*3f68*/ 	.word	0xffffffff


	//   ....[204]....
        /*3f6c*/ 	.word	0xffffffff


	//   ....[205]....
        /*3f70*/ 	.word	0xffffffff


	//   ....[206]....
        /*3f74*/ 	.word	0xffffffff


	//   ....[207]....
        /*3f78*/ 	.word	0xffffffff


	//   ....[208]....
        /*3f7c*/ 	.word	0xffffffff


	//   ....[209]....
        /*3f80*/ 	.word	0xffffffff


	//   ....[210]....
        /*3f84*/ 	.word	0xffffffff


	//   ....[211]....
        /*3f88*/ 	.word	0xffffffff


	//   ....[212]....
        /*3f8c*/ 	.word	0xffffffff


	//   ....[213]....
        /*3f90*/ 	.word	0xffffffff


	//   ....[214]....
        /*3f94*/ 	.word	0xffffffff


	//   ....[215]....
        /*3f98*/ 	.word	0xffffffff


	//   ....[216]....
        /*3f9c*/ 	.word	0xffffffff


	//   ....[217]....
        /*3fa0*/ 	.word	0xffffffff


	//   ....[218]....
        /*3fa4*/ 	.word	0xffffffff


	//   ....[219]....
        /*3fa8*/ 	.word	0xffffffff


	//   ....[220]....
        /*3fac*/ 	.word	0xffffffff


	//   ....[221]....
        /*3fb0*/ 	.word	0xffffffff


	//   ....[222]....
        /*3fb4*/ 	.word	0xffffffff


	//   ....[223]....
        /*3fb8*/ 	.word	0xffffffff


	//   ....[224]....
        /*3fbc*/ 	.word	0xffffffff


	//   ....[225]....
        /*3fc0*/ 	.word	0xffffffff


	//   ....[226]....
        /*3fc4*/ 	.word	0xffffffff


	//   ....[227]....
        /*3fc8*/ 	.word	0xffffffff


	//   ....[228]....
        /*3fcc*/ 	.word	0xffffffff


	//   ....[229]....
        /*3fd0*/ 	.word	0xffffffff


	//   ....[230]....
        /*3fd4*/ 	.word	0xffffffff


	//   ....[231]....
        /*3fd8*/ 	.word	0xffffffff


	//   ....[232]....
        /*3fdc*/ 	.word	0xffffffff


	//   ....[233]....
        /*3fe0*/ 	.word	0xffffffff


	//   ....[234]....
        /*3fe4*/ 	.word	0xffffffff


	//   ....[235]....
        /*3fe8*/ 	.word	0xffffffff


	//   ....[236]....
        /*3fec*/ 	.word	0xffffffff


	//   ....[237]....
        /*3ff0*/ 	.word	0xffffffff


	//   ....[238]....
        /*3ff4*/ 	.word	0xffffffff


	//   ....[239]....
        /*3ff8*/ 	.word	0xffffffff


	//   ....[240]....
        /*3ffc*/ 	.word	0xffffffff


	//   ....[241]....
        /*4000*/ 	.word	0xffffffff


	//   ....[242]....
        /*4004*/ 	.word	0xffffffff


	//   ....[243]....
        /*4008*/ 	.word	0xffffffff


	//   ....[244]....
        /*400c*/ 	.word	0xffffffff


	//   ....[245]....
        /*4010*/ 	.word	0xffffffff


	//   ....[246]....
        /*4014*/ 	.word	0xffffffff


	//   ....[247]....
        /*4018*/ 	.word	0xffffffff


	//   ....[248]....
        /*401c*/ 	.word	0xffffffff


	//   ....[249]....
        /*4020*/ 	.word	0xffffffff


	//   ....[250]....
        /*4024*/ 	.word	0xffffffff


	//   ....[251]....
        /*4028*/ 	.word	0xffffffff


	//   ....[252]....
        /*402c*/ 	.word	0xffffffff


	//   ....[253]....
        /*4030*/ 	.word	0xffffffff


	//   ....[254]....
        /*4034*/ 	.word	0xffffffff


	//   ....[255]....
        /*4038*/ 	.word	0xffffffff


	//   ....[0]....
        /*403c*/ 	.word	0xffffffff


	//   ....[1]....
        /*4040*/ 	.word	0xffffffff


	//   ....[2]....
        /*4044*/ 	.word	0xffffffff


	//   ....[3]....
        /*4048*/ 	.word	0xffffffff


	//   ....[4]....
        /*404c*/ 	.word	0xffffffff


	//   ....[5]....
        /*4050*/ 	.word	0xffffffff


	//   ....[6]....
        /*4054*/ 	.word	0xffffffff


	//   ....[7]....
        /*4058*/ 	.word	0xffffffff


	//   ....[8]....
        /*405c*/ 	.word	0xffffffff


	//   ....[9]....
        /*4060*/ 	.word	0xffffffff


	//   ....[10]....
        /*4064*/ 	.word	0xffffffff


	//   ....[11]....
        /*4068*/ 	.word	0xffffffff


	//   ....[12]....
        /*406c*/ 	.word	0xffffffff


	//   ....[13]....
        /*4070*/ 	.word	0xffffffff


	//   ....[14]....
        /*4074*/ 	.word	0xffffffff


	//   ....[15]....
        /*4078*/ 	.word	0xffffffff


	//   ....[16]....
        /*407c*/ 	.word	0xffffffff


	//   ....[17]....
        /*4080*/ 	.word	0xffffffff


	//   ....[18]....
        /*4084*/ 	.word	0xffffffff


	//   ....[19]....
        /*4088*/ 	.word	0xffffffff


	//   ....[20]....
        /*408c*/ 	.word	0xffffffff


	//   ....[21]....
        /*4090*/ 	.word	0xffffffff


	//   ....[22]....
        /*4094*/ 	.word	0xffffffff


	//   ....[23]....
        /*4098*/ 	.word	0xffffffff


	//   ....[24]....
        /*409c*/ 	.word	0xffffffff


	//   ....[25]....
        /*40a0*/ 	.word	0xffffffff


	//   ....[26]....
        /*40a4*/ 	.word	0xffffffff


	//   ....[27]....
        /*40a8*/ 	.word	0xffffffff


	//   ....[28]....
        /*40ac*/ 	.word	0xffffffff


	//   ....[29]....
        /*40b0*/ 	.word	0xffffffff


	//   ....[30]....
        /*40b4*/ 	.word	0xffffffff


	//   ....[31]....
        /*40b8*/ 	.word	0xffffffff


	//   ....[32]....
        /*40bc*/ 	.word	0xffffffff


	//   ....[33]....
        /*40c0*/ 	.word	0xffffffff


	//   ....[34]....
        /*40c4*/ 	.word	0xffffffff


	//   ....[35]....
        /*40c8*/ 	.word	0xffffffff


	//   ....[36]....
        /*40cc*/ 	.word	0xffffffff


	//   ....[37]....
        /*40d0*/ 	.word	0xffffffff


	//   ....[38]....
        /*40d4*/ 	.word	0xffffffff


	//   ....[39]....
        /*40d8*/ 	.word	0xffffffff


	//   ....[40]....
        /*40dc*/ 	.word	0xffffffff


	//   ....[41]....
        /*40e0*/ 	.word	0xffffffff


	//   ....[42]....
        /*40e4*/ 	.word	0xffffffff


	//   ....[43]....
        /*40e8*/ 	.word	0xffffffff


	//   ....[44]....
        /*40ec*/ 	.word	0xffffffff


	//   ....[45]....
        /*40f0*/ 	.word	0xffffffff


	//   ....[46]....
        /*40f4*/ 	.word	0xffffffff


	//   ....[47]....
        /*40f8*/ 	.word	0xffffffff


	//   ....[48]....
        /*40fc*/ 	.word	0xffffffff


	//   ....[49]....
        /*4100*/ 	.word	0xffffffff


	//   ....[50]....
        /*4104*/ 	.word	0xffffffff


	//   ....[51]....
        /*4108*/ 	.word	0xffffffff


	//   ....[52]....
        /*410c*/ 	.word	0xffffffff


	//   ....[53]....
        /*4110*/ 	.word	0xffffffff


	//   ....[54]....
        /*4114*/ 	.word	0xffffffff


	//   ....[55]....
        /*4118*/ 	.word	0xffffffff


	//   ....[56]....
        /*411c*/ 	.word	0xffffffff


	//   ....[57]....
        /*4120*/ 	.word	0xffffffff


	//   ....[58]....
        /*4124*/ 	.word	0xffffffff


	//   ....[59]....
        /*4128*/ 	.word	0xffffffff


	//   ....[60]....
        /*412c*/ 	.word	0xffffffff


	//   ....[61]....
        /*4130*/ 	.word	0xffffffff


	//   ....[62]....
        /*4134*/ 	.word	0xffffffff


	//   ....[63]....
        /*4138*/ 	.word	0xffffffff


	//   ....[64]....
        /*413c*/ 	.word	0xffffffff


	//   ....[65]....
        /*4140*/ 	.word	0xffffffff


	//   ....[66]....
        /*4144*/ 	.word	0xffffffff


	//   ....[67]....
        /*4148*/ 	.word	0xffffffff


	//   ....[68]....
        /*414c*/ 	.word	0xffffffff


	//   ....[69]....
        /*4150*/ 	.word	0xffffffff


	//   ....[70]....
        /*4154*/ 	.word	0xffffffff


	//   ....[71]....
        /*4158*/ 	.word	0xffffffff


	//   ....[72]....
        /*415c*/ 	.word	0xffffffff


	//   ....[73]....
        /*4160*/ 	.word	0xffffffff


	//   ....[74]....
        /*4164*/ 	.word	0xffffffff


	//   ....[75]....
        /*4168*/ 	.word	0xffffffff


	//   ....[76]....
        /*416c*/ 	.word	0xffffffff


	//   ....[77]....
        /*4170*/ 	.word	0xffffffff


	//   ....[78]....
        /*4174*/ 	.word	0xffffffff


	//   ....[79]....
        /*4178*/ 	.word	0xffffffff


	//   ....[80]....
        /*417c*/ 	.word	0xffffffff


	//   ....[81]....
        /*4180*/ 	.word	0xffffffff


	//   ....[82]....
        /*4184*/ 	.word	0xffffffff


	//   ....[83]....
        /*4188*/ 	.word	0xffffffff


	//   ....[84]....
        /*418c*/ 	.word	0xffffffff


	//   ....[85]....
        /*4190*/ 	.word	0xffffffff


	//   ....[86]....
        /*4194*/ 	.word	0xffffffff


	//   ....[87]....
        /*4198*/ 	.word	0xffffffff


	//   ....[88]....
        /*419c*/ 	.word	0xffffffff


	//   ....[89]....
        /*41a0*/ 	.word	0xffffffff


	//   ....[90]....
        /*41a4*/ 	.word	0xffffffff


	//   ....[91]....
        /*41a8*/ 	.word	0xffffffff


	//   ....[92]....
        /*41ac*/ 	.word	0xffffffff


	//   ....[93]....
        /*41b0*/ 	.word	0xffffffff


	//   ....[94]....
        /*41b4*/ 	.word	0xffffffff


	//   ....[95]....
        /*41b8*/ 	.word	0xffffffff


	//   ....[96]....
        /*41bc*/ 	.word	0xffffffff


	//   ....[97]....
        /*41c0*/ 	.word	0xffffffff


	//   ....[98]....
        /*41c4*/ 	.word	0xffffffff


	//   ....[99]....
        /*41c8*/ 	.word	0xffffffff


	//   ....[100]....
        /*41cc*/ 	.word	0xffffffff


	//   ....[101]....
        /*41d0*/ 	.word	0xffffffff


	//   ....[102]....
        /*41d4*/ 	.word	0xffffffff


	//   ....[103]....
        /*41d8*/ 	.word	0xffffffff


	//   ....[104]....
        /*41dc*/ 	.word	0xffffffff


	//   ....[105]....
        /*41e0*/ 	.word	0xffffffff


	//   ....[106]....
        /*41e4*/ 	.word	0xffffffff


	//   ....[107]....
        /*41e8*/ 	.word	0xffffffff


	//   ....[108]....
        /*41ec*/ 	.word	0xffffffff


	//   ....[109]....
        /*41f0*/ 	.word	0xffffffff


	//   ....[110]....
        /*41f4*/ 	.word	0xffffffff


	//   ....[111]....
        /*41f8*/ 	.word	0xffffffff


	//   ....[112]....
        /*41fc*/ 	.word	0xffffffff


	//   ....[113]....
        /*4200*/ 	.word	0xffffffff


	//   ....[114]....
        /*4204*/ 	.word	0xffffffff


	//   ....[115]....
        /*4208*/ 	.word	0xffffffff


	//   ....[116]....
        /*420c*/ 	.word	0xffffffff


	//   ....[117]....
        /*4210*/ 	.word	0xffffffff


	//   ....[118]....
        /*4214*/ 	.word	0xffffffff


	//   ....[119]....
        /*4218*/ 	.word	0xffffffff


	//   ....[120]....
        /*421c*/ 	.word	0xffffffff


	//   ....[121]....
        /*4220*/ 	.word	0xffffffff


	//   ....[122]....
        /*4224*/ 	.word	0xffffffff


	//   ....[123]....
        /*4228*/ 	.word	0xffffffff


	//   ....[124]....
        /*422c*/ 	.word	0xffffffff


	//   ....[125]....
        /*4230*/ 	.word	0xffffffff


	//   ....[126]....
        /*4234*/ 	.word	0xffffffff


	//   ....[127]....
        /*4238*/ 	.word	0xffffffff


	//   ....[128]....
        /*423c*/ 	.word	0xffffffff


	//   ....[129]....
        /*4240*/ 	.word	0xffffffff


	//   ....[130]....
        /*4244*/ 	.word	0xffffffff


	//   ....[131]....
        /*4248*/ 	.word	0xffffffff


	//   ....[132]....
        /*424c*/ 	.word	0xffffffff


	//   ....[133]....
        /*4250*/ 	.word	0xffffffff


	//   ....[134]....
        /*4254*/ 	.word	0xffffffff


	//   ....[135]....
        /*4258*/ 	.word	0xffffffff


	//   ....[136]....
        /*425c*/ 	.word	0xffffffff


	//   ....[137]....
        /*4260*/ 	.word	0xffffffff


	//   ....[138]....
        /*4264*/ 	.word	0xffffffff


	//   ....[139]....
        /*4268*/ 	.word	0xffffffff


	//   ....[140]....
        /*426c*/ 	.word	0xffffffff


	//   ....[141]....
        /*4270*/ 	.word	0xffffffff


	//   ....[142]....
        /*4274*/ 	.word	0xffffffff


	//   ....[143]....
        /*4278*/ 	.word	0xffffffff


	//   ....[144]....
        /*427c*/ 	.word	0xffffffff


	//   ....[145]....
        /*4280*/ 	.word	0xffffffff


	//   ....[146]....
        /*4284*/ 	.word	0xffffffff


	//   ....[147]....
        /*4288*/ 	.word	0xffffffff


	//   ....[148]....
        /*428c*/ 	.word	0xffffffff


	//   ....[149]....
        /*4290*/ 	.word	0xffffffff


	//   ....[150]....
        /*4294*/ 	.word	0xffffffff


	//   ....[151]....
        /*4298*/ 	.word	0xffffffff


	//   ....[152]....
        /*429c*/ 	.word	0xffffffff


	//   ....[153]....
        /*42a0*/ 	.word	0xffffffff


	//   ....[154]....
        /*42a4*/ 	.word	0xffffffff


	//   ....[155]....
        /*42a8*/ 	.word	0xffffffff


	//   ....[156]....
        /*42ac*/ 	.word	0xffffffff


	//   ....[157]....
        /*42b0*/ 	.word	0xffffffff


	//   ....[158]....
        /*42b4*/ 	.word	0xffffffff


	//   ....[159]....
        /*42b8*/ 	.word	0xffffffff


	//   ....[160]....
        /*42bc*/ 	.word	0xffffffff


	//   ....[161]....
        /*42c0*/ 	.word	0xffffffff


	//   ....[162]....
        /*42c4*/ 	.word	0xffffffff


	//   ....[163]....
        /*42c8*/ 	.word	0xffffffff


	//   ....[164]....
        /*42cc*/ 	.word	0xffffffff


	//   ....[165]....
        /*42d0*/ 	.word	0xffffffff


	//   ....[166]....
        /*42d4*/ 	.word	0xffffffff


	//   ....[167]....
        /*42d8*/ 	.word	0xffffffff


	//   ....[168]....
        /*42dc*/ 	.word	0xffffffff


	//   ....[169]....
        /*42e0*/ 	.word	0xffffffff


	//   ....[170]....
        /*42e4*/ 	.word	0xffffffff


	//   ....[171]....
        /*42e8*/ 	.word	0xffffffff


	//   ....[172]....
        /*42ec*/ 	.word	0xffffffff


	//   ....[173]....
        /*42f0*/ 	.word	0xffffffff


	//   ....[174]....
        /*42f4*/ 	.word	0xffffffff


	//   ....[175]....
        /*42f8*/ 	.word	0xffffffff


	//   ....[176]....
        /*42fc*/ 	.word	0xffffffff


	//   ....[177]....
        /*4300*/ 	.word	0xffffffff


	//   ....[178]....
        /*4304*/ 	.word	0xffffffff


	//   ....[179]....
        /*4308*/ 	.word	0xffffffff


	//   ....[180]....
        /*430c*/ 	.word	0xffffffff


	//   ....[181]....
        /*4310*/ 	.word	0xffffffff


	//   ....[182]....
        /*4314*/ 	.word	0xffffffff


	//   ....[183]....
        /*4318*/ 	.word	0xffffffff


	//   ....[184]....
        /*431c*/ 	.word	0xffffffff


	//   ....[185]....
        /*4320*/ 	.word	0xffffffff


	//   ....[186]....
        /*4324*/ 	.word	0xffffffff


	//   ....[187]....
        /*4328*/ 	.word	0xffffffff


	//   ....[188]....
        /*432c*/ 	.word	0xffffffff


	//   ....[189]....
        /*4330*/ 	.word	0xffffffff


	//   ....[190]....
        /*4334*/ 	.word	0xffffffff


	//   ....[191]....
        /*4338*/ 	.word	0xffffffff


	//   ....[192]....
        /*433c*/ 	.word	0xffffffff


	//   ....[193]....
        /*4340*/ 	.word	0xffffffff


	//   ....[194]....
        /*4344*/ 	.word	0xffffffff


	//   ....[195]....
        /*4348*/ 	.word	0xffffffff


	//   ....[196]....
        /*434c*/ 	.word	0xffffffff


	//   ....[197]....
        /*4350*/ 	.word	0xffffffff


	//   ....[198]....
        /*4354*/ 	.word	0xffffffff


	//   ....[199]....
        /*4358*/ 	.word	0xffffffff


	//   ....[200]....
        /*435c*/ 	.word	0xffffffff


	//   ....[201]....
        /*4360*/ 	.word	0xffffffff


	//   ....[202]....
        /*4364*/ 	.word	0xffffffff


	//   ....[203]....
        /*4368*/ 	.word	0xffffffff


	//   ....[204]....
        /*436c*/ 	.word	0xffffffff


	//   ....[205]....
        /*4370*/ 	.word	0xffffffff


	//   ....[206]....
        /*4374*/ 	.word	0xffffffff


	//   ....[207]....
        /*4378*/ 	.word	0xffffffff


	//   ....[208]....
        /*437c*/ 	.word	0xffffffff


	//   ....[209]....
        /*4380*/ 	.word	0xffffffff


	//   ....[210]....
        /*4384*/ 	.word	0xffffffff


	//   ....[211]....
        /*4388*/ 	.word	0xffffffff


	//   ....[212]....
        /*438c*/ 	.word	0xffffffff


	//   ....[213]....
        /*4390*/ 	.word	0xffffffff


	//   ....[214]....
        /*4394*/ 	.word	0xffffffff


	//   ....[215]....
        /*4398*/ 	.word	0xffffffff


	//   ....[216]....
        /*439c*/ 	.word	0xffffffff


	//   ....[217]....
        /*43a0*/ 	.word	0xffffffff


	//   ....[218]....
        /*43a4*/ 	.word	0xffffffff


	//   ....[219]....
        /*43a8*/ 	.word	0xffffffff


	//   ....[220]....
        /*43ac*/ 	.word	0xffffffff


	//   ....[221]....
        /*43b0*/ 	.word	0xffffffff


	//   ....[222]....
        /*43b4*/ 	.word	0xffffffff


	//   ....[223]....
        /*43b8*/ 	.word	0xffffffff


	//   ....[224]....
        /*43bc*/ 	.word	0xffffffff


	//   ....[225]....
        /*43c0*/ 	.word	0xffffffff


	//   ....[226]....
        /*43c4*/ 	.word	0xffffffff


	//   ....[227]....
        /*43c8*/ 	.word	0xffffffff


	//   ....[228]....
        /*43cc*/ 	.word	0xffffffff


	//   ....[229]....
        /*43d0*/ 	.word	0xffffffff


	//   ....[230]....
        /*43d4*/ 	.word	0xffffffff


	//   ....[231]....
        /*43d8*/ 	.word	0xffffffff


	//   ....[232]....
        /*43dc*/ 	.word	0xffffffff


	//   ....[233]....
        /*43e0*/ 	.word	0xffffffff


	//   ....[234]....
        /*43e4*/ 	.word	0xffffffff


	//   ....[235]....
        /*43e8*/ 	.word	0xffffffff


	//   ....[236]....
        /*43ec*/ 	.word	0xffffffff


	//   ....[237]....
        /*43f0*/ 	.word	0xffffffff


	//   ....[238]....
        /*43f4*/ 	.word	0xffffffff


	//   ....[239]....
        /*43f8*/ 	.word	0xffffffff


	//   ....[240]....
        /*43fc*/ 	.word	0xffffffff


	//   ....[241]....
        /*4400*/ 	.word	0xffffffff


	//   ....[242]....
        /*4404*/ 	.word	0xffffffff


	//   ....[243]....
        /*4408*/ 	.word	0xffffffff


	//   ....[244]....
        /*440c*/ 	.word	0xffffffff


	//   ....[245]....
        /*4410*/ 	.word	0xffffffff


	//   ....[246]....
        /*4414*/ 	.word	0xffffffff


	//   ....[247]....
        /*4418*/ 	.word	0xffffffff


	//   ....[248]....
        /*441c*/ 	.word	0xffffffff


	//   ....[249]....
        /*4420*/ 	.word	0xffffffff


	//   ....[250]....
        /*4424*/ 	.word	0xffffffff


	//   ....[251]....
        /*4428*/ 	.word	0xffffffff


	//   ....[252]....
        /*442c*/ 	.word	0xffffffff


	//   ....[253]....
        /*4430*/ 	.word	0xffffffff


	//   ....[254]....
        /*4434*/ 	.word	0xffffffff


	//   ....[255]....
        /*4438*/ 	.word	0xffffffff


	//   ....[0]....
        /*443c*/ 	.word	0xffffffff


	//   ....[1]....
        /*4440*/ 	.word	0xffffffff


	//   ....[2]....
        /*4444*/ 	.word	0xffffffff


	//   ....[3]....
        /*4448*/ 	.word	0xffffffff


	//   ....[4]....
        /*444c*/ 	.word	0xffffffff


	//   ....[5]....
        /*4450*/ 	.word	0xffffffff


	//   ....[6]....
        /*4454*/ 	.word	0xffffffff


	//   ....[7]....
        /*4458*/ 	.word	0xffffffff


	//   ....[8]....
        /*445c*/ 	.word	0xffffffff


	//   ....[9]....
        /*4460*/ 	.word	0xffffffff


	//   ....[10]....
        /*4464*/ 	.word	0xffffffff


	//   ....[11]....
        /*4468*/ 	.word	0xffffffff


	//   ....[12]....
        /*446c*/ 	.word	0xffffffff


	//   ....[13]....
        /*4470*/ 	.word	0xffffffff


	//   ....[14]....
        /*4474*/ 	.word	0xffffffff


	//   ....[15]....
        /*4478*/ 	.word	0xffffffff


	//   ....[16]....
        /*447c*/ 	.word	0xffffffff


	//   ....[17]....
        /*4480*/ 	.word	0xffffffff


	//   ....[18]....
        /*4484*/ 	.word	0xffffffff


	//   ....[19]....
        /*4488*/ 	.word	0xffffffff


	//   ....[20]....
        /*448c*/ 	.word	0xffffffff


	//   ....[21]....
        /*4490*/ 	.word	0xffffffff


	//   ....[22]....
        /*4494*/ 	.word	0xffffffff


	//   ....[23]....
        /*4498*/ 	.word	0xffffffff


	//   ....[24]....
        /*449c*/ 	.word	0xffffffff


	//   ....[25]....
        /*44a0*/ 	.word	0xffffffff


	//   ....[26]....
        /*44a4*/ 	.word	0xffffffff


	//   ....[27]....
        /*44a8*/ 	.word	0xffffffff


	//   ....[28]....
        /*44ac*/ 	.word	0xffffffff


	//   ....[29]....
        /*44b0*/ 	.word	0xffffffff


	//   ....[30]....
        /*44b4*/ 	.word	0xffffffff


	//   ....[31]....
        /*44b8*/ 	.word	0xffffffff


	//   ....[32]....
        /*44bc*/ 	.word	0xffffffff


	//   ....[33]....
        /*44c0*/ 	.word	0xffffffff


	//   ....[34]....
        /*44c4*/ 	.word	0xffffffff


	//   ....[35]....
        /*44c8*/ 	.word	0xffffffff


	//   ....[36]....
        /*44cc*/ 	.word	0xffffffff


	//   ....[37]....
        /*44d0*/ 	.word	0xffffffff


	//   ....[38]....
        /*44d4*/ 	.word	0xffffffff


	//   ....[39]....
        /*44d8*/ 	.word	0xffffffff


	//   ....[40]....
        /*44dc*/ 	.word	0xffffffff


	//   ....[41]....
        /*44e0*/ 	.word	0xffffffff


	//   ....[42]....
        /*44e4*/ 	.word	0xffffffff


	//   ....[43]....
        /*44e8*/ 	.word	0xffffffff


	//   ....[44]....
        /*44ec*/ 	.word	0xffffffff


	//   ....[45]....
        /*44f0*/ 	.word	0xffffffff


	//   ....[46]....
        /*44f4*/ 	.word	0xffffffff


	//   ....[47]....
        /*44f8*/ 	.word	0xffffffff


	//   ....[48]....
        /*44fc*/ 	.word	0xffffffff


	//   ....[49]....
        /*4500*/ 	.word	0xffffffff


	//   ....[50]....
        /*4504*/ 	.word	0xffffffff


	//   ....[51]....
        /*4508*/ 	.word	0xffffffff


	//   ....[52]....
        /*450c*/ 	.word	0xffffffff


	//   ....[53]....
        /*4510*/ 	.word	0xffffffff


	//   ....[54]....
        /*4514*/ 	.word	0xffffffff


	//   ....[55]....
        /*4518*/ 	.word	0xffffffff


	//   ....[56]....
        /*451c*/ 	.word	0xffffffff


	//   ....[57]....
        /*4520*/ 	.word	0xffffffff


	//   ....[58]....
        /*4524*/ 	.word	0xffffffff


	//   ....[59]....
        /*4528*/ 	.word	0xffffffff


	//   ....[60]....
        /*452c*/ 	.word	0xffffffff


	//   ....[61]....
        /*4530*/ 	.word	0xffffffff


	//   ....[62]....
        /*4534*/ 	.word	0xffffffff


	//   ....[63]....
        /*4538*/ 	.word	0xffffffff


	//   ....[64]....
        /*453c*/ 	.word	0xffffffff


	//   ....[65]....
        /*4540*/ 	.word	0xffffffff


	//   ....[66]....
        /*4544*/ 	.word	0xffffffff


	//   ....[67]....
        /*4548*/ 	.word	0xffffffff


	//   ....[68]....
        /*454c*/ 	.word	0xffffffff


	//   ....[69]....
        /*4550*/ 	.word	0xffffffff


	//   ....[70]....
        /*4554*/ 	.word	0xffffffff


	//   ....[71]....
        /*4558*/ 	.word	0xffffffff


	//   ....[72]....
        /*455c*/ 	.word	0xffffffff


	//   ....[73]....
        /*4560*/ 	.word	0xffffffff


	//   ....[74]....
        /*4564*/ 	.word	0xffffffff


	//   ....[75]....
        /*4568*/ 	.word	0xffffffff


	//   ....[76]....
        /*456c*/ 	.word	0xffffffff


	//   ....[77]....
        /*4570*/ 	.word	0xffffffff


	//   ....[78]....
        /*4574*/ 	.word	0xffffffff


	//   ....[79]....
        /*4578*/ 	.word	0xffffffff


	//   ....[80]....
        /*457c*/ 	.word	0xffffffff


	//   ....[81]....
        /*4580*/ 	.word	0xffffffff


	//   ....[82]....
        /*4584*/ 	.word	0xffffffff


	//   ....[83]....
        /*4588*/ 	.word	0xffffffff


	//   ....[84]....
        /*458c*/ 	.word	0xffffffff


	//   ....[85]....
        /*4590*/ 	.word	0xffffffff


	//   ....[86]....
        /*4594*/ 	.word	0xffffffff


	//   ....[87]....
        /*4598*/ 	.word	0xffffffff


	//   ....[88]....
        /*459c*/ 	.word	0xffffffff


	//   ....[89]....
        /*45a0*/ 	.word	0xffffffff


	//   ....[90]....
        /*45a4*/ 	.word	0xffffffff


	//   ....[91]....
        /*45a8*/ 	.word	0xffffffff


	//   ....[92]....
        /*45ac*/ 	.word	0xffffffff


	//   ....[93]....
        /*45b0*/ 	.word	0xffffffff


	//   ....[94]....
        /*45b4*/ 	.word	0xffffffff


	//   ....[95]....
        /*45b8*/ 	.word	0xffffffff


	//   ....[96]....
        /*45bc*/ 	.word	0xffffffff


	//   ....[97]....
        /*45c0*/ 	.word	0xffffffff


	//   ....[98]....
        /*45c4*/ 	.word	0xffffffff


	//   ....[99]....
        /*45c8*/ 	.word	0xffffffff


	//   ....[100]....
        /*45cc*/ 	.word	0xffffffff


	//   ....[101]....
        /*45d0*/ 	.word	0xffffffff


	//   ....[102]....
        /*45d4*/ 	.word	0xffffffff


	//   ....[103]....
        /*45d8*/ 	.word	0xffffffff


	//   ....[104]....
        /*45dc*/ 	.word	0xffffffff


	//   ....[105]....
        /*45e0*/ 	.word	0xffffffff


	//   ....[106]....
        /*45e4*/ 	.word	0xffffffff


	//   ....[107]....
        /*45e8*/ 	.word	0xffffffff


	//   ....[108]....
        /*45ec*/ 	.word	0xffffffff


	//   ....[109]....
        /*45f0*/ 	.word	0xffffffff


	//   ....[110]....
        /*45f4*/ 	.word	0xffffffff


	//   ....[111]....
        /*45f8*/ 	.word	0xffffffff


	//   ....[112]....
        /*45fc*/ 	.word	0xffffffff


	//   ....[113]....
        /*4600*/ 	.word	0xffffffff


	//   ....[114]....
        /*4604*/ 	.word	0xffffffff


	//   ....[115]....
        /*4608*/ 	.word	0xffffffff


	//   ....[116]....
        /*460c*/ 	.word	0xffffffff


	//   ....[117]....
        /*4610*/ 	.word	0xffffffff


	//   ....[118]....
        /*4614*/ 	.word	0xffffffff


	//   ....[119]....
        /*4618*/ 	.word	0xffffffff


	//   ....[120]....
        /*461c*/ 	.word	0xffffffff


	//   ....[121]....
        /*4620*/ 	.word	0xffffffff


	//   ....[122]....
        /*4624*/ 	.word	0xffffffff


	//   ....[123]....
        /*4628*/ 	.word	0xffffffff


	//   ....[124]....
        /*462c*/ 	.word	0xffffffff


	//   ....[125]....
        /*4630*/ 	.word	0xffffffff


	//   ....[126]....
        /*4634*/ 	.word	0xffffffff


	//   ....[127]....
        /*4638*/ 	.word	0xffffffff


	//   ....[128]....
        /*463c*/ 	.word	0xffffffff


	//   ....[129]....
        /*4640*/ 	.word	0xffffffff


	//   ....[130]....
        /*4644*/ 	.word	0xffffffff


	//   ....[131]....
        /*4648*/ 	.word	0xffffffff


	//   ....[132]....
        /*464c*/ 	.word	0xffffffff


	//   ....[133]....
        /*4650*/ 	.word	0xffffffff


	//   ....[134]....
        /*4654*/ 	.word	0xffffffff


	//   ....[135]....
        /*4658*/ 	.word	0xffffffff


	//   ....[136]....
        /*465c*/ 	.word	0xffffffff


	//   ....[137]....
        /*4660*/ 	.word	0xffffffff


	//   ....[138]....
        /*4664*/ 	.word	0xffffffff


	//   ....[139]....
        /*4668*/ 	.word	0xffffffff


	//   ....[140]....
        /*466c*/ 	.word	0xffffffff


	//   ....[141]....
        /*4670*/ 	.word	0xffffffff


	//   ....[142]....
        /*4674*/ 	.word	0xffffffff


	//   ....[143]....
        /*4678*/ 	.word	0xffffffff


	//   ....[144]....
        /*467c*/ 	.word	0xffffffff


	//   ....[145]....
        /*4680*/ 	.word	0xffffffff


	//   ....[146]....
        /*4684*/ 	.word	0xffffffff


	//   ....[147]....
        /*4688*/ 	.word	0xffffffff


	//   ....[148]....
        /*468c*/ 	.word	0xffffffff


	//   ....[149]....
        /*4690*/ 	.word	0xffffffff


	//   ....[150]....
        /*4694*/ 	.word	0xffffffff


	//   ....[151]....
        /*4698*/ 	.word	0xffffffff


	//   ....[152]....
        /*469c*/ 	.word	0xffffffff


	//   ....[153]....
        /*46a0*/ 	.word	0xffffffff


	//   ....[154]....
        /*46a4*/ 	.word	0xffffffff


	//   ....[155]....
        /*46a8*/ 	.word	0xffffffff


	//   ....[156]....
        /*46ac*/ 	.word	0xffffffff


	//   ....[157]....
        /*46b0*/ 	.word	0xffffffff


	//   ....[158]....
        /*46b4*/ 	.word	0xffffffff


	//   ....[159]....
        /*46b8*/ 	.word	0xffffffff


	//   ....[160]....
        /*46bc*/ 	.word	0xffffffff


	//   ....[161]....
        /*46c0*/ 	.word	0xffffffff


	//   ....[162]....
        /*46c4*/ 	.word	0xffffffff


	//   ....[163]....
        /*46c8*/ 	.word	0xffffffff


	//   ....[164]....
        /*46cc*/ 	.word	0xffffffff


	//   ....[165]....
        /*46d0*/ 	.word	0xffffffff


	//   ....[166]....
        /*46d4*/ 	.word	0xffffffff


	//   ....[167]....
        /*46d8*/ 	.word	0xffffffff


	//   ....[168]....
        /*46dc*/ 	.word	0xffffffff


	//   ....[169]....
        /*46e0*/ 	.word	0xffffffff


	//   ....[170]....
        /*46e4*/ 	.word	0xffffffff


	//   ....[171]....
        /*46e8*/ 	.word	0xffffffff


	//   ....[172]....
        /*46ec*/ 	.word	0xffffffff


	//   ....[173]....
        /*46f0*/ 	.word	0xffffffff


	//   ....[174]....
        /*46f4*/ 	.word	0xffffffff


	//   ....[175]....
        /*46f8*/ 	.word	0xffffffff


	//   ....[176]....
        /*46fc*/ 	.word	0xffffffff


	//   ....[177]....
        /*4700*/ 	.word	0xffffffff


	//   ....[178]....
        /*4704*/ 	.word	0xffffffff


	//   ....[179]....
        /*4708*/ 	.word	0xffffffff


	//   ....[180]....
        /*470c*/ 	.word	0xffffffff


	//   ....[181]....
        /*4710*/ 	.word	0xffffffff


	//   ....[182]....
        /*4714*/ 	.word	0xffffffff


	//   ....[183]....
        /*4718*/ 	.word	0xffffffff


	//   ....[184]....
        /*471c*/ 	.word	0xffffffff


	//   ....[185]....
        /*4720*/ 	.word	0xffffffff


	//   ....[186]....
        /*4724*/ 	.word	0xffffffff


	//   ....[187]....
        /*4728*/ 	.word	0xffffffff


	//   ....[188]....
        /*472c*/ 	.word	0xffffffff


	//   ....[189]....
        /*4730*/ 	.word	0xffffffff


	//   ....[190]....
        /*4734*/ 	.word	0xffffffff


	//   ....[191]....
        /*4738*/ 	.word	0xffffffff


	//   ....[192]....
        /*473c*/ 	.word	0xffffffff


	//   ....[193]....
        /*4740*/ 	.word	0xffffffff


	//   ....[194]....
        /*4744*/ 	.word	0xffffffff


	//   ....[195]....
        /*4748*/ 	.word	0xffffffff


	//   ....[196]....
        /*474c*/ 	.word	0xffffffff


	//   ....[197]....
        /*4750*/ 	.word	0xffffffff


	//   ....[198]....
        /*4754*/ 	.word	0xffffffff


	//   ....[199]....
        /*4758*/ 	.word	0xffffffff


	//   ....[200]....
        /*475c*/ 	.word	0xffffffff


	//   ....[201]....
        /*4760*/ 	.word	0xffffffff


	//   ....[202]....
        /*4764*/ 	.word	0xffffffff


	//   ....[203]....
        /*4768*/ 	.word	0xffffffff


	//   ....[204]....
        /*476c*/ 	.word	0xffffffff


	//   ....[205]....
        /*4770*/ 	.word	0xffffffff


	//   ....[206]....
        /*4774*/ 	.word	0xffffffff


	//   ....[207]....
        /*4778*/ 	.word	0xffffffff


	//   ....[208]....
        /*477c*/ 	.word	0xffffffff


	//   ....[209]....
        /*4780*/ 	.word	0xffffffff


	//   ....[210]....
        /*4784*/ 	.word	0xffffffff


	//   ....[211]....
        /*4788*/ 	.word	0xffffffff


	//   ....[212]....
        /*478c*/ 	.word	0xffffffff


	//   ....[213]....
        /*4790*/ 	.word	0xffffffff


	//   ....[214]....
        /*4794*/ 	.word	0xffffffff


	//   ....[215]....
        /*4798*/ 	.word	0xffffffff


	//   ....[216]....
        /*479c*/ 	.word	0xffffffff


	//   ....[217]....
        /*47a0*/ 	.word	0xffffffff


	//   ....[218]....
        /*47a4*/ 	.word	0xffffffff


	//   ....[219]....
        /*47a8*/ 	.word	0xffffffff


	//   ....[220]....
        /*47ac*/ 	.word	0xffffffff


	//   ....[221]....
        /*47b0*/ 	.word	0xffffffff


	//   ....[222]....
        /*47b4*/ 	.word	0xffffffff


	//   ....[223]....
        /*47b8*/ 	.word	0xffffffff


	//   ....[224]....
        /*47bc*/ 	.word	0xffffffff


	//   ....[225]....
        /*47c0*/ 	.word	0xffffffff


	//   ....[226]....
        /*47c4*/ 	.word	0xffffffff


	//   ....[227]....
        /*47c8*/ 	.word	0xffffffff


	//   ....[228]....
        /*47cc*/ 	.word	0xffffffff


	//   ....[229]....
        /*47d0*/ 	.word	0xffffffff


	//   ....[230]....
        /*47d4*/ 	.word	0xffffffff


	//   ....[231]....
        /*47d8*/ 	.word	0xffffffff


	//   ....[232]....
        /*47dc*/ 	.word	0xffffffff


	//   ....[233]....
        /*47e0*/ 	.word	0xffffffff


	//   ....[234]....
        /*47e4*/ 	.word	0xffffffff


	//   ....[235]....
        /*47e8*/ 	.word	0xffffffff


	//   ....[236]....
        /*47ec*/ 	.word	0xffffffff


	//   ....[237]....
        /*47f0*/ 	.word	0xffffffff


	//   ....[238]....
        /*47f4*/ 	.word	0xffffffff


	//   ....[239]....
        /*47f8*/ 	.word	0xffffffff


	//   ....[240]....
        /*47fc*/ 	.word	0xffffffff


	//   ....[241]....
        /*4800*/ 	.word	0xffffffff


	//   ....[242]....
        /*4804*/ 	.word	0xffffffff


	//   ....[243]....
        /*4808*/ 	.word	0xffffffff


	//   ....[244]....
        /*480c*/ 	.word	0xffffffff


	//   ....[245]....
        /*4810*/ 	.word	0xffffffff


	//   ....[246]....
        /*4814*/ 	.word	0xffffffff


	//   ....[247]....
        /*4818*/ 	.word	0xffffffff


	//   ....[248]....
        /*481c*/ 	.word	0xffffffff


	//   ....[249]....
        /*4820*/ 	.word	0xffffffff


	//   ....[250]....
        /*4824*/ 	.word	0xffffffff


	//   ....[251]....
        /*4828*/ 	.word	0xffffffff


	//   ....[252]....
        /*482c*/ 	.word	0xffffffff


	//   ....[253]....
        /*4830*/ 	.word	0xffffffff


	//   ....[254]....
        /*4834*/ 	.word	0xffffffff


	//   ....[255]....
        /*4838*/ 	.word	0xffffffff


	//   ....[0]....
        /*483c*/ 	.word	0xffffffff


	//   ....[1]....
        /*4840*/ 	.word	0xffffffff


	//   ....[2]....
        /*4844*/ 	.word	0xffffffff


	//   ....[3]....
        /*4848*/ 	.word	0xffffffff


	//   ....[4]....
        /*484c*/ 	.word	0xffffffff


	//   ....[5]....
        /*4850*/ 	.word	0xffffffff


	//   ....[6]....
        /*4854*/ 	.word	0xffffffff


	//   ....[7]....
        /*4858*/ 	.word	0xffffffff


	//   ....[8]....
        /*485c*/ 	.word	0xffffffff


	//   ....[9]....
        /*4860*/ 	.word	0xffffffff


	//   ....[10]....
        /*4864*/ 	.word	0xffffffff


	//   ....[11]....
        /*4868*/ 	.word	0xffffffff


	//   ....[12]....
        /*486c*/ 	.word	0xffffffff


	//   ....[13]....
        /*4870*/ 	.word	0xffffffff


	//   ....[14]....
        /*4874*/ 	.word	0xffffffff


	//   ....[15]....
        /*4878*/ 	.word	0xffffffff


	//   ....[16]....
        /*487c*/ 	.word	0xffffffff


	//   ....[17]....
        /*4880*/ 	.word	0xffffffff


	//   ....[18]....
        /*4884*/ 	.word	0xffffffff


	//   ....[19]....
        /*4888*/ 	.word	0xffffffff


	//   ....[20]....
        /*488c*/ 	.word	0xffffffff


	//   ....[21]....
        /*4890*/ 	.word	0xffffffff


	//   ....[22]....
        /*4894*/ 	.word	0xffffffff


	//   ....[23]....
        /*4898*/ 	.word	0xffffffff


	//   ....[24]....
        /*489c*/ 	.word	0xffffffff


	//   ....[25]....
        /*48a0*/ 	.word	0xffffffff


	//   ....[26]....
        /*48a4*/ 	.word	0xffffffff


	//   ....[27]....
        /*48a8*/ 	.word	0xffffffff


	//   ....[28]....
        /*48ac*/ 	.word	0xffffffff


	//   ....[29]....
        /*48b0*/ 	.word	0xffffffff


	//   ....[30]....
        /*48b4*/ 	.word	0xffffffff


	//   ....[31]....
        /*48b8*/ 	.word	0xffffffff


	//   ....[32]....
        /*48bc*/ 	.word	0xffffffff


	//   ....[33]....
        /*48c0*/ 	.word	0xffffffff


	//   ....[34]....
        /*48c4*/ 	.word	0xffffffff


	//   ....[35]....
        /*48c8*/ 	.word	0xffffffff


	//   ....[36]....
        /*48cc*/ 	.word	0xffffffff


	//   ....[37]....
        /*48d0*/ 	.word	0xffffffff


	//   ....[38]....
        /*48d4*/ 	.word	0xffffffff


	//   ....[39]....
        /*48d8*/ 	.word	0xffffffff


	//   ....[40]....
        /*48dc*/ 	.word	0xffffffff


	//   ....[41]....
        /*48e0*/ 	.word	0xffffffff


	//   ....[42]....
        /*48e4*/ 	.word	0xffffffff


	//   ....[43]....
        /*48e8*/ 	.word	0xffffffff


	//   ....[44]....
        /*48ec*/ 	.word	0xffffffff


	//   ....[45]....
        /*48f0*/ 	.word	0xffffffff


	//   ....[46]....
        /*48f4*/ 	.word	0xffffffff


	//   ....[47]....
        /*48f8*/ 	.word	0xffffffff


	//   ....[48]....
        /*48fc*/ 	.word	0xffffffff


	//   ....[49]....
        /*4900*/ 	.word	0xffffffff


	//   ....[50]....
        /*4904*/ 	.word	0xffffffff


	//   ....[51]....
        /*4908*/ 	.word	0xffffffff


	//   ....[52]....
        /*490c*/ 	.word	0xffffffff


	//   ....[53]....
        /*4910*/ 	.word	0xffffffff


	//   ....[54]....
        /*4914*/ 	.word	0xffffffff


	//   ....[55]....
        /*4918*/ 	.word	0xffffffff


	//   ....[56]....
        /*491c*/ 	.word	0xffffffff


	//   ....[57]....
        /*4920*/ 	.word	0xffffffff


	//   ....[58]....
        /*4924*/ 	.word	0xffffffff


	//   ....[59]....
        /*4928*/ 	.word	0xffffffff


	//   ....[60]....
        /*492c*/ 	.word	0xffffffff


	//   ....[61]....
        /*4930*/ 	.word	0xffffffff


	//   ....[62]....
        /*4934*/ 	.word	0xffffffff


	//   ....[63]....
        /*4938*/ 	.word	0xffffffff


	//   ....[64]....
        /*493c*/ 	.word	0xffffffff


	//   ....[65]....
        /*4940*/ 	.word	0xffffffff


	//   ....[66]....
        /*4944*/ 	.word	0xffffffff


	//   ....[67]....
        /*4948*/ 	.word	0xffffffff


	//   ....[68]....
        /*494c*/ 	.word	0xffffffff


	//   ....[69]....
        /*4950*/ 	.word	0xffffffff


	//   ....[70]....
        /*4954*/ 	.word	0xffffffff


	//   ....[71]....
        /*4958*/ 	.word	0xffffffff


	//   ....[72]....
        /*495c*/ 	.word	0xffffffff


	//   ....[73]....
        /*4960*/ 	.word	0xffffffff


	//   ....[74]....
        /*4964*/ 	.word	0xffffffff


	//   ....[75]....
        /*4968*/ 	.word	0xffffffff


	//   ....[76]....
        /*496c*/ 	.word	0xffffffff


	//   ....[77]....
        /*4970*/ 	.word	0xffffffff


	//   ....[78]....
        /*4974*/ 	.word	0xffffffff


	//   ....[79]....
        /*4978*/ 	.word	0xffffffff


	//   ....[80]....
        /*497c*/ 	.word	0xffffffff


	//   ....[81]....
        /*4980*/ 	.word	0xffffffff


	//   ....[82]....
        /*4984*/ 	.word	0xffffffff


	//   ....[83]....
        /*4988*/ 	.word	0xffffffff


	//   ....[84]....
        /*498c*/ 	.word	0xffffffff


	//   ....[85]....
        /*4990*/ 	.word	0xffffffff


	//   ....[86]....
        /*4994*/ 	.word	0xffffffff


	//   ....[87]....
        /*4998*/ 	.word	0xffffffff


	//   ....[88]....
        /*499c*/ 	.word	0xffffffff


	//   ....[89]....
        /*49a0*/ 	.word	0xffffffff


	//   ....[90]....
        /*49a4*/ 	.word	0xffffffff


	//   ....[91]....
        /*49a8*/ 	.word	0xffffffff


	//   ....[92]....
        /*49ac*/ 	.word	0xffffffff


	//   ....[93]....
        /*49b0*/ 	.word	0xffffffff


	//   ....[94]....
        /*49b4*/ 	.word	0xffffffff


	//   ....[95]....
        /*49b8*/ 	.word	0xffffffff


	//   ....[96]....
        /*49bc*/ 	.word	0xffffffff


	//   ....[97]....
        /*49c0*/ 	.word	0xffffffff


	//   ....[98]....
        /*49c4*/ 	.word	0xffffffff


	//   ....[99]....
        /*49c8*/ 	.word	0xffffffff


	//   ....[100]....
        /*49cc*/ 	.word	0xffffffff


	//   ....[101]....
        /*49d0*/ 	.word	0xffffffff


	//   ....[102]....
        /*49d4*/ 	.word	0xffffffff


	//   ....[103]....
        /*49d8*/ 	.word	0xffffffff


	//   ....[104]....
        /*49dc*/ 	.word	0xffffffff


	//   ....[105]....
        /*49e0*/ 	.word	0xffffffff


	//   ....[106]....
        /*49e4*/ 	.word	0xffffffff


	//   ....[107]....
        /*49e8*/ 	.word	0xffffffff


	//   ....[108]....
        /*49ec*/ 	.word	0xffffffff


	//   ....[109]....
        /*49f0*/ 	.word	0xffffffff


	//   ....[110]....
        /*49f4*/ 	.word	0xffffffff


	//   ....[111]....
        /*49f8*/ 	.word	0xffffffff


	//   ....[112]....
        /*49fc*/ 	.word	0xffffffff


	//   ....[113]....
        /*4a00*/ 	.word	0xffffffff


	//   ....[114]....
        /*4a04*/ 	.word	0xffffffff


	//   ....[115]....
        /*4a08*/ 	.word	0xffffffff


	//   ....[116]....
        /*4a0c*/ 	.word	0xffffffff


	//   ....[117]....
        /*4a10*/ 	.word	0xffffffff


	//   ....[118]....
        /*4a14*/ 	.word	0xffffffff


	//   ....[119]....
        /*4a18*/ 	.word	0xffffffff


	//   ....[120]....
        /*4a1c*/ 	.word	0xffffffff


	//   ....[121]....
        /*4a20*/ 	.word	0xffffffff


	//   ....[122]....
        /*4a24*/ 	.word	0xffffffff


	//   ....[123]....
        /*4a28*/ 	.word	0xffffffff


	//   ....[124]....
        /*4a2c*/ 	.word	0xffffffff


	//   ....[125]....
        /*4a30*/ 	.word	0xffffffff


	//   ....[126]....
        /*4a34*/ 	.word	0xffffffff


	//   ....[127]....
        /*4a38*/ 	.word	0xffffffff


	//   ....[128]....
        /*4a3c*/ 	.word	0xffffffff


	//   ....[129]....
        /*4a40*/ 	.word	0xffffffff


	//   ....[130]....
        /*4a44*/ 	.word	0xffffffff


	//   ....[131]....
        /*4a48*/ 	.word	0xffffffff


	//   ....[132]....
        /*4a4c*/ 	.word	0xffffffff


	//   ....[133]....
        /*4a50*/ 	.word	0xffffffff


	//   ....[134]....
        /*4a54*/ 	.word	0xffffffff


	//   ....[135]....
        /*4a58*/ 	.word	0xffffffff


	//   ....[136]....
        /*4a5c*/ 	.word	0xffffffff


	//   ....[137]....
        /*4a60*/ 	.word	0xffffffff


	//   ....[138]....
        /*4a64*/ 	.word	0xffffffff


	//   ....[139]....
        /*4a68*/ 	.word	0xffffffff


	//   ....[140]....
        /*4a6c*/ 	.word	0xffffffff


	//   ....[141]....
        /*4a70*/ 	.word	0xffffffff


	//   ....[142]....
        /*4a74*/ 	.word	0xffffffff


	//   ....[143]....
        /*4a78*/ 	.word	0xffffffff


	//   ....[144]....
        /*4a7c*/ 	.word	0xffffffff


	//   ....[145]....
        /*4a80*/ 	.word	0xffffffff


	//   ....[146]....
        /*4a84*/ 	.word	0xffffffff


	//   ....[147]....
        /*4a88*/ 	.word	0xffffffff


	//   ....[148]....
        /*4a8c*/ 	.word	0xffffffff


	//   ....[149]....
        /*4a90*/ 	.word	0xffffffff


	//   ....[150]....
        /*4a94*/ 	.word	0xffffffff


	//   ....[151]....
        /*4a98*/ 	.word	0xffffffff


	//   ....[152]....
        /*4a9c*/ 	.word	0xffffffff


	//   ....[153]....
        /*4aa0*/ 	.word	0xffffffff


	//   ....[154]....
        /*4aa4*/ 	.word	0xffffffff


	//   ....[155]....
        /*4aa8*/ 	.word	0xffffffff


	//   ....[156]....
        /*4aac*/ 	.word	0xffffffff


	//   ....[157]....
        /*4ab0*/ 	.word	0xffffffff


	//   ....[158]....
        /*4ab4*/ 	.word	0xffffffff


	//   ....[159]....
        /*4ab8*/ 	.word	0xffffffff


	//   ....[160]....
        /*4abc*/ 	.word	0xffffffff


	//   ....[161]....
        /*4ac0*/ 	.word	0xffffffff


	//   ....[162]....
        /*4ac4*/ 	.word	0xffffffff


	//   ....[163]....
        /*4ac8*/ 	.word	0xffffffff


	//   ....[164]....
        /*4acc*/ 	.word	0xffffffff


	//   ....[165]....
        /*4ad0*/ 	.word	0xffffffff


	//   ....[166]....
        /*4ad4*/ 	.word	0xffffffff


	//   ....[167]....
        /*4ad8*/ 	.word	0xffffffff


	//   ....[168]....
        /*4adc*/ 	.word	0xffffffff


	//   ....[169]....
        /*4ae0*/ 	.word	0xffffffff


	//   ....[170]....
        /*4ae4*/ 	.word	0xffffffff


	//   ....[171]....
        /*4ae8*/ 	.word	0xffffffff


	//   ....[172]....
        /*4aec*/ 	.word	0xffffffff


	//   ....[173]....
        /*4af0*/ 	.word	0xffffffff


	//   ....[174]....
        /*4af4*/ 	.word	0xffffffff


	//   ....[175]....
        /*4af8*/ 	.word	0xffffffff


	//   ....[176]....
        /*4afc*/ 	.word	0xffffffff


	//   ....[177]....
        /*4b00*/ 	.word	0xffffffff


	//   ....[178]....
        /*4b04*/ 	.word	0xffffffff


	//   ....[179]....
        /*4b08*/ 	.word	0xffffffff


	//   ....[180]....
        /*4b0c*/ 	.word	0xffffffff


	//   ....[181]....
        /*4b10*/ 	.word	0xffffffff


	//   ....[182]....
        /*4b14*/ 	.word	0xffffffff


	//   ....[183]....
        /*4b18*/ 	.word	0xffffffff


	//   ....[184]....
        /*4b1c*/ 	.word	0xffffffff


	//   ....[185]....
        /*4b20*/ 	.word	0xffffffff


	//   ....[186]....
        /*4b24*/ 	.word	0xffffffff


	//   ....[187]....
        /*4b28*/ 	.word	0xffffffff


	//   ....[188]....
        /*4b2c*/ 	.word	0xffffffff


	//   ....[189]....
        /*4b30*/ 	.word	0xffffffff


	//   ....[190]....
        /*4b34*/ 	.word	0xffffffff


	//   ....[191]....
        /*4b38*/ 	.word	0xffffffff


	//   ....[192]....
        /*4b3c*/ 	.word	0xffffffff


	//   ....[193]....
        /*4b40*/ 	.word	0xffffffff


	//   ....[194]....
        /*4b44*/ 	.word	0xffffffff


	//   ....[195]....
        /*4b48*/ 	.word	0xffffffff


	//   ....[196]....
        /*4b4c*/ 	.word	0xffffffff


	//   ....[197]....
        /*4b50*/ 	.word	0xffffffff


	//   ....[198]....
        /*4b54*/ 	.word	0xffffffff


	//   ....[199]....
        /*4b58*/ 	.word	0xffffffff


	//   ....[200]....
        /*4b5c*/ 	.word	0xffffffff


	//   ....[201]....
        /*4b60*/ 	.word	0xffffffff


	//   ....[202]....
        /*4b64*/ 	.word	0xffffffff


	//   ....[203]....
        /*4b68*/ 	.word	0xffffffff


	//   ....[204]....
        /*4b6c*/ 	.word	0xffffffff


	//   ....[205]....
        /*4b70*/ 	.word	0xffffffff


	//   ....[206]....
        /*4b74*/ 	.word	0xffffffff


	//   ....[207]....
        /*4b78*/ 	.word	0xffffffff


	//   ....[208]....
        /*4b7c*/ 	.word	0xffffffff


	//   ....[209]....
        /*4b80*/ 	.word	0xffffffff


	//   ....[210]....
        /*4b84*/ 	.word	0xffffffff


	//   ....[211]....
        /*4b88*/ 	.word	0xffffffff


	//   ....[212]....
        /*4b8c*/ 	.word	0xffffffff


	//   ....[213]....
        /*4b90*/ 	.word	0xffffffff


	//   ....[214]....
        /*4b94*/ 	.word	0xffffffff


	//   ....[215]....
        /*4b98*/ 	.word	0xffffffff


	//   ....[216]....
        /*4b9c*/ 	.word	0xffffffff


	//   ....[217]....
        /*4ba0*/ 	.word	0xffffffff


	//   ....[218]....
        /*4ba4*/ 	.word	0xffffffff


	//   ....[219]....
        /*4ba8*/ 	.word	0xffffffff


	//   ....[220]....
        /*4bac*/ 	.word	0xffffffff


	//   ....[221]....
        /*4bb0*/ 	.word	0xffffffff


	//   ....[222]....
        /*4bb4*/ 	.word	0xffffffff


	//   ....[223]....
        /*4bb8*/ 	.word	0xffffffff


	//   ....[224]....
        /*4bbc*/ 	.word	0xffffffff


	//   ....[225]....
        /*4bc0*/ 	.word	0xffffffff


	//   ....[226]....
        /*4bc4*/ 	.word	0xffffffff


	//   ....[227]....
        /*4bc8*/ 	.word	0xffffffff


	//   ....[228]....
        /*4bcc*/ 	.word	0xffffffff


	//   ....[229]....
        /*4bd0*/ 	.word	0xffffffff


	//   ....[230]....
        /*4bd4*/ 	.word	0xffffffff


	//   ....[231]....
        /*4bd8*/ 	.word	0xffffffff


	//   ....[232]....
        /*4bdc*/ 	.word	0xffffffff


	//   ....[233]....
        /*4be0*/ 	.word	0xffffffff


	//   ....[234]....
        /*4be4*/ 	.word	0xffffffff


	//   ....[235]....
        /*4be8*/ 	.word	0xffffffff


	//   ....[236]....
        /*4bec*/ 	.word	0xffffffff


	//   ....[237]....
        /*4bf0*/ 	.word	0xffffffff


	//   ....[238]....
        /*4bf4*/ 	.word	0xffffffff


	//   ....[239]....
        /*4bf8*/ 	.word	0xffffffff


	//   ....[240]....
        /*4bfc*/ 	.word	0xffffffff


	//   ....[241]....
        /*4c00*/ 	.word	0xffffffff


	//   ....[242]....
        /*4c04*/ 	.word	0xffffffff


	//   ....[243]....
        /*4c08*/ 	.word	0xffffffff


	//   ....[244]....
        /*4c0c*/ 	.word	0xffffffff


	//   ....[245]....
        /*4c10*/ 	.word	0xffffffff


	//   ....[246]....
        /*4c14*/ 	.word	0xffffffff


	//   ....[247]....
        /*4c18*/ 	.word	0xffffffff


	//   ....[248]....
        /*4c1c*/ 	.word	0xffffffff


	//   ....[249]....
        /*4c20*/ 	.word	0xffffffff


	//   ....[250]....
        /*4c24*/ 	.word	0xffffffff


	//   ....[251]....
        /*4c28*/ 	.word	0xffffffff


	//   ....[252]....
        /*4c2c*/ 	.word	0xffffffff


	//   ....[253]....
        /*4c30*/ 	.word	0xffffffff


	//   ....[254]....
        /*4c34*/ 	.word	0xffffffff


	//   ....[255]....
        /*4c38*/ 	.word	0xffffffff


	//   ....[0]....
        /*4c3c*/ 	.word	0xffffffff


	//   ....[1]....
        /*4c40*/ 	.word	0xffffffff


	//   ....[2]....
        /*4c44*/ 	.word	0xffffffff


	//   ....[3]....
        /*4c48*/ 	.word	0xffffffff


	//   ....[4]....
        /*4c4c*/ 	.word	0xffffffff


	//   ....[5]....
        /*4c50*/ 	.word	0xffffffff


	//   ....[6]....
        /*4c54*/ 	.word	0xffffffff


	//   ....[7]....
        /*4c58*/ 	.word	0xffffffff


	//   ....[8]....
        /*4c5c*/ 	.word	0xffffffff


	//   ....[9]....
        /*4c60*/ 	.word	0xffffffff


	//   ....[10]....
        /*4c64*/ 	.word	0xffffffff


	//   ....[11]....
        /*4c68*/ 	.word	0xffffffff


	//   ....[12]....
        /*4c6c*/ 	.word	0xffffffff


	//   ....[13]....
        /*4c70*/ 	.word	0xffffffff


	//   ....[14]....
        /*4c74*/ 	.word	0xffffffff


	//   ....[15]....
        /*4c78*/ 	.word	0xffffffff


	//   ....[16]....
        /*4c7c*/ 	.word	0xffffffff


	//   ....[17]....
        /*4c80*/ 	.word	0xffffffff


	//   ....[18]....
        /*4c84*/ 	.word	0xffffffff


	//   ....[19]....
        /*4c88*/ 	.word	0xffffffff


	//   ....[20]....
        /*4c8c*/ 	.word	0xffffffff


	//   ....[21]....
        /*4c90*/ 	.word	0xffffffff


	//   ....[22]....
        /*4c94*/ 	.word	0xffffffff


	//   ....[23]....
        /*4c98*/ 	.word	0xffffffff


	//   ....[24]....
        /*4c9c*/ 	.word	0xffffffff


	//   ....[25]....
        /*4ca0*/ 	.word	0xffffffff


	//   ....[26]....
        /*4ca4*/ 	.word	0xffffffff


	//   ....[27]....
        /*4ca8*/ 	.word	0xffffffff


	//   ....[28]....
        /*4cac*/ 	.word	0xffffffff


	//   ....[29]....
        /*4cb0*/ 	.word	0xffffffff


	//   ....[30]....
        /*4cb4*/ 	.word	0xffffffff


	//   ....[31]....
        /*4cb8*/ 	.word	0xffffffff


	//   ....[32]....
        /*4cbc*/ 	.word	0xffffffff


	//   ....[33]....
        /*4cc0*/ 	.word	0xffffffff


	//   ....[34]....
        /*4cc4*/ 	.word	0xffffffff


	//   ....[35]....
        /*4cc8*/ 	.word	0xffffffff


	//   ....[36]....
        /*4ccc*/ 	.word	0xffffffff


	//   ....[37]....
        /*4cd0*/ 	.word	0xffffffff


	//   ....[38]....
        /*4cd4*/ 	.word	0xffffffff


	//   ....[39]....
        /*4cd8*/ 	.word	0xffffffff


	//   ....[40]....
        /*4cdc*/ 	.word	0xffffffff


	//   ....[41]....
        /*4ce0*/ 	.word	0xffffffff


	//   ....[42]....
        /*4ce4*/ 	.word	0xffffffff


	//   ....[43]....
        /*4ce8*/ 	.word	0xffffffff


	//   ....[44]....
        /*4cec*/ 	.word	0xffffffff


	//   ....[45]....
        /*4cf0*/ 	.word	0xffffffff


	//   ....[46]....
        /*4cf4*/ 	.word	0xffffffff


	//   ....[47]....
        /*4cf8*/ 	.word	0xffffffff


	//   ....[48]....
        /*4cfc*/ 	.word	0xffffffff


	//   ....[49]....
        /*4d00*/ 	.word	0xffffffff


	//   ....[50]....
        /*4d04*/ 	.word	0xffffffff


	//   ....[51]....
        /*4d08*/ 	.word	0xffffffff


	//   ....[52]....
        /*4d0c*/ 	.word	0xffffffff


	//   ....[53]....
        /*4d10*/ 	.word	0xffffffff


	//   ....[54]....
        /*4d14*/ 	.word	0xffffffff


	//   ....[55]....
        /*4d18*/ 	.word	0xffffffff


	//   ....[56]....
        /*4d1c*/ 	.word	0xffffffff


	//   ....[57]....
        /*4d20*/ 	.word	0xffffffff


	//   ....[58]....
        /*4d24*/ 	.word	0xffffffff


	//   ....[59]....
        /*4d28*/ 	.word	0xffffffff


	//   ....[60]....
        /*4d2c*/ 	.word	0xffffffff


	//   ....[61]....
        /*4d30*/ 	.word	0xffffffff


	//   ....[62]....
        /*4d34*/ 	.word	0xffffffff


	//   ....[63]....
        /*4d38*/ 	.word	0xffffffff


	//   ....[64]....
        /*4d3c*/ 	.word	0xffffffff


	//   ....[65]....
        /*4d40*/ 	.word	0xffffffff


	//   ....[66]....
        /*4d44*/ 	.word	0xffffffff


	//   ....[67]....
        /*4d48*/ 	.word	0xffffffff


	//   ....[68]....
        /*4d4c*/ 	.word	0xffffffff


	//   ....[69]....
        /*4d50*/ 	.word	0xffffffff


	//   ....[70]....
        /*4d54*/ 	.word	0xffffffff


	//   ....[71]....
        /*4d58*/ 	.word	0xffffffff


	//   ....[72]....
        /*4d5c*/ 	.word	0xffffffff


	//   ....[73]....
        /*4d60*/ 	.word	0xffffffff


	//   ....[74]....
        /*4d64*/ 	.word	0xffffffff


	//   ....[75]....
        /*4d68*/ 	.word	0xffffffff


	//   ....[76]....
        /*4d6c*/ 	.word	0xffffffff


	//   ....[77]....
        /*4d70*/ 	.word	0xffffffff


	//   ....[78]....
        /*4d74*/ 	.word	0xffffffff


	//   ....[79]....
        /*4d78*/ 	.word	0xffffffff


	//   ....[80]....
        /*4d7c*/ 	.word	0xffffffff


	//   ....[81]....
        /*4d80*/ 	.word	0xffffffff


	//   ....[82]....
        /*4d84*/ 	.word	0xffffffff


	//   ....[83]....
        /*4d88*/ 	.word	0xffffffff


	//   ....[84]....
        /*4d8c*/ 	.word	0xffffffff


	//   ....[85]....
        /*4d90*/ 	.word	0xffffffff


	//   ....[86]....
        /*4d94*/ 	.word	0xffffffff


	//   ....[87]....
        /*4d98*/ 	.word	0xffffffff


	//   ....[88]....
        /*4d9c*/ 	.word	0xffffffff


	//   ....[89]....
        /*4da0*/ 	.word	0xffffffff


	//   ....[90]....
        /*4da4*/ 	.word	0xffffffff


	//   ....[91]....
        /*4da8*/ 	.word	0xffffffff


	//   ....[92]....
        /*4dac*/ 	.word	0xffffffff


	//   ....[93]....
        /*4db0*/ 	.word	0xffffffff


	//   ....[94]....
        /*4db4*/ 	.word	0xffffffff


	//   ....[95]....
        /*4db8*/ 	.word	0xffffffff


	//   ....[96]....
        /*4dbc*/ 	.word	0xffffffff


	//   ....[97]....
        /*4dc0*/ 	.word	0xffffffff


	//   ....[98]....
        /*4dc4*/ 	.word	0xffffffff


	//   ....[99]....
        /*4dc8*/ 	.word	0xffffffff


	//   ....[100]....
        /*4dcc*/ 	.word	0xffffffff


	//   ....[101]....
        /*4dd0*/ 	.word	0xffffffff


	//   ....[102]....
        /*4dd4*/ 	.word	0xffffffff


	//   ....[103]....
        /*4dd8*/ 	.word	0xffffffff


	//   ....[104]....
        /*4ddc*/ 	.word	0xffffffff


	//   ....[105]....
        /*4de0*/ 	.word	0xffffffff


	//   ....[106]....
        /*4de4*/ 	.word	0xffffffff


	//   ....[107]....
        /*4de8*/ 	.word	0xffffffff


	//   ....[108]....
        /*4dec*/ 	.word	0xffffffff


	//   ....[109]....
        /*4df0*/ 	.word	0xffffffff


	//   ....[110]....
        /*4df4*/ 	.word	0xffffffff


	//   ....[111]....
        /*4df8*/ 	.word	0xffffffff


	//   ....[112]....
        /*4dfc*/ 	.word	0xffffffff


	//   ....[113]....
        /*4e00*/ 	.word	0xffffffff


	//   ....[114]....
        /*4e04*/ 	.word	0xffffffff


	//   ....[115]....
        /*4e08*/ 	.word	0xffffffff


	//   ....[116]....
        /*4e0c*/ 	.word	0xffffffff


	//   ....[117]....
        /*4e10*/ 	.word	0xffffffff


	//   ....[118]....
        /*4e14*/ 	.word	0xffffffff


	//   ....[119]....
        /*4e18*/ 	.word	0xffffffff


	//   ....[120]....
        /*4e1c*/ 	.word	0xffffffff


	//   ....[121]....
        /*4e20*/ 	.word	0xffffffff


	//   ....[122]....
        /*4e24*/ 	.word	0xffffffff


	//   ....[123]....
        /*4e28*/ 	.word	0xffffffff


	//   ....[124]....
        /*4e2c*/ 	.word	0xffffffff


	//   ....[125]....
        /*4e30*/ 	.word	0xffffffff


	//   ....[126]....
        /*4e34*/ 	.word	0xffffffff


	//   ....[127]....
        /*4e38*/ 	.word	0xffffffff


	//   ....[128]....
        /*4e3c*/ 	.word	0xffffffff


	//   ....[129]....
        /*4e40*/ 	.word	0xffffffff


	//   ....[130]....
        /*4e44*/ 	.word	0xffffffff


	//   ....[131]....
        /*4e48*/ 	.word	0xffffffff


	//   ....[132]....
        /*4e4c*/ 	.word	0xffffffff


	//   ....[133]....
        /*4e50*/ 	.word	0xffffffff


	//   ....[134]....
        /*4e54*/ 	.word	0xffffffff


	//   ....[135]....
        /*4e58*/ 	.word	0xffffffff


	//   ....[136]....
        /*4e5c*/ 	.word	0xffffffff


	//   ....[137]....
        /*4e60*/ 	.word	0xffffffff


	//   ....[138]....
        /*4e64*/ 	.word	0xffffffff


	//   ....[139]....
        /*4e68*/ 	.word	0xffffffff


	//   ....[140]....
        /*4e6c*/ 	.word	0xffffffff


	//   ....[141]....
        /*4e70*/ 	.word	0xffffffff


	//   ....[142]....
        /*4e74*/ 	.word	0xffffffff


	//   ....[143]....
        /*4e78*/ 	.word	0xffffffff


	//   ....[144]....
        /*4e7c*/ 	.word	0xffffffff


	//   ....[145]....
        /*4e80*/ 	.word	0xffffffff


	//   ....[146]....
        /*4e84*/ 	.word	0xffffffff


	//   ....[147]....
        /*4e88*/ 	.word	0xffffffff


	//   ....[148]....
        /*4e8c*/ 	.word	0xffffffff


	//   ....[149]....
        /*4e90*/ 	.word	0xffffffff


	//   ....[150]....
        /*4e94*/ 	.word	0xffffffff


	//   ....[151]....
        /*4e98*/ 	.word	0xffffffff


	//   ....[152]....
        /*4e9c*/ 	.word	0xffffffff


	//   ....[153]....
        /*4ea0*/ 	.word	0xffffffff


	//   ....[154]....
        /*4ea4*/ 	.word	0xffffffff


	//   ....[155]....
        /*4ea8*/ 	.word	0xffffffff


	//   ....[156]....
        /*4eac*/ 	.word	0xffffffff


	//   ....[157]....
        /*4eb0*/ 	.word	0xffffffff


	//   ....[158]....
        /*4eb4*/ 	.word	0xffffffff


	//   ....[159]....
        /*4eb8*/ 	.word	0xffffffff


	//   ....[160]....
        /*4ebc*/ 	.word	0xffffffff


	//   ....[161]....
        /*4ec0*/ 	.word	0xffffffff


	//   ....[162]....
        /*4ec4*/ 	.word	0xffffffff


	//   ....[163]....
        /*4ec8*/ 	.word	0xffffffff


	//   ....[164]....
        /*4ecc*/ 	.word	0xffffffff


	//   ....[165]....
        /*4ed0*/ 	.word	0xffffffff


	//   ....[166]....
        /*4ed4*/ 	.word	0xffffffff


	//   ....[167]....
        /*4ed8*/ 	.word	0xffffffff


	//   ....[168]....
        /*4edc*/ 	.word	0xffffffff


	//   ....[169]....
        /*4ee0*/ 	.word	0xffffffff


	//   ....[170]....
        /*4ee4*/ 	.word	0xffffffff


	//   ....[171]....
        /*4ee8*/ 	.word	0xffffffff


	//   ....[172]....
        /*4eec*/ 	.word	0xffffffff


	//   ....[173]....
        /*4ef0*/ 	.word	0xffffffff


	//   ....[174]....
        /*4ef4*/ 	.word	0xffffffff


	//   ....[175]....
        /*4ef8*/ 	.word	0xffffffff


	//   ....[176]....
        /*4efc*/ 	.word	0xffffffff


	//   ....[177]....
        /*4f00*/ 	.word	0xffffffff


	//   ....[178]....
        /*4f04*/ 	.word	0xffffffff


	//   ....[179]....
        /*4f08*/ 	.word	0xffffffff


	//   ....[180]....
        /*4f0c*/ 	.word	0xffffffff


	//   ....[181]....
        /*4f10*/ 	.word	0xffffffff


	//   ....[182]....
        /*4f14*/ 	.word	0xffffffff


	//   ....[183]....
        /*4f18*/ 	.word	0xffffffff


	//   ....[184]....
        /*4f1c*/ 	.word	0xffffffff


	//   ....[185]....
        /*4f20*/ 	.word	0xffffffff


	//   ....[186]....
        /*4f24*/ 	.word	0xffffffff


	//   ....[187]....
        /*4f28*/ 	.word	0xffffffff


	//   ....[188]....
        /*4f2c*/ 	.word	0xffffffff


	//   ....[189]....
        /*4f30*/ 	.word	0xffffffff


	//   ....[190]....
        /*4f34*/ 	.word	0xffffffff


	//   ....[191]....
        /*4f38*/ 	.word	0xffffffff


	//   ....[192]....
        /*4f3c*/ 	.word	0xffffffff


	//   ....[193]....
        /*4f40*/ 	.word	0xffffffff


	//   ....[194]....
        /*4f44*/ 	.word	0xffffffff


	//   ....[195]....
        /*4f48*/ 	.word	0xffffffff


	//   ....[196]....
        /*4f4c*/ 	.word	0xffffffff


	//   ....[197]....
        /*4f50*/ 	.word	0xffffffff


	//   ....[198]....
        /*4f54*/ 	.word	0xffffffff


	//   ....[199]....
        /*4f58*/ 	.word	0xffffffff


	//   ....[200]....
        /*4f5c*/ 	.word	0xffffffff


	//   ....[201]....
        /*4f60*/ 	.word	0xffffffff


	//   ....[202]....
        /*4f64*/ 	.word	0xffffffff


	//   ....[203]....
        /*4f68*/ 	.word	0xffffffff


	//   ....[204]....
        /*4f6c*/ 	.word	0xffffffff


	//   ....[205]....
        /*4f70*/ 	.word	0xffffffff


	//   ....[206]....
        /*4f74*/ 	.word	0xffffffff


	//   ....[207]....
        /*4f78*/ 	.word	0xffffffff


	//   ....[208]....
        /*4f7c*/ 	.word	0xffffffff


	//   ....[209]....
        /*4f80*/ 	.word	0xffffffff


	//   ....[210]....
        /*4f84*/ 	.word	0xffffffff


	//   ....[211]....
        /*4f88*/ 	.word	0xffffffff


	//   ....[212]....
        /*4f8c*/ 	.word	0xffffffff


	//   ....[213]....
        /*4f90*/ 	.word	0xffffffff


	//   ....[214]....
        /*4f94*/ 	.word	0xffffffff


	//   ....[215]....
        /*4f98*/ 	.word	0xffffffff


	//   ....[216]....
        /*4f9c*/ 	.word	0xffffffff


	//   ....[217]....
        /*4fa0*/ 	.word	0xffffffff


	//   ....[218]....
        /*4fa4*/ 	.word	0xffffffff


	//   ....[219]....
        /*4fa8*/ 	.word	0xffffffff


	//   ....[220]....
        /*4fac*/ 	.word	0xffffffff


	//   ....[221]....
        /*4fb0*/ 	.word	0xffffffff


	//   ....[222]....
        /*4fb4*/ 	.word	0xffffffff


	//   ....[223]....
        /*4fb8*/ 	.word	0xffffffff


	//   ....[224]....
        /*4fbc*/ 	.word	0xffffffff


	//   ....[225]....
        /*4fc0*/ 	.word	0xffffffff


	//   ....[226]....
        /*4fc4*/ 	.word	0xffffffff


	//   ....[227]....
        /*4fc8*/ 	.word	0xffffffff


	//   ....[228]....
        /*4fcc*/ 	.word	0xffffffff


	//   ....[229]....
        /*4fd0*/ 	.word	0xffffffff


	//   ....[230]....
        /*4fd4*/ 	.word	0xffffffff


	//   ....[231]....
        /*4fd8*/ 	.word	0xffffffff


	//   ....[232]....
        /*4fdc*/ 	.word	0xffffffff


	//   ....[233]....
        /*4fe0*/ 	.word	0xffffffff


	//   ....[234]....
        /*4fe4*/ 	.word	0xffffffff


	//   ....[235]....
        /*4fe8*/ 	.word	0xffffffff


	//   ....[236]....
        /*4fec*/ 	.word	0xffffffff


	//   ....[237]....
        /*4ff0*/ 	.word	0xffffffff


	//   ....[238]....
        /*4ff4*/ 	.word	0xffffffff


	//   ....[239]....
        /*4ff8*/ 	.word	0xffffffff


	//   ....[240]....
        /*4ffc*/ 	.word	0xffffffff


	//   ....[241]....
        /*5000*/ 	.word	0xffffffff


	//   ....[242]....
        /*5004*/ 	.word	0xffffffff


	//   ....[243]....
        /*5008*/ 	.word	0xffffffff


	//   ....[244]....
        /*500c*/ 	.word	0xffffffff


	//   ....[245]....
        /*5010*/ 	.word	0xffffffff


	//   ....[246]....
        /*5014*/ 	.word	0xffffffff


	//   ....[247]....
        /*5018*/ 	.word	0xffffffff


	//   ....[248]....
        /*501c*/ 	.word	0xffffffff


	//   ....[249]....
        /*5020*/ 	.word	0xffffffff


	//   ....[250]....
        /*5024*/ 	.word	0xffffffff


	//   ....[251]....
        /*5028*/ 	.word	0xffffffff


	//   ....[252]....
        /*502c*/ 	.word	0xffffffff


	//   ....[253]....
        /*5030*/ 	.word	0xffffffff


	//   ....[254]....
        /*5034*/ 	.word	0xffffffff


	//   ....[255]....
        /*5038*/ 	.word	0xffffffff


	//   ....[0]....
        /*503c*/ 	.word	0xffffffff


	//   ....[1]....
        /*5040*/ 	.word	0xffffffff


	//   ....[2]....
        /*5044*/ 	.word	0xffffffff


	//   ....[3]....
        /*5048*/ 	.word	0xffffffff


	//   ....[4]....
        /*504c*/ 	.word	0xffffffff


	//   ....[5]....
        /*5050*/ 	.word	0xffffffff


	//   ....[6]....
        /*5054*/ 	.word	0xffffffff


	//   ....[7]....
        /*5058*/ 	.word	0xffffffff


	//   ....[8]....
        /*505c*/ 	.word	0xffffffff


	//   ....[9]....
        /*5060*/ 	.word	0xffffffff


	//   ....[10]....
        /*5064*/ 	.word	0xffffffff


	//   ....[11]....
        /*5068*/ 	.word	0xffffffff


	//   ....[12]....
        /*506c*/ 	.word	0xffffffff


	//   ....[13]....
        /*5070*/ 	.word	0xffffffff


	//   ....[14]....
        /*5074*/ 	.word	0xffffffff


	//   ....[15]....
        /*5078*/ 	.word	0xffffffff


	//   ....[16]....
        /*507c*/ 	.word	0xffffffff


	//   ....[17]....
        /*5080*/ 	.word	0xffffffff


	//   ....[18]....
        /*5084*/ 	.word	0xffffffff


	//   ....[19]....
        /*5088*/ 	.word	0xffffffff


	//   ....[20]....
        /*508c*/ 	.word	0xffffffff


	//   ....[21]....
        /*5090*/ 	.word	0xffffffff


	//   ....[22]....
        /*5094*/ 	.word	0xffffffff


	//   ....[23]....
        /*5098*/ 	.word	0xffffffff


	//   ....[24]....
        /*509c*/ 	.word	0xffffffff


	//   ....[25]....
        /*50a0*/ 	.word	0xffffffff


	//   ....[26]....
        /*50a4*/ 	.word	0xffffffff


	//   ....[27]....
        /*50a8*/ 	.word	0xffffffff


	//   ....[28]....
        /*50ac*/ 	.word	0xffffffff


	//   ....[29]....
        /*50b0*/ 	.word	0xffffffff


	//   ....[30]....
        /*50b4*/ 	.word	0xffffffff


	//   ....[31]....
        /*50b8*/ 	.word	0xffffffff


	//   ....[32]....
        /*50bc*/ 	.word	0xffffffff


	//   ....[33]....
        /*50c0*/ 	.word	0xffffffff


	//   ....[34]....
        /*50c4*/ 	.word	0xffffffff


	//   ....[35]....
        /*50c8*/ 	.word	0xffffffff


	//   ....[36]....
        /*50cc*/ 	.word	0xffffffff


	//   ....[37]....
        /*50d0*/ 	.word	0xffffffff


	//   ....[38]....
        /*50d4*/ 	.word	0xffffffff


	//   ....[39]....
        /*50d8*/ 	.word	0xffffffff


	//   ....[40]....
        /*50dc*/ 	.word	0xffffffff


	//   ....[41]....
        /*50e0*/ 	.word	0xffffffff


	//   ....[42]....
        /*50e4*/ 	.word	0xffffffff


	//   ....[43]....
        /*50e8*/ 	.word	0xffffffff


	//   ....[44]....
        /*50ec*/ 	.word	0xffffffff


	//   ....[45]....
        /*50f0*/ 	.word	0xffffffff


	//   ....[46]....
        /*50f4*/ 	.word	0xffffffff


	//   ....[47]....
        /*50f8*/ 	.word	0xffffffff


	//   ....[48]....
        /*50fc*/ 	.word	0xffffffff


	//   ....[49]....
        /*5100*/ 	.word	0xffffffff


	//   ....[50]....
        /*5104*/ 	.word	0xffffffff


	//   ....[51]....
        /*5108*/ 	.word	0xffffffff


	//   ....[52]....
        /*510c*/ 	.word	0xffffffff


	//   ....[53]....
        /*5110*/ 	.word	0xffffffff


	//   ....[54]....
        /*5114*/ 	.word	0xffffffff


	//   ....[55]....
        /*5118*/ 	.word	0xffffffff


	//   ....[56]....
        /*511c*/ 	.word	0xffffffff


	//   ....[57]....
        /*5120*/ 	.word	0xffffffff


	//   ....[58]....
        /*5124*/ 	.word	0xffffffff


	//   ....[59]....
        /*5128*/ 	.word	0xffffffff


	//   ....[60]....
        /*512c*/ 	.word	0xffffffff


	//   ....[61]....
        /*5130*/ 	.word	0xffffffff


	//   ....[62]....
        /*5134*/ 	.word	0xffffffff


	//   ....[63]....
        /*5138*/ 	.word	0xffffffff


	//   ....[64]....
        /*513c*/ 	.word	0xffffffff


	//   ....[65]....
        /*5140*/ 	.word	0xffffffff


	//   ....[66]....
        /*5144*/ 	.word	0xffffffff


	//   ....[67]....
        /*5148*/ 	.word	0xffffffff


	//   ....[68]....
        /*514c*/ 	.word	0xffffffff


	//   ....[69]....
        /*5150*/ 	.word	0xffffffff


	//   ....[70]....
        /*5154*/ 	.word	0xffffffff


	//   ....[71]....
        /*5158*/ 	.word	0xffffffff


	//   ....[72]....
        /*515c*/ 	.word	0xffffffff


	//   ....[73]....
        /*5160*/ 	.word	0xffffffff


	//   ....[74]....
        /*5164*/ 	.word	0xffffffff


	//   ....[75]....
        /*5168*/ 	.word	0xffffffff


	//   ....[76]....
        /*516c*/ 	.word	0xffffffff


	//   ....[77]....
        /*5170*/ 	.word	0xffffffff


	//   ....[78]....
        /*5174*/ 	.word	0xffffffff


	//   ....[79]....
        /*5178*/ 	.word	0xffffffff


	//   ....[80]....
        /*517c*/ 	.word	0xffffffff


	//   ....[81]....
        /*5180*/ 	.word	0xffffffff


	//   ....[82]....
        /*5184*/ 	.word	0xffffffff


	//   ....[83]....
        /*5188*/ 	.word	0xffffffff


	//   ....[84]....
        /*518c*/ 	.word	0xffffffff


	//   ....[85]....
        /*5190*/ 	.word	0xffffffff


	//   ....[86]....
        /*5194*/ 	.word	0xffffffff


	//   ....[87]....
        /*5198*/ 	.word	0xffffffff


	//   ....[88]....
        /*519c*/ 	.word	0xffffffff


	//   ....[89]....
        /*51a0*/ 	.word	0xffffffff


	//   ....[90]....
        /*51a4*/ 	.word	0xffffffff


	//   ....[91]....
        /*51a8*/ 	.word	0xffffffff


	//   ....[92]....
        /*51ac*/ 	.word	0xffffffff


	//   ....[93]....
        /*51b0*/ 	.word	0xffffffff


	//   ....[94]....
        /*51b4*/ 	.word	0xffffffff


	//   ....[95]....
        /*51b8*/ 	.word	0xffffffff


	//   ....[96]....
        /*51bc*/ 	.word	0xffffffff


	//   ....[97]....
        /*51c0*/ 	.word	0xffffffff


	//   ....[98]....
        /*51c4*/ 	.word	0xffffffff


	//   ....[99]....
        /*51c8*/ 	.word	0xffffffff


	//   ....[100]....
        /*51cc*/ 	.word	0xffffffff


	//   ....[101]....
        /*51d0*/ 	.word	0xffffffff


	//   ....[102]....
        /*51d4*/ 	.word	0xffffffff


	//   ....[103]....
        /*51d8*/ 	.word	0xffffffff


	//   ....[104]....
        /*51dc*/ 	.word	0xffffffff


	//   ....[105]....
        /*51e0*/ 	.word	0xffffffff


	//   ....[106]....
        /*51e4*/ 	.word	0xffffffff


	//   ....[107]....
        /*51e8*/ 	.word	0xffffffff


	//   ....[108]....
        /*51ec*/ 	.word	0xffffffff


	//   ....[109]....
        /*51f0*/ 	.word	0xffffffff


	//   ....[110]....
        /*51f4*/ 	.word	0xffffffff


	//   ....[111]....
        /*51f8*/ 	.word	0xffffffff


	//   ....[112]....
        /*51fc*/ 	.word	0xffffffff


	//   ....[113]....
        /*5200*/ 	.word	0xffffffff


	//   ....[114]....
        /*5204*/ 	.word	0xffffffff


	//   ....[115]....
        /*5208*/ 	.word	0xffffffff


	//   ....[116]....
        /*520c*/ 	.word	0xffffffff


	//   ....[117]....
        /*5210*/ 	.word	0xffffffff


	//   ....[118]....
        /*5214*/ 	.word	0xffffffff


	//   ....[119]....
        /*5218*/ 	.word	0xffffffff


	//   ....[120]....
        /*521c*/ 	.word	0xffffffff


	//   ....[121]....
        /*5220*/ 	.word	0xffffffff


	//   ....[122]....
        /*5224*/ 	.word	0xffffffff


	//   ....[123]....
        /*5228*/ 	.word	0xffffffff


	//   ....[124]....
        /*522c*/ 	.word	0xffffffff


	//   ....[125]....
        /*5230*/ 	.word	0xffffffff


	//   ....[126]....
        /*5234*/ 	.word	0xffffffff


	//   ....[127]....
        /*5238*/ 	.word	0xffffffff


	//   ....[128]....
        /*523c*/ 	.word	0xffffffff


	//   ....[129]....
        /*5240*/ 	.word	0xffffffff


	//   ....[130]....
        /*5244*/ 	.word	0xffffffff


	//   ....[131]....
        /*5248*/ 	.word	0xffffffff


	//   ....[132]....
        /*524c*/ 	.word	0xffffffff


	//   ....[133]....
        /*5250*/ 	.word	0xffffffff


	//   ....[134]....
        /*5254*/ 	.word	0xffffffff


	//   ....[135]....
        /*5258*/ 	.word	0xffffffff


	//   ....[136]....
        /*525c*/ 	.word	0xffffffff


	//   ....[137]....
        /*5260*/ 	.word	0xffffffff


	//   ....[138]....
        /*5264*/ 	.word	0xffffffff


	//   ....[139]....
        /*5268*/ 	.word	0xffffffff


	//   ....[140]....
        /*526c*/ 	.word	0xffffffff


	//   ....[141]....
        /*5270*/ 	.word	0xffffffff


	//   ....[142]....
        /*5274*/ 	.word	0xffffffff


	//   ....[143]....
        /*5278*/ 	.word	0xffffffff


	//   ....[144]....
        /*527c*/ 	.word	0xffffffff


	//   ....[145]....
        /*5280*/ 	.word	0xffffffff


	//   ....[146]....
        /*5284*/ 	.word	0xffffffff


	//   ....[147]....
        /*5288*/ 	.word	0xffffffff


	//   ....[148]....
        /*528c*/ 	.word	0xffffffff


	//   ....[149]....
        /*5290*/ 	.word	0xffffffff


	//   ....[150]....
        /*5294*/ 	.word	0xffffffff


	//   ....[151]....
        /*5298*/ 	.word	0xffffffff


	//   ....[152]....
        /*529c*/ 	.word	0xffffffff


	//   ....[153]....
        /*52a0*/ 	.word	0xffffffff


	//   ....[154]....
        /*52a4*/ 	.word	0xffffffff


	//   ....[155]....
        /*52a8*/ 	.word	0xffffffff


	//   ....[156]....
        /*52ac*/ 	.word	0xffffffff


	//   ....[157]....
        /*52b0*/ 	.word	0xffffffff


	//   ....[158]....
        /*52b4*/ 	.word	0xffffffff


	//   ....[159]....
        /*52b8*/ 	.word	0xffffffff


	//   ....[160]....
        /*52bc*/ 	.word	0xffffffff


	//   ....[161]....
        /*52c0*/ 	.word	0xffffffff


	//   ....[162]....
        /*52c4*/ 	.word	0xffffffff


	//   ....[163]....
        /*52c8*/ 	.word	0xffffffff


	//   ....[164]....
        /*52cc*/ 	.word	0xffffffff


	//   ....[165]....
        /*52d0*/ 	.word	0xffffffff


	//   ....[166]....
        /*52d4*/ 	.word	0xffffffff


	//   ....[167]....
        /*52d8*/ 	.word	0xffffffff


	//   ....[168]....
        /*52dc*/ 	.word	0xffffffff


	//   ....[169]....
        /*52e0*/ 	.word	0xffffffff


	//   ....[170]....
        /*52e4*/ 	.word	0xffffffff


	//   ....[171]....
        /*52e8*/ 	.word	0xffffffff


	//   ....[172]....
        /*52ec*/ 	.word	0xffffffff


	//   ....[173]....
        /*52f0*/ 	.word	0xffffffff


	//   ....[174]....
        /*52f4*/ 	.word	0xffffffff


	//   ....[175]....
        /*52f8*/ 	.word	0xffffffff


	//   ....[176]....
        /*52fc*/ 	.word	0xffffffff


	//   ....[177]....
        /*5300*/ 	.word	0xffffffff


	//   ....[178]....
        /*5304*/ 	.word	0xffffffff


	//   ....[179]....
        /*5308*/ 	.word	0xffffffff


	//   ....[180]....
        /*530c*/ 	.word	0xffffffff


	//   ....[181]....
        /*5310*/ 	.word	0xffffffff


	//   ....[182]....
        /*5314*/ 	.word	0xffffffff


	//   ....[183]....
        /*5318*/ 	.word	0xffffffff


	//   ....[184]....
        /*531c*/ 	.word	0xffffffff


	//   ....[185]....
        /*5320*/ 	.word	0xffffffff


	//   ....[186]....
        /*5324*/ 	.word	0xffffffff


	//   ....[187]....
        /*5328*/ 	.word	0xffffffff


	//   ....[188]....
        /*532c*/ 	.word	0xffffffff


	//   ....[189]....
        /*5330*/ 	.word	0xffffffff


	//   ....[190]....
        /*5334*/ 	.word	0xffffffff


	//   ....[191]....
        /*5338*/ 	.word	0xffffffff


	//   ....[192]....
        /*533c*/ 	.word	0xffffffff


	//   ....[193]....
        /*5340*/ 	.word	0xffffffff


	//   ....[194]....
        /*5344*/ 	.word	0xffffffff


	//   ....[195]....
        /*5348*/ 	.word	0xffffffff


	//   ....[196]....
        /*534c*/ 	.word	0xffffffff


	//   ....[197]....
        /*5350*/ 	.word	0xffffffff


	//   ....[198]....
        /*5354*/ 	.word	0xffffffff


	//   ....[199]....
        /*5358*/ 	.word	0xffffffff


	//   ....[200]....
        /*535c*/ 	.word	0xffffffff


	//   ....[201]....
        /*5360*/ 	.word	0xffffffff


	//   ....[202]....
        /*5364*/ 	.word	0xffffffff


	//   ....[203]....
        /*5368*/ 	.word	0xffffffff


	//   ....[204]....
        /*536c*/ 	.word	0xffffffff


	//   ....[205]....
        /*5370*/ 	.word	0xffffffff


	//   ....[206]....
        /*5374*/ 	.word	0xffffffff


	//   ....[207]....
        /*5378*/ 	.word	0xffffffff


	//   ....[208]....
        /*537c*/ 	.word	0xffffffff


	//   ....[209]....
        /*5380*/ 	.word	0xffffffff


	//   ....[210]....
        /*5384*/ 	.word	0xffffffff


	//   ....[211]....
        /*5388*/ 	.word	0xffffffff


	//   ....[212]....
        /*538c*/ 	.word	0xffffffff


	//   ....[213]....
        /*5390*/ 	.word	0xffffffff


	//   ....[214]....
        /*5394*/ 	.word	0xffffffff


	//   ....[215]....
        /*5398*/ 	.word	0xffffffff


	//   ....[216]....
        /*539c*/ 	.word	0xffffffff


	//   ....[217]....
        /*53a0*/ 	.word	0xffffffff


	//   ....[218]....
        /*53a4*/ 	.word	0xffffffff


	//   ....[219]....
        /*53a8*/ 	.word	0xffffffff


	//   ....[220]....
        /*53ac*/ 	.word	0xffffffff


	//   ....[221]....
        /*53b0*/ 	.word	0xffffffff


	//   ....[222]....
        /*53b4*/ 	.word	0xffffffff


	//   ....[223]....
        /*53b8*/ 	.word	0xffffffff


	//   ....[224]....
        /*53bc*/ 	.word	0xffffffff


	//   ....[225]....
        /*53c0*/ 	.word	0xffffffff


	//   ....[226]....
        /*53c4*/ 	.word	0xffffffff


	//   ....[227]....
        /*53c8*/ 	.word	0xffffffff


	//   ....[228]....
        /*53cc*/ 	.word	0xffffffff


	//   ....[229]....
        /*53d0*/ 	.word	0xffffffff


	//   ....[230]....
        /*53d4*/ 	.word	0xffffffff


	//   ....[231]....
        /*53d8*/ 	.word	0xffffffff


	//   ....[232]....
        /*53dc*/ 	.word	0xffffffff


	//   ....[233]....
        /*53e0*/ 	.word	0xffffffff


	//   ....[234]....
        /*53e4*/ 	.word	0xffffffff


	//   ....[235]....
        /*53e8*/ 	.word	0xffffffff


	//   ....[236]....
        /*53ec*/ 	.word	0xffffffff


	//   ....[237]....
        /*53f0*/ 	.word	0xffffffff


	//   ....[238]....
        /*53f4*/ 	.word	0xffffffff


	//   ....[239]....
        /*53f8*/ 	.word	0xffffffff


	//   ....[240]....
        /*53fc*/ 	.word	0xffffffff


	//   ....[241]....
        /*5400*/ 	.word	0xffffffff


	//   ....[242]....
        /*5404*/ 	.word	0xffffffff


	//   ....[243]....
        /*5408*/ 	.word	0xffffffff


	//   ....[244]....
        /*540c*/ 	.word	0xffffffff


	//   ....[245]....
        /*5410*/ 	.word	0xffffffff


	//   ....[246]....
        /*5414*/ 	.word	0xffffffff


	//   ....[247]....
        /*5418*/ 	.word	0xffffffff


	//   ....[248]....
        /*541c*/ 	.word	0xffffffff


	//   ....[249]....
        /*5420*/ 	.word	0xffffffff


	//   ....[250]....
        /*5424*/ 	.word	0xffffffff


	//   ....[251]....
        /*5428*/ 	.word	0xffffffff


	//   ....[252]....
        /*542c*/ 	.word	0xffffffff


	//   ....[253]....
        /*5430*/ 	.word	0xffffffff


	//   ....[254]....
        /*5434*/ 	.word	0xffffffff


	//   ....[255]....
        /*5438*/ 	.word	0xffffffff


	//   ....[0]....
        /*543c*/ 	.word	0xffffffff


	//   ....[1]....
        /*5440*/ 	.word	0xffffffff


	//   ....[2]....
        /*5444*/ 	.word	0xffffffff


	//   ....[3]....
        /*5448*/ 	.word	0xffffffff


	//   ....[4]....
        /*544c*/ 	.word	0xffffffff


	//   ....[5]....
        /*5450*/ 	.word	0xffffffff


	//   ....[6]....
        /*5454*/ 	.word	0xffffffff


	//   ....[7]....
        /*5458*/ 	.word	0xffffffff


	//   ....[8]....
        /*545c*/ 	.word	0xffffffff


	//   ....[9]....
        /*5460*/ 	.word	0xffffffff


	//   ....[10]....
        /*5464*/ 	.word	0xffffffff


	//   ....[11]....
        /*5468*/ 	.word	0xffffffff


	//   ....[12]....
        /*546c*/ 	.word	0xffffffff


	//   ....[13]....
        /*5470*/ 	.word	0xffffffff


	//   ....[14]....
        /*5474*/ 	.word	0xffffffff


	//   ....[15]....
        /*5478*/ 	.word	0xffffffff


	//   ....[16]....
        /*547c*/ 	.word	0xffffffff


	//   ....[17]....
        /*5480*/ 	.word	0xffffffff


	//   ....[18]....
        /*5484*/ 	.word	0xffffffff


	//   ....[19]....
        /*5488*/ 	.word	0xffffffff


	//   ....[20]....
        /*548c*/ 	.word	0xffffffff


	//   ....[21]....
        /*5490*/ 	.word	0xffffffff


	//   ....[22]....
        /*5494*/ 	.word	0xffffffff


	//   ....[23]....
        /*5498*/ 	.word	0xffffffff


	//   ....[24]....
        /*549c*/ 	.word	0xffffffff


	//   ....[25]....
        /*54a0*/ 	.word	0xffffffff


	//   ....[26]....
        /*54a4*/ 	.word	0xffffffff


	//   ....[27]....
        /*54a8*/ 	.word	0xffffffff


	//   ....[28]....
        /*54ac*/ 	.word	0xffffffff


	//   ....[29]....
        /*54b0*/ 	.word	0xffffffff


	//   ....[30]....
        /*54b4*/ 	.word	0xffffffff


	//   ....[31]....
        /*54b8*/ 	.word	0xffffffff


	//   ....[32]....
        /*54bc*/ 	.word	0xffffffff


	//   ....[33]....
        /*54c0*/ 	.word	0xffffffff


	//   ....[34]....
        /*54c4*/ 	.word	0xffffffff


	//   ....[35]....
        /*54c8*/ 	.word	0xffffffff


	//   ....[36]....
        /*54cc*/ 	.word	0xffffffff


	//   ....[37]....
        /*54d0*/ 	.word	0xffffffff


	//   ....[38]....
        /*54d4*/ 	.word	0xffffffff


	//   ....[39]....
        /*54d8*/ 	.word	0xffffffff


	//   ....[40]....
        /*54dc*/ 	.word	0xffffffff


	//   ....[41]....
        /*54e0*/ 	.word	0xffffffff


	//   ....[42]....
        /*54e4*/ 	.word	0xffffffff


	//   ....[43]....
        /*54e8*/ 	.word	0xffffffff


	//   ....[44]....
        /*54ec*/ 	.word	0xffffffff


	//   ....[45]....
        /*54f0*/ 	.word	0xffffffff


	//   ....[46]....
        /*54f4*/ 	.word	0xffffffff


	//   ....[47]....
        /*54f8*/ 	.word	0xffffffff


	//   ....[48]....
        /*54fc*/ 	.word	0xffffffff


	//   ....[49]....
        /*5500*/ 	.word	0xffffffff


	//   ....[50]....
        /*5504*/ 	.word	0xffffffff


	//   ....[51]....
        /*5508*/ 	.word	0xffffffff


	//   ....[52]....
        /*550c*/ 	.word	0xffffffff


	//   ....[53]....
        /*5510*/ 	.word	0xffffffff


	//   ....[54]....
        /*5514*/ 	.word	0xffffffff


	//   ....[55]....
        /*5518*/ 	.word	0xffffffff


	//   ....[56]....
        /*551c*/ 	.word	0xffffffff


	//   ....[57]....
        /*5520*/ 	.word	0xffffffff


	//   ....[58]....
        /*5524*/ 	.word	0xffffffff


	//   ....[59]....
        /*5528*/ 	.word	0xffffffff


	//   ....[60]....
        /*552c*/ 	.word	0xffffffff


	//   ....[61]....
        /*5530*/ 	.word	0xffffffff


	//   ....[62]....
        /*5534*/ 	.word	0xffffffff


	//   ....[63]....
        /*5538*/ 	.word	0xffffffff


	//   ....[64]....
        /*553c*/ 	.word	0xffffffff


	//   ....[65]....
        /*5540*/ 	.word	0xffffffff


	//   ....[66]....
        /*5544*/ 	.word	0xffffffff


	//   ....[67]....
        /*5548*/ 	.word	0xffffffff


	//   ....[68]....
        /*554c*/ 	.word	0xffffffff


	//   ....[69]....
        /*5550*/ 	.word	0xffffffff


	//   ....[70]....
        /*5554*/ 	.word	0xffffffff


	//   ....[71]....
        /*5558*/ 	.word	0xffffffff


	//   ....[72]....
        /*555c*/ 	.word	0xffffffff


	//   ....[73]....
        /*5560*/ 	.word	0xffffffff


	//   ....[74]....
        /*5564*/ 	.word	0xffffffff


	//   ....[75]....
        /*5568*/ 	.word	0xffffffff


	//   ....[76]....
        /*556c*/ 	.word	0xffffffff


	//   ....[77]....
        /*5570*/ 	.word	0xffffffff


	//   ....[78]....
        /*5574*/ 	.word	0xffffffff


	//   ....[79]....
        /*5578*/ 	.word	0xffffffff


	//   ....[80]....
        /*557c*/ 	.word	0xffffffff


	//   ....[81]....
        /*5580*/ 	.word	0xffffffff


	//   ....[82]....
        /*5584*/ 	.word	0xffffffff


	//   ....[83]....
        /*5588*/ 	.word	0xffffffff


	//   ....[84]....
        /*558c*/ 	.word	0xffffffff


	//   ....[85]....
        /*5590*/ 	.word	0xffffffff


	//   ....[86]....
        /*5594*/ 	.word	0xffffffff


	//   ....[87]....
        /*5598*/ 	.word	0xffffffff


	//   ....[88]....
        /*559c*/ 	.word	0xffffffff


	//   ....[89]....
        /*55a0*/ 	.word	0xffffffff


	//   ....[90]....
        /*55a4*/ 	.word	0xffffffff


	//   ....[91]....
        /*55a8*/ 	.word	0xffffffff


	//   ....[92]....
        /*55ac*/ 	.word	0xffffffff


	//   ....[93]....
        /*55b0*/ 	.word	0xffffffff


	//   ....[94]....
        /*55b4*/ 	.word	0xffffffff


	//   ....[95]....
        /*55b8*/ 	.word	0xffffffff


	//   ....[96]....
        /*55bc*/ 	.word	0xffffffff


	//   ....[97]....
        /*55c0*/ 	.word	0xffffffff


	//   ....[98]....
        /*55c4*/ 	.word	0xffffffff


	//   ....[99]....
        /*55c8*/ 	.word	0xffffffff


	//   ....[100]....
        /*55cc*/ 	.word	0xffffffff


	//   ....[101]....
        /*55d0*/ 	.word	0xffffffff


	//   ....[102]....
        /*55d4*/ 	.word	0xffffffff


	//   ....[103]....
        /*55d8*/ 	.word	0xffffffff


	//   ....[104]....
        /*55dc*/ 	.word	0xffffffff


	//   ....[105]....
        /*55e0*/ 	.word	0xffffffff


	//   ....[106]....
        /*55e4*/ 	.word	0xffffffff


	//   ....[107]....
        /*55e8*/ 	.word	0xffffffff


	//   ....[108]....
        /*55ec*/ 	.word	0xffffffff


	//   ....[109]....
        /*55f0*/ 	.word	0xffffffff


	//   ....[110]....
        /*55f4*/ 	.word	0xffffffff


	//   ....[111]....
        /*55f8*/ 	.word	0xffffffff


	//   ....[112]....
        /*55fc*/ 	.word	0xffffffff


	//   ....[113]....
        /*5600*/ 	.word	0xffffffff


	//   ....[114]....
        /*5604*/ 	.word	0xffffffff


	//   ....[115]....
        /*5608*/ 	.word	0xffffffff


	//   ....[116]....
        /*560c*/ 	.word	0xffffffff


	//   ....[117]....
        /*5610*/ 	.word	0xffffffff


	//   ....[118]....
        /*5614*/ 	.word	0xffffffff


	//   ....[119]....
        /*5618*/ 	.word	0xffffffff


	//   ....[120]....
        /*561c*/ 	.word	0xffffffff


	//   ....[121]....
        /*5620*/ 	.word	0xffffffff


	//   ....[122]....
        /*5624*/ 	.word	0xffffffff


	//   ....[123]....
        /*5628*/ 	.word	0xffffffff


	//   ....[124]....
        /*562c*/ 	.word	0xffffffff


	//   ....[125]....
        /*5630*/ 	.word	0xffffffff


	//   ....[126]....
        /*5634*/ 	.word	0xffffffff


	//   ....[127]....
        /*5638*/ 	.word	0xffffffff


	//   ....[128]....
        /*563c*/ 	.word	0xffffffff


	//   ....[129]....
        /*5640*/ 	.word	0xffffffff


	//   ....[130]....
        /*5644*/ 	.word	0xffffffff


	//   ....[131]....
        /*5648*/ 	.word	0xffffffff


	//   ....[132]....
        /*564c*/ 	.word	0xffffffff


	//   ....[133]....
        /*5650*/ 	.word	0xffffffff


	//   ....[134]....
        /*5654*/ 	.word	0xffffffff


	//   ....[135]....
        /*5658*/ 	.word	0xffffffff


	//   ....[136]....
        /*565c*/ 	.word	0xffffffff


	//   ....[137]....
        /*5660*/ 	.word	0xffffffff


	//   ....[138]....
        /*5664*/ 	.word	0xffffffff


	//   ....[139]....
        /*5668*/ 	.word	0xffffffff


	//   ....[140]....
        /*566c*/ 	.word	0xffffffff


	//   ....[141]....
        /*5670*/ 	.word	0xffffffff


	//   ....[142]....
        /*5674*/ 	.word	0xffffffff


	//   ....[143]....
        /*5678*/ 	.word	0xffffffff


	//   ....[144]....
        /*567c*/ 	.word	0xffffffff


	//   ....[145]....
        /*5680*/ 	.word	0xffffffff


	//   ....[146]....
        /*5684*/ 	.word	0xffffffff


	//   ....[147]....
        /*5688*/ 	.word	0xffffffff


	//   ....[148]....
        /*568c*/ 	.word	0xffffffff


	//   ....[149]....
        /*5690*/ 	.word	0xffffffff


	//   ....[150]....
        /*5694*/ 	.word	0xffffffff


	//   ....[151]....
        /*5698*/ 	.word	0xffffffff


	//   ....[152]....
        /*569c*/ 	.word	0xffffffff


	//   ....[153]....
        /*56a0*/ 	.word	0xffffffff


	//   ....[154]....
        /*56a4*/ 	.word	0xffffffff


	//   ....[155]....
        /*56a8*/ 	.word	0xffffffff


	//   ....[156]....
        /*56ac*/ 	.word	0xffffffff


	//   ....[157]....
        /*56b0*/ 	.word	0xffffffff


	//   ....[158]....
        /*56b4*/ 	.word	0xffffffff


	//   ....[159]....
        /*56b8*/ 	.word	0xffffffff


	//   ....[160]....
        /*56bc*/ 	.word	0xffffffff


	//   ....[161]....
        /*56c0*/ 	.word	0xffffffff


	//   ....[162]....
        /*56c4*/ 	.word	0xffffffff


	//   ....[163]....
        /*56c8*/ 	.word	0xffffffff


	//   ....[164]....
        /*56cc*/ 	.word	0xffffffff


	//   ....[165]....
        /*56d0*/ 	.word	0xffffffff


	//   ....[166]....
        /*56d4*/ 	.word	0xffffffff


	//   ....[167]....
        /*56d8*/ 	.word	0xffffffff


	//   ....[168]....
        /*56dc*/ 	.word	0xffffffff


	//   ....[169]....
        /*56e0*/ 	.word	0xffffffff


	//   ....[170]....
        /*56e4*/ 	.word	0xffffffff


	//   ....[171]....
        /*56e8*/ 	.word	0xffffffff


	//   ....[172]....
        /*56ec*/ 	.word	0xffffffff


	//   ....[173]....
        /*56f0*/ 	.word	0xffffffff


	//   ....[174]....
        /*56f4*/ 	.word	0xffffffff


	//   ....[175]....
        /*56f8*/ 	.word	0xffffffff


	//   ....[176]....
        /*56fc*/ 	.word	0xffffffff


	//   ....[177]....
        /*5700*/ 	.word	0xffffffff


	//   ....[178]....
        /*5704*/ 	.word	0xffffffff


	//   ....[179]....
        /*5708*/ 	.word	0xffffffff


	//   ....[180]....
        /*570c*/ 	.word	0xffffffff


	//   ....[181]....
        /*5710*/ 	.word	0xffffffff


	//   ....[182]....
        /*5714*/ 	.word	0xffffffff


	//   ....[183]....
        /*5718*/ 	.word	0xffffffff


	//   ....[184]....
        /*571c*/ 	.word	0xffffffff


	//   ....[185]....
        /*5720*/ 	.word	0xffffffff


	//   ....[186]....
        /*5724*/ 	.word	0xffffffff


	//   ....[187]....
        /*5728*/ 	.word	0xffffffff


	//   ....[188]....
        /*572c*/ 	.word	0xffffffff


	//   ....[189]....
        /*5730*/ 	.word	0xffffffff


	//   ....[190]....
        /*5734*/ 	.word	0xffffffff


	//   ....[191]....
        /*5738*/ 	.word	0xffffffff


	//   ....[192]....
        /*573c*/ 	.word	0xffffffff


	//   ....[193]....
        /*5740*/ 	.word	0xffffffff


	//   ....[194]....
        /*5744*/ 	.word	0xffffffff


	//   ....[195]....
        /*5748*/ 	.word	0xffffffff


	//   ....[196]....
        /*574c*/ 	.word	0xffffffff


	//   ....[197]....
        /*5750*/ 	.word	0xffffffff


	//   ....[198]....
        /*5754*/ 	.word	0xffffffff


	//   ....[199]....
        /*5758*/ 	.word	0xffffffff


	//   ....[200]....
        /*575c*/ 	.word	0xffffffff


	//   ....[201]....
        /*5760*/ 	.word	0xffffffff


	//   ....[202]....
        /*5764*/ 	.word	0xffffffff


	//   ....[203]....
        /*5768*/ 	.word	0xffffffff


	//   ....[204]....
        /*576c*/ 	.word	0xffffffff


	//   ....[205]....
        /*5770*/ 	.word	0xffffffff


	//   ....[206]....
        /*5774*/ 	.word	0xffffffff


	//   ....[207]....
        /*5778*/ 	.word	0xffffffff


	//   ....[208]....
        /*577c*/ 	.word	0xffffffff


	//   ....[209]....
        /*5780*/ 	.word	0xffffffff


	//   ....[210]....
        /*5784*/ 	.word	0xffffffff


	//   ....[211]....
        /*5788*/ 	.word	0xffffffff


	//   ....[212]....
        /*578c*/ 	.word	0xffffffff


	//   ....[213]....
        /*5790*/ 	.word	0xffffffff


	//   ....[214]....
        /*5794*/ 	.word	0xffffffff


	//   ....[215]....
        /*5798*/ 	.word	0xffffffff


	//   ....[216]....
        /*579c*/ 	.word	0xffffffff


	//   ....[217]....
        /*57a0*/ 	.word	0xffffffff


	//   ....[218]....
        /*57a4*/ 	.word	0xffffffff


	//   ....[219]....
        /*57a8*/ 	.word	0xffffffff


	//   ....[220]....
        /*57ac*/ 	.word	0xffffffff


	//   ....[221]....
        /*57b0*/ 	.word	0xffffffff


	//   ....[222]....
        /*57b4*/ 	.word	0xffffffff


	//   ....[223]....
        /*57b8*/ 	.word	0xffffffff


	//   ....[224]....
        /*57bc*/ 	.word	0xffffffff


	//   ....[225]....
        /*57c0*/ 	.word	0xffffffff


	//   ....[226]....
        /*57c4*/ 	.word	0xffffffff


	//   ....[227]....
        /*57c8*/ 	.word	0xffffffff


	//   ....[228]....
        /*57cc*/ 	.word	0xffffffff


	//   ....[229]....
        /*57d0*/ 	.word	0xffffffff


	//   ....[230]....
        /*57d4*/ 	.word	0xffffffff


	//   ....[231]....
        /*57d8*/ 	.word	0xffffffff


	//   ....[232]....
        /*57dc*/ 	.word	0xffffffff


	//   ....[233]....
        /*57e0*/ 	.word	0xffffffff


	//   ....[234]....
        /*57e4*/ 	.word	0xffffffff


	//   ....[235]....
        /*57e8*/ 	.word	0xffffffff


	//   ....[236]....
        /*57ec*/ 	.word	0xffffffff


	//   ....[237]....
        /*57f0*/ 	.word	0xffffffff


	//   ....[238]....
        /*57f4*/ 	.word	0xffffffff


	//   ....[239]....
        /*57f8*/ 	.word	0xffffffff


	//   ....[240]....
        /*57fc*/ 	.word	0xffffffff


	//   ....[241]....
        /*5800*/ 	.word	0xffffffff


	//   ....[242]....
        /*5804*/ 	.word	0xffffffff


	//   ....[243]....
        /*5808*/ 	.word	0xffffffff


	//   ....[244]....
        /*580c*/ 	.word	0xffffffff


	//   ....[245]....
        /*5810*/ 	.word	0xffffffff


	//   ....[246]....
        /*5814*/ 	.word	0xffffffff


	//   ....[247]....
        /*5818*/ 	.word	0xffffffff


	//   ....[248]....
        /*581c*/ 	.word	0xffffffff


	//   ....[249]....
        /*5820*/ 	.word	0xffffffff


	//   ....[250]....
        /*5824*/ 	.word	0xffffffff


	//   ....[251]....
        /*5828*/ 	.word	0xffffffff


	//   ....[252]....
        /*582c*/ 	.word	0xffffffff


	//   ....[253]....
        /*5830*/ 	.word	0xffffffff


	//   ....[254]....
        /*5834*/ 	.word	0xffffffff


	//   ....[255]....
        /*5838*/ 	.word	0xffffffff


	//   ....[0]....
        /*583c*/ 	.word	0xffffffff


	//   ....[1]....
        /*5840*/ 	.word	0xffffffff


	//   ....[2]....
        /*5844*/ 	.word	0xffffffff


	//   ....[3]....
        /*5848*/ 	.word	0xffffffff


	//   ....[4]....
        /*584c*/ 	.word	0xffffffff


	//   ....[5]....
        /*5850*/ 	.word	0xffffffff


	//   ....[6]....
        /*5854*/ 	.word	0xffffffff


	//   ....[7]....
        /*5858*/ 	.word	0xffffffff


	//   ....[8]....
        /*585c*/ 	.word	0xffffffff


	//   ....[9]....
        /*5860*/ 	.word	0xffffffff


	//   ....[10]....
        /*5864*/ 	.word	0xffffffff


	//   ....[11]....
        /*5868*/ 	.word	0xffffffff


	//   ....[12]....
        /*586c*/ 	.word	0xffffffff


	//   ....[13]....
        /*5870*/ 	.word	0xffffffff


	//   ....[14]....
        /*5874*/ 	.word	0xffffffff


	//   ....[15]....
        /*5878*/ 	.word	0xffffffff


	//   ....[16]....
        /*587c*/ 	.word	0xffffffff


	//   ....[17]....
        /*5880*/ 	.word	0xffffffff


	//   ....[18]....
        /*5884*/ 	.word	0xffffffff


	//   ....[19]....
        /*5888*/ 	.word	0xffffffff


	//   ....[20]....
        /*588c*/ 	.word	0xffffffff


	//   ....[21]....
        /*5890*/ 	.word	0xffffffff


	//   ....[22]....
        /*5894*/ 	.word	0xffffffff


	//   ....[23]....
        /*5898*/ 	.word	0xffffffff


	//   ....[24]....
        /*589c*/ 	.word	0xffffffff


	//   ....[25]....
        /*58a0*/ 	.word	0xffffffff


	//   ....[26]....
        /*58a4*/ 	.word	0xffffffff


	//   ....[27]....
        /*58a8*/ 	.word	0xffffffff


	//   ....[28]....
        /*58ac*/ 	.word	0xffffffff


	//   ....[29]....
        /*58b0*/ 	.word	0xffffffff


	//   ....[30]....
        /*58b4*/ 	.word	0xffffffff


	//   ....[31]....
        /*58b8*/ 	.word	0xffffffff


	//   ....[32]....
        /*58bc*/ 	.word	0xffffffff


	//   ....[33]....
        /*58c0*/ 	.word	0xffffffff


	//   ....[34]....
        /*58c4*/ 	.word	0xffffffff


	//   ....[35]....
        /*58c8*/ 	.word	0xffffffff


	//   ....[36]....
        /*58cc*/ 	.word	0xffffffff


	//   ....[37]....
        /*58d0*/ 	.word	0xffffffff


	//   ....[38]....
        /*58d4*/ 	.word	0xffffffff


	//   ....[39]....
        /*58d8*/ 	.word	0xffffffff


	//   ....[40]....
        /*58dc*/ 	.word	0xffffffff


	//   ....[41]....
        /*58e0*/ 	.word	0xffffffff


	//   ....[42]....
        /*58e4*/ 	.word	0xffffffff


	//   ....[43]....
        /*58e8*/ 	.word	0xffffffff


	//   ....[44]....
        /*58ec*/ 	.word	0xffffffff


	//   ....[45]....
        /*58f0*/ 	.word	0xffffffff


	//   ....[46]....
        /*58f4*/ 	.word	0xffffffff


	//   ....[47]....
        /*58f8*/ 	.word	0xffffffff


	//   ....[48]....
        /*58fc*/ 	.word	0xffffffff


	//   ....[49]....
        /*5900*/ 	.word	0xffffffff


	//   ....[50]....
        /*5904*/ 	.word	0xffffffff


	//   ....[51]....
        /*5908*/ 	.word	0xffffffff


	//   ....[52]....
        /*590c*/ 	.word	0xffffffff


	//   ....[53]....
        /*5910*/ 	.word	0xffffffff


	//   ....[54]....
        /*5914*/ 	.word	0xffffffff


	//   ....[55]....
        /*5918*/ 	.word	0xffffffff


	//   ....[56]....
        /*591c*/ 	.word	0xffffffff


	//   ....[57]....
        /*5920*/ 	.word	0xffffffff


	//   ....[58]....
        /*5924*/ 	.word	0xffffffff


	//   ....[59]....
        /*5928*/ 	.word	0xffffffff


	//   ....[60]....
        /*592c*/ 	.word	0xffffffff


	//   ....[61]....
        /*5930*/ 	.word	0xffffffff


	//   ....[62]....
        /*5934*/ 	.word	0xffffffff


	//   ....[63]....
        /*5938*/ 	.word	0xffffffff


	//   ....[64]....
        /*593c*/ 	.word	0xffffffff


	//   ....[65]....
        /*5940*/ 	.word	0xffffffff


	//   ....[66]....
        /*5944*/ 	.word	0xffffffff


	//   ....[67]....
        /*5948*/ 	.word	0xffffffff


	//   ....[68]....
        /*594c*/ 	.word	0xffffffff


	//   ....[69]....
        /*5950*/ 	.word	0xffffffff


	//   ....[70]....
        /*5954*/ 	.word	0xffffffff


	//   ....[71]....
        /*5958*/ 	.word	0xffffffff


	//   ....[72]....
        /*595c*/ 	.word	0xffffffff


	//   ....[73]....
        /*5960*/ 	.word	0xffffffff


	//   ....[74]....
        /*5964*/ 	.word	0xffffffff


	//   ....[75]....
        /*5968*/ 	.word	0xffffffff


	//   ....[76]....
        /*596c*/ 	.word	0xffffffff


	//   ....[77]....
        /*5970*/ 	.word	0xffffffff


	//   ....[78]....
        /*5974*/ 	.word	0xffffffff


	//   ....[79]....
        /*5978*/ 	.word	0xffffffff


	//   ....[80]....
        /*597c*/ 	.word	0xffffffff


	//   ....[81]....
        /*5980*/ 	.word	0xffffffff


	//   ....[82]....
        /*5984*/ 	.word	0xffffffff


	//   ....[83]....
        /*5988*/ 	.word	0xffffffff


	//   ....[84]....
        /*598c*/ 	.word	0xffffffff


	//   ....[85]....
        /*5990*/ 	.word	0xffffffff


	//   ....[86]....
        /*5994*/ 	.word	0xffffffff


	//   ....[87]....
        /*5998*/ 	.word	0xffffffff


	//   ....[88]....
        /*599c*/ 	.word	0xffffffff


	//   ....[89]....
        /*59a0*/ 	.word	0xffffffff


	//   ....[90]....
        /*59a4*/ 	.word	0xffffffff


	//   ....[91]....
        /*59a8*/ 	.word	0xffffffff


	//   ....[92]....
        /*59ac*/ 	.word	0xffffffff


	//   ....[93]....
        /*59b0*/ 	.word	0xffffffff


	//   ....[94]....
        /*59b4*/ 	.word	0xffffffff


	//   ....[95]....
        /*59b8*/ 	.word	0xffffffff


	//   ....[96]....
        /*59bc*/ 	.word	0xffffffff


	//   ....[97]....
        /*59c0*/ 	.word	0xffffffff


	//   ....[98]....
        /*59c4*/ 	.word	0xffffffff


	//   ....[99]....
        /*59c8*/ 	.word	0xffffffff


	//   ....[100]....
        /*59cc*/ 	.word	0xffffffff


	//   ....[101]....
        /*59d0*/ 	.word	0xffffffff


	//   ....[102]....
        /*59d4*/ 	.word	0xffffffff


	//   ....[103]....
        /*59d8*/ 	.word	0xffffffff


	//   ....[104]....
        /*59dc*/ 	.word	0xffffffff


	//   ....[105]....
        /*59e0*/ 	.word	0xffffffff


	//   ....[106]....
        /*59e4*/ 	.word	0xffffffff


	//   ....[107]....
        /*59e8*/ 	.word	0xffffffff


	//   ....[108]....
        /*59ec*/ 	.word	0xffffffff


	//   ....[109]....
        /*59f0*/ 	.word	0xffffffff


	//   ....[110]....
        /*59f4*/ 	.word	0xffffffff


	//   ....[111]....
        /*59f8*/ 	.word	0xffffffff


	//   ....[112]....
        /*59fc*/ 	.word	0xffffffff


	//   ....[113]....
        /*5a00*/ 	.word	0xffffffff


	//   ....[114]....
        /*5a04*/ 	.word	0xffffffff


	//   ....[115]....
        /*5a08*/ 	.word	0xffffffff


	//   ....[116]....
        /*5a0c*/ 	.word	0xffffffff


	//   ....[117]....
        /*5a10*/ 	.word	0xffffffff


	//   ....[118]....
        /*5a14*/ 	.word	0xffffffff


	//   ....[119]....
        /*5a18*/ 	.word	0xffffffff


	//   ....[120]....
        /*5a1c*/ 	.word	0xffffffff


	//   ....[121]....
        /*5a20*/ 	.word	0xffffffff


	//   ....[122]....
        /*5a24*/ 	.word	0xffffffff


	//   ....[123]....
        /*5a28*/ 	.word	0xffffffff


	//   ....[124]....
        /*5a2c*/ 	.word	0xffffffff


	//   ....[125]....
        /*5a30*/ 	.word	0xffffffff


	//   ....[126]....
        /*5a34*/ 	.word	0xffffffff


	//   ....[127]....
        /*5a38*/ 	.word	0xffffffff


	//   ....[128]....
        /*5a3c*/ 	.word	0xffffffff


	//   ....[129]....
        /*5a40*/ 	.word	0xffffffff


	//   ....[130]....
        /*5a44*/ 	.word	0xffffffff


	//   ....[131]....
        /*5a48*/ 	.word	0xffffffff


	//   ....[132]....
        /*5a4c*/ 	.word	0xffffffff


	//   ....[133]....
        /*5a50*/ 	.word	0xffffffff


	//   ....[134]....
        /*5a54*/ 	.word	0xffffffff


	//   ....[135]....
        /*5a58*/ 	.word	0xffffffff


	//   ....[136]....
        /*5a5c*/ 	.word	0xffffffff


	//   ....[137]....
        /*5a60*/ 	.word	0xffffffff


	//   ....[138]....
        /*5a64*/ 	.word	0xffffffff


	//   ....[139]....
        /*5a68*/ 	.word	0xffffffff


	//   ....[140]....
        /*5a6c*/ 	.word	0xffffffff


	//   ....[141]....
        /*5a70*/ 	.word	0xffffffff


	//   ....[142]....
        /*5a74*/ 	.word	0xffffffff


	//   ....[143]....
        /*5a78*/ 	.word	0xffffffff


	//   ....[144]....
        /*5a7c*/ 	.word	0xffffffff


	//   ....[145]....
        /*5a80*/ 	.word	0xffffffff


	//   ....[146]....
        /*5a84*/ 	.word	0xffffffff


	//   ....[147]....
        /*5a88*/ 	.word	0xffffffff


	//   ....[148]....
        /*5a8c*/ 	.word	0xffffffff


	//   ....[149]....
        /*5a90*/ 	.word	0xffffffff


	//   ....[150]....
        /*5a94*/ 	.word	0xffffffff


	//   ....[151]....
        /*5a98*/ 	.word	0xffffffff


	//   ....[152]....
        /*5a9c*/ 	.word	0xffffffff


	//   ....[153]....
        /*5aa0*/ 	.word	0xffffffff


	//   ....[154]....
        /*5aa4*/ 	.word	0xffffffff


	//   ....[155]....
        /*5aa8*/ 	.word	0xffffffff


	//   ....[156]....
        /*5aac*/ 	.word	0xffffffff


	//   ....[157]....
        /*5ab0*/ 	.word	0xffffffff


	//   ....[158]....
        /*5ab4*/ 	.word	0xffffffff


	//   ....[159]....
        /*5ab8*/ 	.word	0xffffffff


	//   ....[160]....
        /*5abc*/ 	.word	0xffffffff


	//   ....[161]....
        /*5ac0*/ 	.word	0xffffffff


	//   ....[162]....
        /*5ac4*/ 	.word	0xffffffff


	//   ....[163]....
        /*5ac8*/ 	.word	0xffffffff


	//   ....[164]....
        /*5acc*/ 	.word	0xffffffff


	//   ....[165]....
        /*5ad0*/ 	.word	0xffffffff


	//   ....[166]....
        /*5ad4*/ 	.word	0xffffffff


	//   ....[167]....
        /*5ad8*/ 	.word	0xffffffff


	//   ....[168]....
        /*5adc*/ 	.word	0xffffffff


	//   ....[169]....
        /*5ae0*/ 	.word	0xffffffff


	//   ....[170]....
        /*5ae4*/ 	.word	0xffffffff


	//   ....[171]....
        /*5ae8*/ 	.word	0xffffffff


	//   ....[172]....
        /*5aec*/ 	.word	0xffffffff


	//   ....[173]....
        /*5af0*/ 	.word	0xffffffff


	//   ....[174]....
        /*5af4*/ 	.word	0xffffffff


	//   ....[175]....
        /*5af8*/ 	.word	0xffffffff


	//   ....[176]....
        /*5afc*/ 	.word	0xffffffff


	//   ....[177]....
        /*5b00*/ 	.word	0xffffffff


	//   ....[178]....
        /*5b04*/ 	.word	0xffffffff


	//   ....[179]....
        /*5b08*/ 	.word	0xffffffff


	//   ....[180]....
        /*5b0c*/ 	.word	0xffffffff


	//   ....[181]....
        /*5b10*/ 	.word	0xffffffff


	//   ....[182]....
        /*5b14*/ 	.word	0xffffffff


	//   ....[183]....
        /*5b18*/ 	.word	0xffffffff


	//   ....[184]....
        /*5b1c*/ 	.word	0xffffffff


	//   ....[185]....
        /*5b20*/ 	.word	0xffffffff


	//   ....[186]....
        /*5b24*/ 	.word	0xffffffff


	//   ....[187]....
        /*5b28*/ 	.word	0xffffffff


	//   ....[188]....
        /*5b2c*/ 	.word	0xffffffff


	//   ....[189]....
        /*5b30*/ 	.word	0xffffffff


	//   ....[190]....
        /*5b34*/ 	.word	0xffffffff


	//   ....[191]....
        /*5b38*/ 	.word	0xffffffff


	//   ....[192]....
        /*5b3c*/ 	.word	0xffffffff


	//   ....[193]....
        /*5b40*/ 	.word	0xffffffff


	//   ....[194]....
        /*5b44*/ 	.word	0xffffffff


	//   ....[195]....
        /*5b48*/ 	.word	0xffffffff


	//   ....[196]....
        /*5b4c*/ 	.word	0xffffffff


	//   ....[197]....
        /*5b50*/ 	.word	0xffffffff


	//   ....[198]....
        /*5b54*/ 	.word	0xffffffff


	//   ....[199]....
        /*5b58*/ 	.word	0xffffffff


	//   ....[200]....
        /*5b5c*/ 	.word	0xffffffff


	//   ....[201]....
        /*5b60*/ 	.word	0xffffffff


	//   ....[202]....
        /*5b64*/ 	.word	0xffffffff


	//   ....[203]....
        /*5b68*/ 	.word	0xffffffff


	//   ....[204]....
        /*5b6c*/ 	.word	0xffffffff


	//   ....[205]....
        /*5b70*/ 	.word	0xffffffff


	//   ....[206]....
        /*5b74*/ 	.word	0xffffffff


	//   ....[207]....
        /*5b78*/ 	.word	0xffffffff


	//   ....[208]....
        /*5b7c*/ 	.word	0xffffffff


	//   ....[209]....
        /*5b80*/ 	.word	0xffffffff


	//   ....[210]....
        /*5b84*/ 	.word	0xffffffff


	//   ....[211]....
        /*5b88*/ 	.word	0xffffffff


	//   ....[212]....
        /*5b8c*/ 	.word	0xffffffff


	//   ....[213]....
        /*5b90*/ 	.word	0xffffffff


	//   ....[214]....
        /*5b94*/ 	.word	0xffffffff


	//   ....[215]....
        /*5b98*/ 	.word	0xffffffff


	//   ....[216]....
        /*5b9c*/ 	.word	0xffffffff


	//   ....[217]....
        /*5ba0*/ 	.word	0xffffffff


	//   ....[218]....
        /*5ba4*/ 	.word	0xffffffff


	//   ....[219]....
        /*5ba8*/ 	.word	0xffffffff


	//   ....[220]....
        /*5bac*/ 	.word	0xffffffff


	//   ....[221]....
        /*5bb0*/ 	.word	0xffffffff


	//   ....[222]....
        /*5bb4*/ 	.word	0xffffffff


	//   ....[223]....
        /*5bb8*/ 	.word	0xffffffff


	//   ....[224]....
        /*5bbc*/ 	.word	0xffffffff


	//   ....[225]....
        /*5bc0*/ 	.word	0xffffffff


	//   ....[226]....
        /*5bc4*/ 	.word	0xffffffff


	//   ....[227]....
        /*5bc8*/ 	.word	0xffffffff


	//   ....[228]....
        /*5bcc*/ 	.word	0xffffffff


	//   ....[229]....
        /*5bd0*/ 	.word	0xffffffff


	//   ....[230]....
        /*5bd4*/ 	.word	0xffffffff


	//   ....[231]....
        /*5bd8*/ 	.word	0xffffffff


	//   ....[232]....
        /*5bdc*/ 	.word	0xffffffff


	//   ....[233]....
        /*5be0*/ 	.word	0xffffffff


	//   ....[234]....
        /*5be4*/ 	.word	0xffffffff


	//   ....[235]....
        /*5be8*/ 	.word	0xffffffff


	//   ....[236]....
        /*5bec*/ 	.word	0xffffffff


	//   ....[237]....
        /*5bf0*/ 	.word	0xffffffff


	//   ....[238]....
        /*5bf4*/ 	.word	0xffffffff


	//   ....[239]....
        /*5bf8*/ 	.word	0xffffffff


	//   ....[240]....
        /*5bfc*/ 	.word	0xffffffff


	//   ....[241]....
        /*5c00*/ 	.word	0xffffffff


	//   ....[242]....
        /*5c04*/ 	.word	0xffffffff


	//   ....[243]....
        /*5c08*/ 	.word	0xffffffff


	//   ....[244]....
        /*5c0c*/ 	.word	0xffffffff


	//   ....[245]....
        /*5c10*/ 	.word	0xffffffff


	//   ....[246]....
        /*5c14*/ 	.word	0xffffffff


	//   ....[247]....
        /*5c18*/ 	.word	0xffffffff


	//   ....[248]....
        /*5c1c*/ 	.word	0xffffffff


	//   ....[249]....
        /*5c20*/ 	.word	0xffffffff


	//   ....[250]....
        /*5c24*/ 	.word	0xffffffff


	//   ....[251]....
        /*5c28*/ 	.word	0xffffffff


	//   ....[252]....
        /*5c2c*/ 	.word	0xffffffff


	//   ....[253]....
        /*5c30*/ 	.word	0xffffffff


	//   ....[254]....
        /*5c34*/ 	.word	0xffffffff


	//   ....[255]....
        /*5c38*/ 	.word	0xffffffff


	//   ....[0]....
        /*5c3c*/ 	.word	0xffffffff


	//   ....[1]....
        /*5c40*/ 	.word	0xffffffff


	//   ....[2]....
        /*5c44*/ 	.word	0xffffffff


	//   ....[3]....
        /*5c48*/ 	.word	0xffffffff


	//   ....[4]....
        /*5c4c*/ 	.word	0xffffffff


	//   ....[5]....
        /*5c50*/ 	.word	0xffffffff


	//   ....[6]....
        /*5c54*/ 	.word	0xffffffff


	//   ....[7]....
        /*5c58*/ 	.word	0xffffffff


	//   ....[8]....
        /*5c5c*/ 	.word	0xffffffff


	//   ....[9]....
        /*5c60*/ 	.word	0xffffffff


	//   ....[10]....
        /*5c64*/ 	.word	0xffffffff


	//   ....[11]....
        /*5c68*/ 	.word	0xffffffff


	//   ....[12]....
        /*5c6c*/ 	.word	0xffffffff


	//   ....[13]....
        /*5c70*/ 	.word	0xffffffff


	//   ....[14]....
        /*5c74*/ 	.word	0xffffffff


	//   ....[15]....
        /*5c78*/ 	.word	0xffffffff


	//   ....[16]....
        /*5c7c*/ 	.word	0xffffffff


	//   ....[17]....
        /*5c80*/ 	.word	0xffffffff


	//   ....[18]....
        /*5c84*/ 	.word	0xffffffff


	//   ....[19]....
        /*5c88*/ 	.word	0xffffffff


	//   ....[20]....
        /*5c8c*/ 	.word	0xffffffff


	//   ....[21]....
        /*5c90*/ 	.word	0xffffffff


	//   ....[22]....
        /*5c94*/ 	.word	0xffffffff


	//   ....[23]....
        /*5c98*/ 	.word	0xffffffff


	//   ....[24]....
        /*5c9c*/ 	.word	0xffffffff


	//   ....[25]....
        /*5ca0*/ 	.word	0xffffffff


	//   ....[26]....
        /*5ca4*/ 	.word	0xffffffff


	//   ....[27]....
        /*5ca8*/ 	.word	0xffffffff


	//   ....[28]....
        /*5cac*/ 	.word	0xffffffff


	//   ....[29]....
        /*5cb0*/ 	.word	0xffffffff


	//   ....[30]....
        /*5cb4*/ 	.word	0xffffffff


	//   ....[31]....
        /*5cb8*/ 	.word	0xffffffff


	//   ....[32]....
        /*5cbc*/ 	.word	0xffffffff


	//   ....[33]....
        /*5cc0*/ 	.word	0xffffffff


	//   ....[34]....
        /*5cc4*/ 	.word	0xffffffff


	//   ....[35]....
        /*5cc8*/ 	.word	0xffffffff


	//   ....[36]....
        /*5ccc*/ 	.word	0xffffffff


	//   ....[37]....
        /*5cd0*/ 	.word	0xffffffff


	//   ....[38]....
        /*5cd4*/ 	.word	0xffffffff


	//   ....[39]....
        /*5cd8*/ 	.word	0xffffffff


	//   ....[40]....
        /*5cdc*/ 	.word	0xffffffff


	//   ....[41]....
        /*5ce0*/ 	.word	0xffffffff


	//   ....[42]....
        /*5ce4*/ 	.word	0xffffffff


	//   ....[43]....
        /*5ce8*/ 	.word	0xffffffff


	//   ....[44]....
        /*5cec*/ 	.word	0xffffffff


	//   ....[45]....
        /*5cf0*/ 	.word	0xffffffff


	//   ....[46]....
        /*5cf4*/ 	.word	0xffffffff


	//   ....[47]....
        /*5cf8*/ 	.word	0xffffffff


	//   ....[48]....
        /*5cfc*/ 	.word	0xffffffff


	//   ....[49]....
        /*5d00*/ 	.word	0xffffffff


	//   ....[50]....
        /*5d04*/ 	.word	0xffffffff


	//   ....[51]....
        /*5d08*/ 	.word	0xffffffff


	//   ....[52]....
        /*5d0c*/ 	.word	0xffffffff


	//   ....[53]....
        /*5d10*/ 	.word	0xffffffff


	//   ....[54]....
        /*5d14*/ 	.word	0xffffffff


	//   ....[55]....
        /*5d18*/ 	.word	0xffffffff


	//   ....[56]....
        /*5d1c*/ 	.word	0xffffffff


	//   ....[57]....
        /*5d20*/ 	.word	0xffffffff


	//   ....[58]....
        /*5d24*/ 	.word	0xffffffff


	//   ....[59]....
        /*5d28*/ 	.word	0xffffffff


	//   ....[60]....
        /*5d2c*/ 	.word	0xffffffff


	//   ....[61]....
        /*5d30*/ 	.word	0xffffffff


	//   ....[62]....
        /*5d34*/ 	.word	0xffffffff


	//   ....[63]....
        /*5d38*/ 	.word	0xffffffff


	//   ....[64]....
        /*5d3c*/ 	.word	0xffffffff


	//   ....[65]....
        /*5d40*/ 	.word	0xffffffff


	//   ....[66]....
        /*5d44*/ 	.word	0xffffffff


	//   ....[67]....
        /*5d48*/ 	.word	0xffffffff


	//   ....[68]....
        /*5d4c*/ 	.word	0xffffffff


	//   ....[69]....
        /*5d50*/ 	.word	0xffffffff


	//   ....[70]....
        /*5d54*/ 	.word	0xffffffff


	//   ....[71]....
        /*5d58*/ 	.word	0xffffffff


	//   ....[72]....
        /*5d5c*/ 	.word	0xffffffff


	//   ....[73]....
        /*5d60*/ 	.word	0xffffffff


	//   ....[74]....
        /*5d64*/ 	.word	0xffffffff


	//   ....[75]....
        /*5d68*/ 	.word	0xffffffff


	//   ....[76]....
        /*5d6c*/ 	.word	0xffffffff


	//   ....[77]....
        /*5d70*/ 	.word	0xffffffff


	//   ....[78]....
        /*5d74*/ 	.word	0xffffffff


	//   ....[79]....
        /*5d78*/ 	.word	0xffffffff


	//   ....[80]....
        /*5d7c*/ 	.word	0xffffffff


	//   ....[81]....
        /*5d80*/ 	.word	0xffffffff


	//   ....[82]....
        /*5d84*/ 	.word	0xffffffff


	//   ....[83]....
        /*5d88*/ 	.word	0xffffffff


	//   ....[84]....
        /*5d8c*/ 	.word	0xffffffff


	//   ....[85]....
        /*5d90*/ 	.word	0xffffffff


	//   ....[86]....
        /*5d94*/ 	.word	0xffffffff


	//   ....[87]....
        /*5d98*/ 	.word	0xffffffff


	//   ....[88]....
        /*5d9c*/ 	.word	0xffffffff


	//   ....[89]....
        /*5da0*/ 	.word	0xffffffff


	//   ....[90]....
        /*5da4*/ 	.word	0xffffffff


	//   ....[91]....
        /*5da8*/ 	.word	0xffffffff


	//   ....[92]....
        /*5dac*/ 	.word	0xffffffff


	//   ....[93]....
        /*5db0*/ 	.word	0xffffffff


	//   ....[94]....
        /*5db4*/ 	.word	0xffffffff


	//   ....[95]....
        /*5db8*/ 	.word	0xffffffff


	//   ....[96]....
        /*5dbc*/ 	.word	0xffffffff


	//   ....[97]....
        /*5dc0*/ 	.word	0xffffffff


	//   ....[98]....
        /*5dc4*/ 	.word	0xffffffff


	//   ....[99]....
        /*5dc8*/ 	.word	0xffffffff


	//   ....[100]....
        /*5dcc*/ 	.word	0xffffffff


	//   ....[101]....
        /*5dd0*/ 	.word	0xffffffff


	//   ....[102]....
        /*5dd4*/ 	.word	0xffffffff


	//   ....[103]....
        /*5dd8*/ 	.word	0xffffffff


	//   ....[104]....
        /*5ddc*/ 	.word	0xffffffff


	//   ....[105]....
        /*5de0*/ 	.word	0xffffffff


	//   ....[106]....
        /*5de4*/ 	.word	0xffffffff


	//   ....[107]....
        /*5de8*/ 	.word	0xffffffff


	//   ....[108]....
        /*5dec*/ 	.word	0xffffffff


	//   ....[109]....
        /*5df0*/ 	.word	0xffffffff


	//   ....[110]....
        /*5df4*/ 	.word	0xffffffff


	//   ....[111]....
        /*5df8*/ 	.word	0xffffffff


	//   ....[112]....
        /*5dfc*/ 	.word	0xffffffff


	//   ....[113]....
        /*5e00*/ 	.word	0xffffffff


	//   ....[114]....
        /*5e04*/ 	.word	0xffffffff


	//   ....[115]....
        /*5e08*/ 	.word	0xffffffff


	//   ....[116]....
        /*5e0c*/ 	.word	0xffffffff


	//   ....[117]....
        /*5e10*/ 	.word	0xffffffff


	//   ....[118]....
        /*5e14*/ 	.word	0xffffffff


	//   ....[119]....
        /*5e18*/ 	.word	0xffffffff


	//   ....[120]....
        /*5e1c*/ 	.word	0xffffffff


	//   ....[121]....
        /*5e20*/ 	.word	0xffffffff


	//   ....[122]....
        /*5e24*/ 	.word	0xffffffff


	//   ....[123]....
        /*5e28*/ 	.word	0xffffffff


	//   ....[124]....
        /*5e2c*/ 	.word	0xffffffff


	//   ....[125]....
        /*5e30*/ 	.word	0xffffffff


	//   ....[126]....
        /*5e34*/ 	.word	0xffffffff


	//   ....[127]....
        /*5e38*/ 	.word	0xffffffff


	//   ....[128]....
        /*5e3c*/ 	.word	0xffffffff


	//   ....[129]....
        /*5e40*/ 	.word	0xffffffff


	//   ....[130]....
        /*5e44*/ 	.word	0xffffffff


	//   ....[131]....
        /*5e48*/ 	.word	0xffffffff


	//   ....[132]....
        /*5e4c*/ 	.word	0xffffffff


	//   ....[133]....
        /*5e50*/ 	.word	0xffffffff


	//   ....[134]....
        /*5e54*/ 	.word	0xffffffff


	//   ....[135]....
        /*5e58*/ 	.word	0xffffffff


	//   ....[136]....
        /*5e5c*/ 	.word	0xffffffff


	//   ....[137]....
        /*5e60*/ 	.word	0xffffffff


	//   ....[138]....
        /*5e64*/ 	.word	0xffffffff


	//   ....[139]....
        /*5e68*/ 	.word	0xffffffff


	//   ....[140]....
        /*5e6c*/ 	.word	0xffffffff


	//   ....[141]....
        /*5e70*/ 	.word	0xffffffff


	//   ....[142]....
        /*5e74*/ 	.word	0xffffffff


	//   ....[143]....
        /*5e78*/ 	.word	0xffffffff


	//   ....[144]....
        /*5e7c*/ 	.word	0xffffffff


	//   ....[145]....
        /*5e80*/ 	.word	0xffffffff


	//   ....[146]....
        /*5e84*/ 	.word	0xffffffff


	//   ....[147]....
        /*5e88*/ 	.word	0xffffffff


	//   ....[148]....
        /*5e8c*/ 	.word	0xffffffff


	//   ....[149]....
        /*5e90*/ 	.word	0xffffffff


	//   ....[150]....
        /*5e94*/ 	.word	0xffffffff


	//   ....[151]....
        /*5e98*/ 	.word	0xffffffff


	//   ....[152]....
        /*5e9c*/ 	.word	0xffffffff


	//   ....[153]....
        /*5ea0*/ 	.word	0xffffffff


	//   ....[154]....
        /*5ea4*/ 	.word	0xffffffff


	//   ....[155]....
        /*5ea8*/ 	.word	0xffffffff


	//   ....[156]....
        /*5eac*/ 	.word	0xffffffff


	//   ....[157]....
        /*5eb0*/ 	.word	0xffffffff


	//   ....[158]....
        /*5eb4*/ 	.word	0xffffffff


	//   ....[159]....
        /*5eb8*/ 	.word	0xffffffff


	//   ....[160]....
        /*5ebc*/ 	.word	0xffffffff


	//   ....[161]....
        /*5ec0*/ 	.word	0xffffffff


	//   ....[162]....
        /*5ec4*/ 	.word	0xffffffff


	//   ....[163]....
        /*5ec8*/ 	.word	0xffffffff


	//   ....[164]....
        /*5ecc*/ 	.word	0xffffffff


	//   ....[165]....
        /*5ed0*/ 	.word	0xffffffff


	//   ....[166]....
        /*5ed4*/ 	.word	0xffffffff


	//   ....[167]....
        /*5ed8*/ 	.word	0xffffffff


	//   ....[168]....
        /*5edc*/ 	.word	0xffffffff


	//   ....[169]....
        /*5ee0*/ 	.word	0xffffffff


	//   ....[170]....
        /*5ee4*/ 	.word	0xffffffff


	//   ....[171]....
        /*5ee8*/ 	.word	0xffffffff


	//   ....[172]....
        /*5eec*/ 	.word	0xffffffff


	//   ....[173]....
        /*5ef0*/ 	.word	0xffffffff


	//   ....[174]....
        /*5ef4*/ 	.word	0xffffffff


	//   ....[175]....
        /*5ef8*/ 	.word	0xffffffff


	//   ....[176]....
        /*5efc*/ 	.word	0xffffffff


	//   ....[177]....
        /*5f00*/ 	.word	0xffffffff


	//   ....[178]....
        /*5f04*/ 	.word	0xffffffff


	//   ....[179]....
        /*5f08*/ 	.word	0xffffffff


	//   ....[180]....
        /*5f0c*/ 	.word	0xffffffff


	//   ....[181]....
        /*5f10*/ 	.word	0xffffffff


	//   ....[182]....
        /*5f14*/ 	.word	0xffffffff


	//   ....[183]....
        /*5f18*/ 	.word	0xffffffff


	//   ....[184]....
        /*5f1c*/ 	.word	0xffffffff


	//   ....[185]....
        /*5f20*/ 	.word	0xffffffff


	//   ....[186]....
        /*5f24*/ 	.word	0xffffffff


	//   ....[187]....
        /*5f28*/ 	.word	0xffffffff


	//   ....[188]....
        /*5f2c*/ 	.word	0xffffffff


	//   ....[189]....
        /*5f30*/ 	.word	0xffffffff


	//   ....[190]....
        /*5f34*/ 	.word	0xffffffff


	//   ....[191]....
        /*5f38*/ 	.word	0xffffffff


	//   ....[192]....
        /*5f3c*/ 	.word	0xffffffff


	//   ....[193]....
        /*5f40*/ 	.word	0xffffffff


	//   ....[194]....
        /*5f44*/ 	.word	0xffffffff


	//   ....[195]....
        /*5f48*/ 	.word	0xffffffff


	//   ....[196]....
        /*5f4c*/ 	.word	0xffffffff


	//   ....[197]....
        /*5f50*/ 	.word	0xffffffff


	//   ....[198]....
        /*5f54*/ 	.word	0xffffffff


	//   ....[199]....
        /*5f58*/ 	.word	0xffffffff


	//   ....[200]....
        /*5f5c*/ 	.word	0xffffffff


	//   ....[201]....
        /*5f60*/ 	.word	0xffffffff


	//   ....[202]....
        /*5f64*/ 	.word	0xffffffff


	//   ....[203]....
        /*5f68*/ 	.word	0xffffffff


	//   ....[204]....
        /*5f6c*/ 	.word	0xffffffff


	//   ....[205]....
        /*5f70*/ 	.word	0xffffffff


	//   ....[206]....
        /*5f74*/ 	.word	0xffffffff


	//   ....[207]....
        /*5f78*/ 	.word	0xffffffff


	//   ....[208]....
        /*5f7c*/ 	.word	0xffffffff


	//   ....[209]....
        /*5f80*/ 	.word	0xffffffff


	//   ....[210]....
        /*5f84*/ 	.word	0xffffffff


	//   ....[211]....
        /*5f88*/ 	.word	0xffffffff


	//   ....[212]....
        /*5f8c*/ 	.word	0xffffffff


	//   ....[213]....
        /*5f90*/ 	.word	0xffffffff


	//   ....[214]....
        /*5f94*/ 	.word	0xffffffff


	//   ....[215]....
        /*5f98*/ 	.word	0xffffffff


	//   ....[216]....
        /*5f9c*/ 	.word	0xffffffff


	//   ....[217]....
        /*5fa0*/ 	.word	0xffffffff


	//   ....[218]....
        /*5fa4*/ 	.word	0xffffffff


	//   ....[219]....
        /*5fa8*/ 	.word	0xffffffff


	//   ....[220]....
        /*5fac*/ 	.word	0xffffffff


	//   ....[221]....
        /*5fb0*/ 	.word	0xffffffff


	//   ....[222]....
        /*5fb4*/ 	.word	0xffffffff


	//   ....[223]....
        /*5fb8*/ 	.word	0xffffffff


	//   ....[224]....
        /*5fbc*/ 	.word	0xffffffff


	//   ....[225]....
        /*5fc0*/ 	.word	0xffffffff


	//   ....[226]....
        /*5fc4*/ 	.word	0xffffffff


	//   ....[227]....
        /*5fc8*/ 	.word	0xffffffff


	//   ....[228]....
        /*5fcc*/ 	.word	0xffffffff


	//   ....[229]....
        /*5fd0*/ 	.word	0xffffffff


	//   ....[230]....
        /*5fd4*/ 	.word	0xffffffff


	//   ....[231]....
        /*5fd8*/ 	.word	0xffffffff


	//   ....[232]....
        /*5fdc*/ 	.word	0xffffffff


	//   ....[233]....
        /*5fe0*/ 	.word	0xffffffff


	//   ....[234]....
        /*5fe4*/ 	.word	0xffffffff


	//   ....[235]....
        /*5fe8*/ 	.word	0xffffffff


	//   ....[236]....
        /*5fec*/ 	.word	0xffffffff


	//   ....[237]....
        /*5ff0*/ 	.word	0xffffffff


	//   ....[238]....
        /*5ff4*/ 	.word	0xffffffff


	//   ....[239]....
        /*5ff8*/ 	.word	0xffffffff


	//   ....[240]....
        /*5ffc*/ 	.word	0xffffffff


	//   ....[241]....
        /*6000*/ 	.word	0xffffffff


	//   ....[242]....
        /*6004*/ 	.word	0xffffffff


	//   ....[243]....
        /*6008*/ 	.word	0xffffffff


	//   ....[244]....
        /*600c*/ 	.word	0xffffffff


	//   ....[245]....
        /*6010*/ 	.word	0xffffffff


	//   ....[246]....
        /*6014*/ 	.word	0xffffffff


	//   ....[247]....
        /*6018*/ 	.word	0xffffffff


	//   ....[248]....
        /*601c*/ 	.word	0xffffffff


	//   ....[249]....
        /*6020*/ 	.word	0xffffffff


	//   ....[250]....
        /*6024*/ 	.word	0xffffffff


	//   ....[251]....
        /*6028*/ 	.word	0xffffffff


	//   ....[252]....
        /*602c*/ 	.word	0xffffffff


	//   ....[253]....
        /*6030*/ 	.word	0xffffffff


	//   ....[254]....
        /*6034*/ 	.word	0xffffffff


	//   ....[255]....
        /*6038*/ 	.word	0xffffffff


	//   ....[0]....
        /*603c*/ 	.word	0xffffffff


	//   ....[1]....
        /*6040*/ 	.word	0xffffffff


	//   ....[2]....
        /*6044*/ 	.word	0xffffffff


	//   ....[3]....
        /*6048*/ 	.word	0xffffffff


	//   ....[4]....
        /*604c*/ 	.word	0xffffffff


	//   ....[5]....
        /*6050*/ 	.word	0xffffffff


	//   ....[6]....
        /*6054*/ 	.word	0xffffffff


	//   ....[7]....
        /*6058*/ 	.word	0xffffffff


	//   ....[8]....
        /*605c*/ 	.word	0xffffffff


	//   ....[9]....
        /*6060*/ 	.word	0xffffffff


	//   ....[10]....
        /*6064*/ 	.word	0xffffffff


	//   ....[11]....
        /*6068*/ 	.word	0xffffffff


	//   ....[12]....
        /*606c*/ 	.word	0xffffffff


	//   ....[13]....
        /*6070*/ 	.word	0xffffffff


	//   ....[14]....
        /*6074*/ 	.word	0xffffffff


	//   ....[15]....
        /*6078*/ 	.word	0xffffffff


	//   ....[16]....
        /*607c*/ 	.word	0xffffffff


	//   ....[17]....
        /*6080*/ 	.word	0xffffffff


	//   ....[18]....
        /*6084*/ 	.word	0xffffffff


	//   ....[19]....
        /*6088*/ 	.word	0xffffffff


	//   ....[20]....
        /*608c*/ 	.word	0xffffffff


	//   ....[21]....
        /*6090*/ 	.word	0xffffffff


	//   ....[22]....
        /*6094*/ 	.word	0xffffffff


	//   ....[23]....
        /*6098*/ 	.word	0xffffffff


	//   ....[24]....
        /*609c*/ 	.word	0xffffffff


	//   ....[25]....
        /*60a0*/ 	.word	0xffffffff


	//   ....[26]....
        /*60a4*/ 	.word	0xffffffff


	//   ....[27]....
        /*60a8*/ 	.word	0xffffffff


	//   ....[28]....
        /*60ac*/ 	.word	0xffffffff


	//   ....[29]....
        /*60b0*/ 	.word	0xffffffff


	//   ....[30]....
        /*60b4*/ 	.word	0xffffffff


	//   ....[31]....
        /*60b8*/ 	.word	0xffffffff


	//   ....[32]....
        /*60bc*/ 	.word	0xffffffff


	//   ....[33]....
        /*60c0*/ 	.word	0xffffffff


	//   ....[34]....
        /*60c4*/ 	.word	0xffffffff


	//   ....[35]....
        /*60c8*/ 	.word	0xffffffff


	//   ....[36]....
        /*60cc*/ 	.word	0xffffffff


	//   ....[37]....
        /*60d0*/ 	.word	0xffffffff


	//   ....[38]....
        /*60d4*/ 	.word	0xffffffff


	//   ....[39]....
        /*60d8*/ 	.word	0xffffffff


	//   ....[40]....
        /*60dc*/ 	.word	0xffffffff


	//   ....[41]....
        /*60e0*/ 	.word	0xffffffff


	//   ....[42]....
        /*60e4*/ 	.word	0xffffffff


	//   ....[43]....
        /*60e8*/ 	.word	0xffffffff


	//   ....[44]....
        /*60ec*/ 	.word	0xffffffff


	//   ....[45]....
        /*60f0*/ 	.word	0xffffffff


	//   ....[46]....
        /*60f4*/ 	.word	0xffffffff


	//   ....[47]....
        /*60f8*/ 	.word	0xffffffff


	//   ....[48]....
        /*60fc*/ 	.word	0xffffffff


	//   ....[49]....
        /*6100*/ 	.word	0xffffffff


	//   ....[50]....
        /*6104*/ 	.word	0xffffffff


	//   ....[51]....
        /*6108*/ 	.word	0xffffffff


	//   ....[52]....
        /*610c*/ 	.word	0xffffffff


	//   ....[53]....
        /*6110*/ 	.word	0xffffffff


	//   ....[54]....
        /*6114*/ 	.word	0xffffffff


	//   ....[55]....
        /*6118*/ 	.word	0xffffffff


	//   ....[56]....
        /*611c*/ 	.word	0xffffffff


	//   ....[57]....
        /*6120*/ 	.word	0xffffffff


	//   ....[58]....
        /*6124*/ 	.word	0xffffffff


	//   ....[59]....
        /*6128*/ 	.word	0xffffffff


	//   ....[60]....
        /*612c*/ 	.word	0xffffffff


	//   ....[61]....
        /*6130*/ 	.word	0xffffffff


	//   ....[62]....
        /*6134*/ 	.word	0xffffffff


	//   ....[63]....
        /*6138*/ 	.word	0xffffffff


	//   ....[64]....
        /*613c*/ 	.word	0xffffffff


	//   ....[65]....
        /*6140*/ 	.word	0xffffffff


	//   ....[66]....
        /*6144*/ 	.word	0xffffffff


	//   ....[67]....
        /*6148*/ 	.word	0xffffffff


	//   ....[68]....
        /*614c*/ 	.word	0xffffffff


	//   ....[69]....
        /*6150*/ 	.word	0xffffffff


	//   ....[70]....
        /*6154*/ 	.word	0xffffffff


	//   ....[71]....
        /*6158*/ 	.word	0xffffffff


	//   ....[72]....
        /*615c*/ 	.word	0xffffffff


	//   ....[73]....
        /*6160*/ 	.word	0xffffffff


	//   ....[74]....
        /*6164*/ 	.word	0xffffffff


	//   ....[75]....
        /*6168*/ 	.word	0xffffffff


	//   ....[76]....
        /*616c*/ 	.word	0xffffffff


	//   ....[77]....
        /*6170*/ 	.word	0xffffffff


	//   ....[78]....
        /*6174*/ 	.word	0xffffffff


	//   ....[79]....
        /*6178*/ 	.word	0xffffffff


	//   ....[80]....
        /*617c*/ 	.word	0xffffffff


	//   ....[81]....
        /*6180*/ 	.word	0xffffffff


	//   ....[82]....
        /*6184*/ 	.word	0xffffffff


	//   ....[83]....
        /*6188*/ 	.word	0xffffffff


	//   ....[84]....
        /*618c*/ 	.word	0xffffffff


	//   ....[85]....
        /*6190*/ 	.word	0xffffffff


	//   ....[86]....
        /*6194*/ 	.word	0xffffffff


	//   ....[87]....
        /*6198*/ 	.word	0xffffffff


	//   ....[88]....
        /*619c*/ 	.word	0xffffffff


	//   ....[89]....
        /*61a0*/ 	.word	0xffffffff


	//   ....[90]....
        /*61a4*/ 	.word	0xffffffff


	//   ....[91]....
        /*61a8*/ 	.word	0xffffffff


	//   ....[92]....
        /*61ac*/ 	.word	0xffffffff


	//   ....[93]....
        /*61b0*/ 	.word	0xffffffff


	//   ....[94]....
        /*61b4*/ 	.word	0xffffffff


	//   ....[95]....
        /*61b8*/ 	.word	0xffffffff


	//   ....[96]....
        /*61bc*/ 	.word	0xffffffff


	//   ....[97]....
        /*61c0*/ 	.word	0xffffffff


	//   ....[98]....
        /*61c4*/ 	.word	0xffffffff


	//   ....[99]....
        /*61c8*/ 	.word	0xffffffff


	//   ....[100]....
        /*61cc*/ 	.word	0xffffffff


	//   ....[101]....
        /*61d0*/ 	.word	0xffffffff


	//   ....[102]....
        /*61d4*/ 	.word	0xffffffff


	//   ....[103]....
        /*61d8*/ 	.word	0xffffffff


	//   ....[104]....
        /*61dc*/ 	.word	0xffffffff


	//   ....[105]....
        /*61e0*/ 	.word	0xffffffff


	//   ....[106]....
        /*61e4*/ 	.word	0xffffffff


	//   ....[107]....
        /*61e8*/ 	.word	0xffffffff


	//   ....[108]....
        /*61ec*/ 	.word	0xffffffff


	//   ....[109]....
        /*61f0*/ 	.word	0xffffffff


	//   ....[110]....
        /*61f4*/ 	.word	0xffffffff


	//   ....[111]....
        /*61f8*/ 	.word	0xffffffff


	//   ....[112]....
        /*61fc*/ 	.word	0xffffffff


	//   ....[113]....
        /*6200*/ 	.word	0xffffffff


	//   ....[114]....
        /*6204*/ 	.word	0xffffffff


	//   ....[115]....
        /*6208*/ 	.word	0xffffffff


	//   ....[116]....
        /*620c*/ 	.word	0xffffffff


	//   ....[117]....
        /*6210*/ 	.word	0xffffffff


	//   ....[118]....
        /*6214*/ 	.word	0xffffffff


	//   ....[119]....
        /*6218*/ 	.word	0xffffffff


	//   ....[120]....
        /*621c*/ 	.word	0xffffffff


	//   ....[121]....
        /*6220*/ 	.word	0xffffffff


	//   ....[122]....
        /*6224*/ 	.word	0xffffffff


	//   ....[123]....
        /*6228*/ 	.word	0xffffffff


	//   ....[124]....
        /*622c*/ 	.word	0xffffffff


	//   ....[125]....
        /*6230*/ 	.word	0xffffffff


	//   ....[126]....
        /*6234*/ 	.word	0xffffffff


	//   ....[127]....
        /*6238*/ 	.word	0xffffffff


	//   ....[128]....
        /*623c*/ 	.word	0xffffffff


	//   ....[129]....
        /*6240*/ 	.word	0xffffffff


	//   ....[130]....
        /*6244*/ 	.word	0xffffffff


	//   ....[131]....
        /*6248*/ 	.word	0xffffffff


	//   ....[132]....
        /*624c*/ 	.word	0xffffffff


	//   ....[133]....
        /*6250*/ 	.word	0xffffffff


	//   ....[134]....
        /*6254*/ 	.word	0xffffffff


	//   ....[135]....
        /*6258*/ 	.word	0xffffffff


	//   ....[136]....
        /*625c*/ 	.word	0xffffffff


	//   ....[137]....
        /*6260*/ 	.word	0xffffffff


	//   ....[138]....
        /*6264*/ 	.word	0xffffffff


	//   ....[139]....
        /*6268*/ 	.word	0xffffffff


	//   ....[140]....
        /*626c*/ 	.word	0xffffffff


	//   ....[141]....
        /*6270*/ 	.word	0xffffffff


	//   ....[142]....
        /*6274*/ 	.word	0xffffffff


	//   ....[143]....
        /*6278*/ 	.word	0xffffffff


	//   ....[144]....
        /*627c*/ 	.word	0xffffffff


	//   ....[145]....
        /*6280*/ 	.word	0xffffffff


	//   ....[146]....
        /*6284*/ 	.word	0xffffffff


	//   ....[147]....
        /*6288*/ 	.word	0xffffffff


	//   ....[148]....
        /*628c*/ 	.word	0xffffffff


	//   ....[149]....
        /*6290*/ 	.word	0xffffffff


	//   ....[150]....
        /*6294*/ 	.word	0xffffffff


	//   ....[151]....
        /*6298*/ 	.word	0xffffffff


	//   ....[152]....
        /*629c*/ 	.word	0xffffffff


	//   ....[153]....
        /*62a0*/ 	.word	0xffffffff


	//   ....[154]....
        /*62a4*/ 	.word	0xffffffff


	//   ....[155]....
        /*62a8*/ 	.word	0xffffffff


	//   ....[156]....
        /*62ac*/ 	.word	0xffffffff


	//   ....[157]....
        /*62b0*/ 	.word	0xffffffff


	//   ....[158]....
        /*62b4*/ 	.word	0xffffffff


	//   ....[159]....
        /*62b8*/ 	.word	0xffffffff


	//   ....[160]....
        /*62bc*/ 	.word	0xffffffff


	//   ....[161]....
        /*62c0*/ 	.word	0xffffffff


	//   ....[162]....
        /*62c4*/ 	.word	0xffffffff


	//   ....[163]....
        /*62c8*/ 	.word	0xffffffff


	//   ....[164]....
        /*62cc*/ 	.word	0xffffffff


	//   ....[165]....
        /*62d0*/ 	.word	0xffffffff


	//   ....[166]....
        /*62d4*/ 	.word	0xffffffff


	//   ....[167]....
        /*62d8*/ 	.word	0xffffffff


	//   ....[168]....
        /*62dc*/ 	.word	0xffffffff


	//   ....[169]....
        /*62e0*/ 	.word	0xffffffff


	//   ....[170]....
        /*62e4*/ 	.word	0xffffffff


	//   ....[171]....
        /*62e8*/ 	.word	0xffffffff


	//   ....[172]....
        /*62ec*/ 	.word	0xffffffff


	//   ....[173]....
        /*62f0*/ 	.word	0xffffffff


	//   ....[174]....
        /*62f4*/ 	.word	0xffffffff


	//   ....[175]....
        /*62f8*/ 	.word	0xffffffff


	//   ....[176]....
        /*62fc*/ 	.word	0xffffffff


	//   ....[177]....
        /*6300*/ 	.word	0xffffffff


	//   ....[178]....
        /*6304*/ 	.word	0xffffffff


	//   ....[179]....
        /*6308*/ 	.word	0xffffffff


	//   ....[180]....
        /*630c*/ 	.word	0xffffffff


	//   ....[181]....
        /*6310*/ 	.word	0xffffffff


	//   ....[182]....
        /*6314*/ 	.word	0xffffffff


	//   ....[183]....
        /*6318*/ 	.word	0xffffffff


	//   ....[184]....
        /*631c*/ 	.word	0xffffffff


	//   ....[185]....
        /*6320*/ 	.word	0xffffffff


	//   ....[186]....
        /*6324*/ 	.word	0xffffffff


	//   ....[187]....
        /*6328*/ 	.word	0xffffffff


	//   ....[188]....
        /*632c*/ 	.word	0xffffffff


	//   ....[189]....
        /*6330*/ 	.word	0xffffffff


	//   ....[190]....
        /*6334*/ 	.word	0xffffffff


	//   ....[191]....
        /*6338*/ 	.word	0xffffffff


	//   ....[192]....
        /*633c*/ 	.word	0xffffffff


	//   ....[193]....
        /*6340*/ 	.word	0xffffffff


	//   ....[194]....
        /*6344*/ 	.word	0xffffffff


	//   ....[195]....
        /*6348*/ 	.word	0xffffffff


	//   ....[196]....
        /*634c*/ 	.word	0xffffffff


	//   ....[197]....
        /*6350*/ 	.word	0xffffffff


	//   ....[198]....
        /*6354*/ 	.word	0xffffffff


	//   ....[199]....
        /*6358*/ 	.word	0xffffffff


	//   ....[200]....
        /*635c*/ 	.word	0xffffffff


	//   ....[201]....
        /*6360*/ 	.word	0xffffffff


	//   ....[202]....
        /*6364*/ 	.word	0xffffffff


	//   ....[203]....
        /*6368*/ 	.word	0xffffffff


	//   ....[204]....
        /*636c*/ 	.word	0xffffffff


	//   ....[205]....
        /*6370*/ 	.word	0xffffffff


	//   ....[206]....
        /*6374*/ 	.word	0xffffffff


	//   ....[207]....
        /*6378*/ 	.word	0xffffffff


	//   ....[208]....
        /*637c*/ 	.word	0xffffffff


	//   ....[209]....
        /*6380*/ 	.word	0xffffffff


	//   ....[210]....
        /*6384*/ 	.word	0xffffffff


	//   ....[211]....
        /*6388*/ 	.word	0xffffffff


	//   ....[212]....
        /*638c*/ 	.word	0xffffffff


	//   ....[213]....
        /*6390*/ 	.word	0xffffffff


	//   ....[214]....
        /*6394*/ 	.word	0xffffffff


	//   ....[215]....
        /*6398*/ 	.word	0xffffffff


	//   ....[216]....
        /*639c*/ 	.word	0xffffffff


	//   ....[217]....
        /*63a0*/ 	.word	0xffffffff


	//   ....[218]....
        /*63a4*/ 	.word	0xffffffff


	//   ....[219]....
        /*63a8*/ 	.word	0xffffffff


	//   ....[220]....
        /*63ac*/ 	.word	0xffffffff


	//   ....[221]....
        /*63b0*/ 	.word	0xffffffff


	//   ....[222]....
        /*63b4*/ 	.word	0xffffffff


	//   ....[223]....
        /*63b8*/ 	.word	0xffffffff


	//   ....[224]....
        /*63bc*/ 	.word	0xffffffff


	//   ....[225]....
        /*63c0*/ 	.word	0xffffffff


	//   ....[226]....
        /*63c4*/ 	.word	0xffffffff


	//   ....[227]....
        /*63c8*/ 	.word	0xffffffff


	//   ....[228]....
        /*63cc*/ 	.word	0xffffffff


	//   ....[229]....
        /*63d0*/ 	.word	0xffffffff


	//   ....[230]....
        /*63d4*/ 	.word	0xffffffff


	//   ....[231]....
        /*63d8*/ 	.word	0xffffffff


	//   ....[232]....
        /*63dc*/ 	.word	0xffffffff


	//   ....[233]....
        /*63e0*/ 	.word	0xffffffff


	//   ....[234]....
        /*63e4*/ 	.word	0xffffffff


	//   ....[235]....
        /*63e8*/ 	.word	0xffffffff


	//   ....[236]....
        /*63ec*/ 	.word	0xffffffff


	//   ....[237]....
        /*63f0*/ 	.word	0xffffffff


	//   ....[238]....
        /*63f4*/ 	.word	0xffffffff


	//   ....[239]....
        /*63f8*/ 	.word	0xffffffff


	//   ....[240]....
        /*63fc*/ 	.word	0xffffffff


	//   ....[241]....
        /*6400*/ 	.word	0xffffffff


	//   ....[242]....
        /*6404*/ 	.word	0xffffffff


	//   ....[243]....
        /*6408*/ 	.word	0xffffffff


	//   ....[244]....
        /*640c*/ 	.word	0xffffffff


	//   ....[245]....
        /*6410*/ 	.word	0xffffffff


	//   ....[246]....
        /*6414*/ 	.word	0xffffffff


	//   ....[247]....
        /*6418*/ 	.word	0xffffffff


	//   ....[248]....
        /*641c*/ 	.word	0xffffffff


	//   ....[249]....
        /*6420*/ 	.word	0xffffffff


	//   ....[250]....
        /*6424*/ 	.word	0xffffffff


	//   ....[251]....
        /*6428*/ 	.word	0xffffffff


	//   ....[252]....
        /*642c*/ 	.word	0xffffffff


	//   ....[253]....
        /*6430*/ 	.word	0xffffffff


	//   ....[254]....
        /*6434*/ 	.word	0xffffffff


	//   ....[255]....
        /*6438*/ 	.word	0xffffffff


	//   ....[0]....
        /*643c*/ 	.word	0xffffffff


	//   ....[1]....
        /*6440*/ 	.word	0xffffffff


	//   ....[2]....
        /*6444*/ 	.word	0xffffffff


	//   ....[3]....
        /*6448*/ 	.word	0xffffffff


	//   ....[4]....
        /*644c*/ 	.word	0xffffffff


	//   ....[5]....
        /*6450*/ 	.word	0xffffffff


	//   ....[6]....
        /*6454*/ 	.word	0xffffffff


	//   ....[7]....
        /*6458*/ 	.word	0xffffffff


	//   ....[8]....
        /*645c*/ 	.word	0xffffffff


	//   ....[9]....
        /*6460*/ 	.word	0xffffffff


	//   ....[10]....
        /*6464*/ 	.word	0xffffffff


	//   ....[11]....
        /*6468*/ 	.word	0xffffffff


	//   ....[12]....
        /*646c*/ 	.word	0xffffffff


	//   ....[13]....
        /*6470*/ 	.word	0xffffffff


	//   ....[14]....
        /*6474*/ 	.word	0xffffffff


	//   ....[15]....
        /*6478*/ 	.word	0xffffffff


	//   ....[16]....
        /*647c*/ 	.word	0xffffffff


	//   ....[17]....
        /*6480*/ 	.word	0xffffffff


	//   ....[18]....
        /*6484*/ 	.word	0xffffffff


	//   ....[19]....
        /*6488*/ 	.word	0xffffffff


	//   ....[20]....
        /*648c*/ 	.word	0xffffffff


	//   ....[21]....
        /*6490*/ 	.word	0xffffffff


	//   ....[22]....
        /*6494*/ 	.word	0xffffffff


	//   ....[23]....
        /*6498*/ 	.word	0xffffffff


	//   ....[24]....
        /*649c*/ 	.word	0xffffffff


	//   ....[25]....
        /*64a0*/ 	.word	0xffffffff


	//   ....[26]....
        /*64a4*/ 	.word	0xffffffff


	//   ....[27]....
        /*64a8*/ 	.word	0xffffffff


	//   ....[28]....
        /*64ac*/ 	.word	0xffffffff


	//   ....[29]....
        /*64b0*/ 	.word	0xffffffff


	//   ....[30]....
        /*64b4*/ 	.word	0xffffffff


	//   ....[31]....
        /*64b8*/ 	.word	0xffffffff


	//   ....[32]....
        /*64bc*/ 	.word	0xffffffff


	//   ....[33]....
        /*64c0*/ 	.word	0xffffffff


	//   ....[34]....
        /*64c4*/ 	.word	0xffffffff


	//   ....[35]....
        /*64c8*/ 	.word	0xffffffff


	//   ....[36]....
        /*64cc*/ 	.word	0xffffffff


	//   ....[37]....
        /*64d0*/ 	.word	0xffffffff


	//   ....[38]....
        /*64d4*/ 	.word	0xffffffff


	//   ....[39]....
        /*64d8*/ 	.word	0xffffffff


	//   ....[40]....
        /*64dc*/ 	.word	0xffffffff


	//   ....[41]....
        /*64e0*/ 	.word	0xffffffff


	//   ....[42]....
        /*64e4*/ 	.word	0xffffffff


	//   ....[43]....
        /*64e8*/ 	.word	0xffffffff


	//   ....[44]....
        /*64ec*/ 	.word	0xffffffff


	//   ....[45]....
        /*64f0*/ 	.word	0xffffffff


	//   ....[46]....
        /*64f4*/ 	.word	0xffffffff


	//   ....[47]....
        /*64f8*/ 	.word	0xffffffff


	//   ....[48]....
        /*64fc*/ 	.word	0xffffffff


	//   ....[49]....
        /*6500*/ 	.word	0xffffffff


	//   ....[50]....
        /*6504*/ 	.word	0xffffffff


	//   ....[51]....
        /*6508*/ 	.word	0xffffffff


	//   ....[52]....
        /*650c*/ 	.word	0xffffffff


	//   ....[53]....
        /*6510*/ 	.word	0xffffffff


	//   ....[54]....
        /*6514*/ 	.word	0xffffffff


	//   ....[55]....
        /*6518*/ 	.word	0xffffffff


	//   ....[56]....
        /*651c*/ 	.word	0xffffffff


	//   ....[57]....
        /*6520*/ 	.word	0xffffffff


	//   ....[58]....
        /*6524*/ 	.word	0xffffffff


	//   ....[59]....
        /*6528*/ 	.word	0xffffffff


	//   ....[60]....
        /*652c*/ 	.word	0xffffffff


	//   ....[61]....
        /*6530*/ 	.word	0xffffffff


	//   ....[62]....
        /*6534*/ 	.word	0xffffffff


	//   ....[63]....
        /*6538*/ 	.word	0xffffffff


	//   ....[64]....
        /*653c*/ 	.word	0xffffffff


	//   ....[65]....
        /*6540*/ 	.word	0xffffffff


	//   ....[66]....
        /*6544*/ 	.word	0xffffffff


	//   ....[67]....
        /*6548*/ 	.word	0xffffffff


	//   ....[68]....
        /*654c*/ 	.word	0xffffffff


	//   ....[69]....
        /*6550*/ 	.word	0xffffffff


	//   ....[70]....
        /*6554*/ 	.word	0xffffffff


	//   ....[71]....
        /*6558*/ 	.word	0xffffffff


	//   ....[72]....
        /*655c*/ 	.word	0xffffffff


	//   ....[73]....
        /*6560*/ 	.word	0xffffffff


	//   ....[74]....
        /*6564*/ 	.word	0xffffffff


	//   ....[75]....
        /*6568*/ 	.word	0xffffffff


	//   ....[76]....
        /*656c*/ 	.word	0xffffffff


	//   ....[77]....
        /*6570*/ 	.word	0xffffffff


	//   ....[78]....
        /*6574*/ 	.word	0xffffffff


	//   ....[79]....
        /*6578*/ 	.word	0xffffffff


	//   ....[80]....
        /*657c*/ 	.word	0xffffffff


	//   ....[81]....
        /*6580*/ 	.word	0xffffffff


	//   ....[82]....
        /*6584*/ 	.word	0xffffffff


	//   ....[83]....
        /*6588*/ 	.word	0xffffffff


	//   ....[84]....
        /*658c*/ 	.word	0xffffffff


	//   ....[85]....
        /*6590*/ 	.word	0xffffffff


	//   ....[86]....
        /*6594*/ 	.word	0xffffffff


	//   ....[87]....
        /*6598*/ 	.word	0xffffffff


	//   ....[88]....
        /*659c*/ 	.word	0xffffffff


	//   ....[89]....
        /*65a0*/ 	.word	0xffffffff


	//   ....[90]....
        /*65a4*/ 	.word	0xffffffff


	//   ....[91]....
        /*65a8*/ 	.word	0xffffffff


	//   ....[92]....
        /*65ac*/ 	.word	0xffffffff


	//   ....[93]....
        /*65b0*/ 	.word	0xffffffff


	//   ....[94]....
        /*65b4*/ 	.word	0xffffffff


	//   ....[95]....
        /*65b8*/ 	.word	0xffffffff


	//   ....[96]....
        /*65bc*/ 	.word	0xffffffff


	//   ....[97]....
        /*65c0*/ 	.word	0xffffffff


	//   ....[98]....
        /*65c4*/ 	.word	0xffffffff


	//   ....[99]....
        /*65c8*/ 	.word	0xffffffff


	//   ....[100]....
        /*65cc*/ 	.word	0xffffffff


	//   ....[101]....
        /*65d0*/ 	.word	0xffffffff


	//   ....[102]....
        /*65d4*/ 	.word	0xffffffff


	//   ....[103]....
        /*65d8*/ 	.word	0xffffffff


	//   ....[104]....
        /*65dc*/ 	.word	0xffffffff


	//   ....[105]....
        /*65e0*/ 	.word	0xffffffff


	//   ....[106]....
        /*65e4*/ 	.word	0xffffffff


	//   ....[107]....
        /*65e8*/ 	.word	0xffffffff


	//   ....[108]....
        /*65ec*/ 	.word	0xffffffff


	//   ....[109]....
        /*65f0*/ 	.word	0xffffffff


	//   ....[110]....
        /*65f4*/ 	.word	0xffffffff


	//   ....[111]....
        /*65f8*/ 	.word	0xffffffff


	//   ....[112]....
        /*65fc*/ 	.word	0xffffffff


	//   ....[113]....
        /*6600*/ 	.word	0xffffffff


	//   ....[114]....
        /*6604*/ 	.word	0xffffffff


	//   ....[115]....
        /*6608*/ 	.word	0xffffffff


	//   ....[116]....
        /*660c*/ 	.word	0xffffffff


	//   ....[117]....
        /*6610*/ 	.word	0xffffffff


	//   ....[118]....
        /*6614*/ 	.word	0xffffffff


	//   ....[119]....
        /*6618*/ 	.word	0xffffffff


	//   ....[120]....
        /*661c*/ 	.word	0xffffffff


	//   ....[121]....
        /*6620*/ 	.word	0xffffffff


	//   ....[122]....
        /*6624*/ 	.word	0xffffffff


	//   ....[123]....
        /*6628*/ 	.word	0xffffffff


	//   ....[124]....
        /*662c*/ 	.word	0xffffffff


	//   ....[125]....
        /*6630*/ 	.word	0xffffffff


	//   ....[126]....
        /*6634*/ 	.word	0xffffffff


	//   ....[127]....
        /*6638*/ 	.word	0xffffffff


	//   ....[128]....
        /*663c*/ 	.word	0xffffffff


	//   ....[129]....
        /*6640*/ 	.word	0xffffffff


	//   ....[130]....
        /*6644*/ 	.word	0xffffffff


	//   ....[131]....
        /*6648*/ 	.word	0xffffffff


	//   ....[132]....
        /*664c*/ 	.word	0xffffffff


	//   ....[133]....
        /*6650*/ 	.word	0xffffffff


	//   ....[134]....
        /*6654*/ 	.word	0xffffffff


	//   ....[135]....
        /*6658*/ 	.word	0xffffffff


	//   ....[136]....
        /*665c*/ 	.word	0xffffffff


	//   ....[137]....
        /*6660*/ 	.word	0xffffffff


	//   ....[138]....
        /*6664*/ 	.word	0xffffffff


	//   ....[139]....
        /*6668*/ 	.word	0xffffffff


	//   ....[140]....
        /*666c*/ 	.word	0xffffffff


	//   ....[141]....
        /*6670*/ 	.word	0xffffffff


	//   ....[142]....
        /*6674*/ 	.word	0xffffffff


	//   ....[143]....
        /*6678*/ 	.word	0xffffffff


	//   ....[144]....
        /*667c*/ 	.word	0xffffffff


	//   ....[145]....
        /*6680*/ 	.word	0xffffffff


	//   ....[146]....
        /*6684*/ 	.word	0xffffffff


	//   ....[147]....
        /*6688*/ 	.word	0xffffffff


	//   ....[148]....
        /*668c*/ 	.word	0xffffffff


	//   ....[149]....
        /*6690*/ 	.word	0xffffffff


	//   ....[150]....
        /*6694*/ 	.word	0xffffffff


	//   ....[151]....
        /*6698*/ 	.word	0xffffffff


	//   ....[152]....
        /*669c*/ 	.word	0xffffffff


	//   ....[153]....
        /*66a0*/ 	.word	0xffffffff


	//   ....[154]....
        /*66a4*/ 	.word	0xffffffff


	//   ....[155]....
        /*66a8*/ 	.word	0xffffffff


	//   ....[156]....
        /*66ac*/ 	.word	0xffffffff


	//   ....[157]....
        /*66b0*/ 	.word	0xffffffff


	//   ....[158]....
        /*66b4*/ 	.word	0xffffffff


	//   ....[159]....
        /*66b8*/ 	.word	0xffffffff


	//   ....[160]....
        /*66bc*/ 	.word	0xffffffff


	//   ....[161]....
        /*66c0*/ 	.word	0xffffffff


	//   ....[162]....
        /*66c4*/ 	.word	0xffffffff


	//   ....[163]....
        /*66c8*/ 	.word	0xffffffff


	//   ....[164]....
        /*66cc*/ 	.word	0xffffffff


	//   ....[165]....
        /*66d0*/ 	.word	0xffffffff


	//   ....[166]....
        /*66d4*/ 	.word	0xffffffff


	//   ....[167]....
        /*66d8*/ 	.word	0xffffffff


	//   ....[168]....
        /*66dc*/ 	.word	0xffffffff


	//   ....[169]....
        /*66e0*/ 	.word	0xffffffff


	//   ....[170]....
        /*66e4*/ 	.word	0xffffffff


	//   ....[171]....
        /*66e8*/ 	.word	0xffffffff


	//   ....[172]....
        /*66ec*/ 	.word	0xffffffff


	//   ....[173]....
        /*66f0*/ 	.word	0xffffffff


	//   ....[174]....
        /*66f4*/ 	.word	0xffffffff


	//   ....[175]....
        /*66f8*/ 	.word	0xffffffff


	//   ....[176]....
        /*66fc*/ 	.word	0xffffffff


	//   ....[177]....
        /*6700*/ 	.word	0xffffffff


	//   ....[178]....
        /*6704*/ 	.word	0xffffffff


	//   ....[179]....
        /*6708*/ 	.word	0xffffffff


	//   ....[180]....
        /*670c*/ 	.word	0xffffffff


	//   ....[181]....
        /*6710*/ 	.word	0xffffffff


	//   ....[182]....
        /*6714*/ 	.word	0xffffffff


	//   ....[183]....
        /*6718*/ 	.word	0xffffffff


	//   ....[184]....
        /*671c*/ 	.word	0xffffffff


	//   ....[185]....
        /*6720*/ 	.word	0xffffffff


	//   ....[186]....
        /*6724*/ 	.word	0xffffffff


	//   ....[187]....
        /*6728*/ 	.word	0xffffffff


	//   ....[188]....
        /*672c*/ 	.word	0xffffffff


	//   ....[189]....
        /*6730*/ 	.word	0xffffffff


	//   ....[190]....
        /*6734*/ 	.word	0xffffffff


	//   ....[191]....
        /*6738*/ 	.word	0xffffffff


	//   ....[192]....
        /*673c*/ 	.word	0xffffffff


	//   ....[193]....
        /*6740*/ 	.word	0xffffffff


	//   ....[194]....
        /*6744*/ 	.word	0xffffffff


	//   ....[195]....
        /*6748*/ 	.word	0xffffffff


	//   ....[196]....
        /*674c*/ 	.word	0xffffffff


	//   ....[197]....
        /*6750*/ 	.word	0xffffffff


	//   ....[198]....
        /*6754*/ 	.word	0xffffffff


	//   ....[199]....
        /*6758*/ 	.word	0xffffffff


	//   ....[200]....
        /*675c*/ 	.word	0xffffffff


	//   ....[201]....
        /*6760*/ 	.word	0xffffffff


	//   ....[202]....
        /*6764*/ 	.word	0xffffffff


	//   ....[203]....
        /*6768*/ 	.word	0xffffffff


	//   ....[204]....
        /*676c*/ 	.word	0xffffffff


	//   ....[205]....
        /*6770*/ 	.word	0xffffffff


	//   ....[206]....
        /*6774*/ 	.word	0xffffffff


	//   ....[207]....
        /*6778*/ 	.word	0xffffffff


	//   ....[208]....
        /*677c*/ 	.word	0xffffffff


	//   ....[209]....
        /*6780*/ 	.word	0xffffffff


	//   ....[210]....
        /*6784*/ 	.word	0xffffffff


	//   ....[211]....
        /*6788*/ 	.word	0xffffffff


	//   ....[212]....
        /*678c*/ 	.word	0xffffffff


	//   ....[213]....
        /*6790*/ 	.word	0xffffffff


	//   ....[214]....
        /*6794*/ 	.word	0xffffffff


	//   ....[215]....
        /*6798*/ 	.word	0xffffffff


	//   ....[216]....
        /*679c*/ 	.word	0xffffffff


	//   ....[217]....
        /*67a0*/ 	.word	0xffffffff


	//   ....[218]....
        /*67a4*/ 	.word	0xffffffff


	//   ....[219]....
        /*67a8*/ 	.word	0xffffffff


	//   ....[220]....
        /*67ac*/ 	.word	0xffffffff


	//   ....[221]....
        /*67b0*/ 	.word	0xffffffff


	//   ....[222]....
        /*67b4*/ 	.word	0xffffffff


	//   ....[223]....
        /*67b8*/ 	.word	0xffffffff


	//   ....[224]....
        /*67bc*/ 	.word	0xffffffff


	//   ....[225]....
        /*67c0*/ 	.word	0xffffffff


	//   ....[226]....
        /*67c4*/ 	.word	0xffffffff


	//   ....[227]....
        /*67c8*/ 	.word	0xffffffff


	//   ....[228]....
        /*67cc*/ 	.word	0xffffffff


	//   ....[229]....
        /*67d0*/ 	.word	0xffffffff


	//   ....[230]....
        /*67d4*/ 	.word	0xffffffff


	//   ....[231]....
        /*67d8*/ 	.word	0xffffffff


	//   ....[232]....
        /*67dc*/ 	.word	0xffffffff


	//   ....[233]....
        /*67e0*/ 	.word	0xffffffff


	//   ....[234]....
        /*67e4*/ 	.word	0xffffffff


	//   ....[235]....
        /*67e8*/ 	.word	0xffffffff


	//   ....[236]....
        /*67ec*/ 	.word	0xffffffff


	//   ....[237]....
        /*67f0*/ 	.word	0xffffffff


	//   ....[238]....
        /*67f4*/ 	.word	0xffffffff


	//   ....[239]....
        /*67f8*/ 	.word	0xffffffff


	//   ....[240]....
        /*67fc*/ 	.word	0xffffffff


	//   ....[241]....
        /*6800*/ 	.word	0xffffffff


	//   ....[242]....
        /*6804*/ 	.word	0xffffffff


	//   ....[243]....
        /*6808*/ 	.word	0xffffffff


	//   ....[244]....
        /*680c*/ 	.word	0xffffffff


	//   ....[245]....
        /*6810*/ 	.word	0xffffffff


	//   ....[246]....
        /*6814*/ 	.word	0xffffffff


	//   ....[247]....
        /*6818*/ 	.word	0xffffffff


	//   ....[248]....
        /*681c*/ 	.word	0xffffffff


	//   ....[249]....
        /*6820*/ 	.word	0xffffffff


	//   ....[250]....
        /*6824*/ 	.word	0xffffffff


	//   ....[251]....
        /*6828*/ 	.word	0xffffffff


	//   ....[252]....
        /*682c*/ 	.word	0xffffffff


	//   ....[253]....
        /*6830*/ 	.word	0xffffffff


	//   ....[254]....
        /*6834*/ 	.word	0xffffffff


	//   ....[255]....
        /*6838*/ 	.word	0xffffffff


	//   ....[0]....
        /*683c*/ 	.word	0xffffffff


	//   ....[1]....
        /*6840*/ 	.word	0xffffffff


	//   ....[2]....
        /*6844*/ 	.word	0xffffffff


	//   ....[3]....
        /*6848*/ 	.word	0xffffffff


	//   ....[4]....
        /*684c*/ 	.word	0xffffffff


	//   ....[5]....
        /*6850*/ 	.word	0xffffffff


	//   ....[6]....
        /*6854*/ 	.word	0xffffffff


	//   ....[7]....
        /*6858*/ 	.word	0xffffffff


	//   ....[8]....
        /*685c*/ 	.word	0xffffffff


	//   ....[9]....
        /*6860*/ 	.word	0xffffffff


	//   ....[10]....
        /*6864*/ 	.word	0xffffffff


	//   ....[11]....
        /*6868*/ 	.word	0xffffffff


	//   ....[12]....
        /*686c*/ 	.word	0xffffffff


	//   ....[13]....
        /*6870*/ 	.word	0xffffffff


	//   ....[14]....
        /*6874*/ 	.word	0xffffffff


	//   ....[15]....
        /*6878*/ 	.word	0xffffffff


	//   ....[16]....
        /*687c*/ 	.word	0xffffffff


	//   ....[17]....
        /*6880*/ 	.word	0xffffffff


	//   ....[18]....
        /*6884*/ 	.word	0xffffffff


	//   ....[19]....
        /*6888*/ 	.word	0xffffffff


	//   ....[20]....
        /*688c*/ 	.word	0xffffffff


	//   ....[21]....
        /*6890*/ 	.word	0xffffffff


	//   ....[22]....
        /*6894*/ 	.word	0xffffffff


	//   ....[23]....
        /*6898*/ 	.word	0xffffffff


	//   ....[24]....
        /*689c*/ 	.word	0xffffffff


	//   ....[25]....
        /*68a0*/ 	.word	0xffffffff


	//   ....[26]....
        /*68a4*/ 	.word	0xffffffff


	//   ....[27]....
        /*68a8*/ 	.word	0xffffffff


	//   ....[28]....
        /*68ac*/ 	.word	0xffffffff


	//   ....[29]....
        /*68b0*/ 	.word	0xffffffff


	//   ....[30]....
        /*68b4*/ 	.word	0xffffffff


	//   ....[31]....
        /*68b8*/ 	.word	0xffffffff


	//   ....[32]....
        /*68bc*/ 	.word	0xffffffff


	//   ....[33]....
        /*68c0*/ 	.word	0xffffffff


	//   ....[34]....
        /*68c4*/ 	.word	0xffffffff


	//   ....[35]....
        /*68c8*/ 	.word	0xffffffff


	//   ....[36]....
        /*68cc*/ 	.word	0xffffffff


	//   ....[37]....
        /*68d0*/ 	.word	0xffffffff


	//   ....[38]....
        /*68d4*/ 	.word	0xffffffff


	//   ....[39]....
        /*68d8*/ 	.word	0xffffffff


	//   ....[40]....
        /*68dc*/ 	.word	0xffffffff


	//   ....[41]....
        /*68e0*/ 	.word	0xffffffff


	//   ....[42]....
        /*68e4*/ 	.word	0xffffffff


	//   ....[43]....
        /*68e8*/ 	.word	0xffffffff


	//   ....[44]....
        /*68ec*/ 	.word	0xffffffff


	//   ....[45]....
        /*68f0*/ 	.word	0xffffffff


	//   ....[46]....
        /*68f4*/ 	.word	0xffffffff


	//   ....[47]....
        /*68f8*/ 	.word	0xffffffff


	//   ....[48]....
        /*68fc*/ 	.word	0xffffffff


	//   ....[49]....
        /*6900*/ 	.word	0xffffffff


	//   ....[50]....
        /*6904*/ 	.word	0xffffffff


	//   ....[51]....
        /*6908*/ 	.word	0xffffffff


	//   ....[52]....
        /*690c*/ 	.word	0xffffffff


	//   ....[53]....
        /*6910*/ 	.word	0xffffffff


	//   ....[54]....
        /*6914*/ 	.word	0xffffffff


	//   ....[55]....
        /*6918*/ 	.word	0xffffffff


	//   ....[56]....
        /*691c*/ 	.word	0xffffffff


	//   ....[57]....
        /*6920*/ 	.word	0xffffffff


	//   ....[58]....
        /*6924*/ 	.word	0xffffffff


	//   ....[59]....
        /*6928*/ 	.word	0xffffffff


	//   ....[60]....
        /*692c*/ 	.word	0xffffffff


	//   ....[61]....
        /*6930*/ 	.word	0xffffffff


	//   ....[62]....
        /*6934*/ 	.word	0xffffffff


	//   ....[63]....
        /*6938*/ 	.word	0xffffffff


	//   ....[64]....
        /*693c*/ 	.word	0xffffffff


	//   ....[65]....
        /*6940*/ 	.word	0xffffffff


	//   ....[66]....
        /*6944*/ 	.word	0xffffffff


	//   ....[67]....
        /*6948*/ 	.word	0xffffffff


	//   ....[68]....
        /*694c*/ 	.word	0xffffffff


	//   ....[69]....
        /*6950*/ 	.word	0xffffffff


	//   ....[70]....
        /*6954*/ 	.word	0xffffffff


	//   ....[71]....
        /*6958*/ 	.word	0xffffffff


	//   ....[72]....
        /*695c*/ 	.word	0xffffffff


	//   ....[73]....
        /*6960*/ 	.word	0xffffffff


	//   ....[74]....
        /*6964*/ 	.word	0xffffffff


	//   ....[75]....
        /*6968*/ 	.word	0xffffffff


	//   ....[76]....
        /*696c*/ 	.word	0xffffffff


	//   ....[77]....
        /*6970*/ 	.word	0xffffffff


	//   ....[78]....
        /*6974*/ 	.word	0xffffffff


	//   ....[79]....
        /*6978*/ 	.word	0xffffffff


	//   ....[80]....
        /*697c*/ 	.word	0xffffffff


	//   ....[81]....
        /*6980*/ 	.word	0xffffffff


	//   ....[82]....
        /*6984*/ 	.word	0xffffffff


	//   ....[83]....
        /*6988*/ 	.word	0xffffffff


	//   ....[84]....
        /*698c*/ 	.word	0xffffffff


	//   ....[85]....
        /*6990*/ 	.word	0xffffffff


	//   ....[86]....
        /*6994*/ 	.word	0xffffffff


	//   ....[87]....
        /*6998*/ 	.word	0xffffffff


	//   ....[88]....
        /*699c*/ 	.word	0xffffffff


	//   ....[89]....
        /*69a0*/ 	.word	0xffffffff


	//   ....[90]....
        /*69a4*/ 	.word	0xffffffff


	//   ....[91]....
        /*69a8*/ 	.word	0xffffffff


	//   ....[92]....
        /*69ac*/ 	.word	0xffffffff


	//   ....[93]....
        /*69b0*/ 	.word	0xffffffff


	//   ....[94]....
        /*69b4*/ 	.word	0xffffffff


	//   ....[95]....
        /*69b8*/ 	.word	0xffffffff


	//   ....[96]....
        /*69bc*/ 	.word	0xffffffff


	//   ....[97]....
        /*69c0*/ 	.word	0xffffffff


	//   ....[98]....
        /*69c4*/ 	.word	0xffffffff


	//   ....[99]....
        /*69c8*/ 	.word	0xffffffff


	//   ....[100]....
        /*69cc*/ 	.word	0xffffffff


	//   ....[101]....
        /*69d0*/ 	.word	0xffffffff


	//   ....[102]....
        /*69d4*/ 	.word	0xffffffff


	//   ....[103]....
        /*69d8*/ 	.word	0xffffffff


	//   ....[104]....
        /*69dc*/ 	.word	0xffffffff


	//   ....[105]....
        /*69e0*/ 	.word	0xffffffff


	//   ....[106]....
        /*69e4*/ 	.word	0xffffffff


	//   ....[107]....
        /*69e8*/ 	.word	0xffffffff


	//   ....[108]....
        /*69ec*/ 	.word	0xffffffff


	//   ....[109]....
        /*69f0*/ 	.word	0xffffffff


	//   ....[110]....
        /*69f4*/ 	.word	0xffffffff


	//   ....[111]....
        /*69f8*/ 	.word	0xffffffff


	//   ....[112]....
        /*69fc*/ 	.word	0xffffffff


	//   ....[113]....
        /*6a00*/ 	.word	0xffffffff


	//   ....[114]....
        /*6a04*/ 	.word	0xffffffff


	//   ....[115]....
        /*6a08*/ 	.word	0xffffffff


	//   ....[116]....
        /*6a0c*/ 	.word	0xffffffff


	//   ....[117]....
        /*6a10*/ 	.word	0xffffffff


	//   ....[118]....
        /*6a14*/ 	.word	0xffffffff


	//   ....[119]....
        /*6a18*/ 	.word	0xffffffff


	//   ....[120]....
        /*6a1c*/ 	.word	0xffffffff


	//   ....[121]....
        /*6a20*/ 	.word	0xffffffff


	//   ....[122]....
        /*6a24*/ 	.word	0xffffffff


	//   ....[123]....
        /*6a28*/ 	.word	0xffffffff


	//   ....[124]....
        /*6a2c*/ 	.word	0xffffffff


	//   ....[125]....
        /*6a30*/ 	.word	0xffffffff


	//   ....[126]....
        /*6a34*/ 	.word	0xffffffff


	//   ....[127]....
        /*6a38*/ 	.word	0xffffffff


	//   ....[128]....
        /*6a3c*/ 	.word	0xffffffff


	//   ....[129]....
        /*6a40*/ 	.word	0xffffffff


	//   ....[130]....
        /*6a44*/ 	.word	0xffffffff


	//   ....[131]....
        /*6a48*/ 	.word	0xffffffff


	//   ....[132]....
        /*6a4c*/ 	.word	0xffffffff


	//   ....[133]....
        /*6a50*/ 	.word	0xffffffff


	//   ....[134]....
        /*6a54*/ 	.word	0xffffffff


	//   ....[135]....
        /*6a58*/ 	.word	0xffffffff


	//   ....[136]....
        /*6a5c*/ 	.word	0xffffffff


	//   ....[137]....
        /*6a60*/ 	.word	0xffffffff


	//   ....[138]....
        /*6a64*/ 	.word	0xffffffff


	//   ....[139]....
        /*6a68*/ 	.word	0xffffffff


	//   ....[140]....
        /*6a6c*/ 	.word	0xffffffff


	//   ....[141]....
        /*6a70*/ 	.word	0xffffffff


	//   ....[142]....
        /*6a74*/ 	.word	0xffffffff


	//   ....[143]....
        /*6a78*/ 	.word	0xffffffff


	//   ....[144]....
        /*6a7c*/ 	.word	0xffffffff


	//   ....[145]....
        /*6a80*/ 	.word	0xffffffff


	//   ....[146]....
        /*6a84*/ 	.word	0xffffffff


	//   ....[147]....
        /*6a88*/ 	.word	0xffffffff


	//   ....[148]....
        /*6a8c*/ 	.word	0xffffffff


	//   ....[149]....
        /*6a90*/ 	.word	0xffffffff


	//   ....[150]....
        /*6a94*/ 	.word	0xffffffff


	//   ....[151]....
        /*6a98*/ 	.word	0xffffffff


	//   ....[152]....
        /*6a9c*/ 	.word	0xffffffff


	//   ....[153]....
        /*6aa0*/ 	.word	0xffffffff


	//   ....[154]....
        /*6aa4*/ 	.word	0xffffffff


	//   ....[155]....
        /*6aa8*/ 	.word	0xffffffff


	//   ....[156]....
        /*6aac*/ 	.word	0xffffffff


	//   ....[157]....
        /*6ab0*/ 	.word	0xffffffff


	//   ....[158]....
        /*6ab4*/ 	.word	0xffffffff


	//   ....[159]....
        /*6ab8*/ 	.word	0xffffffff


	//   ....[160]....
        /*6abc*/ 	.word	0xffffffff


	//   ....[161]....
        /*6ac0*/ 	.word	0xffffffff


	//   ....[162]....
        /*6ac4*/ 	.word	0xffffffff


	//   ....[163]....
        /*6ac8*/ 	.word	0xffffffff


	//   ....[164]....
        /*6acc*/ 	.word	0xffffffff


	//   ....[165]....
        /*6ad0*/ 	.word	0xffffffff


	//   ....[166]....
        /*6ad4*/ 	.word	0xffffffff


	//   ....[167]....
        /*6ad8*/ 	.word	0xffffffff


	//   ....[168]....
        /*6adc*/ 	.word	0xffffffff


	//   ....[169]....
        /*6ae0*/ 	.word	0xffffffff


	//   ....[170]....
        /*6ae4*/ 	.word	0xffffffff


	//   ....[171]....
        /*6ae8*/ 	.word	0xffffffff


	//   ....[172]....
        /*6aec*/ 	.word	0xffffffff


	//   ....[173]....
        /*6af0*/ 	.word	0xffffffff


	//   ....[174]....
        /*6af4*/ 	.word	0xffffffff


	//   ....[175]....
        /*6af8*/ 	.word	0xffffffff


	//   ....[176]....
        /*6afc*/ 	.word	0xffffffff


	//   ....[177]....
        /*6b00*/ 	.word	0xffffffff


	//   ....[178]....
        /*6b04*/ 	.word	0xffffffff


	//   ....[179]....
        /*6b08*/ 	.word	0xffffffff


	//   ....[180]....
        /*6b0c*/ 	.word	0xffffffff


	//   ....[181]....
        /*6b10*/ 	.word	0xffffffff


	//   ....[182]....
        /*6b14*/ 	.word	0xffffffff


	//   ....[183]....
        /*6b18*/ 	.word	0xffffffff


	//   ....[184]....
        /*6b1c*/ 	.word	0xffffffff


	//   ....[185]....
        /*6b20*/ 	.word	0xffffffff


	//   ....[186]....
        /*6b24*/ 	.word	0xffffffff


	//   ....[187]....
        /*6b28*/ 	.word	0xffffffff


	//   ....[188]....
        /*6b2c*/ 	.word	0xffffffff


	//   ....[189]....
        /*6b30*/ 	.word	0xffffffff


	//   ....[190]....
        /*6b34*/ 	.word	0xffffffff


	//   ....[191]....
        /*6b38*/ 	.word	0xffffffff


	//   ....[192]....
        /*6b3c*/ 	.word	0xffffffff


	//   ....[193]....
        /*6b40*/ 	.word	0xffffffff


	//   ....[194]....
        /*6b44*/ 	.word	0xffffffff


	//   ....[195]....
        /*6b48*/ 	.word	0xffffffff


	//   ....[196]....
        /*6b4c*/ 	.word	0xffffffff


	//   ....[197]....
        /*6b50*/ 	.word	0xffffffff


	//   ....[198]....
        /*6b54*/ 	.word	0xffffffff


	//   ....[199]....
        /*6b58*/ 	.word	0xffffffff


	//   ....[200]....
        /*6b5c*/ 	.word	0xffffffff


	//   ....[201]....
        /*6b60*/ 	.word	0xffffffff


	//   ....[202]....
        /*6b64*/ 	.word	0xffffffff


	//   ....[203]....
        /*6b68*/ 	.word	0xffffffff


	//   ....[204]....
        /*6b6c*/ 	.word	0xffffffff


	//   ....[205]....
        /*6b70*/ 	.word	0xffffffff


	//   ....[206]....
        /*6b74*/ 	.word	0xffffffff


	//   ....[207]....
        /*6b78*/ 	.word	0xffffffff


	//   ....[208]....
        /*6b7c*/ 	.word	0xffffffff


	//   ....[209]....
        /*6b80*/ 	.word	0xffffffff


	//   ....[210]....
        /*6b84*/ 	.word	0xffffffff


	//   ....[211]....
        /*6b88*/ 	.word	0xffffffff


	//   ....[212]....
        /*6b8c*/ 	.word	0xffffffff


	//   ....[213]....
        /*6b90*/ 	.word	0xffffffff


	//   ....[214]....
        /*6b94*/ 	.word	0xffffffff


	//   ....[215]....
        /*6b98*/ 	.word	0xffffffff


	//   ....[216]....
        /*6b9c*/ 	.word	0xffffffff


	//   ....[217]....
        /*6ba0*/ 	.word	0xffffffff


	//   ....[218]....
        /*6ba4*/ 	.word	0xffffffff


	//   ....[219]....
        /*6ba8*/ 	.word	0xffffffff


	//   ....[220]....
        /*6bac*/ 	.word	0xffffffff


	//   ....[221]....
        /*6bb0*/ 	.word	0xffffffff


	//   ....[222]....
        /*6bb4*/ 	.word	0xffffffff


	//   ....[223]....
        /*6bb8*/ 	.word	0xffffffff


	//   ....[224]....
        /*6bbc*/ 	.word	0xffffffff


	//   ....[225]....
        /*6bc0*/ 	.word	0xffffffff


	//   ....[226]....
        /*6bc4*/ 	.word	0xffffffff


	//   ....[227]....
        /*6bc8*/ 	.word	0xffffffff


	//   ....[228]....
        /*6bcc*/ 	.word	0xffffffff


	//   ....[229]....
        /*6bd0*/ 	.word	0xffffffff


	//   ....[230]....
        /*6bd4*/ 	.word	0xffffffff


	//   ....[231]....
        /*6bd8*/ 	.word	0xffffffff


	//   ....[232]....
        /*6bdc*/ 	.word	0xffffffff


	//   ....[233]....
        /*6be0*/ 	.word	0xffffffff


	//   ....[234]....
        /*6be4*/ 	.word	0xffffffff


	//   ....[235]....
        /*6be8*/ 	.word	0xffffffff


	//   ....[236]....
        /*6bec*/ 	.word	0xffffffff


	//   ....[237]....
        /*6bf0*/ 	.word	0xffffffff


	//   ....[238]....
        /*6bf4*/ 	.word	0xffffffff


	//   ....[239]....
        /*6bf8*/ 	.word	0xffffffff


	//   ....[240]....
        /*6bfc*/ 	.word	0xffffffff


	//   ....[241]....
        /*6c00*/ 	.word	0xffffffff


	//   ....[242]....
        /*6c04*/ 	.word	0xffffffff


	//   ....[243]....
        /*6c08*/ 	.word	0xffffffff


	//   ....[244]....
        /*6c0c*/ 	.word	0xffffffff


	//   ....[245]....
        /*6c10*/ 	.word	0xffffffff


	//   ....[246]....
        /*6c14*/ 	.word	0xffffffff


	//   ....[247]....
        /*6c18*/ 	.word	0xffffffff


	//   ....[248]....
        /*6c1c*/ 	.word	0xffffffff


	//   ....[249]....
        /*6c20*/ 	.word	0xffffffff


	//   ....[250]....
        /*6c24*/ 	.word	0xffffffff


	//   ....[251]....
        /*6c28*/ 	.word	0xffffffff


	//   ....[252]....
        /*6c2c*/ 	.word	0xffffffff


	//   ....[253]....
        /*6c30*/ 	.word	0xffffffff


	//   ....[254]....
        /*6c34*/ 	.word	0xffffffff


	//   ....[255]....
        /*6c38*/ 	.word	0xffffffff


	//   ....[0]....
        /*6c3c*/ 	.word	0xffffffff


	//   ....[1]....
        /*6c40*/ 	.word	0xffffffff


	//   ....[2]....
        /*6c44*/ 	.word	0xffffffff


	//   ....[3]....
        /*6c48*/ 	.word	0xffffffff


	//   ....[4]....
        /*6c4c*/ 	.word	0xffffffff


	//   ....[5]....
        /*6c50*/ 	.word	0xffffffff


	//   ....[6]....
        /*6c54*/ 	.word	0xffffffff


	//   ....[7]....
        /*6c58*/ 	.word	0xffffffff


	//   ....[8]....
        /*6c5c*/ 	.word	0xffffffff


	//   ....[9]....
        /*6c60*/ 	.word	0xffffffff


	//   ....[10]....
        /*6c64*/ 	.word	0xffffffff


	//   ....[11]....
        /*6c68*/ 	.word	0xffffffff


	//   ....[12]....
        /*6c6c*/ 	.word	0xffffffff


	//   ....[13]....
        /*6c70*/ 	.word	0xffffffff


	//   ....[14]....
        /*6c74*/ 	.word	0xffffffff


	//   ....[15]....
        /*6c78*/ 	.word	0xffffffff


	//   ....[16]....
        /*6c7c*/ 	.word	0xffffffff


	//   ....[17]....
        /*6c80*/ 	.word	0xffffffff


	//   ....[18]....
        /*6c84*/ 	.word	0xffffffff


	//   ....[19]....
        /*6c88*/ 	.word	0xffffffff


	//   ....[20]....
        /*6c8c*/ 	.word	0xffffffff


	//   ....[21]....
        /*6c90*/ 	.word	0xffffffff


	//   ....[22]....
        /*6c94*/ 	.word	0xffffffff


	//   ....[23]....
        /*6c98*/ 	.word	0xffffffff


	//   ....[24]....
        /*6c9c*/ 	.word	0xffffffff


	//   ....[25]....
        /*6ca0*/ 	.word	0xffffffff


	//   ....[26]....
        /*6ca4*/ 	.word	0xffffffff


	//   ....[27]....
        /*6ca8*/ 	.word	0xffffffff


	//   ....[28]....
        /*6cac*/ 	.word	0xffffffff


	//   ....[29]....
        /*6cb0*/ 	.word	0xffffffff


	//   ....[30]....
        /*6cb4*/ 	.word	0xffffffff


	//   ....[31]....
        /*6cb8*/ 	.word	0xffffffff


	//   ....[32]....
        /*6cbc*/ 	.word	0xffffffff


	//   ....[33]....
        /*6cc0*/ 	.word	0xffffffff


	//   ....[34]....
        /*6cc4*/ 	.word	0xffffffff


	//   ....[35]....
        /*6cc8*/ 	.word	0xffffffff


	//   ....[36]....
        /*6ccc*/ 	.word	0xffffffff


	//   ....[37]....
        /*6cd0*/ 	.word	0xffffffff


	//   ....[38]....
        /*6cd4*/ 	.word	0xffffffff


	//   ....[39]....
        /*6cd8*/ 	.word	0xffffffff


	//   ....[40]....
        /*6cdc*/ 	.word	0xffffffff


	//   ....[41]....
        /*6ce0*/ 	.word	0xffffffff


	//   ....[42]....
        /*6ce4*/ 	.word	0xffffffff


	//   ....[43]....
        /*6ce8*/ 	.word	0xffffffff


	//   ....[44]....
        /*6cec*/ 	.word	0xffffffff


	//   ....[45]....
        /*6cf0*/ 	.word	0xffffffff


	//   ....[46]....
        /*6cf4*/ 	.word	0xffffffff


	//   ....[47]....
        /*6cf8*/ 	.word	0xffffffff


	//   ....[48]....
        /*6cfc*/ 	.word	0xffffffff


	//   ....[49]....
        /*6d00*/ 	.word	0xffffffff


	//   ....[50]....
        /*6d04*/ 	.word	0xffffffff


	//   ....[51]....
        /*6d08*/ 	.word	0xffffffff


	//   ....[52]....
        /*6d0c*/ 	.word	0xffffffff


	//   ....[53]....
        /*6d10*/ 	.word	0xffffffff


	//   ....[54]....
        /*6d14*/ 	.word	0xffffffff


	//   ....[55]....
        /*6d18*/ 	.word	0xffffffff


	//   ....[56]....
        /*6d1c*/ 	.word	0xffffffff


	//   ....[57]....
        /*6d20*/ 	.word	0xffffffff


	//   ....[58]....
        /*6d24*/ 	.word	0xffffffff


	//   ....[59]....
        /*6d28*/ 	.word	0xffffffff


	//   ....[60]....
        /*6d2c*/ 	.word	0xffffffff


	//   ....[61]....
        /*6d30*/ 	.word	0xffffffff


	//   ....[62]....
        /*6d34*/ 	.word	0xffffffff


	//   ....[63]....
        /*6d38*/ 	.word	0xffffffff


	//   ....[64]....
        /*6d3c*/ 	.word	0xffffffff


	//   ....[65]....
        /*6d40*/ 	.word	0xffffffff


	//   ....[66]....
        /*6d44*/ 	.word	0xffffffff


	//   ....[67]....
        /*6d48*/ 	.word	0xffffffff


	//   ....[68]....
        /*6d4c*/ 	.word	0xffffffff


	//   ....[69]....
        /*6d50*/ 	.word	0xffffffff


	//   ....[70]....
        /*6d54*/ 	.word	0xffffffff


	//   ....[71]....
        /*6d58*/ 	.word	0xffffffff


	//   ....[72]....
        /*6d5c*/ 	.word	0xffffffff


	//   ....[73]....
        /*6d60*/ 	.word	0xffffffff


	//   ....[74]....
        /*6d64*/ 	.word	0xffffffff


	//   ....[75]....
        /*6d68*/ 	.word	0xffffffff


	//   ....[76]....
        /*6d6c*/ 	.word	0xffffffff


	//   ....[77]....
        /*6d70*/ 	.word	0xffffffff


	//   ....[78]....
        /*6d74*/ 	.word	0xffffffff


	//   ....[79]....
        /*6d78*/ 	.word	0xffffffff


	//   ....[80]....
        /*6d7c*/ 	.word	0xffffffff


	//   ....[81]....
        /*6d80*/ 	.word	0xffffffff


	//   ....[82]....
        /*6d84*/ 	.word	0xffffffff


	//   ....[83]....
        /*6d88*/ 	.word	0xffffffff


	//   ....[84]....
        /*6d8c*/ 	.word	0xffffffff


	//   ....[85]....
        /*6d90*/ 	.word	0xffffffff


	//   ....[86]....
        /*6d94*/ 	.word	0xffffffff


	//   ....[87]....
        /*6d98*/ 	.word	0xffffffff


	//   ....[88]....
        /*6d9c*/ 	.word	0xffffffff


	//   ....[89]....
        /*6da0*/ 	.word	0xffffffff


	//   ....[90]....
        /*6da4*/ 	.word	0xffffffff


	//   ....[91]....
        /*6da8*/ 	.word	0xffffffff


	//   ....[92]....
        /*6dac*/ 	.word	0xffffffff


	//   ....[93]....
        /*6db0*/ 	.word	0xffffffff


	//   ....[94]....
        /*6db4*/ 	.word	0xffffffff


	//   ....[95]....
        /*6db8*/ 	.word	0xffffffff


	//   ....[96]....
        /*6dbc*/ 	.word	0xffffffff


	//   ....[97]....
        /*6dc0*/ 	.word	0xffffffff


	//   ....[98]....
        /*6dc4*/ 	.word	0xffffffff


	//   ....[99]....
        /*6dc8*/ 	.word	0xffffffff


	//   ....[100]....
        /*6dcc*/ 	.word	0xffffffff


	//   ....[101]....
        /*6dd0*/ 	.word	0xffffffff


	//   ....[102]....
        /*6dd4*/ 	.word	0xffffffff


	//   ....[103]....
        /*6dd8*/ 	.word	0xffffffff


	//   ....[104]....
        /*6ddc*/ 	.word	0xffffffff


	//   ....[105]....
        /*6de0*/ 	.word	0xffffffff


	//   ....[106]....
        /*6de4*/ 	.word	0xffffffff


	//   ....[107]....
        /*6de8*/ 	.word	0xffffffff


	//   ....[108]....
        /*6dec*/ 	.word	0xffffffff


	//   ....[109]....
        /*6df0*/ 	.word	0xffffffff


	//   ....[110]....
        /*6df4*/ 	.word	0xffffffff


	//   ....[111]....
        /*6df8*/ 	.word	0xffffffff


	//   ....[112]....
        /*6dfc*/ 	.word	0xffffffff


	//   ....[113]....
        /*6e00*/ 	.word	0xffffffff


	//   ....[114]....
        /*6e04*/ 	.word	0xffffffff


	//   ....[115]....
        /*6e08*/ 	.word	0xffffffff


	//   ....[116]....
        /*6e0c*/ 	.word	0xffffffff


	//   ....[117]....
        /*6e10*/ 	.word	0xffffffff


	//   ....[118]....
        /*6e14*/ 	.word	0xffffffff


	//   ....[119]....
        /*6e18*/ 	.word	0xffffffff


	//   ....[120]....
        /*6e1c*/ 	.word	0xffffffff


	//   ....[121]....
        /*6e20*/ 	.word	0xffffffff


	//   ....[122]....
        /*6e24*/ 	.word	0xffffffff


	//   ....[123]....
        /*6e28*/ 	.word	0xffffffff


	//   ....[124]....
        /*6e2c*/ 	.word	0xffffffff


	//   ....[125]....
        /*6e30*/ 	.word	0xffffffff


	//   ....[126]....
        /*6e34*/ 	.word	0xffffffff


	//   ....[127]....
        /*6e38*/ 	.word	0xffffffff


	//   ....[128]....
        /*6e3c*/ 	.word	0xffffffff


	//   ....[129]....
        /*6e40*/ 	.word	0xffffffff


	//   ....[130]....
        /*6e44*/ 	.word	0xffffffff


	//   ....[131]....
        /*6e48*/ 	.word	0xffffffff


	//   ....[132]....
        /*6e4c*/ 	.word	0xffffffff


	//   ....[133]....
        /*6e50*/ 	.word	0xffffffff


	//   ....[134]....
        /*6e54*/ 	.word	0xffffffff


	//   ....[135]....
        /*6e58*/ 	.word	0xffffffff


	//   ....[136]....
        /*6e5c*/ 	.word	0xffffffff


	//   ....[137]....
        /*6e60*/ 	.word	0xffffffff


	//   ....[138]....
        /*6e64*/ 	.word	0xffffffff


	//   ....[139]....
        /*6e68*/ 	.word	0xffffffff


	//   ....[140]....
        /*6e6c*/ 	.word	0xffffffff


	//   ....[141]....
        /*6e70*/ 	.word	0xffffffff


	//   ....[142]....
        /*6e74*/ 	.word	0xffffffff


	//   ....[143]....
        /*6e78*/ 	.word	0xffffffff


	//   ....[144]....
        /*6e7c*/ 	.word	0xffffffff


	//   ....[145]....
        /*6e80*/ 	.word	0xffffffff


	//   ....[146]....
        /*6e84*/ 	.word	0xffffffff


	//   ....[147]....
        /*6e88*/ 	.word	0xffffffff


	//   ....[148]....
        /*6e8c*/ 	.word	0xffffffff


	//   ....[149]....
        /*6e90*/ 	.word	0xffffffff


	//   ....[150]....
        /*6e94*/ 	.word	0xffffffff


	//   ....[151]....
        /*6e98*/ 	.word	0xffffffff


	//   ....[152]....
        /*6e9c*/ 	.word	0xffffffff


	//   ....[153]....
        /*6ea0*/ 	.word	0xffffffff


	//   ....[154]....
        /*6ea4*/ 	.word	0xffffffff


	//   ....[155]....
        /*6ea8*/ 	.word	0xffffffff


	//   ....[156]....
        /*6eac*/ 	.word	0xffffffff


	//   ....[157]....
        /*6eb0*/ 	.word	0xffffffff


	//   ....[158]....
        /*6eb4*/ 	.word	0xffffffff


	//   ....[159]....
        /*6eb8*/ 	.word	0xffffffff


	//   ....[160]....
        /*6ebc*/ 	.word	0xffffffff


	//   ....[161]....
        /*6ec0*/ 	.word	0xffffffff


	//   ....[162]....
        /*6ec4*/ 	.word	0xffffffff


	//   ....[163]....
        /*6ec8*/ 	.word	0xffffffff


	//   ....[164]....
        /*6ecc*/ 	.word	0xffffffff


	//   ....[165]....
        /*6ed0*/ 	.word	0xffffffff


	//   ....[166]....
        /*6ed4*/ 	.word	0xffffffff


	//   ....[167]....
        /*6ed8*/ 	.word	0xffffffff


	//   ....[168]....
        /*6edc*/ 	.word	0xffffffff


	//   ....[169]....
        /*6ee0*/ 	.word	0xffffffff


	//   ....[170]....
        /*6ee4*/ 	.word	0xffffffff


	//   ....[171]....
        /*6ee8*/ 	.word	0xffffffff


	//   ....[172]....
        /*6eec*/ 	.word	0xffffffff


	//   ....[173]....
        /*6ef0*/ 	.word	0xffffffff


	//   ....[174]....
        /*6ef4*/ 	.word	0xffffffff


	//   ....[175]....
        /*6ef8*/ 	.word	0xffffffff


	//   ....[176]....
        /*6efc*/ 	.word	0xffffffff


	//   ....[177]....
        /*6f00*/ 	.word	0xffffffff


	//   ....[178]....
        /*6f04*/ 	.word	0xffffffff


	//   ....[179]....
        /*6f08*/ 	.word	0xffffffff


	//   ....[180]....
        /*6f0c*/ 	.word	0xffffffff


	//   ....[181]....
        /*6f10*/ 	.word	0xffffffff


	//   ....[182]....
        /*6f14*/ 	.word	0xffffffff


	//   ....[183]....
        /*6f18*/ 	.word	0xffffffff


	//   ....[184]....
        /*6f1c*/ 	.word	0xffffffff


	//   ....[185]....
        /*6f20*/ 	.word	0xffffffff


	//   ....[186]....
        /*6f24*/ 	.word	0xffffffff


	//   ....[187]....
        /*6f28*/ 	.word	0xffffffff


	//   ....[188]....
        /*6f2c*/ 	.word	0xffffffff


	//   ....[189]....
        /*6f30*/ 	.word	0xffffffff


	//   ....[190]....
        /*6f34*/ 	.word	0xffffffff


	//   ....[191]....
        /*6f38*/ 	.word	0xffffffff


	//   ....[192]....
        /*6f3c*/ 	.word	0xffffffff


	//   ....[193]....
        /*6f40*/ 	.word	0xffffffff


	//   ....[194]....
        /*6f44*/ 	.word	0xffffffff


	//   ....[195]....
        /*6f48*/ 	.word	0xffffffff


	//   ....[196]....
        /*6f4c*/ 	.word	0xffffffff


	//   ....[197]....
        /*6f50*/ 	.word	0xffffffff


	//   ....[198]....
        /*6f54*/ 	.word	0xffffffff


	//   ....[199]....
        /*6f58*/ 	.word	0xffffffff


	//   ....[200]....
        /*6f5c*/ 	.word	0xffffffff


	//   ....[201]....
        /*6f60*/ 	.word	0xffffffff


	//   ....[202]....
        /*6f64*/ 	.word	0xffffffff


	//   ....[203]....
        /*6f68*/ 	.word	0xffffffff


	//   ....[204]....
        /*6f6c*/ 	.word	0xffffffff


	//   ....[205]....
        /*6f70*/ 	.word	0xffffffff


	//   ....[206]....
        /*6f74*/ 	.word	0xffffffff


	//   ....[207]....
        /*6f78*/ 	.word	0xffffffff


	//   ....[208]....
        /*6f7c*/ 	.word	0xffffffff


	//   ....[209]....
        /*6f80*/ 	.word	0xffffffff


	//   ....[210]....
        /*6f84*/ 	.word	0xffffffff


	//   ....[211]....
        /*6f88*/ 	.word	0xffffffff


	//   ....[212]....
        /*6f8c*/ 	.word	0xffffffff


	//   ....[213]....
        /*6f90*/ 	.word	0xffffffff


	//   ....[214]....
        /*6f94*/ 	.word	0xffffffff


	//   ....[215]....
        /*6f98*/ 	.word	0xffffffff


	//   ....[216]....
        /*6f9c*/ 	.word	0xffffffff


	//   ....[217]....
        /*6fa0*/ 	.word	0xffffffff


	//   ....[218]....
        /*6fa4*/ 	.word	0xffffffff


	//   ....[219]....
        /*6fa8*/ 	.word	0xffffffff


	//   ....[220]....
        /*6fac*/ 	.word	0xffffffff


	//   ....[221]....
        /*6fb0*/ 	.word	0xffffffff


	//   ....[222]....
        /*6fb4*/ 	.word	0xffffffff


	//   ....[223]....
        /*6fb8*/ 	.word	0xffffffff


	//   ....[224]....
        /*6fbc*/ 	.word	0xffffffff


	//   ....[225]....
        /*6fc0*/ 	.word	0xffffffff


	//   ....[226]....
        /*6fc4*/ 	.word	0xffffffff


	//   ....[227]....
        /*6fc8*/ 	.word	0xffffffff


	//   ....[228]....
        /*6fcc*/ 	.word	0xffffffff


	//   ....[229]....
        /*6fd0*/ 	.word	0xffffffff


	//   ....[230]....
        /*6fd4*/ 	.word	0xffffffff


	//   ....[231]....
        /*6fd8*/ 	.word	0xffffffff


	//   ....[232]....
        /*6fdc*/ 	.word	0xffffffff


	//   ....[233]....
        /*6fe0*/ 	.word	0xffffffff


	//   ....[234]....
        /*6fe4*/ 	.word	0xffffffff


	//   ....[235]....
        /*6fe8*/ 	.word	0xffffffff


	//   ....[236]....
        /*6fec*/ 	.word	0xffffffff


	//   ....[237]....
        /*6ff0*/ 	.word	0xffffffff


	//   ....[238]....
        /*6ff4*/ 	.word	0xffffffff


	//   ....[239]....
        /*6ff8*/ 	.word	0xffffffff


	//   ....[240]....
        /*6ffc*/ 	.word	0xffffffff


	//   ....[241]....
        /*7000*/ 	.word	0xffffffff


	//   ....[242]....
        /*7004*/ 	.word	0xffffffff


	//   ....[243]....
        /*7008*/ 	.word	0xffffffff


	//   ....[244]....
        /*700c*/ 	.word	0xffffffff


	//   ....[245]....
        /*7010*/ 	.word	0xffffffff


	//   ....[246]....
        /*7014*/ 	.word	0xffffffff


	//   ....[247]....
        /*7018*/ 	.word	0xffffffff


	//   ....[248]....
        /*701c*/ 	.word	0xffffffff


	//   ....[249]....
        /*7020*/ 	.word	0xffffffff


	//   ....[250]....
        /*7024*/ 	.word	0xffffffff


	//   ....[251]....
        /*7028*/ 	.word	0xffffffff


	//   ....[252]....
        /*702c*/ 	.word	0xffffffff


	//   ....[253]....
        /*7030*/ 	.word	0xffffffff


	//   ....[254]....
        /*7034*/ 	.word	0xffffffff


	//   ....[255]....
        /*7038*/ 	.word	0xffffffff


	//   ....[0]....
        /*703c*/ 	.word	0xffffffff


	//   ....[1]....
        /*7040*/ 	.word	0xffffffff


	//   ....[2]....
        /*7044*/ 	.word	0xffffffff


	//   ....[3]....
        /*7048*/ 	.word	0xffffffff


	//   ....[4]....
        /*704c*/ 	.word	0xffffffff


	//   ....[5]....
        /*7050*/ 	.word	0xffffffff


	//   ....[6]....
        /*7054*/ 	.word	0xffffffff


	//   ....[7]....
        /*7058*/ 	.word	0xffffffff


	//   ....[8]....
        /*705c*/ 	.word	0xffffffff


	//   ....[9]....
        /*7060*/ 	.word	0xffffffff


	//   ....[10]....
        /*7064*/ 	.word	0xffffffff


	//   ....[11]....
        /*7068*/ 	.word	0xffffffff


	//   ....[12]....
        /*706c*/ 	.word	0xffffffff


	//   ....[13]....
        /*7070*/ 	.word	0xffffffff


	//   ....[14]....
        /*7074*/ 	.word	0xffffffff


	//   ....[15]....
        /*7078*/ 	.word	0xffffffff


	//   ....[16]....
        /*707c*/ 	.word	0xffffffff


	//   ....[17]....
        /*7080*/ 	.word	0xffffffff


	//   ....[18]....
        /*7084*/ 	.word	0xffffffff


	//   ....[19]....
        /*7088*/ 	.word	0xffffffff


	//   ....[20]....
        /*708c*/ 	.word	0xffffffff


	//   ....[21]....
        /*7090*/ 	.word	0xffffffff


	//   ....[22]....
        /*7094*/ 	.word	0xffffffff


	//   ....[23]....
        /*7098*/ 	.word	0xffffffff


	//   ....[24]....
        /*709c*/ 	.word	0xffffffff


	//   ....[25]....
        /*70a0*/ 	.word	0xffffffff


	//   ....[26]....
        /*70a4*/ 	.word	0xffffffff


	//   ....[27]....
        /*70a8*/ 	.word	0xffffffff


	//   ....[28]....
        /*70ac*/ 	.word	0xffffffff


	//   ....[29]....
        /*70b0*/ 	.word	0xffffffff


	//   ....[30]....
        /*70b4*/ 	.word	0xffffffff


	//   ....[31]....
        /*70b8*/ 	.word	0xffffffff


	//   ....[32]....
        /*70bc*/ 	.word	0xffffffff


	//   ....[33]....
        /*70c0*/ 	.word	0xffffffff


	//   ....[34]....
        /*70c4*/ 	.word	0xffffffff


	//   ....[35]....
        /*70c8*/ 	.word	0xffffffff


	//   ....[36]....
        /*70cc*/ 	.word	0xffffffff


	//   ....[37]....
        /*70d0*/ 	.word	0xffffffff


	//   ....[38]....
        /*70d4*/ 	.word	0xffffffff


	//   ....[39]....
        /*70d8*/ 	.word	0xffffffff


	//   ....[40]....
        /*70dc*/ 	.word	0xffffffff


	//   ....[41]....
        /*70e0*/ 	.word	0xffffffff


	//   ....[42]....
        /*70e4*/ 	.word	0xffffffff


	//   ....[43]....
        /*70e8*/ 	.word	0xffffffff


	//   ....[44]....
        /*70ec*/ 	.word	0xffffffff


	//   ....[45]....
        /*70f0*/ 	.word	0xffffffff


	//   ....[46]....
        /*70f4*/ 	.word	0xffffffff


	//   ....[47]....
        /*70f8*/ 	.word	0xffffffff


	//   ....[48]....
        /*70fc*/ 	.word	0xffffffff


	//   ....[49]....
        /*7100*/ 	.word	0xffffffff


	//   ....[50]....
        /*7104*/ 	.word	0xffffffff


	//   ....[51]....
        /*7108*/ 	.word	0xffffffff


	//   ....[52]....
        /*710c*/ 	.word	0xffffffff


	//   ....[53]....
        /*7110*/ 	.word	0xffffffff


	//   ....[54]....
        /*7114*/ 	.word	0xffffffff


	//   ....[55]....
        /*7118*/ 	.word	0xffffffff


	//   ....[56]....
        /*711c*/ 	.word	0xffffffff


	//   ....[57]....
        /*7120*/ 	.word	0xffffffff


	//   ....[58]....
        /*7124*/ 	.word	0xffffffff


	//   ....[59]....
        /*7128*/ 	.word	0xffffffff


	//   ....[60]....
        /*712c*/ 	.word	0xffffffff


	//   ....[61]....
        /*7130*/ 	.word	0xffffffff


	//   ....[62]....
        /*7134*/ 	.word	0xffffffff


	//   ....[63]....
        /*7138*/ 	.word	0xffffffff


	//   ....[64]....
        /*713c*/ 	.word	0xffffffff


	//   ....[65]....
        /*7140*/ 	.word	0xffffffff


	//   ....[66]....
        /*7144*/ 	.word	0xffffffff


	//   ....[67]....
        /*7148*/ 	.word	0xffffffff


	//   ....[68]....
        /*714c*/ 	.word	0xffffffff


	//   ....[69]....
        /*7150*/ 	.word	0xffffffff


	//   ....[70]....
        /*7154*/ 	.word	0xffffffff


	//   ....[71]....
        /*7158*/ 	.word	0xffffffff


	//   ....[72]....
        /*715c*/ 	.word	0xffffffff


	//   ....[73]....
        /*7160*/ 	.word	0xffffffff


	//   ....[74]....
        /*7164*/ 	.word	0xffffffff


	//   ....[75]....
        /*7168*/ 	.word	0xffffffff


	//   ....[76]....
        /*716c*/ 	.word	0xffffffff


	//   ....[77]....
        /*7170*/ 	.word	0xffffffff


	//   ....[78]....
        /*7174*/ 	.word	0xffffffff


	//   ....[79]....
        /*7178*/ 	.word	0xffffffff


	//   ....[80]....
        /*717c*/ 	.word	0xffffffff


	//   ....[81]....
        /*7180*/ 	.word	0xffffffff


	//   ....[82]....
        /*7184*/ 	.word	0xffffffff


	//   ....[83]....
        /*7188*/ 	.word	0xffffffff


	//   ....[84]....
        /*718c*/ 	.word	0xffffffff


	//   ....[85]....
        /*7190*/ 	.word	0xffffffff


	//   ....[86]....
        /*7194*/ 	.word	0xffffffff


	//   ....[87]....
        /*7198*/ 	.word	0xffffffff


	//   ....[88]....
        /*719c*/ 	.word	0xffffffff


	//   ....[89]....
        /*71a0*/ 	.word	0xffffffff


	//   ....[90]....
        /*71a4*/ 	.word	0xffffffff


	//   ....[91]....
        /*71a8*/ 	.word	0xffffffff


	//   ....[92]....
        /*71ac*/ 	.word	0xffffffff


	//   ....[93]....
        /*71b0*/ 	.word	0xffffffff


	//   ....[94]....
        /*71b4*/ 	.word	0xffffffff


	//   ....[95]....
        /*71b8*/ 	.word	0xffffffff


	//   ....[96]....
        /*71bc*/ 	.word	0xffffffff


	//   ....[97]....
        /*71c0*/ 	.word	0xffffffff


	//   ....[98]....
        /*71c4*/ 	.word	0xffffffff


	//   ....[99]....
        /*71c8*/ 	.word	0xffffffff


	//   ....[100]....
        /*71cc*/ 	.word	0xffffffff


	//   ....[101]....
        /*71d0*/ 	.word	0xffffffff


	//   ....[102]....
        /*71d4*/ 	.word	0xffffffff


	//   ....[103]....
        /*71d8*/ 	.word	0xffffffff


	//   ....[104]....
        /*71dc*/ 	.word	0xffffffff


	//   ....[105]....
        /*71e0*/ 	.word	0xffffffff


	//   ....[106]....
        /*71e4*/ 	.word	0xffffffff


	//   ....[107]....
        /*71e8*/ 	.word	0xffffffff


	//   ....[108]....
        /*71ec*/ 	.word	0xffffffff


	//   ....[109]....
        /*71f0*/ 	.word	0xffffffff


	//   ....[110]....
        /*71f4*/ 	.word	0xffffffff


	//   ....[111]....
        /*71f8*/ 	.word	0xffffffff


	//   ....[112]....
        /*71fc*/ 	.word	0xffffffff


	//   ....[113]....
        /*7200*/ 	.word	0xffffffff


	//   ....[114]....
        /*7204*/ 	.word	0xffffffff


	//   ....[115]....
        /*7208*/ 	.word	0xffffffff


	//   ....[116]....
        /*720c*/ 	.word	0xffffffff


	//   ....[117]....
        /*7210*/ 	.word	0xffffffff


	//   ....[118]....
        /*7214*/ 	.word	0xffffffff


	//   ....[119]....
        /*7218*/ 	.word	0xffffffff


	//   ....[120]....
        /*721c*/ 	.word	0xffffffff


	//   ....[121]....
        /*7220*/ 	.word	0xffffffff


	//   ....[122]....
        /*7224*/ 	.word	0xffffffff


	//   ....[123]....
        /*7228*/ 	.word	0xffffffff


	//   ....[124]....
        /*722c*/ 	.word	0xffffffff


	//   ....[125]....
        /*7230*/ 	.word	0xffffffff


	//   ....[126]....
        /*7234*/ 	.word	0xffffffff


	//   ....[127]....
        /*7238*/ 	.word	0xffffffff


	//   ....[128]....
        /*723c*/ 	.word	0xffffffff


	//   ....[129]....
        /*7240*/ 	.word	0xffffffff


	//   ....[130]....
        /*7244*/ 	.word	0xffffffff


	//   ....[131]....
        /*7248*/ 	.word	0xffffffff


	//   ....[132]....
        /*724c*/ 	.word	0xffffffff


	//   ....[133]....
        /*7250*/ 	.word	0xffffffff


	//   ....[134]....
        /*7254*/ 	.word	0xffffffff


	//   ....[135]....
        /*7258*/ 	.word	0xffffffff


	//   ....[136]....
        /*725c*/ 	.word	0xffffffff


	//   ....[137]....
        /*7260*/ 	.word	0xffffffff


	//   ....[138]....
        /*7264*/ 	.word	0xffffffff


	//   ....[139]....
        /*7268*/ 	.word	0xffffffff


	//   ....[140]....
        /*726c*/ 	.word	0xffffffff


	//   ....[141]....
        /*7270*/ 	.word	0xffffffff


	//   ....[142]....
        /*7274*/ 	.word	0xffffffff


	//   ....[143]....
        /*7278*/ 	.word	0xffffffff


	//   ....[144]....
        /*727c*/ 	.word	0xffffffff


	//   ....[145]....
        /*7280*/ 	.word	0xffffffff


	//   ....[146]....
        /*7284*/ 	.word	0xffffffff


	//   ....[147]....
        /*7288*/ 	.word	0xffffffff


	//   ....[148]....
        /*728c*/ 	.word	0xffffffff


	//   ....[149]....
        /*7290*/ 	.word	0xffffffff


	//   ....[150]....
        /*7294*/ 	.word	0xffffffff


	//   ....[151]....
        /*7298*/ 	.word	0xffffffff


	//   ....[152]....
        /*729c*/ 	.word	0xffffffff


	//   ....[153]....
        /*72a0*/ 	.word	0xffffffff


	//   ....[154]....
        /*72a4*/ 	.word	0xffffffff


	//   ....[155]....
        /*72a8*/ 	.word	0xffffffff


	//   ....[156]....
        /*72ac*/ 	.word	0xffffffff


	//   ....[157]....
        /*72b0*/ 	.word	0xffffffff


	//   ....[158]....
        /*72b4*/ 	.word	0xffffffff


	//   ....[159]....
        /*72b8*/ 	.word	0xffffffff


	//   ....[160]....
        /*72bc*/ 	.word	0xffffffff


	//   ....[161]....
        /*72c0*/ 	.word	0xffffffff


	//   ....[162]....
        /*72c4*/ 	.word	0xffffffff


	//   ....[163]....
        /*72c8*/ 	.word	0xffffffff


	//   ....[164]....
        /*72cc*/ 	.word	0xffffffff


	//   ....[165]....
        /*72d0*/ 	.word	0xffffffff


	//   ....[166]....
        /*72d4*/ 	.word	0xffffffff


	//   ....[167]....
        /*72d8*/ 	.word	0xffffffff


	//   ....[168]....
        /*72dc*/ 	.word	0xffffffff


	//   ....[169]....
        /*72e0*/ 	.word	0xffffffff


	//   ....[170]....
        /*72e4*/ 	.word	0xffffffff


	//   ....[171]....
        /*72e8*/ 	.word	0xffffffff


	//   ....[172]....
        /*72ec*/ 	.word	0xffffffff


	//   ....[173]....
        /*72f0*/ 	.word	0xffffffff


	//   ....[174]....
        /*72f4*/ 	.word	0xffffffff


	//   ....[175]....
        /*72f8*/ 	.word	0xffffffff


	//   ....[176]....
        /*72fc*/ 	.word	0xffffffff


	//   ....[177]....
        /*7300*/ 	.word	0xffffffff


	//   ....[178]....
        /*7304*/ 	.word	0xffffffff


	//   ....[179]....
        /*7308*/ 	.word	0xffffffff


	//   ....[180]....
        /*730c*/ 	.word	0xffffffff


	//   ....[181]....
        /*7310*/ 	.word	0xffffffff


	//   ....[182]....
        /*7314*/ 	.word	0xffffffff


	//   ....[183]....
        /*7318*/ 	.word	0xffffffff


	//   ....[184]....
        /*731c*/ 	.word	0xffffffff


	//   ....[185]....
        /*7320*/ 	.word	0xffffffff


	//   ....[186]....
        /*7324*/ 	.word	0xffffffff


	//   ....[187]....
        /*7328*/ 	.word	0xffffffff


	//   ....[188]....
        /*732c*/ 	.word	0xffffffff


	//   ....[189]....
        /*7330*/ 	.word	0xffffffff


	//   ....[190]....
        /*7334*/ 	.word	0xffffffff


	//   ....[191]....
        /*7338*/ 	.word	0xffffffff


	//   ....[192]....
        /*733c*/ 	.word	0xffffffff


	//   ....[193]....
        /*7340*/ 	.word	0xffffffff


	//   ....[194]....
        /*7344*/ 	.word	0xffffffff


	//   ....[195]....
        /*7348*/ 	.word	0xffffffff


	//   ....[196]....
        /*734c*/ 	.word	0xffffffff


	//   ....[197]....
        /*7350*/ 	.word	0xffffffff


	//   ....[198]....
        /*7354*/ 	.word	0xffffffff


	//   ....[199]....
        /*7358*/ 	.word	0xffffffff


	//   ....[200]....
        /*735c*/ 	.word	0xffffffff


	//   ....[201]....
        /*7360*/ 	.word	0xffffffff


	//   ....[202]....
        /*7364*/ 	.word	0xffffffff


	//   ....[203]....
        /*7368*/ 	.word	0xffffffff


	//   ....[204]....
        /*736c*/ 	.word	0xffffffff


	//   ....[205]....
        /*7370*/ 	.word	0xffffffff


	//   ....[206]....
        /*7374*/ 	.word	0xffffffff


	//   ....[207]....
        /*7378*/ 	.word	0xffffffff


	//   ....[208]....
        /*737c*/ 	.word	0xffffffff


	//   ....[209]....
        /*7380*/ 	.word	0xffffffff


	//   ....[210]....
        /*7384*/ 	.word	0xffffffff


	//   ....[211]....
        /*7388*/ 	.word	0xffffffff


	//   ....[212]....
        /*738c*/ 	.word	0xffffffff


	//   ....[213]....
        /*7390*/ 	.word	0xffffffff


	//   ....[214]....
        /*7394*/ 	.word	0xffffffff


	//   ....[215]....
        /*7398*/ 	.word	0xffffffff


	//   ....[216]....
        /*739c*/ 	.word	0xffffffff


	//   ....[217]....
        /*73a0*/ 	.word	0xffffffff


	//   ....[218]....
        /*73a4*/ 	.word	0xffffffff


	//   ....[219]....
        /*73a8*/ 	.word	0xffffffff


	//   ....[220]....
        /*73ac*/ 	.word	0xffffffff


	//   ....[221]....
        /*73b0*/ 	.word	0xffffffff


	//   ....[222]....
        /*73b4*/ 	.word	0xffffffff


	//   ....[223]....
        /*73b8*/ 	.word	0xffffffff


	//   ....[224]....
        /*73bc*/ 	.word	0xffffffff


	//   ....[225]....
        /*73c0*/ 	.word	0xffffffff


	//   ....[226]....
        /*73c4*/ 	.word	0xffffffff


	//   ....[227]....
        /*73c8*/ 	.word	0xffffffff


	//   ....[228]....
        /*73cc*/ 	.word	0xffffffff


	//   ....[229]....
        /*73d0*/ 	.word	0xffffffff


	//   ....[230]....
        /*73d4*/ 	.word	0xffffffff


	//   ....[231]....
        /*73d8*/ 	.word	0xffffffff


	//   ....[232]....
        /*73dc*/ 	.word	0xffffffff


	//   ....[233]....
        /*73e0*/ 	.word	0xffffffff


	//   ....[234]....
        /*73e4*/ 	.word	0xffffffff


	//   ....[235]....
        /*73e8*/ 	.word	0xffffffff


	//   ....[236]....
        /*73ec*/ 	.word	0xffffffff


	//   ....[237]....
        /*73f0*/ 	.word	0xffffffff


	//   ....[238]....
        /*73f4*/ 	.word	0xffffffff


	//   ....[239]....
        /*73f8*/ 	.word	0xffffffff


	//   ....[240]....
        /*73fc*/ 	.word	0xffffffff


	//   ....[241]....
        /*7400*/ 	.word	0xffffffff


	//   ....[242]....
        /*7404*/ 	.word	0xffffffff


	//   ....[243]....
        /*7408*/ 	.word	0xffffffff


	//   ....[244]....
        /*740c*/ 	.word	0xffffffff


	//   ....[245]....
        /*7410*/ 	.word	0xffffffff


	//   ....[246]....
        /*7414*/ 	.word	0xffffffff


	//   ....[247]....
        /*7418*/ 	.word	0xffffffff


	//   ....[248]....
        /*741c*/ 	.word	0xffffffff


	//   ....[249]....
        /*7420*/ 	.word	0xffffffff


	//   ....[250]....
        /*7424*/ 	.word	0xffffffff


	//   ....[251]....
        /*7428*/ 	.word	0xffffffff


	//   ....[252]....
        /*742c*/ 	.word	0xffffffff


	//   ....[253]....
        /*7430*/ 	.word	0xffffffff


	//   ....[254]....
        /*7434*/ 	.word	0xffffffff


	//   ....[255]....
        /*7438*/ 	.word	0xffffffff


	//   ....[0]....
        /*743c*/ 	.word	0xffffffff


	//   ....[1]....
        /*7440*/ 	.word	0xffffffff


	//   ....[2]....
        /*7444*/ 	.word	0xffffffff


	//   ....[3]....
        /*7448*/ 	.word	0xffffffff


	//   ....[4]....
        /*744c*/ 	.word	0xffffffff


	//   ....[5]....
        /*7450*/ 	.word	0xffffffff


	//   ....[6]....
        /*7454*/ 	.word	0xffffffff


	//   ....[7]....
        /*7458*/ 	.word	0xffffffff


	//   ....[8]....
        /*745c*/ 	.word	0xffffffff


	//   ....[9]....
        /*7460*/ 	.word	0xffffffff


	//   ....[10]....
        /*7464*/ 	.word	0xffffffff


	//   ....[11]....
        /*7468*/ 	.word	0xffffffff


	//   ....[12]....
        /*746c*/ 	.word	0xffffffff


	//   ....[13]....
        /*7470*/ 	.word	0xffffffff


	//   ....[14]....
        /*7474*/ 	.word	0xffffffff


	//   ....[15]....
        /*7478*/ 	.word	0xffffffff


	//   ....[16]....
        /*747c*/ 	.word	0xffffffff


	//   ....[17]....
        /*7480*/ 	.word	0xffffffff


	//   ....[18]....
        /*7484*/ 	.word	0xffffffff


	//   ....[19]....
        /*7488*/ 	.word	0xffffffff


	//   ....[20]....
        /*748c*/ 	.word	0xffffffff


	//   ....[21]....
        /*7490*/ 	.word	0xffffffff


	//   ....[22]....
        /*7494*/ 	.word	0xffffffff


	//   ....[23]....
        /*7498*/ 	.word	0xffffffff


	//   ....[24]....
        /*749c*/ 	.word	0xffffffff


	//   ....[25]....
        /*74a0*/ 	.word	0xffffffff


	//   ....[26]....
        /*74a4*/ 	.word	0xffffffff


	//   ....[27]....
        /*74a8*/ 	.word	0xffffffff


	//   ....[28]....
        /*74ac*/ 	.word	0xffffffff


	//   ....[29]....
        /*74b0*/ 	.word	0xffffffff


	//   ....[30]....
        /*74b4*/ 	.word	0xffffffff


	//   ....[31]....
        /*74b8*/ 	.word	0xffffffff


	//   ....[32]....
        /*74bc*/ 	.word	0xffffffff


	//   ....[33]....
        /*74c0*/ 	.word	0xffffffff


	//   ....[34]....
        /*74c4*/ 	.word	0xffffffff


	//   ....[35]....
        /*74c8*/ 	.word	0xffffffff


	//   ....[36]....
        /*74cc*/ 	.word	0xffffffff


	//   ....[37]....
        /*74d0*/ 	.word	0xffffffff


	//   ....[38]....
        /*74d4*/ 	.word	0xffffffff


	//   ....[39]....
        /*74d8*/ 	.word	0xffffffff


	//   ....[40]....
        /*74dc*/ 	.word	0xffffffff


	//   ....[41]....
        /*74e0*/ 	.word	0xffffffff


	//   ....[42]....
        /*74e4*/ 	.word	0xffffffff


	//   ....[43]....
        /*74e8*/ 	.word	0xffffffff


	//   ....[44]....
        /*74ec*/ 	.word	0xffffffff


	//   ....[45]....
        /*74f0*/ 	.word	0xffffffff


	//   ....[46]....
        /*74f4*/ 	.word	0xffffffff


	//   ....[47]....
        /*74f8*/ 	.word	0xffffffff


	//   ....[48]....
        /*74fc*/ 	.word	0xffffffff


	//   ....[49]....
        /*7500*/ 	.word	0xffffffff


	//   ....[50]....
        /*7504*/ 	.word	0xffffffff


	//   ....[51]....
        /*7508*/ 	.word	0xffffffff


	//   ....[52]....
        /*750c*/ 	.word	0xffffffff


	//   ....[53]....
        /*7510*/ 	.word	0xffffffff


	//   ....[54]....
        /*7514*/ 	.word	0xffffffff


	//   ....[55]....
        /*7518*/ 	.word	0xffffffff


	//   ....[56]....
        /*751c*/ 	.word	0xffffffff


	//   ....[57]....
        /*7520*/ 	.word	0xffffffff


	//   ....[58]....
        /*7524*/ 	.word	0xffffffff


	//   ....[59]....
        /*7528*/ 	.word	0xffffffff


	//   ....[60]....
        /*752c*/ 	.word	0xffffffff


	//   ....[61]....
        /*7530*/ 	.word	0xffffffff


	//   ....[62]....
        /*7534*/ 	.word	0xffffffff


	//   ....[63]....
        /*7538*/ 	.word	0xffffffff


	//   ....[64]....
        /*753c*/ 	.word	0xffffffff


	//   ....[65]....
        /*7540*/ 	.word	0xffffffff


	//   ....[66]....
        /*7544*/ 	.word	0xffffffff


	//   ....[67]....
        /*7548*/ 	.word	0xffffffff


	//   ....[68]....
        /*754c*/ 	.word	0xffffffff


	//   ....[69]....
        /*7550*/ 	.word	0xffffffff


	//   ....[70]....
        /*7554*/ 	.word	0xffffffff


	//   ....[71]....
        /*7558*/ 	.word	0xffffffff


	//   ....[72]....
        /*755c*/ 	.word	0xffffffff


	//   ....[73]....
        /*7560*/ 	.word	0xffffffff


	//   ....[74]....
        /*7564*/ 	.word	0xffffffff


	//   ....[75]....
        /*7568*/ 	.word	0xffffffff


	//   ....[76]....
        /*756c*/ 	.word	0xffffffff


	//   ....[77]....
        /*7570*/ 	.word	0xffffffff


	//   ....[78]....
        /*7574*/ 	.word	0xffffffff


	//   ....[79]....
        /*7578*/ 	.word	0xffffffff


	//   ....[80]....
        /*757c*/ 	.word	0xffffffff


	//   ....[81]....
        /*7580*/ 	.word	0xffffffff


	//   ....[82]....
        /*7584*/ 	.word	0xffffffff


	//   ....[83]....
        /*7588*/ 	.word	0xffffffff


	//   ....[84]....
        /*758c*/ 	.word	0xffffffff


	//   ....[85]....
        /*7590*/ 	.word	0xffffffff


	//   ....[86]....
        /*7594*/ 	.word	0xffffffff


	//   ....[87]....
        /*7598*/ 	.word	0xffffffff


	//   ....[88]....
        /*759c*/ 	.word	0xffffffff


	//   ....[89]....
        /*75a0*/ 	.word	0xffffffff


	//   ....[90]....
        /*75a4*/ 	.word	0xffffffff


	//   ....[91]....
        /*75a8*/ 	.word	0xffffffff


	//   ....[92]....
        /*75ac*/ 	.word	0xffffffff


	//   ....[93]....
        /*75b0*/ 	.word	0xffffffff


	//   ....[94]....
        /*75b4*/ 	.word	0xffffffff


	//   ....[95]....
        /*75b8*/ 	.word	0xffffffff


	//   ....[96]....
        /*75bc*/ 	.word	0xffffffff


	//   ....[97]....
        /*75c0*/ 	.word	0xffffffff


	//   ....[98]....
        /*75c4*/ 	.word	0xffffffff


	//   ....[99]....
        /*75c8*/ 	.word	0xffffffff


	//   ....[100]....
        /*75cc*/ 	.word	0xffffffff


	//   ....[101]....
        /*75d0*/ 	.word	0xffffffff


	//   ....[102]....
        /*75d4*/ 	.word	0xffffffff


	//   ....[103]....
        /*75d8*/ 	.word	0xffffffff


	//   ....[104]....
        /*75dc*/ 	.word	0xffffffff


	//   ....[105]....
        /*75e0*/ 	.word	0xffffffff


	//   ....[106]....
        /*75e4*/ 	.word	0xffffffff


	//   ....[107]....
        /*75e8*/ 	.word	0xffffffff


	//   ....[108]....
        /*75ec*/ 	.word	0xffffffff


	//   ....[109]....
        /*75f0*/ 	.word	0xffffffff


	//   ....[110]....
        /*75f4*/ 	.word	0xffffffff


	//   ....[111]....
        /*75f8*/ 	.word	0xffffffff


	//   ....[112]....
        /*75fc*/ 	.word	0xffffffff


	//   ....[113]....
        /*7600*/ 	.word	0xffffffff


	//   ....[114]....
        /*7604*/ 	.word	0xffffffff


	//   ....[115]....
        /*7608*/ 	.word	0xffffffff


	//   ....[116]....
        /*760c*/ 	.word	0xffffffff


	//   ....[117]....
        /*7610*/ 	.word	0xffffffff


	//   ....[118]....
        /*7614*/ 	.word	0xffffffff


	//   ....[119]....
        /*7618*/ 	.word	0xffffffff


	//   ....[120]....
        /*761c*/ 	.word	0xffffffff


	//   ....[121]....
        /*7620*/ 	.word	0xffffffff


	//   ....[122]....
        /*7624*/ 	.word	0xffffffff


	//   ....[123]....
        /*7628*/ 	.word	0xffffffff


	//   ....[124]....
        /*762c*/ 	.word	0xffffffff


	//   ....[125]....
        /*7630*/ 	.word	0xffffffff


	//   ....[126]....
        /*7634*/ 	.word	0xffffffff


	//   ....[127]....
        /*7638*/ 	.word	0xffffffff


	//   ....[128]....
        /*763c*/ 	.word	0xffffffff


	//   ....[129]....
        /*7640*/ 	.word	0xffffffff


	//   ....[130]....
        /*7644*/ 	.word	0xffffffff


	//   ....[131]....
        /*7648*/ 	.word	0xffffffff


	//   ....[132]....
        /*764c*/ 	.word	0xffffffff


	//   ....[133]....
        /*7650*/ 	.word	0xffffffff


	//   ....[134]....
        /*7654*/ 	.word	0xffffffff


	//   ....[135]....
        /*7658*/ 	.word	0xffffffff


	//   ....[136]....
        /*765c*/ 	.word	0xffffffff


	//   ....[137]....
        /*7660*/ 	.word	0xffffffff


	//   ....[138]....
        /*7664*/ 	.word	0xffffffff


	//   ....[139]....
        /*7668*/ 	.word	0xffffffff


	//   ....[140]....
        /*766c*/ 	.word	0xffffffff


	//   ....[141]....
        /*7670*/ 	.word	0xffffffff


	//   ....[142]....
        /*7674*/ 	.word	0xffffffff


	//   ....[143]....
        /*7678*/ 	.word	0xffffffff


	//   ....[144]....
        /*767c*/ 	.word	0xffffffff


	//   ....[145]....
        /*7680*/ 	.word	0xffffffff


	//   ....[146]....
        /*7684*/ 	.word	0xffffffff


	//   ....[147]....
        /*7688*/ 	.word	0xffffffff


	//   ....[148]....
        /*768c*/ 	.word	0xffffffff


	//   ....[149]....
        /*7690*/ 	.word	0xffffffff


	//   ....[150]....
        /*7694*/ 	.word	0xffffffff


	//   ....[151]....
        /*7698*/ 	.word	0xffffffff


	//   ....[152]....
        /*769c*/ 	.word	0xffffffff


	//   ....[153]....
        /*76a0*/ 	.word	0xffffffff


	//   ....[154]....
        /*76a4*/ 	.word	0xffffffff


	//   ....[155]....
        /*76a8*/ 	.word	0xffffffff


	//   ....[156]....
        /*76ac*/ 	.word	0xffffffff


	//   ....[157]....
        /*76b0*/ 	.word	0xffffffff


	//   ....[158]....
        /*76b4*/ 	.word	0xffffffff


	//   ....[159]....
        /*76b8*/ 	.word	0xffffffff


	//   ....[160]....
        /*76bc*/ 	.word	0xffffffff


	//   ....[161]....
        /*76c0*/ 	.word	0xffffffff


	//   ....[162]....
        /*76c4*/ 	.word	0xffffffff


	//   ....[163]....
        /*76c8*/ 	.word	0xffffffff


	//   ....[164]....
        /*76cc*/ 	.word	0xffffffff


	//   ....[165]....
        /*76d0*/ 	.word	0xffffffff


	//   ....[166]....
        /*76d4*/ 	.word	0xffffffff


	//   ....[167]....
        /*76d8*/ 	.word	0xffffffff


	//   ....[168]....
        /*76dc*/ 	.word	0xffffffff


	//   ....[169]....
        /*76e0*/ 	.word	0xffffffff


	//   ....[170]....
        /*76e4*/ 	.word	0xffffffff


	//   ....[171]....
        /*76e8*/ 	.word	0xffffffff


	//   ....[172]....
        /*76ec*/ 	.word	0xffffffff


	//   ....[173]....
        /*76f0*/ 	.word	0xffffffff


	//   ....[174]....
        /*76f4*/ 	.word	0xffffffff


	//   ....[175]....
        /*76f8*/ 	.word	0xffffffff


	//   ....[176]....
        /*76fc*/ 	.word	0xffffffff


	//   ....[177]....
        /*7700*/ 	.word	0xffffffff


	//   ....[178]....
        /*7704*/ 	.word	0xffffffff


	//   ....[179]....
        /*7708*/ 	.word	0xffffffff


	//   ....[180]....
        /*770c*/ 	.word	0xffffffff


	//   ....[181]....
        /*7710*/ 	.word	0xffffffff


	//   ....[182]....
        /*7714*/ 	.word	0xffffffff


	//   ....[183]....
        /*7718*/ 	.word	0xffffffff


	//   ....[184]....
        /*771c*/ 	.word	0xffffffff


	//   ....[185]....
        /*7720*/ 	.word	0xffffffff


	//   ....[186]....
        /*7724*/ 	.word	0xffffffff


	//   ....[187]....
        /*7728*/ 	.word	0xffffffff


	//   ....[188]....
        /*772c*/ 	.word	0xffffffff


	//   ....[189]....
        /*7730*/ 	.word	0xffffffff


	//   ....[190]....
        /*7734*/ 	.word	0xffffffff


	//   ....[191]....
        /*7738*/ 	.word	0xffffffff


	//   ....[192]....
        /*773c*/ 	.word	0xffffffff


	//   ....[193]....
        /*7740*/ 	.word	0xffffffff


	//   ....[194]....
        /*7744*/ 	.word	0xffffffff


	//   ....[195]....
        /*7748*/ 	.word	0xffffffff


	//   ....[196]....
        /*774c*/ 	.word	0xffffffff


	//   ....[197]....
        /*7750*/ 	.word	0xffffffff


	//   ....[198]....
        /*7754*/ 	.word	0xffffffff


	//   ....[199]....
        /*7758*/ 	.word	0xffffffff


	//   ....[200]....
        /*775c*/ 	.word	0xffffffff


	//   ....[201]....
        /*7760*/ 	.word	0xffffffff


	//   ....[202]....
        /*7764*/ 	.word	0xffffffff


	//   ....[203]....
        /*7768*/ 	.word	0xffffffff


	//   ....[204]....
        /*776c*/ 	.word	0xffffffff


	//   ....[205]....
        /*7770*/ 	.word	0xffffffff


	//   ....[206]....
        /*7774*/ 	.word	0xffffffff


	//   ....[207]....
        /*7778*/ 	.word	0xffffffff


	//   ....[208]....
        /*777c*/ 	.word	0xffffffff


	//   ....[209]....
        /*7780*/ 	.word	0xffffffff


	//   ....[210]....
        /*7784*/ 	.word	0xffffffff


	//   ....[211]....
        /*7788*/ 	.word	0xffffffff


	//   ....[212]....
        /*778c*/ 	.word	0xffffffff


	//   ....[213]....
        /*7790*/ 	.word	0xffffffff


	//   ....[214]....
        /*7794*/ 	.word	0xffffffff


	//   ....[215]....
        /*7798*/ 	.word	0xffffffff


	//   ....[216]....
        /*779c*/ 	.word	0xffffffff


	//   ....[217]....
        /*77a0*/ 	.word	0xffffffff


	//   ....[218]....
        /*77a4*/ 	.word	0xffffffff


	//   ....[219]....
        /*77a8*/ 	.word	0xffffffff


	//   ....[220]....
        /*77ac*/ 	.word	0xffffffff


	//   ....[221]....
        /*77b0*/ 	.word	0xffffffff


	//   ....[222]....
        /*77b4*/ 	.word	0xffffffff


	//   ....[223]....
        /*77b8*/ 	.word	0xffffffff


	//   ....[224]....
        /*77bc*/ 	.word	0xffffffff


	//   ....[225]....
        /*77c0*/ 	.word	0xffffffff


	//   ....[226]....
        /*77c4*/ 	.word	0xffffffff


	//   ....[227]....
        /*77c8*/ 	.word	0xffffffff


	//   ....[228]....
        /*77cc*/ 	.word	0xffffffff


	//   ....[229]....
        /*77d0*/ 	.word	0xffffffff


	//   ....[230]....
        /*77d4*/ 	.word	0xffffffff


	//   ....[231]....
        /*77d8*/ 	.word	0xffffffff


	//   ....[232]....
        /*77dc*/ 	.word	0xffffffff


	//   ....[233]....
        /*77e0*/ 	.word	0xffffffff


	//   ....[234]....
        /*77e4*/ 	.word	0xffffffff


	//   ....[235]....
        /*77e8*/ 	.word	0xffffffff


	//   ....[236]....
        /*77ec*/ 	.word	0xffffffff


	//   ....[237]....
        /*77f0*/ 	.word	0xffffffff


	//   ....[238]....
        /*77f4*/ 	.word	0xffffffff


	//   ....[239]....
        /*77f8*/ 	.word	0xffffffff


	//   ....[240]....
        /*77fc*/ 	.word	0xffffffff


	//   ....[241]....
        /*7800*/ 	.word	0xffffffff


	//   ....[242]....
        /*7804*/ 	.word	0xffffffff


	//   ....[243]....
        /*7808*/ 	.word	0xffffffff


	//   ....[244]....
        /*780c*/ 	.word	0xffffffff


	//   ....[245]....
        /*7810*/ 	.word	0xffffffff


	//   ....[246]....
        /*7814*/ 	.word	0xffffffff


	//   ....[247]....
        /*7818*/ 	.word	0xffffffff


	//   ....[248]....
        /*781c*/ 	.word	0xffffffff


	//   ....[249]....
        /*7820*/ 	.word	0xffffffff


	//   ....[250]....
        /*7824*/ 	.word	0xffffffff


	//   ....[251]....
        /*7828*/ 	.word	0xffffffff


	//   ....[252]....
        /*782c*/ 	.word	0xffffffff


	//   ....[253]....
        /*7830*/ 	.word	0xffffffff


	//   ....[254]....
        /*7834*/ 	.word	0xffffffff


	//   ....[255]....
        /*7838*/ 	.word	0xffffffff


	//   ....[0]....
        /*783c*/ 	.word	0xffffffff


	//   ....[1]....
        /*7840*/ 	.word	0xffffffff


	//   ....[2]....
        /*7844*/ 	.word	0xffffffff


	//   ....[3]....
        /*7848*/ 	.word	0xffffffff


	//   ....[4]....
        /*784c*/ 	.word	0xffffffff


	//   ....[5]....
        /*7850*/ 	.word	0xffffffff


	//   ....[6]....
        /*7854*/ 	.word	0xffffffff


	//   ....[7]....
        /*7858*/ 	.word	0xffffffff


	//   ....[8]....
        /*785c*/ 	.word	0xffffffff


	//   ....[9]....
        /*7860*/ 	.word	0xffffffff


	//   ....[10]....
        /*7864*/ 	.word	0xffffffff


	//   ....[11]....
        /*7868*/ 	.word	0xffffffff


	//   ....[12]....
        /*786c*/ 	.word	0xffffffff


	//   ....[13]....
        /*7870*/ 	.word	0xffffffff


	//   ....[14]....
        /*7874*/ 	.word	0xffffffff


	//   ....[15]....
        /*7878*/ 	.word	0xffffffff


	//   ....[16]....
        /*787c*/ 	.word	0xffffffff


	//   ....[17]....
        /*7880*/ 	.word	0xffffffff


	//   ....[18]....
        /*7884*/ 	.word	0xffffffff


	//   ....[19]....
        /*7888*/ 	.word	0xffffffff


	//   ....[20]....
        /*788c*/ 	.word	0xffffffff


	//   ....[21]....
        /*7890*/ 	.word	0xffffffff


	//   ....[22]....
        /*7894*/ 	.word	0xffffffff


	//   ....[23]....
        /*7898*/ 	.word	0xffffffff


	//   ....[24]....
        /*789c*/ 	.word	0xffffffff


	//   ....[25]....
        /*78a0*/ 	.word	0xffffffff


	//   ....[26]....
        /*78a4*/ 	.word	0xffffffff


	//   ....[27]....
        /*78a8*/ 	.word	0xffffffff


	//   ....[28]....
        /*78ac*/ 	.word	0xffffffff


	//   ....[29]....
        /*78b0*/ 	.word	0xffffffff


	//   ....[30]....
        /*78b4*/ 	.word	0xffffffff


	//   ....[31]....
        /*78b8*/ 	.word	0xffffffff


	//   ....[32]....
        /*78bc*/ 	.word	0xffffffff


	//   ....[33]....
        /*78c0*/ 	.word	0xffffffff


	//   ....[34]....
        /*78c4*/ 	.word	0xffffffff


	//   ....[35]....
        /*78c8*/ 	.word	0xffffffff


	//   ....[36]....
        /*78cc*/ 	.word	0xffffffff


	//   ....[37]....
        /*78d0*/ 	.word	0xffffffff


	//   ....[38]....
        /*78d4*/ 	.word	0xffffffff


	//   ....[39]....
        /*78d8*/ 	.word	0xffffffff


	//   ....[40]....
        /*78dc*/ 	.word	0xffffffff


	//   ....[41]....
        /*78e0*/ 	.word	0xffffffff


	//   ....[42]....
        /*78e4*/ 	.word	0xffffffff


	//   ....[43]....
        /*78e8*/ 	.word	0xffffffff


	//   ....[44]....
        /*78ec*/ 	.word	0xffffffff


	//   ....[45]....
        /*78f0*/ 	.word	0xffffffff


	//   ....[46]....
        /*78f4*/ 	.word	0xffffffff


	//   ....[47]....
        /*78f8*/ 	.word	0xffffffff


	//   ....[48]....
        /*78fc*/ 	.word	0xffffffff


	//   ....[49]....
        /*7900*/ 	.word	0xffffffff


	//   ....[50]....
        /*7904*/ 	.word	0xffffffff


	//   ....[51]....
        /*7908*/ 	.word	0xffffffff


	//   ....[52]....
        /*790c*/ 	.word	0xffffffff


	//   ....[53]....
        /*7910*/ 	.word	0xffffffff


	//   ....[54]....
        /*7914*/ 	.word	0xffffffff


	//   ....[55]....
        /*7918*/ 	.word	0xffffffff


	//   ....[56]....
        /*791c*/ 	.word	0xffffffff


	//   ....[57]....
        /*7920*/ 	.word	0xffffffff


	//   ....[58]....
        /*7924*/ 	.word	0xffffffff


	//   ....[59]....
        /*7928*/ 	.word	0xffffffff


	//   ....[60]....
        /*792c*/ 	.word	0xffffffff


	//   ....[61]....
        /*7930*/ 	.word	0xffffffff


	//   ....[62]....
        /*7934*/ 	.word	0xffffffff


	//   ....[63]....
        /*7938*/ 	.word	0xffffffff


	//   ....[64]....
        /*793c*/ 	.word	0xffffffff


	//   ....[65]....
        /*7940*/ 	.word	0xffffffff


	//   ....[66]....
        /*7944*/ 	.word	0xffffffff


	//   ....[67]....
        /*7948*/ 	.word	0xffffffff


	//   ....[68]....
        /*794c*/ 	.word	0xffffffff


	//   ....[69]....
        /*7950*/ 	.word	0xffffffff


	//   ....[70]....
        /*7954*/ 	.word	0xffffffff


	//   ....[71]....
        /*7958*/ 	.word	0xffffffff


	//   ....[72]....
        /*795c*/ 	.word	0xffffffff


	//   ....[73]....
        /*7960*/ 	.word	0xffffffff


	//   ....[74]....
        /*7964*/ 	.word	0xffffffff


	//   ....[75]....
        /*7968*/ 	.word	0xffffffff


	//   ....[76]....
        /*796c*/ 	.word	0xffffffff


	//   ....[77]....
        /*7970*/ 	.word	0xffffffff


	//   ....[78]....
        /*7974*/ 	.word	0xffffffff


	//   ....[79]....
        /*7978*/ 	.word	0xffffffff


	//   ....[80]....
        /*797c*/ 	.word	0xffffffff


	//   ....[81]....
        /*7980*/ 	.word	0xffffffff


	//   ....[82]....
        /*7984*/ 	.word	0xffffffff


	//   ....[83]....
        /*7988*/ 	.word	0xffffffff


	//   ....[84]....
        /*798c*/ 	.word	0xffffffff


	//   ....[85]....
        /*7990*/ 	.word	0xffffffff


	//   ....[86]....
        /*7994*/ 	.word	0xffffffff


	//   ....[87]....
        /*7998*/ 	.word	0xffffffff


	//   ....[88]....
        /*799c*/ 	.word	0xffffffff


	//   ....[89]....
        /*79a0*/ 	.word	0xffffffff


	//   ....[90]....
        /*79a4*/ 	.word	0xffffffff


	//   ....[91]....
        /*79a8*/ 	.word	0xffffffff


	//   ....[92]....
        /*79ac*/ 	.word	0xffffffff


	//   ....[93]....
        /*79b0*/ 	.word	0xffffffff


	//   ....[94]....
        /*79b4*/ 	.word	0xffffffff


	//   ....[95]....
        /*79b8*/ 	.word	0xffffffff


	//   ....[96]....
        /*79bc*/ 	.word	0xffffffff


	//   ....[97]....
        /*79c0*/ 	.word	0xffffffff


	//   ....[98]....
        /*79c4*/ 	.word	0xffffffff


	//   ....[99]....
        /*79c8*/ 	.word	0xffffffff


	//   ....[100]....
        /*79cc*/ 	.word	0xffffffff


	//   ....[101]....
        /*79d0*/ 	.word	0xffffffff


	//   ....[102]....
        /*79d4*/ 	.word	0xffffffff


	//   ....[103]....
        /*79d8*/ 	.word	0xffffffff


	//   ....[104]....
        /*79dc*/ 	.word	0xffffffff


	//   ....[105]....
        /*79e0*/ 	.word	0xffffffff


	//   ....[106]....
        /*79e4*/ 	.word	0xffffffff


	//   ....[107]....
        /*79e8*/ 	.word	0xffffffff


	//   ....[108]....
        /*79ec*/ 	.word	0xffffffff


	//   ....[109]....
        /*79f0*/ 	.word	0xffffffff


	//   ....[110]....
        /*79f4*/ 	.word	0xffffffff


	//   ....[111]....
        /*79f8*/ 	.word	0xffffffff


	//   ....[112]....
        /*79fc*/ 	.word	0xffffffff


	//   ....[113]....
        /*7a00*/ 	.word	0xffffffff


	//   ....[114]....
        /*7a04*/ 	.word	0xffffffff


	//   ....[115]....
        /*7a08*/ 	.word	0xffffffff


	//   ....[116]....
        /*7a0c*/ 	.word	0xffffffff


	//   ....[117]....
        /*7a10*/ 	.word	0xffffffff


	//   ....[118]....
        /*7a14*/ 	.word	0xffffffff


	//   ....[119]....
        /*7a18*/ 	.word	0xffffffff


	//   ....[120]....
        /*7a1c*/ 	.word	0xffffffff


	//   ....[121]....
        /*7a20*/ 	.word	0xffffffff


	//   ....[122]....
        /*7a24*/ 	.word	0xffffffff


	//   ....[123]....
        /*7a28*/ 	.word	0xffffffff


	//   ....[124]....
        /*7a2c*/ 	.word	0xffffffff


	//   ....[125]....
        /*7a30*/ 	.word	0xffffffff


	//   ....[126]....
        /*7a34*/ 	.word	0xffffffff


	//   ....[127]....
        /*7a38*/ 	.word	0xffffffff


	//   ....[128]....
        /*7a3c*/ 	.word	0xffffffff


	//   ....[129]....
        /*7a40*/ 	.word	0xffffffff


	//   ....[130]....
        /*7a44*/ 	.word	0xffffffff


	//   ....[131]....
        /*7a48*/ 	.word	0xffffffff


	//   ....[132]....
        /*7a4c*/ 	.word	0xffffffff


	//   ....[133]....
        /*7a50*/ 	.word	0xffffffff


	//   ....[134]....
        /*7a54*/ 	.word	0xffffffff


	//   ....[135]....
        /*7a58*/ 	.word	0xffffffff


	//   ....[136]....
        /*7a5c*/ 	.word	0xffffffff


	//   ....[137]....
        /*7a60*/ 	.word	0xffffffff


	//   ....[138]....
        /*7a64*/ 	.word	0xffffffff


	//   ....[139]....
        /*7a68*/ 	.word	0xffffffff


	//   ....[140]....
        /*7a6c*/ 	.word	0xffffffff


	//   ....[141]....
        /*7a70*/ 	.word	0xffffffff


	//   ....[142]....
        /*7a74*/ 	.word	0xffffffff


	//   ....[143]....
        /*7a78*/ 	.word	0xffffffff


	//   ....[144]....
        /*7a7c*/ 	.word	0xffffffff


	//   ....[145]....
        /*7a80*/ 	.word	0xffffffff


	//   ....[146]....
        /*7a84*/ 	.word	0xffffffff


	//   ....[147]....
        /*7a88*/ 	.word	0xffffffff


	//   ....[148]....
        /*7a8c*/ 	.word	0xffffffff


	//   ....[149]....
        /*7a90*/ 	.word	0xffffffff


	//   ....[150]....
        /*7a94*/ 	.word	0xffffffff


	//   ....[151]....
        /*7a98*/ 	.word	0xffffffff


	//   ....[152]....
        /*7a9c*/ 	.word	0xffffffff


	//   ....[153]....
        /*7aa0*/ 	.word	0xffffffff


	//   ....[154]....
        /*7aa4*/ 	.word	0xffffffff


	//   ....[155]....
        /*7aa8*/ 	.word	0xffffffff


	//   ....[156]....
        /*7aac*/ 	.word	0xffffffff


	//   ....[157]....
        /*7ab0*/ 	.word	0xffffffff


	//   ....[158]....
        /*7ab4*/ 	.word	0xffffffff


	//   ....[159]....
        /*7ab8*/ 	.word	0xffffffff


	//   ....[160]....
        /*7abc*/ 	.word	0xffffffff


	//   ....[161]....
        /*7ac0*/ 	.word	0xffffffff


	//   ....[162]....
        /*7ac4*/ 	.word	0xffffffff


	//   ....[163]....
        /*7ac8*/ 	.word	0xffffffff


	//   ....[164]....
        /*7acc*/ 	.word	0xffffffff


	//   ....[165]....
        /*7ad0*/ 	.word	0xffffffff


	//   ....[166]....
        /*7ad4*/ 	.word	0xffffffff


	//   ....[167]....
        /*7ad8*/ 	.word	0xffffffff


	//   ....[168]....
        /*7adc*/ 	.word	0xffffffff


	//   ....[169]....
        /*7ae0*/ 	.word	0xffffffff


	//   ....[170]....
        /*7ae4*/ 	.word	0xffffffff


	//   ....[171]....
        /*7ae8*/ 	.word	0xffffffff


	//   ....[172]....
        /*7aec*/ 	.word	0xffffffff


	//   ....[173]....
        /*7af0*/ 	.word	0xffffffff


	//   ....[174]....
        /*7af4*/ 	.word	0xffffffff


	//   ....[175]....
        /*7af8*/ 	.word	0xffffffff


	//   ....[176]....
        /*7afc*/ 	.word	0xffffffff


	//   ....[177]....
        /*7b00*/ 	.word	0xffffffff


	//   ....[178]....
        /*7b04*/ 	.word	0xffffffff


	//   ....[179]....
        /*7b08*/ 	.word	0xffffffff


	//   ....[180]....
        /*7b0c*/ 	.word	0xffffffff


	//   ....[181]....
        /*7b10*/ 	.word	0xffffffff


	//   ....[182]....
        /*7b14*/ 	.word	0xffffffff


	//   ....[183]....
        /*7b18*/ 	.word	0xffffffff


	//   ....[184]....
        /*7b1c*/ 	.word	0xffffffff


	//   ....[185]....
        /*7b20*/ 	.word	0xffffffff


	//   ....[186]....
        /*7b24*/ 	.word	0xffffffff


	//   ....[187]....
        /*7b28*/ 	.word	0xffffffff


	//   ....[188]....
        /*7b2c*/ 	.word	0xffffffff


	//   ....[189]....
        /*7b30*/ 	.word	0xffffffff


	//   ....[190]....
        /*7b34*/ 	.word	0xffffffff


	//   ....[191]....
        /*7b38*/ 	.word	0xffffffff


	//   ....[192]....
        /*7b3c*/ 	.word	0xffffffff


	//   ....[193]....
        /*7b40*/ 	.word	0xffffffff


	//   ....[194]....
        /*7b44*/ 	.word	0xffffffff


	//   ....[195]....
        /*7b48*/ 	.word	0xffffffff


	//   ....[196]....
        /*7b4c*/ 	.word	0xffffffff


	//   ....[197]....
        /*7b50*/ 	.word	0xffffffff


	//   ....[198]....
        /*7b54*/ 	.word	0xffffffff


	//   ....[199]....
        /*7b58*/ 	.word	0xffffffff


	//   ....[200]....
        /*7b5c*/ 	.word	0xffffffff


	//   ....[201]....
        /*7b60*/ 	.word	0xffffffff


	//   ....[202]....
        /*7b64*/ 	.word	0xffffffff


	//   ....[203]....
        /*7b68*/ 	.word	0xffffffff


	//   ....[204]....
        /*7b6c*/ 	.word	0xffffffff


	//   ....[205]....
        /*7b70*/ 	.word	0xffffffff


	//   ....[206]....
        /*7b74*/ 	.word	0xffffffff


	//   ....[207]....
        /*7b78*/ 	.word	0xffffffff


	//   ....[208]....
        /*7b7c*/ 	.word	0xffffffff


	//   ....[209]....
        /*7b80*/ 	.word	0xffffffff


	//   ....[210]....
        /*7b84*/ 	.word	0xffffffff


	//   ....[211]....
        /*7b88*/ 	.word	0xffffffff


	//   ....[212]....
        /*7b8c*/ 	.word	0xffffffff


	//   ....[213]....
        /*7b90*/ 	.word	0xffffffff


	//   ....[214]....
        /*7b94*/ 	.word	0xffffffff


	//   ....[215]....
        /*7b98*/ 	.word	0xffffffff


	//   ....[216]....
        /*7b9c*/ 	.word	0xffffffff


	//   ....[217]....
        /*7ba0*/ 	.word	0xffffffff


	//   ....[218]....
        /*7ba4*/ 	.word	0xffffffff


	//   ....[219]....
        /*7ba8*/ 	.word	0xffffffff


	//   ....[220]....
        /*7bac*/ 	.word	0xffffffff


	//   ....[221]....
        /*7bb0*/ 	.word	0xffffffff


	//   ....[222]....
        /*7bb4*/ 	.word	0xffffffff


	//   ....[223]....
        /*7bb8*/ 	.word	0xffffffff


	//   ....[224]....
        /*7bbc*/ 	.word	0xffffffff


	//   ....[225]....
        /*7bc0*/ 	.word	0xffffffff


	//   ....[226]....
        /*7bc4*/ 	.word	0xffffffff


	//   ....[227]....
        /*7bc8*/ 	.word	0xffffffff


	//   ....[228]....
        /*7bcc*/ 	.word	0xffffffff


	//   ....[229]....
        /*7bd0*/ 	.word	0xffffffff


	//   ....[230]....
        /*7bd4*/ 	.word	0xffffffff


	//   ....[231]....
        /*7bd8*/ 	.word	0xffffffff


	//   ....[232]....
        /*7bdc*/ 	.word	0xffffffff


	//   ....[233]....
        /*7be0*/ 	.word	0xffffffff


	//   ....[234]....
        /*7be4*/ 	.word	0xffffffff


	//   ....[235]....
        /*7be8*/ 	.word	0xffffffff


	//   ....[236]....
        /*7bec*/ 	.word	0xffffffff


	//   ....[237]....
        /*7bf0*/ 	.word	0xffffffff


	//   ....[238]....
        /*7bf4*/ 	.word	0xffffffff


	//   ....[239]....
        /*7bf8*/ 	.word	0xffffffff


	//   ....[240]....
        /*7bfc*/ 	.word	0xffffffff


	//   ....[241]....
        /*7c00*/ 	.word	0xffffffff


	//   ....[242]....
        /*7c04*/ 	.word	0xffffffff


	//   ....[243]....
        /*7c08*/ 	.word	0xffffffff


	//   ....[244]....
        /*7c0c*/ 	.word	0xffffffff


	//   ....[245]....
        /*7c10*/ 	.word	0xffffffff


	//   ....[246]....
        /*7c14*/ 	.word	0xffffffff


	//   ....[247]....
        /*7c18*/ 	.word	0xffffffff


	//   ....[248]....
        /*7c1c*/ 	.word	0xffffffff


	//   ....[249]....
        /*7c20*/ 	.word	0xffffffff


	//   ....[250]....
        /*7c24*/ 	.word	0xffffffff


	//   ....[251]....
        /*7c28*/ 	.word	0xffffffff


	//   ....[252]....
        /*7c2c*/ 	.word	0xffffffff


	//   ....[253]....
        /*7c30*/ 	.word	0xffffffff


	//   ....[254]....
        /*7c34*/ 	.word	0xffffffff


	//   ....[255]....
        /*7c38*/ 	.word	0xffffffff


	//   ....[0]....
        /*7c3c*/ 	.word	0xffffffff


	//   ....[1]....
        /*7c40*/ 	.word	0xffffffff


	//   ....[2]....
        /*7c44*/ 	.word	0xffffffff


	//   ....[3]....
        /*7c48*/ 	.word	0xffffffff


	//   ....[4]....
        /*7c4c*/ 	.word	0xffffffff


	//   ....[5]....
        /*7c50*/ 	.word	0xffffffff


	//   ....[6]....
        /*7c54*/ 	.word	0xffffffff


	//   ....[7]....
        /*7c58*/ 	.word	0xffffffff


	//   ....[8]....
        /*7c5c*/ 	.word	0xffffffff


	//   ....[9]....
        /*7c60*/ 	.word	0xffffffff


	//   ....[10]....
        /*7c64*/ 	.word	0xffffffff


	//   ....[11]....
        /*7c68*/ 	.word	0xffffffff


	//   ....[12]....
        /*7c6c*/ 	.word	0xffffffff


	//   ....[13]....
        /*7c70*/ 	.word	0xffffffff


	//   ....[14]....
        /*7c74*/ 	.word	0xffffffff


	//   ....[15]....
        /*7c78*/ 	.word	0xffffffff


	//   ....[16]....
        /*7c7c*/ 	.word	0xffffffff


	//   ....[17]....
        /*7c80*/ 	.word	0xffffffff


	//   ....[18]....
        /*7c84*/ 	.word	0xffffffff


	//   ....[19]....
        /*7c88*/ 	.word	0xffffffff


	//   ....[20]....
        /*7c8c*/ 	.word	0xffffffff


	//   ....[21]....
        /*7c90*/ 	.word	0xffffffff


	//   ....[22]....
        /*7c94*/ 	.word	0xffffffff


	//   ....[23]....
        /*7c98*/ 	.word	0xffffffff


	//   ....[24]....
        /*7c9c*/ 	.word	0xffffffff


	//   ....[25]....
        /*7ca0*/ 	.word	0xffffffff


	//   ....[26]....
        /*7ca4*/ 	.word	0xffffffff


	//   ....[27]....
        /*7ca8*/ 	.word	0xffffffff


	//   ....[28]....
        /*7cac*/ 	.word	0xffffffff


	//   ....[29]....
        /*7cb0*/ 	.word	0xffffffff


	//   ....[30]....
        /*7cb4*/ 	.word	0xffffffff


	//   ....[31]....
        /*7cb8*/ 	.word	0xffffffff


	//   ....[32]....
        /*7cbc*/ 	.word	0xffffffff


	//   ....[33]....
        /*7cc0*/ 	.word	0xffffffff


	//   ....[34]....
        /*7cc4*/ 	.word	0xffffffff


	//   ....[35]....
        /*7cc8*/ 	.word	0xffffffff


	//   ....[36]....
        /*7ccc*/ 	.word	0xffffffff


	//   ....[37]....
        /*7cd0*/ 	.word	0xffffffff


	//   ....[38]....
        /*7cd4*/ 	.word	0xffffffff


	//   ....[39]....
        /*7cd8*/ 	.word	0xffffffff


	//   ....[40]....
        /*7cdc*/ 	.word	0xffffffff


	//   ....[41]....
        /*7ce0*/ 	.word	0xffffffff


	//   ....[42]....
        /*7ce4*/ 	.word	0xffffffff


	//   ....[43]....
        /*7ce8*/ 	.word	0xffffffff


	//   ....[44]....
        /*7cec*/ 	.word	0xffffffff


	//   ....[45]....
        /*7cf0*/ 	.word	0xffffffff


	//   ....[46]....
        /*7cf4*/ 	.word	0xffffffff


	//   ....[47]....
        /*7cf8*/ 	.word	0xffffffff


	//   ....[48]....
        /*7cfc*/ 	.word	0xffffffff


	//   ....[49]....
        /*7d00*/ 	.word	0xffffffff


	//   ....[50]....
        /*7d04*/ 	.word	0xffffffff


	//   ....[51]....
        /*7d08*/ 	.word	0xffffffff


	//   ....[52]....
        /*7d0c*/ 	.word	0xffffffff


	//   ....[53]....
        /*7d10*/ 	.word	0xffffffff


	//   ....[54]....
        /*7d14*/ 	.word	0xffffffff


	//   ....[55]....
        /*7d18*/ 	.word	0xffffffff


	//   ....[56]....
        /*7d1c*/ 	.word	0xffffffff


	//   ....[57]....
        /*7d20*/ 	.word	0xffffffff


	//   ....[58]....
        /*7d24*/ 	.word	0xffffffff


	//   ....[59]....
        /*7d28*/ 	.word	0xffffffff


	//   ....[60]....
        /*7d2c*/ 	.word	0xffffffff


	//   ....[61]....
        /*7d30*/ 	.word	0xffffffff


	//   ....[62]....
        /*7d34*/ 	.word	0xffffffff


	//   ....[63]....
        /*7d38*/ 	.word	0xffffffff


	//   ....[64]....
        /*7d3c*/ 	.word	0xffffffff


	//   ....[65]....
        /*7d40*/ 	.word	0xffffffff


	//   ....[66]....
        /*7d44*/ 	.word	0xffffffff


	//   ....[67]....
        /*7d48*/ 	.word	0xffffffff


	//   ....[68]....
        /*7d4c*/ 	.word	0xffffffff


	//   ....[69]....
        /*7d50*/ 	.word	0xffffffff


	//   ....[70]....
        /*7d54*/ 	.word	0xffffffff


	//   ....[71]....
        /*7d58*/ 	.word	0xffffffff


	//   ....[72]....
        /*7d5c*/ 	.word	0xffffffff


	//   ....[73]....
        /*7d60*/ 	.word	0xffffffff


	//   ....[74]....
        /*7d64*/ 	.word	0xffffffff


	//   ....[75]....
        /*7d68*/ 	.word	0xffffffff


	//   ....[76]....
        /*7d6c*/ 	.word	0xffffffff


	//   ....[77]....
        /*7d70*/ 	.word	0xffffffff


	//   ....[78]....
        /*7d74*/ 	.word	0xffffffff


	//   ....[79]....
        /*7d78*/ 	.word	0xffffffff


	//   ....[80]....
        /*7d7c*/ 	.word	0xffffffff


	//   ....[81]....
        /*7d80*/ 	.word	0xffffffff


	//   ....[82]....
        /*7d84*/ 	.word	0xffffffff


	//   ....[83]....
        /*7d88*/ 	.word	0xffffffff


	//   ....[84]....
        /*7d8c*/ 	.word	0xffffffff


	//   ....[85]....
        /*7d90*/ 	.word	0xffffffff


	//   ....[86]....
        /*7d94*/ 	.word	0xffffffff


	//   ....[87]....
        /*7d98*/ 	.word	0xffffffff


	//   ....[88]....
        /*7d9c*/ 	.word	0xffffffff


	//   ....[89]....
        /*7da0*/ 	.word	0xffffffff


	//   ....[90]....
        /*7da4*/ 	.word	0xffffffff


	//   ....[91]....
        /*7da8*/ 	.word	0xffffffff


	//   ....[92]....
        /*7dac*/ 	.word	0xffffffff


	//   ....[93]....
        /*7db0*/ 	.word	0xffffffff


	//   ....[94]....
        /*7db4*/ 	.word	0xffffffff


	//   ....[95]....
        /*7db8*/ 	.word	0xffffffff


	//   ....[96]....
        /*7dbc*/ 	.word	0xffffffff


	//   ....[97]....
        /*7dc0*/ 	.word	0xffffffff


	//   ....[98]....
        /*7dc4*/ 	.word	0xffffffff


	//   ....[99]....
        /*7dc8*/ 	.word	0xffffffff


	//   ....[100]....
        /*7dcc*/ 	.word	0xffffffff


	//   ....[101]....
        /*7dd0*/ 	.word	0xffffffff


	//   ....[102]....
        /*7dd4*/ 	.word	0xffffffff


	//   ....[103]....
        /*7dd8*/ 	.word	0xffffffff


	//   ....[104]....
        /*7ddc*/ 	.word	0xffffffff


	//   ....[105]....
        /*7de0*/ 	.word	0xffffffff


	//   ....[106]....
        /*7de4*/ 	.word	0xffffffff


	//   ....[107]....
        /*7de8*/ 	.word	0xffffffff


	//   ....[108]....
        /*7dec*/ 	.word	0xffffffff


	//   ....[109]....
        /*7df0*/ 	.word	0xffffffff


	//   ....[110]....
        /*7df4*/ 	.word	0xffffffff


	//   ....[111]....
        /*7df8*/ 	.word	0xffffffff


	//   ....[112]....
        /*7dfc*/ 	.word	0xffffffff


	//   ....[113]....
        /*7e00*/ 	.word	0xffffffff


	//   ....[114]....
        /*7e04*/ 	.word	0xffffffff


	//   ....[115]....
        /*7e08*/ 	.word	0xffffffff


	//   ....[116]....
        /*7e0c*/ 	.word	0xffffffff


	//   ....[117]....
        /*7e10*/ 	.word	0xffffffff


	//   ....[118]....
        /*7e14*/ 	.word	0xffffffff


	//   ....[119]....
        /*7e18*/ 	.word	0xffffffff


	//   ....[120]....
        /*7e1c*/ 	.word	0xffffffff


	//   ....[121]....
        /*7e20*/ 	.word	0xffffffff


	//   ....[122]....
        /*7e24*/ 	.word	0xffffffff


	//   ....[123]....
        /*7e28*/ 	.word	0xffffffff


	//   ....[124]....
        /*7e2c*/ 	.word	0xffffffff


	//   ....[125]....
        /*7e30*/ 	.word	0xffffffff


	//   ....[126]....
        /*7e34*/ 	.word	0xffffffff


	//   ....[127]....
        /*7e38*/ 	.word	0xffffffff


	//   ....[128]....
        /*7e3c*/ 	.word	0xffffffff


	//   ....[129]....
        /*7e40*/ 	.word	0xffffffff


	//   ....[130]....
        /*7e44*/ 	.word	0xffffffff


	//   ....[131]....
        /*7e48*/ 	.word	0xffffffff


	//   ....[132]....
        /*7e4c*/ 	.word	0xffffffff


	//   ....[133]....
        /*7e50*/ 	.word	0xffffffff


	//   ....[134]....
        /*7e54*/ 	.word	0xffffffff


	//   ....[135]....
        /*7e58*/ 	.word	0xffffffff


	//   ....[136]....
        /*7e5c*/ 	.word	0xffffffff


	//   ....[137]....
        /*7e60*/ 	.word	0xffffffff


	//   ....[138]....
        /*7e64*/ 	.word	0xffffffff


	//   ....[139]....
        /*7e68*/ 	.word	0xffffffff


	//   ....[140]....
        /*7e6c*/ 	.word	0xffffffff


	//   ....[141]....
        /*7e70*/ 	.word	0xffffffff


	//   ....[142]....
        /*7e74*/ 	.word	0xffffffff


	//   ....[143]....
        /*7e78*/ 	.word	0xffffffff


	//   ....[144]....
        /*7e7c*/ 	.word	0xffffffff


	//   ....[145]....
        /*7e80*/ 	.word	0xffffffff


	//   ....[146]....
        /*7e84*/ 	.word	0xffffffff


	//   ....[147]....
        /*7e88*/ 	.word	0xffffffff


	//   ....[148]....
        /*7e8c*/ 	.word	0xffffffff


	//   ....[149]....
        /*7e90*/ 	.word	0xffffffff


	//   ....[150]....
        /*7e94*/ 	.word	0xffffffff


	//   ....[151]....
        /*7e98*/ 	.word	0xffffffff


	//   ....[152]....
        /*7e9c*/ 	.word	0xffffffff


	//   ....[153]....
        /*7ea0*/ 	.word	0xffffffff


	//   ....[154]....
        /*7ea4*/ 	.word	0xffffffff


	//   ....[155]....
        /*7ea8*/ 	.word	0xffffffff


	//   ....[156]....
        /*7eac*/ 	.word	0xffffffff


	//   ....[157]....
        /*7eb0*/ 	.word	0xffffffff


	//   ....[158]....
        /*7eb4*/ 	.word	0xffffffff


	//   ....[159]....
        /*7eb8*/ 	.word	0xffffffff


	//   ....[160]....
        /*7ebc*/ 	.word	0xffffffff


	//   ....[161]....
        /*7ec0*/ 	.word	0xffffffff


	//   ....[162]....
        /*7ec4*/ 	.word	0xffffffff


	//   ....[163]....
        /*7ec8*/ 	.word	0xffffffff


	//   ....[164]....
        /*7ecc*/ 	.word	0xffffffff


	//   ....[165]....
        /*7ed0*/ 	.word	0xffffffff


	//   ....[166]....
        /*7ed4*/ 	.word	0xffffffff


	//   ....[167]....
        /*7ed8*/ 	.word	0xffffffff


	//   ....[168]....
        /*7edc*/ 	.word	0xffffffff


	//   ....[169]....
        /*7ee0*/ 	.word	0xffffffff


	//   ....[170]....
        /*7ee4*/ 	.word	0xffffffff


	//   ....[171]....
        /*7ee8*/ 	.word	0xffffffff


	//   ....[172]....
        /*7eec*/ 	.word	0xffffffff


	//   ....[173]....
        /*7ef0*/ 	.word	0xffffffff


	//   ....[174]....
        /*7ef4*/ 	.word	0xffffffff


	//   ....[175]....
        /*7ef8*/ 	.word	0xffffffff


	//   ....[176]....
        /*7efc*/ 	.word	0xffffffff


	//   ....[177]....
        /*7f00*/ 	.word	0xffffffff


	//   ....[178]....
        /*7f04*/ 	.word	0xffffffff


	//   ....[179]....
        /*7f08*/ 	.word	0xffffffff


	//   ....[180]....
        /*7f0c*/ 	.word	0xffffffff


	//   ....[181]....
        /*7f10*/ 	.word	0xffffffff


	//   ....[182]....
        /*7f14*/ 	.word	0xffffffff


	//   ....[183]....
        /*7f18*/ 	.word	0xffffffff


	//   ....[184]....
        /*7f1c*/ 	.word	0xffffffff


	//   ....[185]....
        /*7f20*/ 	.word	0xffffffff


	//   ....[186]....
        /*7f24*/ 	.word	0xffffffff


	//   ....[187]....
        /*7f28*/ 	.word	0xffffffff


	//   ....[188]....
        /*7f2c*/ 	.word	0xffffffff


	//   ....[189]....
        /*7f30*/ 	.word	0xffffffff


	//   ....[190]....
        /*7f34*/ 	.word	0xffffffff


	//   ....[191]....
        /*7f38*/ 	.word	0xffffffff


	//   ....[192]....
        /*7f3c*/ 	.word	0xffffffff


	//   ....[193]....
        /*7f40*/ 	.word	0xffffffff


	//   ....[194]....
        /*7f44*/ 	.word	0xffffffff


	//   ....[195]....
        /*7f48*/ 	.word	0xffffffff


	//   ....[196]....
        /*7f4c*/ 	.word	0xffffffff


	//   ....[197]....
        /*7f50*/ 	.word	0xffffffff


	//   ....[198]....
        /*7f54*/ 	.word	0xffffffff


	//   ....[199]....
        /*7f58*/ 	.word	0xffffffff


	//   ....[200]....
        /*7f5c*/ 	.word	0xffffffff


	//   ....[201]....
        /*7f60*/ 	.word	0xffffffff


	//   ....[202]....
        /*7f64*/ 	.word	0xffffffff


	//   ....[203]....
        /*7f68*/ 	.word	0xffffffff


	//   ....[204]....
        /*7f6c*/ 	.word	0xffffffff


	//   ....[205]....
        /*7f70*/ 	.word	0xffffffff


	//   ....[206]....
        /*7f74*/ 	.word	0xffffffff


	//   ....[207]....
        /*7f78*/ 	.word	0xffffffff


	//   ....[208]....
        /*7f7c*/ 	.word	0xffffffff


	//   ....[209]....
        /*7f80*/ 	.word	0xffffffff


	//   ....[210]....
        /*7f84*/ 	.word	0xffffffff


	//   ....[211]....
        /*7f88*/ 	.word	0xffffffff


	//   ....[212]....
        /*7f8c*/ 	.word	0xffffffff


	//   ....[213]....
        /*7f90*/ 	.word	0xffffffff


	//   ....[214]....
        /*7f94*/ 	.word	0xffffffff


	//   ....[215]....
        /*7f98*/ 	.word	0xffffffff


	//   ....[216]....
        /*7f9c*/ 	.word	0xffffffff


	//   ....[217]....
        /*7fa0*/ 	.word	0xffffffff


	//   ....[218]....
        /*7fa4*/ 	.word	0xffffffff


	//   ....[219]....
        /*7fa8*/ 	.word	0xffffffff


	//   ....[220]....
        /*7fac*/ 	.word	0xffffffff


	//   ....[221]....
        /*7fb0*/ 	.word	0xffffffff


	//   ....[222]....
        /*7fb4*/ 	.word	0xffffffff


	//   ....[223]....
        /*7fb8*/ 	.word	0xffffffff


	//   ....[224]....
        /*7fbc*/ 	.word	0xffffffff


	//   ....[225]....
        /*7fc0*/ 	.word	0xffffffff


	//   ....[226]....
        /*7fc4*/ 	.word	0xffffffff


	//   ....[227]....
        /*7fc8*/ 	.word	0xffffffff


	//   ....[228]....
        /*7fcc*/ 	.word	0xffffffff


	//   ....[229]....
        /*7fd0*/ 	.word	0xffffffff


	//   ....[230]....
        /*7fd4*/ 	.word	0xffffffff


	//   ....[231]....
        /*7fd8*/ 	.word	0xffffffff


	//   ....[232]....
        /*7fdc*/ 	.word	0xffffffff


	//   ....[233]....
        /*7fe0*/ 	.word	0xffffffff


	//   ....[234]....
        /*7fe4*/ 	.word	0xffffffff


	//   ....[235]....
        /*7fe8*/ 	.word	0xffffffff


	//   ....[236]....
        /*7fec*/ 	.word	0xffffffff


	//   ....[237]....
        /*7ff0*/ 	.word	0xffffffff


	//   ....[238]....
        /*7ff4*/ 	.word	0xffffffff


	//   ....[239]....
        /*7ff8*/ 	.word	0xffffffff


	//   ....[240]....
        /*7ffc*/ 	.word	0xffffffff


	//   ....[241]....
        /*8000*/ 	.word	0xffffffff


	//   ....[242]....
        /*8004*/ 	.word	0xffffffff


	//   ....[243]....
        /*8008*/ 	.word	0xffffffff


	//   ....[244]....
        /*800c*/ 	.word	0xffffffff


	//   ....[245]....
        /*8010*/ 	.word	0xffffffff


	//   ....[246]....
        /*8014*/ 	.word	0xffffffff


	//   ....[247]....
        /*8018*/ 	.word	0xffffffff


	//   ....[248]....
        /*801c*/ 	.word	0xffffffff


	//   ....[249]....
        /*8020*/ 	.word	0xffffffff


	//   ....[250]....
        /*8024*/ 	.word	0xffffffff


	//   ....[251]....
        /*8028*/ 	.word	0xffffffff


	//   ....[252]....
        /*802c*/ 	.word	0xffffffff


	//   ....[253]....
        /*8030*/ 	.word	0xffffffff


	//   ....[254]....
        /*8034*/ 	.word	0xffffffff


	//   ....[255]....
        /*8038*/ 	.word	0xffffffff


	//----- nvinfo : EIATTR_COOP_GROUP_INSTR_OFFSETS
	.align		4
.L_161:
        /*803c*/ 	.byte	0x04, 0x28
        /*803e*/ 	.short	(.L_163 - .L_162)


	//   ....[0]....
.L_162:
        /*8040*/ 	.word	0x00000020


	//   ....[1]....
        /*8044*/ 	.word	0x00000030


	//   ....[2]....
        /*8048*/ 	.word	0x00000040


	//   ....[3]....
        /*804c*/ 	.word	0x00000060


	//   ....[4]....
        /*8050*/ 	.word	0x000000c0


	//   ....[5]....
        /*8054*/ 	.word	0x000000e0


	//   ....[6]....
        /*8058*/ 	.word	0x000000f0


	//   ....[7]....
        /*805c*/ 	.word	0x00000100


	//   ....[8]....
        /*8060*/ 	.word	0x00000110


	//   ....[9]....
        /*8064*/ 	.word	0x00000140


	//   ....[10]....
        /*8068*/ 	.word	0x00000150


	//   ....[11]....
        /*806c*/ 	.word	0x00000160


	//   ....[12]....
        /*8070*/ 	.word	0x00000170


	//   ....[13]....
        /*8074*/ 	.word	0x000001a0


	//   ....[14]....
        /*8078*/ 	.word	0x000001b0


	//   ....[15]....
        /*807c*/ 	.word	0x000001c0


	//   ....[16]....
        /*8080*/ 	.word	0x000001d0


	//   ....[17]....
        /*8084*/ 	.word	0x00000200


	//   ....[18]....
        /*8088*/ 	.word	0x00000210


	//   ....[19]....
        /*808c*/ 	.word	0x00000220


	//   ....[20]....
        /*8090*/ 	.word	0x00000230


	//   ....[21]....
        /*8094*/ 	.word	0x00000260


	//   ....[22]....
        /*8098*/ 	.word	0x00000270


	//   ....[23]....
        /*809c*/ 	.word	0x00000280


	//   ....[24]....
        /*80a0*/ 	.word	0x00000290


	//   ....[25]....
        /*80a4*/ 	.word	0x000002c0


	//   ....[26]....
        /*80a8*/ 	.word	0x000002d0


	//   ....[27]....
        /*80ac*/ 	.word	0x000002e0


	//   ....[28]....
        /*80b0*/ 	.word	0x000002f0


	//   ....[29]....
        /*80b4*/ 	.word	0x00000320


	//   ....[30]....
        /*80b8*/ 	.word	0x00000330


	//   ....[31]....
        /*80bc*/ 	.word	0x00000340


	//   ....[32]....
        /*80c0*/ 	.word	0x00000350


	//   ....[33]....
        /*80c4*/ 	.word	0x00000380


	//   ....[34]....
        /*80c8*/ 	.word	0x00000390


	//   ....[35]....
        /*80cc*/ 	.word	0x000003a0


	//   ....[36]....
        /*80d0*/ 	.word	0x000003b0


	//   ....[37]....
        /*80d4*/ 	.word	0x000003e0


	//   ....[38]....
        /*80d8*/ 	.word	0x000003f0


	//   ....[39]....
        /*80dc*/ 	.word	0x00000400


	//   ....[40]....
        /*80e0*/ 	.word	0x00000410


	//   ....[41]....
        /*80e4*/ 	.word	0x00000440


	//   ....[42]....
        /*80e8*/ 	.word	0x00000450


	//   ....[43]....
        /*80ec*/ 	.word	0x00000460


	//   ....[44]....
        /*80f0*/ 	.word	0x00000470


	//   ....[45]....
        /*80f4*/ 	.word	0x000004a0


	//   ....[46]....
        /*80f8*/ 	.word	0x000004b0


	//   ....[47]....
        /*80fc*/ 	.word	0x000004c0


	//   ....[48]....
        /*8100*/ 	.word	0x000004d0


	//   ....[49]....
        /*8104*/ 	.word	0x00000500


	//   ....[50]....
        /*8108*/ 	.word	0x00000510


	//   ....[51]....
        /*810c*/ 	.word	0x00000520


	//   ....[52]....
        /*8110*/ 	.word	0x00000530


	//   ....[53]....
        /*8114*/ 	.word	0x00000560


	//   ....[54]....
        /*8118*/ 	.word	0x00000570


	//   ....[55]....
        /*811c*/ 	.word	0x00000580


	//   ....[56]....
        /*8120*/ 	.word	0x00000590


	//   ....[57]....
        /*8124*/ 	.word	0x000005c0


	//   ....[58]....
        /*8128*/ 	.word	0x000005d0


	//   ....[59]....
        /*812c*/ 	.word	0x000005e0


	//   ....[60]....
        /*8130*/ 	.word	0x000005f0


	//   ....[61]....
        /*8134*/ 	.word	0x00000620


	//   ....[62]....
        /*8138*/ 	.word	0x00000630


	//   ....[63]....
        /*813c*/ 	.word	0x00000640


	//   ....[64]....
        /*8140*/ 	.word	0x00000650


	//   ....[65]....
        /*8144*/ 	.word	0x00000680


	//   ....[66]....
        /*8148*/ 	.word	0x00000690


	//   ....[67]....
        /*814c*/ 	.word	0x000006a0


	//   ....[68]....
        /*8150*/ 	.word	0x000006b0


	//   ....[69]....
        /*8154*/ 	.word	0x000006e0


	//   ....[70]....
        /*8158*/ 	.word	0x000006f0


	//   ....[71]....
        /*815c*/ 	.word	0x00000700


	//   ....[72]....
        /*8160*/ 	.word	0x00000710


	//   ....[73]....
        /*8164*/ 	.word	0x00000740


	//   ....[74]....
        /*8168*/ 	.word	0x00000750


	//   ....[75]....
        /*816c*/ 	.word	0x00000760


	//   ....[76]....
        /*8170*/ 	.word	0x00000770


	//   ....[77]....
        /*8174*/ 	.word	0x000007a0


	//   ....[78]....
        /*8178*/ 	.word	0x000007b0


	//   ....[79]....
        /*817c*/ 	.word	0x000007c0


	//   ....[80]....
        /*8180*/ 	.word	0x000007d0


	//   ....[81]....
        /*8184*/ 	.word	0x00000800


	//   ....[82]....
        /*8188*/ 	.word	0x00000810


	//   ....[83]....
        /*818c*/ 	.word	0x00000820


	//   ....[84]....
        /*8190*/ 	.word	0x00000830


	//   ....[85]....
        /*8194*/ 	.word	0x00000860


	//   ....[86]....
        /*8198*/ 	.word	0x00000870


	//   ....[87]....
        /*819c*/ 	.word	0x00000880


	//   ....[88]....
        /*81a0*/ 	.word	0x00000890


	//   ....[89]....
        /*81a4*/ 	.word	0x000008c0


	//   ....[90]....
        /*81a8*/ 	.word	0x000008d0


	//   ....[91]....
        /*81ac*/ 	.word	0x000008e0


	//   ....[92]....
        /*81b0*/ 	.word	0x000008f0


	//   ....[93]....
        /*81b4*/ 	.word	0x00000920


	//   ....[94]....
        /*81b8*/ 	.word	0x00000930


	//   ....[95]....
        /*81bc*/ 	.word	0x00000940


	//   ....[96]....
        /*81c0*/ 	.word	0x00000950


	//   ....[97]....
        /*81c4*/ 	.word	0x00000980


	//   ....[98]....
        /*81c8*/ 	.word	0x00000990


	//   ....[99]....
        /*81cc*/ 	.word	0x000009a0


	//   ....[100]....
        /*81d0*/ 	.word	0x000009b0


	//   ....[101]....
        /*81d4*/ 	.word	0x000009e0


	//   ....[102]....
        /*81d8*/ 	.word	0x000009f0


	//   ....[103]....
        /*81dc*/ 	.word	0x00000a00


	//   ....[104]....
        /*81e0*/ 	.word	0x00000a10


	//   ....[105]....
        /*81e4*/ 	.word	0x00000a40


	//   ....[106]....
        /*81e8*/ 	.word	0x00000a50


	//   ....[107]....
        /*81ec*/ 	.word	0x00000a60


	//   ....[108]....
        /*81f0*/ 	.word	0x00000a70


	//   ....[109]....
        /*81f4*/ 	.word	0x00000aa0


	//   ....[110]....
        /*81f8*/ 	.word	0x00000ab0


	//   ....[111]....
        /*81fc*/ 	.word	0x00000ac0


	//   ....[112]....
        /*8200*/ 	.word	0x00000ad0


	//   ....[113]....
        /*8204*/ 	.word	0x00000b00


	//   ....[114]....
        /*8208*/ 	.word	0x00000b10


	//   ....[115]....
        /*820c*/ 	.word	0x00000b20


	//   ....[116]....
        /*8210*/ 	.word	0x00000b30


	//   ....[117]....
        /*8214*/ 	.word	0x00000b60


	//   ....[118]....
        /*8218*/ 	.word	0x00000b70


	//   ....[119]....
        /*821c*/ 	.word	0x00000b80


	//   ....[120]....
        /*8220*/ 	.word	0x00000b90


	//   ....[121]....
        /*8224*/ 	.word	0x00000bc0


	//   ....[122]....
        /*8228*/ 	.word	0x00000bd0


	//   ....[123]....
        /*822c*/ 	.word	0x00000be0


	//   ....[124]....
        /*8230*/ 	.word	0x00000bf0


	//   ....[125]....
        /*8234*/ 	.word	0x00000c20


	//   ....[126]....
        /*8238*/ 	.word	0x00000c30


	//   ....[127]....
        /*823c*/ 	.word	0x00000c40


	//   ....[128]....
        /*8240*/ 	.word	0x00000c50


	//   ....[129]....
        /*8244*/ 	.word	0x00000c80


	//   ....[130]....
        /*8248*/ 	.word	0x00000c90


	//   ....[131]....
        /*824c*/ 	.word	0x00000ca0


	//   ....[132]....
        /*8250*/ 	.word	0x00000cb0


	//   ....[133]....
        /*8254*/ 	.word	0x00000ce0


	//   ....[134]....
        /*8258*/ 	.word	0x00000cf0


	//   ....[135]....
        /*825c*/ 	.word	0x00000d00


	//   ....[136]....
        /*8260*/ 	.word	0x00000d10


	//   ....[137]....
        /*8264*/ 	.word	0x00000d40


	//   ....[138]....
        /*8268*/ 	.word	0x00000d50


	//   ....[139]....
        /*826c*/ 	.word	0x00000d60


	//   ....[140]....
        /*8270*/ 	.word	0x00000d70


	//   ....[141]....
        /*8274*/ 	.word	0x00000da0


	//   ....[142]....
        /*8278*/ 	.word	0x00000db0


	//   ....[143]....
        /*827c*/ 	.word	0x00000dc0


	//   ....[144]....
        /*8280*/ 	.word	0x00000dd0


	//   ....[145]....
        /*8284*/ 	.word	0x00000e00


	//   ....[146]....
        /*8288*/ 	.word	0x00000e10


	//   ....[147]....
        /*828c*/ 	.word	0x00000e20


	//   ....[148]....
        /*8290*/ 	.word	0x00000e30


	//   ....[149]....
        /*8294*/ 	.word	0x00000e60


	//   ....[150]....
        /*8298*/ 	.word	0x00000e70


	//   ....[151]....
        /*829c*/ 	.word	0x00000e80


	//   ....[152]....
        /*82a0*/ 	.word	0x00000e90


	//   ....[153]....
        /*82a4*/ 	.word	0x00000ec0


	//   ....[154]....
        /*82a8*/ 	.word	0x00000ed0


	//   ....[155]....
        /*82ac*/ 	.word	0x00000ee0


	//   ....[156]....
        /*82b0*/ 	.word	0x00000ef0


	//   ....[157]....
        /*82b4*/ 	.word	0x00000f20


	//   ....[158]....
        /*82b8*/ 	.word	0x00000f30


	//   ....[159]....
        /*82bc*/ 	.word	0x00000f40


	//   ....[160]....
        /*82c0*/ 	.word	0x00000f50


	//   ....[161]....
        /*82c4*/ 	.word	0x00000f80


	//   ....[162]....
        /*82c8*/ 	.word	0x00000f90


	//   ....[163]....
        /*82cc*/ 	.word	0x00000fa0


	//   ....[164]....
        /*82d0*/ 	.word	0x00000fb0


	//   ....[165]....
        /*82d4*/ 	.word	0x00000fe0


	//   ....[166]....
        /*82d8*/ 	.word	0x00000ff0


	//   ....[167]....
        /*82dc*/ 	.word	0x00001000


	//   ....[168]....
        /*82e0*/ 	.word	0x00001010


	//   ....[169]....
        /*82e4*/ 	.word	0x00001040


	//   ....[170]....
        /*82e8*/ 	.word	0x00001050


	//   ....[171]....
        /*82ec*/ 	.word	0x00001060


	//   ....[172]....
        /*82f0*/ 	.word	0x00001070


	//   ....[173]....
        /*82f4*/ 	.word	0x000010a0


	//   ....[174]....
        /*82f8*/ 	.word	0x000010b0


	//   ....[175]....
        /*82fc*/ 	.word	0x000010c0


	//   ....[176]....
        /*8300*/ 	.word	0x000010d0


	//   ....[177]....
        /*8304*/ 	.word	0x00001100


	//   ....[178]....
        /*8308*/ 	.word	0x00001110


	//   ....[179]....
        /*830c*/ 	.word	0x00001120


	//   ....[180]....
        /*8310*/ 	.word	0x00001130


	//   ....[181]....
        /*8314*/ 	.word	0x00001160


	//   ....[182]....
        /*8318*/ 	.word	0x00001170


	//   ....[183]....
        /*831c*/ 	.word	0x00001180


	//   ....[184]....
        /*8320*/ 	.word	0x00001190


	//   ....[185]....
        /*8324*/ 	.word	0x000011c0


	//   ....[186]....
        /*8328*/ 	.word	0x000011d0


	//   ....[187]....
        /*832c*/ 	.word	0x000011e0


	//   ....[188]....
        /*8330*/ 	.word	0x000011f0


	//   ....[189]....
        /*8334*/ 	.word	0x00001220


	//   ....[190]....
        /*8338*/ 	.word	0x00001230


	//   ....[191]....
        /*833c*/ 	.word	0x00001240


	//   ....[192]....
        /*8340*/ 	.word	0x00001250


	//   ....[193]....
        /*8344*/ 	.word	0x00001280


	//   ....[194]....
        /*8348*/ 	.word	0x00001290


	//   ....[195]....
        /*834c*/ 	.word	0x000012a0


	//   ....[196]....
        /*8350*/ 	.word	0x000012b0


	//   ....[197]....
        /*8354*/ 	.word	0x000012e0


	//   ....[198]....
        /*8358*/ 	.word	0x000012f0


	//   ....[199]....
        /*835c*/ 	.word	0x00001300


	//   ....[200]....
        /*8360*/ 	.word	0x00001310


	//   ....[201]....
        /*8364*/ 	.word	0x00001340


	//   ....[202]....
        /*8368*/ 	.word	0x00001350


	//   ....[203]....
        /*836c*/ 	.word	0x00001360


	//   ....[204]....
        /*8370*/ 	.word	0x00001370


	//   ....[205]....
        /*8374*/ 	.word	0x000013a0


	//   ....[206]....
        /*8378*/ 	.word	0x000013b0


	//   ....[207]....
        /*837c*/ 	.word	0x000013c0


	//   ....[208]....
        /*8380*/ 	.word	0x000013d0


	//   ....[209]....
        /*8384*/ 	.word	0x00001400


	//   ....[210]....
        /*8388*/ 	.word	0x00001410


	//   ....[211]....
        /*838c*/ 	.word	0x00001420


	//   ....[212]....
        /*8390*/ 	.word	0x00001430


	//   ....[213]....
        /*8394*/ 	.word	0x00001460


	//   ....[214]....
        /*8398*/ 	.word	0x00001470


	//   ....[215]....
        /*839c*/ 	.word	0x00001480


	//   ....[216]....
        /*83a0*/ 	.word	0x00001490


	//   ....[217]....
        /*83a4*/ 	.word	0x000014c0


	//   ....[218]....
        /*83a8*/ 	.word	0x000014d0


	//   ....[219]....
        /*83ac*/ 	.word	0x000014e0


	//   ....[220]....
        /*83b0*/ 	.word	0x000014f0


	//   ....[221]....
        /*83b4*/ 	.word	0x00001520


	//   ....[222]....
        /*83b8*/ 	.word	0x00001530


	//   ....[223]....
        /*83bc*/ 	.word	0x00001540


	//   ....[224]....
        /*83c0*/ 	.word	0x00001550


	//   ....[225]....
        /*83c4*/ 	.word	0x00001580


	//   ....[226]....
        /*83c8*/ 	.word	0x00001590


	//   ....[227]....
        /*83cc*/ 	.word	0x000015a0


	//   ....[228]....
        /*83d0*/ 	.word	0x000015b0


	//   ....[229]....
        /*83d4*/ 	.word	0x000015e0


	//   ....[230]....
        /*83d8*/ 	.word	0x000015f0


	//   ....[231]....
        /*83dc*/ 	.word	0x00001600


	//   ....[232]....
        /*83e0*/ 	.word	0x00001610


	//   ....[233]....
        /*83e4*/ 	.word	0x00001640


	//   ....[234]....
        /*83e8*/ 	.word	0x00001650


	//   ....[235]....
        /*83ec*/ 	.word	0x00001660


	//   ....[236]....
        /*83f0*/ 	.word	0x00001670


	//   ....[237]....
        /*83f4*/ 	.word	0x000016a0


	//   ....[238]....
        /*83f8*/ 	.word	0x000016b0


	//   ....[239]....
        /*83fc*/ 	.word	0x000016c0


	//   ....[240]....
        /*8400*/ 	.word	0x000016d0


	//   ....[241]....
        /*8404*/ 	.word	0x00001700


	//   ....[242]....
        /*8408*/ 	.word	0x00001710


	//   ....[243]....
        /*840c*/ 	.word	0x00001720


	//   ....[244]....
        /*8410*/ 	.word	0x00001730


	//   ....[245]....
        /*8414*/ 	.word	0x00001760


	//   ....[246]....
        /*8418*/ 	.word	0x00001770


	//   ....[247]....
        /*841c*/ 	.word	0x00001780


	//   ....[248]....
        /*8420*/ 	.word	0x00001790


	//   ....[249]....
        /*8424*/ 	.word	0x000017c0


	//   ....[250]....
        /*8428*/ 	.word	0x000017d0


	//   ....[251]....
        /*842c*/ 	.word	0x000017e0


	//   ....[252]....
        /*8430*/ 	.word	0x000017f0


	//   ....[253]....
        /*8434*/ 	.word	0x00001820


	//   ....[254]....
        /*8438*/ 	.word	0x00001830


	//   ....[255]....
        /*843c*/ 	.word	0x00001840


	//   ....[0]....
        /*8440*/ 	.word	0x00001850


	//   ....[1]....
        /*8444*/ 	.word	0x00001880


	//   ....[2]....
        /*8448*/ 	.word	0x00001890


	//   ....[3]....
        /*844c*/ 	.word	0x000018a0


	//   ....[4]....
        /*8450*/ 	.word	0x000018b0


	//   ....[5]....
        /*8454*/ 	.word	0x000018e0


	//   ....[6]....
        /*8458*/ 	.word	0x000018f0


	//   ....[7]....
        /*845c*/ 	.word	0x00001900


	//   ....[8]....
        /*8460*/ 	.word	0x00001910


	//   ....[9]....
        /*8464*/ 	.word	0x00001940


	//   ....[10]....
        /*8468*/ 	.word	0x00001950


	//   ....[11]....
        /*846c*/ 	.word	0x00001960


	//   ....[12]....
        /*8470*/ 	.word	0x00001970


	//   ....[13]....
        /*8474*/ 	.word	0x000019a0


	//   ....[14]....
        /*8478*/ 	.word	0x000019b0


	//   ....[15]....
        /*847c*/ 	.word	0x000019c0


	//   ....[16]....
        /*8480*/ 	.word	0x000019d0


	//   ....[17]....
        /*8484*/ 	.word	0x00001a00


	//   ....[18]....
        /*8488*/ 	.word	0x00001a10


	//   ....[19]....
        /*848c*/ 	.word	0x00001a20


	//   ....[20]....
        /*8490*/ 	.word	0x00001a30


	//   ....[21]....
        /*8494*/ 	.word	0x00001a60


	//   ....[22]....
        /*8498*/ 	.word	0x00001a70


	//   ....[23]....
        /*849c*/ 	.word	0x00001a80


	//   ....[24]....
        /*84a0*/ 	.word	0x00001a90


	//   ....[25]....
        /*84a4*/ 	.word	0x00001ac0


	//   ....[26]....
        /*84a8*/ 	.word	0x00001ad0


	//   ....[27]....
        /*84ac*/ 	.word	0x00001ae0


	//   ....[28]....
        /*84b0*/ 	.word	0x00001af0


	//   ....[29]....
        /*84b4*/ 	.word	0x00001b20


	//   ....[30]....
        /*84b8*/ 	.word	0x00001b30


	//   ....[31]....
        /*84bc*/ 	.word	0x00001b40


	//   ....[32]....
        /*84c0*/ 	.word	0x00001b50


	//   ....[33]....
        /*84c4*/ 	.word	0x00001b80


	//   ....[34]....
        /*84c8*/ 	.word	0x00001b90


	//   ....[35]....
        /*84cc*/ 	.word	0x00001ba0


	//   ....[36]....
        /*84d0*/ 	.word	0x00001bb0


	//   ....[37]....
        /*84d4*/ 	.word	0x00001be0


	//   ....[38]....
        /*84d8*/ 	.word	0x00001bf0


	//   ....[39]....
        /*84dc*/ 	.word	0x00001c00


	//   ....[40]....
        /*84e0*/ 	.word	0x00001c10


	//   ....[41]....
        /*84e4*/ 	.word	0x00001c40


	//   ....[42]....
        /*84e8*/ 	.word	0x00001c50


	//   ....[43]....
        /*84ec*/ 	.word	0x00001c60


	//   ....[44]....
        /*84f0*/ 	.word	0x00001c70


	//   ....[45]....
        /*84f4*/ 	.word	0x00001ca0


	//   ....[46]....
        /*84f8*/ 	.word	0x00001cb0


	//   ....[47]....
        /*84fc*/ 	.word	0x00001cc0


	//   ....[48]....
        /*8500*/ 	.word	0x00001cd0


	//   ....[49]....
        /*8504*/ 	.word	0x00001d00


	//   ....[50]....
        /*8508*/ 	.word	0x00001d10


	//   ....[51]....
        /*850c*/ 	.word	0x00001d20


	//   ....[52]....
        /*8510*/ 	.word	0x00001d30


	//   ....[53]....
        /*8514*/ 	.word	0x00001d60


	//   ....[54]....
        /*8518*/ 	.word	0x00001d70


	//   ....[55]....
        /*851c*/ 	.word	0x00001d80


	//   ....[56]....
        /*8520*/ 	.word	0x00001d90


	//   ....[57]....
        /*8524*/ 	.word	0x00001dc0


	//   ....[58]....
        /*8528*/ 	.word	0x00001dd0


	//   ....[59]....
        /*852c*/ 	.word	0x00001de0


	//   ....[60]....
        /*8530*/ 	.word	0x00001df0


	//   ....[61]....
        /*8534*/ 	.word	0x00001e20


	//   ....[62]....
        /*8538*/ 	.word	0x00001e30


	//   ....[63]....
        /*853c*/ 	.word	0x00001e40


	//   ....[64]....
        /*8540*/ 	.word	0x00001e50


	//   ....[65]....
        /*8544*/ 	.word	0x00001e80


	//   ....[66]....
        /*8548*/ 	.word	0x00001e90


	//   ....[67]....
        /*854c*/ 	.word	0x00001ea0


	//   ....[68]....
        /*8550*/ 	.word	0x00001eb0


	//   ....[69]....
        /*8554*/ 	.word	0x00001ee0


	//   ....[70]....
        /*8558*/ 	.word	0x00001ef0


	//   ....[71]....
        /*855c*/ 	.word	0x00001f00


	//   ....[72]....
        /*8560*/ 	.word	0x00001f10


	//   ....[73]....
        /*8564*/ 	.word	0x00001f40


	//   ....[74]....
        /*8568*/ 	.word	0x00001f50


	//   ....[75]....
        /*856c*/ 	.word	0x00001f60


	//   ....[76]....
        /*8570*/ 	.word	0x00001f70


	//   ....[77]....
        /*8574*/ 	.word	0x00001fa0


	//   ....[78]....
        /*8578*/ 	.word	0x00001fb0


	//   ....[79]....
        /*857c*/ 	.word	0x00001fc0


	//   ....[80]....
        /*8580*/ 	.word	0x00001fd0


	//   ....[81]....
        /*8584*/ 	.word	0x00002000


	//   ....[82]....
        /*8588*/ 	.word	0x00002010


	//   ....[83]....
        /*858c*/ 	.word	0x00002020


	//   ....[84]....
        /*8590*/ 	.word	0x00002030


	//   ....[85]....
        /*8594*/ 	.word	0x00002060


	//   ....[86]....
        /*8598*/ 	.word	0x00002070


	//   ....[87]....
        /*859c*/ 	.word	0x00002080


	//   ....[88]....
        /*85a0*/ 	.word	0x00002090


	//   ....[89]....
        /*85a4*/ 	.word	0x000020c0


	//   ....[90]....
        /*85a8*/ 	.word	0x000020d0


	//   ....[91]....
        /*85ac*/ 	.word	0x000020e0


	//   ....[92]....
        /*85b0*/ 	.word	0x000020f0


	//   ....[93]....
        /*85b4*/ 	.word	0x00002120


	//   ....[94]....
        /*85b8*/ 	.word	0x00002130


	//   ....[95]....
        /*85bc*/ 	.word	0x00002140


	//   ....[96]....
        /*85c0*/ 	.word	0x00002150


	//   ....[97]....
        /*85c4*/ 	.word	0x00002180


	//   ....[98]....
        /*85c8*/ 	.word	0x00002190


	//   ....[99]....
        /*85cc*/ 	.word	0x000021a0


	//   ....[100]....
        /*85d0*/ 	.word	0x000021b0


	//   ....[101]....
        /*85d4*/ 	.word	0x000021e0


	//   ....[102]....
        /*85d8*/ 	.word	0x000021f0


	//   ....[103]....
        /*85dc*/ 	.word	0x00002200


	//   ....[104]....
        /*85e0*/ 	.word	0x00002210


	//   ....[105]....
        /*85e4*/ 	.word	0x00002240


	//   ....[106]....
        /*85e8*/ 	.word	0x00002250


	//   ....[107]....
        /*85ec*/ 	.word	0x00002260


	//   ....[108]....
        /*85f0*/ 	.word	0x00002270


	//   ....[109]....
        /*85f4*/ 	.word	0x000022a0


	//   ....[110]....
        /*85f8*/ 	.word	0x000022b0


	//   ....[111]....
        /*85fc*/ 	.word	0x000022c0


	//   ....[112]....
        /*8600*/ 	.word	0x000022d0


	//   ....[113]....
        /*8604*/ 	.word	0x00002300


	//   ....[114]....
        /*8608*/ 	.word	0x00002310


	//   ....[115]....
        /*860c*/ 	.word	0x00002320


	//   ....[116]....
        /*8610*/ 	.word	0x00002330


	//   ....[117]....
        /*8614*/ 	.word	0x00002360


	//   ....[118]....
        /*8618*/ 	.word	0x00002370


	//   ....[119]....
        /*861c*/ 	.word	0x00002380


	//   ....[120]....
        /*8620*/ 	.word	0x00002390


	//   ....[121]....
        /*8624*/ 	.word	0x000023c0


	//   ....[122]....
        /*8628*/ 	.word	0x000023d0


	//   ....[123]....
        /*862c*/ 	.word	0x000023e0


	//   ....[124]....
        /*8630*/ 	.word	0x000023f0


	//   ....[125]....
        /*8634*/ 	.word	0x00002420


	//   ....[126]....
        /*8638*/ 	.word	0x00002430


	//   ....[127]....
        /*863c*/ 	.word	0x00002440


	//   ....[128]....
        /*8640*/ 	.word	0x00002450


	//   ....[129]....
        /*8644*/ 	.word	0x00002480


	//   ....[130]....
        /*8648*/ 	.word	0x00002490


	//   ....[131]....
        /*864c*/ 	.word	0x000024a0


	//   ....[132]....
        /*8650*/ 	.word	0x000024b0


	//   ....[133]....
        /*8654*/ 	.word	0x000024e0


	//   ....[134]....
        /*8658*/ 	.word	0x000024f0


	//   ....[135]....
        /*865c*/ 	.word	0x00002500


	//   ....[136]....
        /*8660*/ 	.word	0x00002510


	//   ....[137]....
        /*8664*/ 	.word	0x00002540


	//   ....[138]....
        /*8668*/ 	.word	0x00002550


	//   ....[139]....
        /*866c*/ 	.word	0x00002560


	//   ....[140]....
        /*8670*/ 	.word	0x00002570


	//   ....[141]....
        /*8674*/ 	.word	0x000025a0


	//   ....[142]....
        /*8678*/ 	.word	0x000025b0


	//   ....[143]....
        /*867c*/ 	.word	0x000025c0


	//   ....[144]....
        /*8680*/ 	.word	0x000025d0


	//   ....[145]....
        /*8684*/ 	.word	0x00002600


	//   ....[146]....
        /*8688*/ 	.word	0x00002610


	//   ....[147]....
        /*868c*/ 	.word	0x00002620


	//   ....[148]....
        /*8690*/ 	.word	0x00002630


	//   ....[149]....
        /*8694*/ 	.word	0x00002660


	//   ....[150]....
        /*8698*/ 	.word	0x00002670


	//   ....[151]....
        /*869c*/ 	.word	0x00002680


	//   ....[152]....
        /*86a0*/ 	.word	0x00002690


	//   ....[153]....
        /*86a4*/ 	.word	0x000026c0


	//   ....[154]....
        /*86a8*/ 	.word	0x000026d0


	//   ....[155]....
        /*86ac*/ 	.word	0x000026e0


	//   ....[156]....
        /*86b0*/ 	.word	0x000026f0


	//   ....[157]....
        /*86b4*/ 	.word	0x00002720


	//   ....[158]....
        /*86b8*/ 	.word	0x00002730


	//   ....[159]....
        /*86bc*/ 	.word	0x00002740


	//   ....[160]....
        /*86c0*/ 	.word	0x00002750


	//   ....[161]....
        /*86c4*/ 	.word	0x00002780


	//   ....[162]....
        /*86c8*/ 	.word	0x00002790


	//   ....[163]....
        /*86cc*/ 	.word	0x000027a0


	//   ....[164]....
        /*86d0*/ 	.word	0x000027b0


	//   ....[165]....
        /*86d4*/ 	.word	0x000027e0


	//   ....[166]....
        /*86d8*/ 	.word	0x000027f0


	//   ....[167]....
        /*86dc*/ 	.word	0x00002800


	//   ....[168]....
        /*86e0*/ 	.word	0x00002810


	//   ....[169]....
        /*86e4*/ 	.word	0x00002840


	//   ....[170]....
        /*86e8*/ 	.word	0x00002850


	//   ....[171]....
        /*86ec*/ 	.word	0x00002860


	//   ....[172]....
        /*86f0*/ 	.word	0x00002870


	//   ....[173]....
        /*86f4*/ 	.word	0x000028a0


	//   ....[174]....
        /*86f8*/ 	.word	0x000028b0


	//   ....[175]....
        /*86fc*/ 	.word	0x000028c0


	//   ....[176]....
        /*8700*/ 	.word	0x000028d0


	//   ....[177]....
        /*8704*/ 	.word	0x00002900


	//   ....[178]....
        /*8708*/ 	.word	0x00002910


	//   ....[179]....
        /*870c*/ 	.word	0x00002920


	//   ....[180]....
        /*8710*/ 	.word	0x00002930


	//   ....[181]....
        /*8714*/ 	.word	0x00002960


	//   ....[182]....
        /*8718*/ 	.word	0x00002970


	//   ....[183]....
        /*871c*/ 	.word	0x00002980


	//   ....[184]....
        /*8720*/ 	.word	0x00002990


	//   ....[185]....
        /*8724*/ 	.word	0x000029c0


	//   ....[186]....
        /*8728*/ 	.word	0x000029d0


	//   ....[187]....
        /*872c*/ 	.word	0x000029e0


	//   ....[188]....
        /*8730*/ 	.word	0x000029f0


	//   ....[189]....
        /*8734*/ 	.word	0x00002a20


	//   ....[190]....
        /*8738*/ 	.word	0x00002a30


	//   ....[191]....
        /*873c*/ 	.word	0x00002a40


	//   ....[192]....
        /*8740*/ 	.word	0x00002a50


	//   ....[193]....
        /*8744*/ 	.word	0x00002a80


	//   ....[194]....
        /*8748*/ 	.word	0x00002a90


	//   ....[195]....
        /*874c*/ 	.word	0x00002aa0


	//   ....[196]....
        /*8750*/ 	.word	0x00002ab0


	//   ....[197]....
        /*8754*/ 	.word	0x00002ae0


	//   ....[198]....
        /*8758*/ 	.word	0x00002af0


	//   ....[199]....
        /*875c*/ 	.word	0x00002b00


	//   ....[200]....
        /*8760*/ 	.word	0x00002b10


	//   ....[201]....
        /*8764*/ 	.word	0x00002b40


	//   ....[202]....
        /*8768*/ 	.word	0x00002b50


	//   ....[203]....
        /*876c*/ 	.word	0x00002b60


	//   ....[204]....
        /*8770*/ 	.word	0x00002b70


	//   ....[205]....
        /*8774*/ 	.word	0x00002ba0


	//   ....[206]....
        /*8778*/ 	.word	0x00002bb0


	//   ....[207]....
        /*877c*/ 	.word	0x00002bc0


	//   ....[208]....
        /*8780*/ 	.word	0x00002bd0


	//   ....[209]....
        /*8784*/ 	.word	0x00002c00


	//   ....[210]....
        /*8788*/ 	.word	0x00002c10


	//   ....[211]....
        /*878c*/ 	.word	0x00002c20


	//   ....[212]....
        /*8790*/ 	.word	0x00002c30


	//   ....[213]....
        /*8794*/ 	.word	0x00002c60


	//   ....[214]....
        /*8798*/ 	.word	0x00002c70


	//   ....[215]....
        /*879c*/ 	.word	0x00002c80


	//   ....[216]....
        /*87a0*/ 	.word	0x00002c90


	//   ....[217]....
        /*87a4*/ 	.word	0x00002cc0


	//   ....[218]....
        /*87a8*/ 	.word	0x00002cd0


	//   ....[219]....
        /*87ac*/ 	.word	0x00002ce0


	//   ....[220]....
        /*87b0*/ 	.word	0x00002cf0


	//   ....[221]....
        /*87b4*/ 	.word	0x00002d20


	//   ....[222]....
        /*87b8*/ 	.word	0x00002d30


	//   ....[223]....
        /*87bc*/ 	.word	0x00002d40


	//   ....[224]....
        /*87c0*/ 	.word	0x00002d50


	//   ....[225]....
        /*87c4*/ 	.word	0x00002d80


	//   ....[226]....
        /*87c8*/ 	.word	0x00002d90


	//   ....[227]....
        /*87cc*/ 	.word	0x00002da0


	//   ....[228]....
        /*87d0*/ 	.word	0x00002db0


	//   ....[229]....
        /*87d4*/ 	.word	0x00002de0


	//   ....[230]....
        /*87d8*/ 	.word	0x00002df0


	//   ....[231]....
        /*87dc*/ 	.word	0x00002e00


	//   ....[232]....
        /*87e0*/ 	.word	0x00002e10


	//   ....[233]....
        /*87e4*/ 	.word	0x00002e40


	//   ....[234]....
        /*87e8*/ 	.word	0x00002e50


	//   ....[235]....
        /*87ec*/ 	.word	0x00002e60


	//   ....[236]....
        /*87f0*/ 	.word	0x00002e70


	//   ....[237]....
        /*87f4*/ 	.word	0x00002ea0


	//   ....[238]....
        /*87f8*/ 	.word	0x00002eb0


	//   ....[239]....
        /*87fc*/ 	.word	0x00002ec0


	//   ....[240]....
        /*8800*/ 	.word	0x00002ed0


	//   ....[241]....
        /*8804*/ 	.word	0x00002f00


	//   ....[242]....
        /*8808*/ 	.word	0x00002f10


	//   ....[243]....
        /*880c*/ 	.word	0x00002f20


	//   ....[244]....
        /*8810*/ 	.word	0x00002f30


	//   ....[245]....
        /*8814*/ 	.word	0x00002f60


	//   ....[246]....
        /*8818*/ 	.word	0x00002f70


	//   ....[247]....
        /*881c*/ 	.word	0x00002f80


	//   ....[248]....
        /*8820*/ 	.word	0x00002f90


	//   ....[249]....
        /*8824*/ 	.word	0x00002fc0


	//   ....[250]....
        /*8828*/ 	.word	0x00002fd0


	//   ....[251]....
        /*882c*/ 	.word	0x00002fe0


	//   ....[252]....
        /*8830*/ 	.word	0x00002ff0


	//   ....[253]....
        /*8834*/ 	.word	0x00003020


	//   ....[254]....
        /*8838*/ 	.word	0x00003030


	//   ....[255]....
        /*883c*/ 	.word	0x000060c0


	//   ....[0]....
        /*8840*/ 	.word	0x000060d0


	//   ....[1]....
        /*8844*/ 	.word	0x000060e0


	//   ....[2]....
        /*8848*/ 	.word	0x00006100


	//   ....[3]....
        /*884c*/ 	.word	0x00006110


	//   ....[4]....
        /*8850*/ 	.word	0x00006120


	//   ....[5]....
        /*8854*/ 	.word	0x00006130


	//   ....[6]....
        /*8858*/ 	.word	0x00006160


	//   ....[7]....
        /*885c*/ 	.word	0x00006170


	//   ....[8]....
        /*8860*/ 	.word	0x00006180


	//   ....[9]....
        /*8864*/ 	.word	0x00006190


	//   ....[10]....
        /*8868*/ 	.word	0x000061c0


	//   ....[11]....
        /*886c*/ 	.word	0x000061d0


	//   ....[12]....
        /*8870*/ 	.word	0x000061e0


	//   ....[13]....
        /*8874*/ 	.word	0x000061f0


	//   ....[14]....
        /*8878*/ 	.word	0x00006220


	//   ....[15]....
        /*887c*/ 	.word	0x00006230


	//   ....[16]....
        /*8880*/ 	.word	0x00006240


	//   ....[17]....
        /*8884*/ 	.word	0x00006250


	//   ....[18]....
        /*8888*/ 	.word	0x00006280


	//   ....[19]....
        /*888c*/ 	.word	0x00006290


	//   ....[20]....
        /*8890*/ 	.word	0x000062a0


	//   ....[21]....
        /*8894*/ 	.word	0x000062b0


	//   ....[22]....
        /*8898*/ 	.word	0x000062e0


	//   ....[23]....
        /*889c*/ 	.word	0x000062f0


	//   ....[24]....
        /*88a0*/ 	.word	0x00006300


	//   ....[25]....
        /*88a4*/ 	.word	0x00006310


	//   ....[26]....
        /*88a8*/ 	.word	0x00006340


	//   ....[27]....
        /*88ac*/ 	.word	0x00006350


	//   ....[28]....
        /*88b0*/ 	.word	0x00006360


	//   ....[29]....
        /*88b4*/ 	.word	0x00006370


	//   ....[30]....
        /*88b8*/ 	.word	0x000063a0


	//   ....[31]....
        /*88bc*/ 	.word	0x000063b0


	//   ....[32]....
        /*88c0*/ 	.word	0x000063c0


	//   ....[33]....
        /*88c4*/ 	.word	0x000063d0


	//   ....[34]....
        /*88c8*/ 	.word	0x00006400


	//   ....[35]....
        /*88cc*/ 	.word	0x00006410


	//   ....[36]....
        /*88d0*/ 	.word	0x00006420


	//   ....[37]....
        /*88d4*/ 	.word	0x00006430


	//   ....[38]....
        /*88d8*/ 	.word	0x00006460


	//   ....[39]....
        /*88dc*/ 	.word	0x00006470


	//   ....[40]....
        /*88e0*/ 	.word	0x00006480


	//   ....[41]....
        /*88e4*/ 	.word	0x00006490


	//   ....[42]....
        /*88e8*/ 	.word	0x000064c0


	//   ....[43]....
        /*88ec*/ 	.word	0x000064d0


	//   ....[44]....
        /*88f0*/ 	.word	0x000064e0


	//   ....[45]....
        /*88f4*/ 	.word	0x000064f0


	//   ....[46]....
        /*88f8*/ 	.word	0x00006520


	//   ....[47]....
        /*88fc*/ 	.word	0x00006530


	//   ....[48]....
        /*8900*/ 	.word	0x00006540


	//   ....[49]....
        /*8904*/ 	.word	0x00006550


	//   ....[50]....
        /*8908*/ 	.word	0x00006580


	//   ....[51]....
        /*890c*/ 	.word	0x00006590


	//   ....[52]....
        /*8910*/ 	.word	0x000065a0


	//   ....[53]....
        /*8914*/ 	.word	0x000065b0


	//   ....[54]....
        /*8918*/ 	.word	0x000065e0


	//   ....[55]....
        /*891c*/ 	.word	0x000065f0


	//   ....[56]....
        /*8920*/ 	.word	0x00006600


	//   ....[57]....
        /*8924*/ 	.word	0x00006610


	//   ....[58]....
        /*8928*/ 	.word	0x00006640


	//   ....[59]....
        /*892c*/ 	.word	0x00006650


	//   ....[60]....
        /*8930*/ 	.word	0x00006660


	//   ....[61]....
        /*8934*/ 	.word	0x00006670


	//   ....[62]....
        /*8938*/ 	.word	0x000066a0


	//   ....[63]....
        /*893c*/ 	.word	0x000066b0


	//   ....[64]....
        /*8940*/ 	.word	0x000066c0


	//   ....[65]....
        /*8944*/ 	.word	0x000066d0


	//   ....[66]....
        /*8948*/ 	.word	0x00006700


	//   ....[67]....
        /*894c*/ 	.word	0x00006710


	//   ....[68]....
        /*8950*/ 	.word	0x00006720


	//   ....[69]....
        /*8954*/ 	.word	0x00006730


	//   ....[70]....
        /*8958*/ 	.word	0x00006760


	//   ....[71]....
        /*895c*/ 	.word	0x00006770


	//   ....[72]....
        /*8960*/ 	.word	0x00006780


	//   ....[73]....
        /*8964*/ 	.word	0x00006790


	//   ....[74]....
        /*8968*/ 	.word	0x000067c0


	//   ....[75]....
        /*896c*/ 	.word	0x000067d0


	//   ....[76]....
        /*8970*/ 	.word	0x000067e0


	//   ....[77]....
        /*8974*/ 	.word	0x000067f0


	//   ....[78]....
        /*8978*/ 	.word	0x00006820


	//   ....[79]....
        /*897c*/ 	.word	0x00006830


	//   ....[80]....
        /*8980*/ 	.word	0x00006840


	//   ....[81]....
        /*8984*/ 	.word	0x00006850


	//   ....[82]....
        /*8988*/ 	.word	0x00006880


	//   ....[83]....
        /*898c*/ 	.word	0x00006890


	//   ....[84]....
        /*8990*/ 	.word	0x000068a0


	//   ....[85]....
        /*8994*/ 	.word	0x000068b0


	//   ....[86]....
        /*8998*/ 	.word	0x000068e0


	//   ....[87]....
        /*899c*/ 	.word	0x000068f0


	//   ....[88]....
        /*89a0*/ 	.word	0x00006900


	//   ....[89]....
        /*89a4*/ 	.word	0x00006910


	//   ....[90]....
        /*89a8*/ 	.word	0x00006940


	//   ....[91]....
        /*89ac*/ 	.word	0x00006950


	//   ....[92]....
        /*89b0*/ 	.word	0x00006960


	//   ....[93]....
        /*89b4*/ 	.word	0x00006970


	//   ....[94]....
        /*89b8*/ 	.word	0x000069a0


	//   ....[95]....
        /*89bc*/ 	.word	0x000069b0


	//   ....[96]....
        /*89c0*/ 	.word	0x000069c0


	//   ....[97]....
        /*89c4*/ 	.word	0x000069d0


	//   ....[98]....
        /*89c8*/ 	.word	0x00006a00


	//   ....[99]....
        /*89cc*/ 	.word	0x00006a10


	//   ....[100]....
        /*89d0*/ 	.word	0x00006a20


	//   ....[101]....
        /*89d4*/ 	.word	0x00006a30


	//   ....[102]....
        /*89d8*/ 	.word	0x00006a60


	//   ....[103]....
        /*89dc*/ 	.word	0x00006a70


	//   ....[104]....
        /*89e0*/ 	.word	0x00006a80


	//   ....[105]....
        /*89e4*/ 	.word	0x00006a90


	//   ....[106]....
        /*89e8*/ 	.word	0x00006ac0


	//   ....[107]....
        /*89ec*/ 	.word	0x00006ad0


	//   ....[108]....
        /*89f0*/ 	.word	0x00006ae0


	//   ....[109]....
        /*89f4*/ 	.word	0x00006af0


	//   ....[110]....
        /*89f8*/ 	.word	0x00006b20


	//   ....[111]....
        /*89fc*/ 	.word	0x00006b30


	//   ....[112]....
        /*8a00*/ 	.word	0x00006b40


	//   ....[113]....
        /*8a04*/ 	.word	0x00006b50


	//   ....[114]....
        /*8a08*/ 	.word	0x00006b80


	//   ....[115]....
        /*8a0c*/ 	.word	0x00006b90


	//   ....[116]....
        /*8a10*/ 	.word	0x00006ba0


	//   ....[117]....
        /*8a14*/ 	.word	0x00006bb0


	//   ....[118]....
        /*8a18*/ 	.word	0x00006be0


	//   ....[119]....
        /*8a1c*/ 	.word	0x00006bf0


	//   ....[120]....
        /*8a20*/ 	.word	0x00006c00


	//   ....[121]....
        /*8a24*/ 	.word	0x00006c10


	//   ....[122]....
        /*8a28*/ 	.word	0x00006c40


	//   ....[123]....
        /*8a2c*/ 	.word	0x00006c50


	//   ....[124]....
        /*8a30*/ 	.word	0x00006c60


	//   ....[125]....
        /*8a34*/ 	.word	0x00006c70


	//   ....[126]....
        /*8a38*/ 	.word	0x00006ca0


	//   ....[127]....
        /*8a3c*/ 	.word	0x00006cb0


	//   ....[128]....
        /*8a40*/ 	.word	0x00006cc0


	//   ....[129]....
        /*8a44*/ 	.word	0x00006cd0


	//   ....[130]....
        /*8a48*/ 	.word	0x00006d00


	//   ....[131]....
        /*8a4c*/ 	.word	0x00006d10


	//   ....[132]....
        /*8a50*/ 	.word	0x00006d20


	//   ....[133]....
        /*8a54*/ 	.word	0x00006d30


	//   ....[134]....
        /*8a58*/ 	.word	0x00006d60


	//   ....[135]....
        /*8a5c*/ 	.word	0x00006d70


	//   ....[136]....
        /*8a60*/ 	.word	0x00006d80


	//   ....[137]....
        /*8a64*/ 	.word	0x00006d90


	//   ....[138]....
        /*8a68*/ 	.word	0x00006dc0


	//   ....[139]....
        /*8a6c*/ 	.word	0x00006dd0


	//   ....[140]....
        /*8a70*/ 	.word	0x00006de0


	//   ....[141]....
        /*8a74*/ 	.word	0x00006df0


	//   ....[142]....
        /*8a78*/ 	.word	0x00006e20


	//   ....[143]....
        /*8a7c*/ 	.word	0x00006e30


	//   ....[144]....
        /*8a80*/ 	.word	0x00006e40


	//   ....[145]....
        /*8a84*/ 	.word	0x00006e50


	//   ....[146]....
        /*8a88*/ 	.word	0x00006e80


	//   ....[147]....
        /*8a8c*/ 	.word	0x00006e90


	//   ....[148]....
        /*8a90*/ 	.word	0x00006ea0


	//   ....[149]....
        /*8a94*/ 	.word	0x00006eb0


	//   ....[150]....
        /*8a98*/ 	.word	0x00006ee0


	//   ....[151]....
        /*8a9c*/ 	.word	0x00006ef0


	//   ....[152]....
        /*8aa0*/ 	.word	0x00006f00


	//   ....[153]....
        /*8aa4*/ 	.word	0x00006f10


	//   ....[154]....
        /*8aa8*/ 	.word	0x00006f40


	//   ....[155]....
        /*8aac*/ 	.word	0x00006f50


	//   ....[156]....
        /*8ab0*/ 	.word	0x00006f60


	//   ....[157]....
        /*8ab4*/ 	.word	0x00006f70


	//   ....[158]....
        /*8ab8*/ 	.word	0x00006fa0


	//   ....[159]....
        /*8abc*/ 	.word	0x00006fb0


	//   ....[160]....
        /*8ac0*/ 	.word	0x00006fc0


	//   ....[161]....
        /*8ac4*/ 	.word	0x00006fd0


	//   ....[162]....
        /*8ac8*/ 	.word	0x00007000


	//   ....[163]....
        /*8acc*/ 	.word	0x00007010


	//   ....[164]....
        /*8ad0*/ 	.word	0x00007020


	//   ....[165]....
        /*8ad4*/ 	.word	0x00007030


	//   ....[166]....
        /*8ad8*/ 	.word	0x00007060


	//   ....[167]....
        /*8adc*/ 	.word	0x00007070


	//   ....[168]....
        /*8ae0*/ 	.word	0x00007080


	//   ....[169]....
        /*8ae4*/ 	.word	0x00007090


	//   ....[170]....
        /*8ae8*/ 	.word	0x000070c0


	//   ....[171]....
        /*8aec*/ 	.word	0x000070d0


	//   ....[172]....
        /*8af0*/ 	.word	0x000070e0


	//   ....[173]....
        /*8af4*/ 	.word	0x000070f0


	//   ....[174]....
        /*8af8*/ 	.word	0x00007120


	//   ....[175]....
        /*8afc*/ 	.word	0x00007130


	//   ....[176]....
        /*8b00*/ 	.word	0x00007140


	//   ....[177]....
        /*8b04*/ 	.word	0x00007150


	//   ....[178]....
        /*8b08*/ 	.word	0x00007180


	//   ....[179]....
        /*8b0c*/ 	.word	0x00007190


	//   ....[180]....
        /*8b10*/ 	.word	0x000071a0


	//   ....[181]....
        /*8b14*/ 	.word	0x000071b0


	//   ....[182]....
        /*8b18*/ 	.word	0x000071e0


	//   ....[183]....
        /*8b1c*/ 	.word	0x000071f0


	//   ....[184]....
        /*8b20*/ 	.word	0x00007200


	//   ....[185]....
        /*8b24*/ 	.word	0x00007210


	//   ....[186]....
        /*8b28*/ 	.word	0x00007240


	//   ....[187]....
        /*8b2c*/ 	.word	0x00007250


	//   ....[188]....
        /*8b30*/ 	.word	0x00007260


	//   ....[189]....
        /*8b34*/ 	.word	0x00007270


	//   ....[190]....
        /*8b38*/ 	.word	0x000072a0


	//   ....[191]....
        /*8b3c*/ 	.word	0x000072b0


	//   ....[192]....
        /*8b40*/ 	.word	0x000072c0


	//   ....[193]....
        /*8b44*/ 	.word	0x000072d0


	//   ....[194]....
        /*8b48*/ 	.word	0x00007300


	//   ....[195]....
        /*8b4c*/ 	.word	0x00007310


	//   ....[196]....
        /*8b50*/ 	.word	0x00007320


	//   ....[197]....
        /*8b54*/ 	.word	0x00007330


	//   ....[198]....
        /*8b58*/ 	.word	0x00007360


	//   ....[199]....
        /*8b5c*/ 	.word	0x00007370


	//   ....[200]....
        /*8b60*/ 	.word	0x00007380


	//   ....[201]....
        /*8b64*/ 	.word	0x00007390


	//   ....[202]....
        /*8b68*/ 	.word	0x000073c0


	//   ....[203]....
        /*8b6c*/ 	.word	0x000073d0


	//   ....[204]....
        /*8b70*/ 	.word	0x000073e0


	//   ....[205]....
        /*8b74*/ 	.word	0x000073f0


	//   ....[206]....
        /*8b78*/ 	.word	0x00007420


	//   ....[207]....
        /*8b7c*/ 	.word	0x00007430


	//   ....[208]....
        /*8b80*/ 	.word	0x00007440


	//   ....[209]....
        /*8b84*/ 	.word	0x00007450


	//   ....[210]....
        /*8b88*/ 	.word	0x00007480


	//   ....[211]....
        /*8b8c*/ 	.word	0x00007490


	//   ....[212]....
        /*8b90*/ 	.word	0x000074a0


	//   ....[213]....
        /*8b94*/ 	.word	0x000074b0


	//   ....[214]....
        /*8b98*/ 	.word	0x000074e0


	//   ....[215]....
        /*8b9c*/ 	.word	0x000074f0


	//   ....[216]....
        /*8ba0*/ 	.word	0x00007500


	//   ....[217]....
        /*8ba4*/ 	.word	0x00007510


	//   ....[218]....
        /*8ba8*/ 	.word	0x00007540


	//   ....[219]....
        /*8bac*/ 	.word	0x00007550


	//   ....[220]....
        /*8bb0*/ 	.word	0x00007560


	//   ....[221]....
        /*8bb4*/ 	.word	0x00007570


	//   ....[222]....
        /*8bb8*/ 	.word	0x000075a0


	//   ....[223]....
        /*8bbc*/ 	.word	0x000075b0


	//   ....[224]....
        /*8bc0*/ 	.word	0x000075c0


	//   ....[225]....
        /*8bc4*/ 	.word	0x000075d0


	//   ....[226]....
        /*8bc8*/ 	.word	0x00007600


	//   ....[227]....
        /*8bcc*/ 	.word	0x00007610


	//   ....[228]....
        /*8bd0*/ 	.word	0x00007620


	//   ....[229]....
        /*8bd4*/ 	.word	0x00007630


	//   ....[230]....
        /*8bd8*/ 	.word	0x00007660


	//   ....[231]....
        /*8bdc*/ 	.word	0x00007670


	//   ....[232]....
        /*8be0*/ 	.word	0x00007680


	//   ....[233]....
        /*8be4*/ 	.word	0x00007690


	//   ....[234]....
        /*8be8*/ 	.word	0x000076c0


	//   ....[235]....
        /*8bec*/ 	.word	0x000076d0


	//   ....[236]....
        /*8bf0*/ 	.word	0x000076e0


	//   ....[237]....
        /*8bf4*/ 	.word	0x000076f0


	//   ....[238]....
        /*8bf8*/ 	.word	0x00007720


	//   ....[239]....
        /*8bfc*/ 	.word	0x00007730


	//   ....[240]....
        /*8c00*/ 	.word	0x00007740


	//   ....[241]....
        /*8c04*/ 	.word	0x00007750


	//   ....[242]....
        /*8c08*/ 	.word	0x00007780


	//   ....[243]....
        /*8c0c*/ 	.word	0x00007790


	//   ....[244]....
        /*8c10*/ 	.word	0x000077a0


	//   ....[245]....
        /*8c14*/ 	.word	0x000077b0


	//   ....[246]....
        /*8c18*/ 	.word	0x000077e0


	//   ....[247]....
        /*8c1c*/ 	.word	0x000077f0


	//   ....[248]....
        /*8c20*/ 	.word	0x00007800


	//   ....[249]....
        /*8c24*/ 	.word	0x00007810


	//   ....[250]....
        /*8c28*/ 	.word	0x00007840


	//   ....[251]....
        /*8c2c*/ 	.word	0x00007850


	//   ....[252]....
        /*8c30*/ 	.word	0x00007860


	//   ....[253]....
        /*8c34*/ 	.word	0x00007870


	//   ....[254]....
        /*8c38*/ 	.word	0x000078a0


	//   ....[255]....
        /*8c3c*/ 	.word	0x000078b0


	//   ....[0]....
        /*8c40*/ 	.word	0x000078c0


	//   ....[1]....
        /*8c44*/ 	.word	0x000078d0


	//   ....[2]....
        /*8c48*/ 	.word	0x00007900


	//   ....[3]....
        /*8c4c*/ 	.word	0x00007910


	//   ....[4]....
        /*8c50*/ 	.word	0x00007920


	//   ....[5]....
        /*8c54*/ 	.word	0x00007930


	//   ....[6]....
        /*8c58*/ 	.word	0x00007960


	//   ....[7]....
        /*8c5c*/ 	.word	0x00007970


	//   ....[8]....
        /*8c60*/ 	.word	0x00007980


	//   ....[9]....
        /*8c64*/ 	.word	0x00007990


	//   ....[10]....
        /*8c68*/ 	.word	0x000079c0


	//   ....[11]....
        /*8c6c*/ 	.word	0x000079d0


	//   ....[12]....
        /*8c70*/ 	.word	0x000079e0


	//   ....[13]....
        /*8c74*/ 	.word	0x000079f0


	//   ....[14]....
        /*8c78*/ 	.word	0x00007a20


	//   ....[15]....
        /*8c7c*/ 	.word	0x00007a30


	//   ....[16]....
        /*8c80*/ 	.word	0x00007a40


	//   ....[17]....
        /*8c84*/ 	.word	0x00007a50


	//   ....[18]....
        /*8c88*/ 	.word	0x00007a80


	//   ....[19]....
        /*8c8c*/ 	.word	0x00007a90


	//   ....[20]....
        /*8c90*/ 	.word	0x00007aa0


	//   ....[21]....
        /*8c94*/ 	.word	0x00007ab0


	//   ....[22]....
        /*8c98*/ 	.word	0x00007ae0


	//   ....[23]....
        /*8c9c*/ 	.word	0x00007af0


	//   ....[24]....
        /*8ca0*/ 	.word	0x00007b00


	//   ....[25]....
        /*8ca4*/ 	.word	0x00007b10


	//   ....[26]....
        /*8ca8*/ 	.word	0x00007b40


	//   ....[27]....
        /*8cac*/ 	.word	0x00007b50


	//   ....[28]....
        /*8cb0*/ 	.word	0x00007b60


	//   ....[29]....
        /*8cb4*/ 	.word	0x00007b70


	//   ....[30]....
        /*8cb8*/ 	.word	0x00007ba0


	//   ....[31]....
        /*8cbc*/ 	.word	0x00007bb0


	//   ....[32]....
        /*8cc0*/ 	.word	0x00007bc0


	//   ....[33]....
        /*8cc4*/ 	.word	0x00007bd0


	//   ....[34]....
        /*8cc8*/ 	.word	0x00007c00


	//   ....[35]....
        /*8ccc*/ 	.word	0x00007c10


	//   ....[36]....
        /*8cd0*/ 	.word	0x00007c20


	//   ....[37]....
        /*8cd4*/ 	.word	0x00007c30


	//   ....[38]....
        /*8cd8*/ 	.word	0x00007c60


	//   ....[39]....
        /*8cdc*/ 	.word	0x00007c70


	//   ....[40]....
        /*8ce0*/ 	.word	0x00007c80


	//   ....[41]....
        /*8ce4*/ 	.word	0x00007c90


	//   ....[42]....
        /*8ce8*/ 	.word	0x00007cc0


	//   ....[43]....
        /*8cec*/ 	.word	0x00007cd0


	//   ....[44]....
        /*8cf0*/ 	.word	0x00007ce0


	//   ....[45]....
        /*8cf4*/ 	.word	0x00007cf0


	//   ....[46]....
        /*8cf8*/ 	.word	0x00007d20


	//   ....[47]....
        /*8cfc*/ 	.word	0x00007d30


	//   ....[48]....
        /*8d00*/ 	.word	0x00007d40


	//   ....[49]....
        /*8d04*/ 	.word	0x00007d50


	//   ....[50]....
        /*8d08*/ 	.word	0x00007d80


	//   ....[51]....
        /*8d0c*/ 	.word	0x00007d90


	//   ....[52]....
        /*8d10*/ 	.word	0x00007da0


	//   ....[53]....
        /*8d14*/ 	.word	0x00007db0


	//   ....[54]....
        /*8d18*/ 	.word	0x00007de0


	//   ....[55]....
        /*8d1c*/ 	.word	0x00007df0


	//   ....[56]....
        /*8d20*/ 	.word	0x00007e00


	//   ....[57]....
        /*8d24*/ 	.word	0x00007e10


	//   ....[58]....
        /*8d28*/ 	.word	0x00007e40


	//   ....[59]....
        /*8d2c*/ 	.word	0x00007e50


	//   ....[60]....
        /*8d30*/ 	.word	0x00007e60


	//   ....[61]....
        /*8d34*/ 	.word	0x00007e70


	//   ....[62]....
        /*8d38*/ 	.word	0x00007ea0


	//   ....[63]....
        /*8d3c*/ 	.word	0x00007eb0


	//   ....[64]....
        /*8d40*/ 	.word	0x00007ec0


	//   ....[65]....
        /*8d44*/ 	.word	0x00007ed0


	//   ....[66]....
        /*8d48*/ 	.word	0x00007f00


	//   ....[67]....
        /*8d4c*/ 	.word	0x00007f10


	//   ....[68]....
        /*8d50*/ 	.word	0x00007f20


	//   ....[69]....
        /*8d54*/ 	.word	0x00007f30


	//   ....[70]....
        /*8d58*/ 	.word	0x00007f60


	//   ....[71]....
        /*8d5c*/ 	.word	0x00007f70


	//   ....[72]....
        /*8d60*/ 	.word	0x00007f80


	//   ....[73]....
        /*8d64*/ 	.word	0x00007f90


	//   ....[74]....
        /*8d68*/ 	.word	0x00007fc0


	//   ....[75]....
        /*8d6c*/ 	.word	0x00007fd0


	//   ....[76]....
        /*8d70*/ 	.word	0x00007fe0


	//   ....[77]....
        /*8d74*/ 	.word	0x00007ff0


	//   ....[78]....
        /*8d78*/ 	.word	0x00008020


	//   ....[79]....
        /*8d7c*/ 	.word	0x00008030


	//   ....[80]....
        /*8d80*/ 	.word	0x00008040


	//   ....[81]....
        /*8d84*/ 	.word	0x00008050


	//   ....[82]....
        /*8d88*/ 	.word	0x00008080


	//   ....[83]....
        /*8d8c*/ 	.word	0x00008090


	//   ....[84]....
        /*8d90*/ 	.word	0x000080a0


	//   ....[85]....
        /*8d94*/ 	.word	0x000080b0


	//   ....[86]....
        /*8d98*/ 	.word	0x000080e0


	//   ....[87]....
        /*8d9c*/ 	.word	0x000080f0


	//   ....[88]....
        /*8da0*/ 	.word	0x00008100


	//   ....[89]....
        /*8da4*/ 	.word	0x00008110


	//   ....[90]....
        /*8da8*/ 	.word	0x00008140


	//   ....[91]....
        /*8dac*/ 	.word	0x00008150


	//   ....[92]....
        /*8db0*/ 	.word	0x00008160


	//   ....[93]....
        /*8db4*/ 	.word	0x00008170


	//   ....[94]....
        /*8db8*/ 	.word	0x000081a0


	//   ....[95]....
        /*8dbc*/ 	.word	0x000081b0


	//   ....[96]....
        /*8dc0*/ 	.word	0x000081c0


	//   ....[97]....
        /*8dc4*/ 	.word	0x000081d0


	//   ....[98]....
        /*8dc8*/ 	.word	0x00008200


	//   ....[99]....
        /*8dcc*/ 	.word	0x00008210


	//   ....[100]....
        /*8dd0*/ 	.word	0x00008220


	//   ....[101]....
        /*8dd4*/ 	.word	0x00008230


	//   ....[102]....
        /*8dd8*/ 	.word	0x00008260


	//   ....[103]....
        /*8ddc*/ 	.word	0x00008270


	//   ....[104]....
        /*8de0*/ 	.word	0x00008280


	//   ....[105]....
        /*8de4*/ 	.word	0x00008290


	//   ....[106]....
        /*8de8*/ 	.word	0x000082c0


	//   ....[107]....
        /*8dec*/ 	.word	0x000082d0


	//   ....[108]....
        /*8df0*/ 	.word	0x000082e0


	//   ....[109]....
        /*8df4*/ 	.word	0x000082f0


	//   ....[110]....
        /*8df8*/ 	.word	0x00008320


	//   ....[111]....
        /*8dfc*/ 	.word	0x00008330


	//   ....[112]....
        /*8e00*/ 	.word	0x00008340


	//   ....[113]....
        /*8e04*/ 	.word	0x00008350


	//   ....[114]....
        /*8e08*/ 	.word	0x00008380


	//   ....[115]....
        /*8e0c*/ 	.word	0x00008390


	//   ....[116]....
        /*8e10*/ 	.word	0x000083a0


	//   ....[117]....
        /*8e14*/ 	.word	0x000083b0


	//   ....[118]....
        /*8e18*/ 	.word	0x000083e0


	//   ....[119]....
        /*8e1c*/ 	.word	0x000083f0


	//   ....[120]....
        /*8e20*/ 	.word	0x00008400


	//   ....[121]....
        /*8e24*/ 	.word	0x00008410


	//   ....[122]....
        /*8e28*/ 	.word	0x00008440


	//   ....[123]....
        /*8e2c*/ 	.word	0x00008450


	//   ....[124]....
        /*8e30*/ 	.word	0x00008460


	//   ....[125]....
        /*8e34*/ 	.word	0x00008470


	//   ....[126]....
        /*8e38*/ 	.word	0x000084a0


	//   ....[127]....
        /*8e3c*/ 	.word	0x000084b0


	//   ....[128]....
        /*8e40*/ 	.word	0x000084c0


	//   ....[129]....
        /*8e44*/ 	.word	0x000084d0


	//   ....[130]....
        /*8e48*/ 	.word	0x00008500


	//   ....[131]....
        /*8e4c*/ 	.word	0x00008510


	//   ....[132]....
        /*8e50*/ 	.word	0x00008520


	//   ....[133]....
        /*8e54*/ 	.word	0x00008530


	//   ....[134]....
        /*8e58*/ 	.word	0x00008560


	//   ....[135]....
        /*8e5c*/ 	.word	0x00008570


	//   ....[136]....
        /*8e60*/ 	.word	0x00008580


	//   ....[137]....
        /*8e64*/ 	.word	0x00008590


	//   ....[138]....
        /*8e68*/ 	.word	0x000085c0


	//   ....[139]....
        /*8e6c*/ 	.word	0x000085d0


	//   ....[140]....
        /*8e70*/ 	.word	0x000085e0


	//   ....[141]....
        /*8e74*/ 	.word	0x000085f0


	//   ....[142]....
        /*8e78*/ 	.word	0x00008620


	//   ....[143]....
        /*8e7c*/ 	.word	0x00008630


	//   ....[144]....
        /*8e80*/ 	.word	0x00008640


	//   ....[145]....
        /*8e84*/ 	.word	0x00008650


	//   ....[146]....
        /*8e88*/ 	.word	0x00008680


	//   ....[147]....
        /*8e8c*/ 	.word	0x00008690


	//   ....[148]....
        /*8e90*/ 	.word	0x000086a0


	//   ....[149]....
        /*8e94*/ 	.word	0x000086b0


	//   ....[150]....
        /*8e98*/ 	.word	0x000086e0


	//   ....[151]....
        /*8e9c*/ 	.word	0x000086f0


	//   ....[152]....
        /*8ea0*/ 	.word	0x00008700


	//   ....[153]....
        /*8ea4*/ 	.word	0x00008710


	//   ....[154]....
        /*8ea8*/ 	.word	0x00008740


	//   ....[155]....
        /*8eac*/ 	.word	0x00008750


	//   ....[156]....
        /*8eb0*/ 	.word	0x00008760


	//   ....[157]....
        /*8eb4*/ 	.word	0x00008770


	//   ....[158]....
        /*8eb8*/ 	.word	0x000087a0


	//   ....[159]....
        /*8ebc*/ 	.word	0x000087b0


	//   ....[160]....
        /*8ec0*/ 	.word	0x000087c0


	//   ....[161]....
        /*8ec4*/ 	.word	0x000087d0


	//   ....[162]....
        /*8ec8*/ 	.word	0x00008800


	//   ....[163]....
        /*8ecc*/ 	.word	0x00008810


	//   ....[164]....
        /*8ed0*/ 	.word	0x00008820


	//   ....[165]....
        /*8ed4*/ 	.word	0x00008830


	//   ....[166]....
        /*8ed8*/ 	.word	0x00008860


	//   ....[167]....
        /*8edc*/ 	.word	0x00008870


	//   ....[168]....
        /*8ee0*/ 	.word	0x00008880


	//   ....[169]....
        /*8ee4*/ 	.word	0x00008890


	//   ....[170]....
        /*8ee8*/ 	.word	0x000088c0


	//   ....[171]....
        /*8eec*/ 	.word	0x000088d0


	//   ....[172]....
        /*8ef0*/ 	.word	0x000088e0


	//   ....[173]....
        /*8ef4*/ 	.word	0x000088f0


	//   ....[174]....
        /*8ef8*/ 	.word	0x00008920


	//   ....[175]....
        /*8efc*/ 	.word	0x00008930


	//   ....[176]....
        /*8f00*/ 	.word	0x00008940


	//   ....[177]....
        /*8f04*/ 	.word	0x00008950


	//   ....[178]....
        /*8f08*/ 	.word	0x00008980


	//   ....[179]....
        /*8f0c*/ 	.word	0x00008990


	//   ....[180]....
        /*8f10*/ 	.word	0x000089a0


	//   ....[181]....
        /*8f14*/ 	.word	0x000089b0


	//   ....[182]....
        /*8f18*/ 	.word	0x000089e0


	//   ....[183]....
        /*8f1c*/ 	.word	0x000089f0


	//   ....[184]....
        /*8f20*/ 	.word	0x00008a00


	//   ....[185]....
        /*8f24*/ 	.word	0x00008a10


	//   ....[186]....
        /*8f28*/ 	.word	0x00008a40


	//   ....[187]....
        /*8f2c*/ 	.word	0x00008a50


	//   ....[188]....
        /*8f30*/ 	.word	0x00008a60


	//   ....[189]....
        /*8f34*/ 	.word	0x00008a70


	//   ....[190]....
        /*8f38*/ 	.word	0x00008aa0


	//   ....[191]....
        /*8f3c*/ 	.word	0x00008ab0


	//   ....[192]....
        /*8f40*/ 	.word	0x00008ac0


	//   ....[193]....
        /*8f44*/ 	.word	0x00008ad0


	//   ....[194]....
        /*8f48*/ 	.word	0x00008b00


	//   ....[195]....
        /*8f4c*/ 	.word	0x00008b10


	//   ....[196]....
        /*8f50*/ 	.word	0x00008b20


	//   ....[197]....
        /*8f54*/ 	.word	0x00008b30


	//   ....[198]....
        /*8f58*/ 	.word	0x00008b60


	//   ....[199]....
        /*8f5c*/ 	.word	0x00008b70


	//   ....[200]....
        /*8f60*/ 	.word	0x00008b80


	//   ....[201]....
        /*8f64*/ 	.word	0x00008b90


	//   ....[202]....
        /*8f68*/ 	.word	0x00008bc0


	//   ....[203]....
        /*8f6c*/ 	.word	0x00008bd0


	//   ....[204]....
        /*8f70*/ 	.word	0x00008be0


	//   ....[205]....
        /*8f74*/ 	.word	0x00008bf0


	//   ....[206]....
        /*8f78*/ 	.word	0x00008c20


	//   ....[207]....
        /*8f7c*/ 	.word	0x00008c30


	//   ....[208]....
        /*8f80*/ 	.word	0x00008c40


	//   ....[209]....
        /*8f84*/ 	.word	0x00008c50


	//   ....[210]....
        /*8f88*/ 	.word	0x00008c80


	//   ....[211]....
        /*8f8c*/ 	.word	0x00008c90


	//   ....[212]....
        /*8f90*/ 	.word	0x00008ca0


	//   ....[213]....
        /*8f94*/ 	.word	0x00008cb0


	//   ....[214]....
        /*8f98*/ 	.word	0x00008ce0


	//   ....[215]....
        /*8f9c*/ 	.word	0x00008cf0


	//   ....[216]....
        /*8fa0*/ 	.word	0x00008d00


	//   ....[217]....
        /*8fa4*/ 	.word	0x00008d10


	//   ....[218]....
        /*8fa8*/ 	.word	0x00008d40


	//   ....[219]....
        /*8fac*/ 	.word	0x00008d50


	//   ....[220]....
        /*8fb0*/ 	.word	0x00008d60


	//   ....[221]....
        /*8fb4*/ 	.word	0x00008d70


	//   ....[222]....
        /*8fb8*/ 	.word	0x00008da0


	//   ....[223]....
        /*8fbc*/ 	.word	0x00008db0


	//   ....[224]....
        /*8fc0*/ 	.word	0x00008dc0


	//   ....[225]....
        /*8fc4*/ 	.word	0x00008dd0


	//   ....[226]....
        /*8fc8*/ 	.word	0x00008e00


	//   ....[227]....
        /*8fcc*/ 	.word	0x00008e10


	//   ....[228]....
        /*8fd0*/ 	.word	0x00008e20


	//   ....[229]....
        /*8fd4*/ 	.word	0x00008e30


	//   ....[230]....
        /*8fd8*/ 	.word	0x00008e60


	//   ....[231]....
        /*8fdc*/ 	.word	0x00008e70


	//   ....[232]....
        /*8fe0*/ 	.word	0x00008e80


	//   ....[233]....
        /*8fe4*/ 	.word	0x00008e90


	//   ....[234]....
        /*8fe8*/ 	.word	0x00008ec0


	//   ....[235]....
        /*8fec*/ 	.word	0x00008ed0


	//   ....[236]....
        /*8ff0*/ 	.word	0x00008ee0


	//   ....[237]....
        /*8ff4*/ 	.word	0x00008ef0


	//   ....[238]....
        /*8ff8*/ 	.word	0x00008f20


	//   ....[239]....
        /*8ffc*/ 	.word	0x00008f30


	//   ....[240]....
        /*9000*/ 	.word	0x00008f40


	//   ....[241]....
        /*9004*/ 	.word	0x00008f50


	//   ....[242]....
        /*9008*/ 	.word	0x00008f80


	//   ....[243]....
        /*900c*/ 	.word	0x00008f90


	//   ....[244]....
        /*9010*/ 	.word	0x00008fa0


	//   ....[245]....
        /*9014*/ 	.word	0x00008fb0


	//   ....[246]....
        /*9018*/ 	.word	0x00008fe0


	//   ....[247]....
        /*901c*/ 	.word	0x00008ff0


	//   ....[248]....
        /*9020*/ 	.word	0x00009000


	//   ....[249]....
        /*9024*/ 	.word	0x00009010


	//   ....[250]....
        /*9028*/ 	.word	0x00009040


	//   ....[251]....
        /*902c*/ 	.word	0x00009050


	//   ....[252]....
        /*9030*/ 	.word	0x00009060


	//   ....[253]....
        /*9034*/ 	.word	0x00009070


	//   ....[254]....
        /*9038*/ 	.word	0x000090c0


	//   ....[255]....
        /*903c*/ 	.word	0x0000c120


	//   ....[0]....
        /*9040*/ 	.word	0x0000c130


	//   ....[1]....
        /*9044*/ 	.word	0x0000c140


	//   ....[2]....
        /*9048*/ 	.word	0x0000c160


	//   ....[3]....
        /*904c*/ 	.word	0x0000c170


	//   ....[4]....
        /*9050*/ 	.word	0x0000c180


	//   ....[5]....
        /*9054*/ 	.word	0x0000c190


	//   ....[6]....
        /*9058*/ 	.word	0x0000c1c0


	//   ....[7]....
        /*905c*/ 	.word	0x0000c1d0


	//   ....[8]....
        /*9060*/ 	.word	0x0000c1e0


	//   ....[9]....
        /*9064*/ 	.word	0x0000c1f0


	//   ....[10]....
        /*9068*/ 	.word	0x0000c220


	//   ....[11]....
        /*906c*/ 	.word	0x0000c230


	//   ....[12]....
        /*9070*/ 	.word	0x0000c240


	//   ....[13]....
        /*9074*/ 	.word	0x0000c250


	//   ....[14]....
        /*9078*/ 	.word	0x0000c280


	//   ....[15]....
        /*907c*/ 	.word	0x0000c290


	//   ....[16]....
        /*9080*/ 	.word	0x0000c2a0


	//   ....[17]....
        /*9084*/ 	.word	0x0000c2b0


	//   ....[18]....
        /*9088*/ 	.word	0x0000c2e0


	//   ....[19]....
        /*908c*/ 	.word	0x0000c2f0


	//   ....[20]....
        /*9090*/ 	.word	0x0000c300


	//   ....[21]....
        /*9094*/ 	.word	0x0000c310


	//   ....[22]....
        /*9098*/ 	.word	0x0000c340


	//   ....[23]....
        /*909c*/ 	.word	0x0000c350


	//   ....[24]....
        /*90a0*/ 	.word	0x0000c360


	//   ....[25]....
        /*90a4*/ 	.word	0x0000c370


	//   ....[26]....
        /*90a8*/ 	.word	0x0000c3a0


	//   ....[27]....
        /*90ac*/ 	.word	0x0000c3b0


	//   ....[28]....
        /*90b0*/ 	.word	0x0000c3c0


	//   ....[29]....
        /*90b4*/ 	.word	0x0000c3d0


	//   ....[30]....
        /*90b8*/ 	.word	0x0000c400


	//   ....[31]....
        /*90bc*/ 	.word	0x0000c410


	//   ....[32]....
        /*90c0*/ 	.word	0x0000c420


	//   ....[33]....
        /*90c4*/ 	.word	0x0000c430


	//   ....[34]....
        /*90c8*/ 	.word	0x0000c460


	//   ....[35]....
        /*90cc*/ 	.word	0x0000c470


	//   ....[36]....
        /*90d0*/ 	.word	0x0000c480


	//   ....[37]....
        /*90d4*/ 	.word	0x0000c490


	//   ....[38]....
        /*90d8*/ 	.word	0x0000c4c0


	//   ....[39]....
        /*90dc*/ 	.word	0x0000c4d0


	//   ....[40]....
        /*90e0*/ 	.word	0x0000c4e0


	//   ....[41]....
        /*90e4*/ 	.word	0x0000c4f0


	//   ....[42]....
        /*90e8*/ 	.word	0x0000c520


	//   ....[43]....
        /*90ec*/ 	.word	0x0000c530


	//   ....[44]....
        /*90f0*/ 	.word	0x0000c540


	//   ....[45]....
        /*90f4*/ 	.word	0x0000c550


	//   ....[46]....
        /*90f8*/ 	.word	0x0000c580


	//   ....[47]....
        /*90fc*/ 	.word	0x0000c590


	//   ....[48]....
        /*9100*/ 	.word	0x0000c5a0


	//   ....[49]....
        /*9104*/ 	.word	0x0000c5b0


	//   ....[50]....
        /*9108*/ 	.word	0x0000c5e0


	//   ....[51]....
        /*910c*/ 	.word	0x0000c5f0


	//   ....[52]....
        /*9110*/ 	.word	0x0000c600


	//   ....[53]....
        /*9114*/ 	.word	0x0000c610


	//   ....[54]....
        /*9118*/ 	.word	0x0000c640


	//   ....[55]....
        /*911c*/ 	.word	0x0000c650


	//   ....[56]....
        /*9120*/ 	.word	0x0000c660


	//   ....[57]....
        /*9124*/ 	.word	0x0000c670


	//   ....[58]....
        /*9128*/ 	.word	0x0000c6a0


	//   ....[59]....
        /*912c*/ 	.word	0x0000c6b0


	//   ....[60]....
        /*9130*/ 	.word	0x0000c6c0


	//   ....[61]....
        /*9134*/ 	.word	0x0000c6d0


	//   ....[62]....
        /*9138*/ 	.word	0x0000c700


	//   ....[63]....
        /*913c*/ 	.word	0x0000c710


	//   ....[64]....
        /*9140*/ 	.word	0x0000c720


	//   ....[65]....
        /*9144*/ 	.word	0x0000c730


	//   ....[66]....
        /*9148*/ 	.word	0x0000c760


	//   ....[67]....
        /*914c*/ 	.word	0x0000c770


	//   ....[68]....
        /*9150*/ 	.word	0x0000c780


	//   ....[69]....
        /*9154*/ 	.word	0x0000c790


	//   ....[70]....
        /*9158*/ 	.word	0x0000c7c0


	//   ....[71]....
        /*915c*/ 	.word	0x0000c7d0


	//   ....[72]....
        /*9160*/ 	.word	0x0000c7e0


	//   ....[73]....
        /*9164*/ 	.word	0x0000c7f0


	//   ....[74]....
        /*9168*/ 	.word	0x0000c820


	//   ....[75]....
        /*916c*/ 	.word	0x0000c830


	//   ....[76]....
        /*9170*/ 	.word	0x0000c840


	//   ....[77]....
        /*9174*/ 	.word	0x0000c850


	//   ....[78]....
        /*9178*/ 	.word	0x0000c880


	//   ....[79]....
        /*917c*/ 	.word	0x0000c890


	//   ....[80]....
        /*9180*/ 	.word	0x0000c8a0


	//   ....[81]....
        /*9184*/ 	.word	0x0000c8b0


	//   ....[82]....
        /*9188*/ 	.word	0x0000c8e0


	//   ....[83]....
        /*918c*/ 	.word	0x0000c8f0


	//   ....[84]....
        /*9190*/ 	.word	0x0000c900


	//   ....[85]....
        /*9194*/ 	.word	0x0000c910


	//   ....[86]....
        /*9198*/ 	.word	0x0000c940


	//   ....[87]....
        /*919c*/ 	.word	0x0000c950


	//   ....[88]....
        /*91a0*/ 	.word	0x0000c960


	//   ....[89]....
        /*91a4*/ 	.word	0x0000c970


	//   ....[90]....
        /*91a8*/ 	.word	0x0000c9a0


	//   ....[91]....
        /*91ac*/ 	.word	0x0000c9b0


	//   ....[92]....
        /*91b0*/ 	.word	0x0000c9c0


	//   ....[93]....
        /*91b4*/ 	.word	0x0000c9d0


	//   ....[94]....
        /*91b8*/ 	.word	0x0000ca00


	//   ....[95]....
        /*91bc*/ 	.word	0x0000ca10


	//   ....[96]....
        /*91c0*/ 	.word	0x0000ca20


	//   ....[97]....
        /*91c4*/ 	.word	0x0000ca30


	//   ....[98]....
        /*91c8*/ 	.word	0x0000ca60


	//   ....[99]....
        /*91cc*/ 	.word	0x0000ca70


	//   ....[100]....
        /*91d0*/ 	.word	0x0000ca80


	//   ....[101]....
        /*91d4*/ 	.word	0x0000ca90


	//   ....[102]....
        /*91d8*/ 	.word	0x0000cac0


	//   ....[103]....
        /*91dc*/ 	.word	0x0000cad0


	//   ....[104]....
        /*91e0*/ 	.word	0x0000cae0


	//   ....[105]....
        /*91e4*/ 	.word	0x0000caf0


	//   ....[106]....
        /*91e8*/ 	.word	0x0000cb20


	//   ....[107]....
        /*91ec*/ 	.word	0x0000cb30


	//   ....[108]....
        /*91f0*/ 	.word	0x0000cb40


	//   ....[109]....
        /*91f4*/ 	.word	0x0000cb50


	//   ....[110]....
        /*91f8*/ 	.word	0x0000cb80


	//   ....[111]....
        /*91fc*/ 	.word	0x0000cb90


	//   ....[112]....
        /*9200*/ 	.word	0x0000cba0


	//   ....[113]....
        /*9204*/ 	.word	0x0000cbb0


	//   ....[114]....
        /*9208*/ 	.word	0x0000cbe0


	//   ....[115]....
        /*920c*/ 	.word	0x0000cbf0


	//   ....[116]....
        /*9210*/ 	.word	0x0000cc00


	//   ....[117]....
        /*9214*/ 	.word	0x0000cc10


	//   ....[118]....
        /*9218*/ 	.word	0x0000cc40


	//   ....[119]....
        /*921c*/ 	.word	0x0000cc50


	//   ....[120]....
        /*9220*/ 	.word	0x0000cc60


	//   ....[121]....
        /*9224*/ 	.word	0x0000cc70


	//   ....[122]....
        /*9228*/ 	.word	0x0000cca0


	//   ....[123]....
        /*922c*/ 	.word	0x0000ccb0


	//   ....[124]....
        /*9230*/ 	.word	0x0000ccc0


	//   ....[125]....
        /*9234*/ 	.word	0x0000ccd0


	//   ....[126]....
        /*9238*/ 	.word	0x0000cd00


	//   ....[127]....
        /*923c*/ 	.word	0x0000cd10


	//   ....[128]....
        /*9240*/ 	.word	0x0000cd20


	//   ....[129]....
        /*9244*/ 	.word	0x0000cd30


	//   ....[130]....
        /*9248*/ 	.word	0x0000cd60


	//   ....[131]....
        /*924c*/ 	.word	0x0000cd70


	//   ....[132]....
        /*9250*/ 	.word	0x0000cd80


	//   ....[133]....
        /*9254*/ 	.word	0x0000cd90


	//   ....[134]....
        /*9258*/ 	.word	0x0000cdc0


	//   ....[135]....
        /*925c*/ 	.word	0x0000cdd0


	//   ....[136]....
        /*9260*/ 	.word	0x0000cde0


	//   ....[137]....
        /*9264*/ 	.word	0x0000cdf0


	//   ....[138]....
        /*9268*/ 	.word	0x0000ce20


	//   ....[139]....
        /*926c*/ 	.word	0x0000ce30


	//   ....[140]....
        /*9270*/ 	.word	0x0000ce40


	//   ....[141]....
        /*9274*/ 	.word	0x0000ce50


	//   ....[142]....
        /*9278*/ 	.word	0x0000ce80


	//   ....[143]....
        /*927c*/ 	.word	0x0000ce90


	//   ....[144]....
        /*9280*/ 	.word	0x0000cea0


	//   ....[145]....
        /*9284*/ 	.word	0x0000ceb0


	//   ....[146]....
        /*9288*/ 	.word	0x0000cee0


	//   ....[147]....
        /*928c*/ 	.word	0x0000cef0


	//   ....[148]....
        /*9290*/ 	.word	0x0000cf00


	//   ....[149]....
        /*9294*/ 	.word	0x0000cf10


	//   ....[150]....
        /*9298*/ 	.word	0x0000cf40


	//   ....[151]....
        /*929c*/ 	.word	0x0000cf50


	//   ....[152]....
        /*92a0*/ 	.word	0x0000cf60


	//   ....[153]....
        /*92a4*/ 	.word	0x0000cf70


	//   ....[154]....
        /*92a8*/ 	.word	0x0000cfa0


	//   ....[155]....
        /*92ac*/ 	.word	0x0000cfb0


	//   ....[156]....
        /*92b0*/ 	.word	0x0000cfc0


	//   ....[157]....
        /*92b4*/ 	.word	0x0000cfd0


	//   ....[158]....
        /*92b8*/ 	.word	0x0000d000


	//   ....[159]....
        /*92bc*/ 	.word	0x0000d010


	//   ....[160]....
        /*92c0*/ 	.word	0x0000d020


	//   ....[161]....
        /*92c4*/ 	.word	0x0000d030


	//   ....[162]....
        /*92c8*/ 	.word	0x0000d060


	//   ....[163]....
        /*92cc*/ 	.word	0x0000d070


	//   ....[164]....
        /*92d0*/ 	.word	0x0000d080


	//   ....[165]....
        /*92d4*/ 	.word	0x0000d090


	//   ....[166]....
        /*92d8*/ 	.word	0x0000d0c0


	//   ....[167]....
        /*92dc*/ 	.word	0x0000d0d0


	//   ....[168]....
        /*92e0*/ 	.word	0x0000d0e0


	//   ....[169]....
        /*92e4*/ 	.word	0x0000d0f0


	//   ....[170]....
        /*92e8*/ 	.word	0x0000d120


	//   ....[171]....
        /*92ec*/ 	.word	0x0000d130


	//   ....[172]....
        /*92f0*/ 	.word	0x0000d140


	//   ....[173]....
        /*92f4*/ 	.word	0x0000d150


	//   ....[174]....
        /*92f8*/ 	.word	0x0000d180


	//   ....[175]....
        /*92fc*/ 	.word	0x0000d190


	//   ....[176]....
        /*9300*/ 	.word	0x0000d1a0


	//   ....[177]....
        /*9304*/ 	.word	0x0000d1b0


	//   ....[178]....
        /*9308*/ 	.word	0x0000d1e0


	//   ....[179]....
        /*930c*/ 	.word	0x0000d1f0


	//   ....[180]....
        /*9310*/ 	.word	0x0000d200


	//   ....[181]....
        /*9314*/ 	.word	0x0000d210


	//   ....[182]....
        /*9318*/ 	.word	0x0000d240


	//   ....[183]....
        /*931c*/ 	.word	0x0000d250


	//   ....[184]....
        /*9320*/ 	.word	0x0000d260


	//   ....[185]....
        /*9324*/ 	.word	0x0000d270


	//   ....[186]....
        /*9328*/ 	.word	0x0000d2a0


	//   ....[187]....
        /*932c*/ 	.word	0x0000d2b0


	//   ....[188]....
        /*9330*/ 	.word	0x0000d2c0


	//   ....[189]....
        /*9334*/ 	.word	0x0000d2d0


	//   ....[190]....
        /*9338*/ 	.word	0x0000d300


	//   ....[191]....
        /*933c*/ 	.word	0x0000d310


	//   ....[192]....
        /*9340*/ 	.word	0x0000d320


	//   ....[193]....
        /*9344*/ 	.word	0x0000d330


	//   ....[194]....
        /*9348*/ 	.word	0x0000d360


	//   ....[195]....
        /*934c*/ 	.word	0x0000d370


	//   ....[196]....
        /*9350*/ 	.word	0x0000d380


	//   ....[197]....
        /*9354*/ 	.word	0x0000d390


	//   ....[198]....
        /*9358*/ 	.word	0x0000d3c0


	//   ....[199]....
        /*935c*/ 	.word	0x0000d3d0


	//   ....[200]....
        /*9360*/ 	.word	0x0000d3e0


	//   ....[201]....
        /*9364*/ 	.word	0x0000d3f0


	//   ....[202]....
        /*9368*/ 	.word	0x0000d420


	//   ....[203]....
        /*936c*/ 	.word	0x0000d430


	//   ....[204]....
        /*9370*/ 	.word	0x0000d440


	//   ....[205]....
        /*9374*/ 	.word	0x0000d450


	//   ....[206]....
        /*9378*/ 	.word	0x0000d480


	//   ....[207]....
        /*937c*/ 	.word	0x0000d490


	//   ....[208]....
        /*9380*/ 	.word	0x0000d4a0


	//   ....[209]....
        /*9384*/ 	.word	0x0000d4b0


	//   ....[210]....
        /*9388*/ 	.word	0x0000d4e0


	//   ....[211]....
        /*938c*/ 	.word	0x0000d4f0


	//   ....[212]....
        /*9390*/ 	.word	0x0000d500


	//   ....[213]....
        /*9394*/ 	.word	0x0000d510


	//   ....[214]....
        /*9398*/ 	.word	0x0000d540


	//   ....[215]....
        /*939c*/ 	.word	0x0000d550


	//   ....[216]....
        /*93a0*/ 	.word	0x0000d560


	//   ....[217]....
        /*93a4*/ 	.word	0x0000d570


	//   ....[218]....
        /*93a8*/ 	.word	0x0000d5a0


	//   ....[219]....
        /*93ac*/ 	.word	0x0000d5b0


	//   ....[220]....
        /*93b0*/ 	.word	0x0000d5c0


	//   ....[221]....
        /*93b4*/ 	.word	0x0000d5d0


	//   ....[222]....
        /*93b8*/ 	.word	0x0000d600


	//   ....[223]....
        /*93bc*/ 	.word	0x0000d610


	//   ....[224]....
        /*93c0*/ 	.word	0x0000d620


	//   ....[225]....
        /*93c4*/ 	.word	0x0000d630


	//   ....[226]....
        /*93c8*/ 	.word	0x0000d660


	//   ....[227]....
        /*93cc*/ 	.word	0x0000d670


	//   ....[228]....
        /*93d0*/ 	.word	0x0000d680


	//   ....[229]....
        /*93d4*/ 	.word	0x0000d690


	//   ....[230]....
        /*93d8*/ 	.word	0x0000d6c0


	//   ....[231]....
        /*93dc*/ 	.word	0x0000d6d0


	//   ....[232]....
        /*93e0*/ 	.word	0x0000d6e0


	//   ....[233]....
        /*93e4*/ 	.word	0x0000d6f0


	//   ....[234]....
        /*93e8*/ 	.word	0x0000d720


	//   ....[235]....
        /*93ec*/ 	.word	0x0000d730


	//   ....[236]....
        /*93f0*/ 	.word	0x0000d740


	//   ....[237]....
        /*93f4*/ 	.word	0x0000d750


	//   ....[238]....
        /*93f8*/ 	.word	0x0000d780


	//   ....[239]....
        /*93fc*/ 	.word	0x0000d790


	//   ....[240]....
        /*9400*/ 	.word	0x0000d7a0


	//   ....[241]....
        /*9404*/ 	.word	0x0000d7b0


	//   ....[242]....
        /*9408*/ 	.word	0x0000d7e0


	//   ....[243]....
        /*940c*/ 	.word	0x0000d7f0


	//   ....[244]....
        /*9410*/ 	.word	0x0000d800


	//   ....[245]....
        /*9414*/ 	.word	0x0000d810


	//   ....[246]....
        /*9418*/ 	.word	0x0000d840


	//   ....[247]....
        /*941c*/ 	.word	0x0000d850


	//   ....[248]....
        /*9420*/ 	.word	0x0000d860


	//   ....[249]....
        /*9424*/ 	.word	0x0000d870


	//   ....[250]....
        /*9428*/ 	.word	0x0000d8a0


	//   ....[251]....
        /*942c*/ 	.word	0x0000d8b0


	//   ....[252]....
        /*9430*/ 	.word	0x0000d8c0


	//   ....[253]....
        /*9434*/ 	.word	0x0000d8d0


	//   ....[254]....
        /*9438*/ 	.word	0x0000d900


	//   ....[255]....
        /*943c*/ 	.word	0x0000d910


	//   ....[0]....
        /*9440*/ 	.word	0x0000d920


	//   ....[1]....
        /*9444*/ 	.word	0x0000d930


	//   ....[2]....
        /*9448*/ 	.word	0x0000d960


	//   ....[3]....
        /*944c*/ 	.word	0x0000d970


	//   ....[4]....
        /*9450*/ 	.word	0x0000d980


	//   ....[5]....
        /*9454*/ 	.word	0x0000d990


	//   ....[6]....
        /*9458*/ 	.word	0x0000d9c0


	//   ....[7]....
        /*945c*/ 	.word	0x0000d9d0


	//   ....[8]....
        /*9460*/ 	.word	0x0000d9e0


	//   ....[9]....
        /*9464*/ 	.word	0x0000d9f0


	//   ....[10]....
        /*9468*/ 	.word	0x0000da20


	//   ....[11]....
        /*946c*/ 	.word	0x0000da30


	//   ....[12]....
        /*9470*/ 	.word	0x0000da40


	//   ....[13]....
        /*9474*/ 	.word	0x0000da50


	//   ....[14]....
        /*9478*/ 	.word	0x0000da80


	//   ....[15]....
        /*947c*/ 	.word	0x0000da90


	//   ....[16]....
        /*9480*/ 	.word	0x0000daa0


	//   ....[17]....
        /*9484*/ 	.word	0x0000dab0


	//   ....[18]....
        /*9488*/ 	.word	0x0000dae0


	//   ....[19]....
        /*948c*/ 	.word	0x0000daf0


	//   ....[20]....
        /*9490*/ 	.word	0x0000db00


	//   ....[21]....
        /*9494*/ 	.word	0x0000db10


	//   ....[22]....
        /*9498*/ 	.word	0x0000db40


	//   ....[23]....
        /*949c*/ 	.word	0x0000db50


	//   ....[24]....
        /*94a0*/ 	.word	0x0000db60


	//   ....[25]....
        /*94a4*/ 	.word	0x0000db70


	//   ....[26]....
        /*94a8*/ 	.word	0x0000dba0


	//   ....[27]....
        /*94ac*/ 	.word	0x0000dbb0


	//   ....[28]....
        /*94b0*/ 	.word	0x0000dbc0


	//   ....[29]....
        /*94b4*/ 	.word	0x0000dbd0


	//   ....[30]....
        /*94b8*/ 	.word	0x0000dc00


	//   ....[31]....
        /*94bc*/ 	.word	0x0000dc10


	//   ....[32]....
        /*94c0*/ 	.word	0x0000dc20


	//   ....[33]....
        /*94c4*/ 	.word	0x0000dc30


	//   ....[34]....
        /*94c8*/ 	.word	0x0000dc60


	//   ....[35]....
        /*94cc*/ 	.word	0x0000dc70


	//   ....[36]....
        /*94d0*/ 	.word	0x0000dc80


	//   ....[37]....
        /*94d4*/ 	.word	0x0000dc90


	//   ....[38]....
        /*94d8*/ 	.word	0x0000dcc0


	//   ....[39]....
        /*94dc*/ 	.word	0x0000dcd0


	//   ....[40]....
        /*94e0*/ 	.word	0x0000dce0


	//   ....[41]....
        /*94e4*/ 	.word	0x0000dcf0


	//   ....[42]....
        /*94e8*/ 	.word	0x0000dd20


	//   ....[43]....
        /*94ec*/ 	.word	0x0000dd30


	//   ....[44]....
        /*94f0*/ 	.word	0x0000dd40


	//   ....[45]....
        /*94f4*/ 	.word	0x0000dd50


	//   ....[46]....
        /*94f8*/ 	.word	0x0000dd80


	//   ....[47]....
        /*94fc*/ 	.word	0x0000dd90


	//   ....[48]....
        /*9500*/ 	.word	0x0000dda0


	//   ....[49]....
        /*9504*/ 	.word	0x0000ddb0


	//   ....[50]....
        /*9508*/ 	.word	0x0000dde0


	//   ....[51]....
        /*950c*/ 	.word	0x0000ddf0


	//   ....[52]....
        /*9510*/ 	.word	0x0000de00


	//   ....[53]....
        /*9514*/ 	.word	0x0000de10


	//   ....[54]....
        /*9518*/ 	.word	0x0000de40


	//   ....[55]....
        /*951c*/ 	.word	0x0000de50


	//   ....[56]....
        /*9520*/ 	.word	0x0000de60


	//   ....[57]....
        /*9524*/ 	.word	0x0000de70


	//   ....[58]....
        /*9528*/ 	.word	0x0000dea0


	//   ....[59]....
        /*952c*/ 	.word	0x0000deb0


	//   ....[60]....
        /*9530*/ 	.word	0x0000dec0


	//   ....[61]....
        /*9534*/ 	.word	0x0000ded0


	//   ....[62]....
        /*9538*/ 	.word	0x0000df00


	//   ....[63]....
        /*953c*/ 	.word	0x0000df10


	//   ....[64]....
        /*9540*/ 	.word	0x0000df20


	//   ....[65]....
        /*9544*/ 	.word	0x0000df30


	//   ....[66]....
        /*9548*/ 	.word	0x0000df60


	//   ....[67]....
        /*954c*/ 	.word	0x0000df70


	//   ....[68]....
        /*9550*/ 	.word	0x0000df80


	//   ....[69]....
        /*9554*/ 	.word	0x0000df90


	//   ....[70]....
        /*9558*/ 	.word	0x0000dfc0


	//   ....[71]....
        /*955c*/ 	.word	0x0000dfd0


	//   ....[72]....
        /*9560*/ 	.word	0x0000dfe0


	//   ....[73]....
        /*9564*/ 	.word	0x0000dff0


	//   ....[74]....
        /*9568*/ 	.word	0x0000e020


	//   ....[75]....
        /*956c*/ 	.word	0x0000e030


	//   ....[76]....
        /*9570*/ 	.word	0x0000e040


	//   ....[77]....
        /*9574*/ 	.word	0x0000e050


	//   ....[78]....
        /*9578*/ 	.word	0x0000e080


	//   ....[79]....
        /*957c*/ 	.word	0x0000e090


	//   ....[80]....
        /*9580*/ 	.word	0x0000e0a0


	//   ....[81]....
        /*9584*/ 	.word	0x0000e0b0


	//   ....[82]....
        /*9588*/ 	.word	0x0000e0e0


	//   ....[83]....
        /*958c*/ 	.word	0x0000e0f0


	//   ....[84]....
        /*9590*/ 	.word	0x0000e100


	//   ....[85]....
        /*9594*/ 	.word	0x0000e110


	//   ....[86]....
        /*9598*/ 	.word	0x0000e140


	//   ....[87]....
        /*959c*/ 	.word	0x0000e150


	//   ....[88]....
        /*95a0*/ 	.word	0x0000e160


	//   ....[89]....
        /*95a4*/ 	.word	0x0000e170


	//   ....[90]....
        /*95a8*/ 	.word	0x0000e1a0


	//   ....[91]....
        /*95ac*/ 	.word	0x0000e1b0


	//   ....[92]....
        /*95b0*/ 	.word	0x0000e1c0


	//   ....[93]....
        /*95b4*/ 	.word	0x0000e1d0


	//   ....[94]....
        /*95b8*/ 	.word	0x0000e200


	//   ....[95]....
        /*95bc*/ 	.word	0x0000e210


	//   ....[96]....
        /*95c0*/ 	.word	0x0000e220


	//   ....[97]....
        /*95c4*/ 	.word	0x0000e230


	//   ....[98]....
        /*95c8*/ 	.word	0x0000e260


	//   ....[99]....
        /*95cc*/ 	.word	0x0000e270


	//   ....[100]....
        /*95d0*/ 	.word	0x0000e280


	//   ....[101]....
        /*95d4*/ 	.word	0x0000e290


	//   ....[102]....
        /*95d8*/ 	.word	0x0000e2c0


	//   ....[103]....
        /*95dc*/ 	.word	0x0000e2d0


	//   ....[104]....
        /*95e0*/ 	.word	0x0000e2e0


	//   ....[105]....
        /*95e4*/ 	.word	0x0000e2f0


	//   ....[106]....
        /*95e8*/ 	.word	0x0000e320


	//   ....[107]....
        /*95ec*/ 	.word	0x0000e330


	//   ....[108]....
        /*95f0*/ 	.word	0x0000e340


	//   ....[109]....
        /*95f4*/ 	.word	0x0000e350


	//   ....[110]....
        /*95f8*/ 	.word	0x0000e380


	//   ....[111]....
        /*95fc*/ 	.word	0x0000e390


	//   ....[112]....
        /*9600*/ 	.word	0x0000e3a0


	//   ....[113]....
        /*9604*/ 	.word	0x0000e3b0


	//   ....[114]....
        /*9608*/ 	.word	0x0000e3e0


	//   ....[115]....
        /*960c*/ 	.word	0x0000e3f0


	//   ....[116]....
        /*9610*/ 	.word	0x0000e400


	//   ....[117]....
        /*9614*/ 	.word	0x0000e410


	//   ....[118]....
        /*9618*/ 	.word	0x0000e440


	//   ....[119]....
        /*961c*/ 	.word	0x0000e450


	//   ....[120]....
        /*9620*/ 	.word	0x0000e460


	//   ....[121]....
        /*9624*/ 	.word	0x0000e470


	//   ....[122]....
        /*9628*/ 	.word	0x0000e4a0


	//   ....[123]....
        /*962c*/ 	.word	0x0000e4b0


	//   ....[124]....
        /*9630*/ 	.word	0x0000e4c0


	//   ....[125]....
        /*9634*/ 	.word	0x0000e4d0


	//   ....[126]....
        /*9638*/ 	.word	0x0000e500


	//   ....[127]....
        /*963c*/ 	.word	0x0000e510


	//   ....[128]....
        /*9640*/ 	.word	0x0000e520


	//   ....[129]....
        /*9644*/ 	.word	0x0000e530


	//   ....[130]....
        /*9648*/ 	.word	0x0000e560


	//   ....[131]....
        /*964c*/ 	.word	0x0000e570


	//   ....[132]....
        /*9650*/ 	.word	0x0000e580


	//   ....[133]....
        /*9654*/ 	.word	0x0000e590


	//   ....[134]....
        /*9658*/ 	.word	0x0000e5c0


	//   ....[135]....
        /*965c*/ 	.word	0x0000e5d0


	//   ....[136]....
        /*9660*/ 	.word	0x0000e5e0


	//   ....[137]....
        /*9664*/ 	.word	0x0000e5f0


	//   ....[138]....
        /*9668*/ 	.word	0x0000e620


	//   ....[139]....
        /*966c*/ 	.word	0x0000e630


	//   ....[140]....
        /*9670*/ 	.word	0x0000e640


	//   ....[141]....
        /*9674*/ 	.word	0x0000e650


	//   ....[142]....
        /*9678*/ 	.word	0x0000e680


	//   ....[143]....
        /*967c*/ 	.word	0x0000e690


	//   ....[144]....
        /*9680*/ 	.word	0x0000e6a0


	//   ....[145]....
        /*9684*/ 	.word	0x0000e6b0


	//   ....[146]....
        /*9688*/ 	.word	0x0000e6e0


	//   ....[147]....
        /*968c*/ 	.word	0x0000e6f0


	//   ....[148]....
        /*9690*/ 	.word	0x0000e700


	//   ....[149]....
        /*9694*/ 	.word	0x0000e710


	//   ....[150]....
        /*9698*/ 	.word	0x0000e740


	//   ....[151]....
        /*969c*/ 	.word	0x0000e750


	//   ....[152]....
        /*96a0*/ 	.word	0x0000e760


	//   ....[153]....
        /*96a4*/ 	.word	0x0000e770


	//   ....[154]....
        /*96a8*/ 	.word	0x0000e7a0


	//   ....[155]....
        /*96ac*/ 	.word	0x0000e7b0


	//   ....[156]....
        /*96b0*/ 	.word	0x0000e7c0


	//   ....[157]....
        /*96b4*/ 	.word	0x0000e7d0


	//   ....[158]....
        /*96b8*/ 	.word	0x0000e800


	//   ....[159]....
        /*96bc*/ 	.word	0x0000e810


	//   ....[160]....
        /*96c0*/ 	.word	0x0000e820


	//   ....[161]....
        /*96c4*/ 	.word	0x0000e830


	//   ....[162]....
        /*96c8*/ 	.word	0x0000e860


	//   ....[163]....
        /*96cc*/ 	.word	0x0000e870


	//   ....[164]....
        /*96d0*/ 	.word	0x0000e880


	//   ....[165]....
        /*96d4*/ 	.word	0x0000e890


	//   ....[166]....
        /*96d8*/ 	.word	0x0000e8c0


	//   ....[167]....
        /*96dc*/ 	.word	0x0000e8d0


	//   ....[168]....
        /*96e0*/ 	.word	0x0000e8e0


	//   ....[169]....
        /*96e4*/ 	.word	0x0000e8f0


	//   ....[170]....
        /*96e8*/ 	.word	0x0000e920


	//   ....[171]....
        /*96ec*/ 	.word	0x0000e930


	//   ....[172]....
        /*96f0*/ 	.word	0x0000e940


	//   ....[173]....
        /*96f4*/ 	.word	0x0000e950


	//   ....[174]....
        /*96f8*/ 	.word	0x0000e980


	//   ....[175]....
        /*96fc*/ 	.word	0x0000e990


	//   ....[176]....
        /*9700*/ 	.word	0x0000e9a0


	//   ....[177]....
        /*9704*/ 	.word	0x0000e9b0


	//   ....[178]....
        /*9708*/ 	.word	0x0000e9e0


	//   ....[179]....
        /*970c*/ 	.word	0x0000e9f0


	//   ....[180]....
        /*9710*/ 	.word	0x0000ea00


	//   ....[181]....
        /*9714*/ 	.word	0x0000ea10


	//   ....[182]....
        /*9718*/ 	.word	0x0000ea40


	//   ....[183]....
        /*971c*/ 	.word	0x0000ea50


	//   ....[184]....
        /*9720*/ 	.word	0x0000ea60


	//   ....[185]....
        /*9724*/ 	.word	0x0000ea70


	//   ....[186]....
        /*9728*/ 	.word	0x0000eaa0


	//   ....[187]....
        /*972c*/ 	.word	0x0000eab0


	//   ....[188]....
        /*9730*/ 	.word	0x0000eac0


	//   ....[189]....
        /*9734*/ 	.word	0x0000ead0


	//   ....[190]....
        /*9738*/ 	.word	0x0000eb00


	//   ....[191]....
        /*973c*/ 	.word	0x0000eb10


	//   ....[192]....
        /*9740*/ 	.word	0x0000eb20


	//   ....[193]....
        /*9744*/ 	.word	0x0000eb30


	//   ....[194]....
        /*9748*/ 	.word	0x0000eb60


	//   ....[195]....
        /*974c*/ 	.word	0x0000eb70


	//   ....[196]....
        /*9750*/ 	.word	0x0000eb80


	//   ....[197]....
        /*9754*/ 	.word	0x0000eb90


	//   ....[198]....
        /*9758*/ 	.word	0x0000ebc0


	//   ....[199]....
        /*975c*/ 	.word	0x0000ebd0


	//   ....[200]....
        /*9760*/ 	.word	0x0000ebe0


	//   ....[201]....
        /*9764*/ 	.word	0x0000ebf0


	//   ....[202]....
        /*9768*/ 	.word	0x0000ec20


	//   ....[203]....
        /*976c*/ 	.word	0x0000ec30


	//   ....[204]....
        /*9770*/ 	.word	0x0000ec40


	//   ....[205]....
        /*9774*/ 	.word	0x0000ec50


	//   ....[206]....
        /*9778*/ 	.word	0x0000ec80


	//   ....[207]....
        /*977c*/ 	.word	0x0000ec90


	//   ....[208]....
        /*9780*/ 	.word	0x0000eca0


	//   ....[209]....
        /*9784*/ 	.word	0x0000ecb0


	//   ....[210]....
        /*9788*/ 	.word	0x0000ece0


	//   ....[211]....
        /*978c*/ 	.word	0x0000ecf0


	//   ....[212]....
        /*9790*/ 	.word	0x0000ed00


	//   ....[213]....
        /*9794*/ 	.word	0x0000ed10


	//   ....[214]....
        /*9798*/ 	.word	0x0000ed40


	//   ....[215]....
        /*979c*/ 	.word	0x0000ed50


	//   ....[216]....
        /*97a0*/ 	.word	0x0000ed60


	//   ....[217]....
        /*97a4*/ 	.word	0x0000ed70


	//   ....[218]....
        /*97a8*/ 	.word	0x0000eda0


	//   ....[219]....
        /*97ac*/ 	.word	0x0000edb0


	//   ....[220]....
        /*97b0*/ 	.word	0x0000edc0


	//   ....[221]....
        /*97b4*/ 	.word	0x0000edd0


	//   ....[222]....
        /*97b8*/ 	.word	0x0000ee00


	//   ....[223]....
        /*97bc*/ 	.word	0x0000ee10


	//   ....[224]....
        /*97c0*/ 	.word	0x0000ee20


	//   ....[225]....
        /*97c4*/ 	.word	0x0000ee30


	//   ....[226]....
        /*97c8*/ 	.word	0x0000ee60


	//   ....[227]....
        /*97cc*/ 	.word	0x0000ee70


	//   ....[228]....
        /*97d0*/ 	.word	0x0000ee80


	//   ....[229]....
        /*97d4*/ 	.word	0x0000ee90


	//   ....[230]....
        /*97d8*/ 	.word	0x0000eec0


	//   ....[231]....
        /*97dc*/ 	.word	0x0000eed0


	//   ....[232]....
        /*97e0*/ 	.word	0x0000eee0


	//   ....[233]....
        /*97e4*/ 	.word	0x0000eef0


	//   ....[234]....
        /*97e8*/ 	.word	0x0000ef20


	//   ....[235]....
        /*97ec*/ 	.word	0x0000ef30


	//   ....[236]....
        /*97f0*/ 	.word	0x0000ef40


	//   ....[237]....
        /*97f4*/ 	.word	0x0000ef50


	//   ....[238]....
        /*97f8*/ 	.word	0x0000ef80


	//   ....[239]....
        /*97fc*/ 	.word	0x0000ef90


	//   ....[240]....
        /*9800*/ 	.word	0x0000efa0


	//   ....[241]....
        /*9804*/ 	.word	0x0000efb0


	//   ....[242]....
        /*9808*/ 	.word	0x0000efe0


	//   ....[243]....
        /*980c*/ 	.word	0x0000eff0


	//   ....[244]....
        /*9810*/ 	.word	0x0000f000


	//   ....[245]....
        /*9814*/ 	.word	0x0000f010


	//   ....[246]....
        /*9818*/ 	.word	0x0000f040


	//   ....[247]....
        /*981c*/ 	.word	0x0000f050


	//   ....[248]....
        /*9820*/ 	.word	0x0000f060


	//   ....[249]....
        /*9824*/ 	.word	0x0000f070


	//   ....[250]....
        /*9828*/ 	.word	0x0000f0a0


	//   ....[251]....
        /*982c*/ 	.word	0x0000f0b0


	//   ....[252]....
        /*9830*/ 	.word	0x0000f0c0


	//   ....[253]....
        /*9834*/ 	.word	0x0000f0d0


	//   ....[254]....
        /*9838*/ 	.word	0x0000f120


	//   ....[255]....
        /*983c*/ 	.word	0x00012180


	//   ....[0]....
        /*9840*/ 	.word	0x00012190


	//   ....[1]....
        /*9844*/ 	.word	0x000121a0


	//   ....[2]....
        /*9848*/ 	.word	0x000121c0


	//   ....[3]....
        /*984c*/ 	.word	0x000121d0


	//   ....[4]....
        /*9850*/ 	.word	0x000121e0


	//   ....[5]....
        /*9854*/ 	.word	0x000121f0


	//   ....[6]....
        /*9858*/ 	.word	0x00012220


	//   ....[7]....
        /*985c*/ 	.word	0x00012230


	//   ....[8]....
        /*9860*/ 	.word	0x00012240


	//   ....[9]....
        /*9864*/ 	.word	0x00012250


	//   ....[10]....
        /*9868*/ 	.word	0x00012280


	//   ....[11]....
        /*986c*/ 	.word	0x00012290


	//   ....[12]....
        /*9870*/ 	.word	0x000122a0


	//   ....[13]....
        /*9874*/ 	.word	0x000122b0


	//   ....[14]....
        /*9878*/ 	.word	0x000122e0


	//   ....[15]....
        /*987c*/ 	.word	0x000122f0


	//   ....[16]....
        /*9880*/ 	.word	0x00012300


	//   ....[17]....
        /*9884*/ 	.word	0x00012310


	//   ....[18]....
        /*9888*/ 	.word	0x00012340


	//   ....[19]....
        /*988c*/ 	.word	0x00012350


	//   ....[20]....
        /*9890*/ 	.word	0x00012360


	//   ....[21]....
        /*9894*/ 	.word	0x00012370


	//   ....[22]....
        /*9898*/ 	.word	0x000123a0


	//   ....[23]....
        /*989c*/ 	.word	0x000123b0


	//   ....[24]....
        /*98a0*/ 	.word	0x000123c0


	//   ....[25]....
        /*98a4*/ 	.word	0x000123d0


	//   ....[26]....
        /*98a8*/ 	.word	0x00012400


	//   ....[27]....
        /*98ac*/ 	.word	0x00012410


	//   ....[28]....
        /*98b0*/ 	.word	0x00012420


	//   ....[29]....
        /*98b4*/ 	.word	0x00012430


	//   ....[30]....
        /*98b8*/ 	.word	0x00012460


	//   ....[31]....
        /*98bc*/ 	.word	0x00012470


	//   ....[32]....
        /*98c0*/ 	.word	0x00012480


	//   ....[33]....
        /*98c4*/ 	.word	0x00012490


	//   ....[34]....
        /*98c8*/ 	.word	0x000124c0


	//   ....[35]....
        /*98cc*/ 	.word	0x000124d0


	//   ....[36]....
        /*98d0*/ 	.word	0x000124e0


	//   ....[37]....
        /*98d4*/ 	.word	0x000124f0


	//   ....[38]....
        /*98d8*/ 	.word	0x00012520


	//   ....[39]....
        /*98dc*/ 	.word	0x00012530


	//   ....[40]....
        /*98e0*/ 	.word	0x00012540


	//   ....[41]....
        /*98e4*/ 	.word	0x00012550


	//   ....[42]....
        /*98e8*/ 	.word	0x00012580


	//   ....[43]....
        /*98ec*/ 	.word	0x00012590


	//   ....[44]....
        /*98f0*/ 	.word	0x000125a0


	//   ....[45]....
        /*98f4*/ 	.word	0x000125b0


	//   ....[46]....
        /*98f8*/ 	.word	0x000125e0


	//   ....[47]....
        /*98fc*/ 	.word	0x000125f0


	//   ....[48]....
        /*9900*/ 	.word	0x00012600


	//   ....[49]....
        /*9904*/ 	.word	0x00012610


	//   ....[50]....
        /*9908*/ 	.word	0x00012640


	//   ....[51]....
        /*990c*/ 	.word	0x00012650


	//   ....[52]....
        /*9910*/ 	.word	0x00012660


	//   ....[53]....
        /*9914*/ 	.word	0x00012670


	//   ....[54]....
        /*9918*/ 	.word	0x000126a0


	//   ....[55]....
        /*991c*/ 	.word	0x000126b0


	//   ....[56]....
        /*9920*/ 	.word	0x000126c0


	//   ....[57]....
        /*9924*/ 	.word	0x000126d0


	//   ....[58]....
        /*9928*/ 	.word	0x00012700


	//   ....[59]....
        /*992c*/ 	.word	0x00012710


	//   ....[60]....
        /*9930*/ 	.word	0x00012720


	//   ....[61]....
        /*9934*/ 	.word	0x00012730


	//   ....[62]....
        /*9938*/ 	.word	0x00012760


	//   ....[63]....
        /*993c*/ 	.word	0x00012770


	//   ....[64]....
        /*9940*/ 	.word	0x00012780


	//   ....[65]....
        /*9944*/ 	.word	0x00012790


	//   ....[66]....
        /*9948*/ 	.word	0x000127c0


	//   ....[67]....
        /*994c*/ 	.word	0x000127d0


	//   ....[68]....
        /*9950*/ 	.word	0x000127e0


	//   ....[69]....
        /*9954*/ 	.word	0x000127f0


	//   ....[70]....
        /*9958*/ 	.word	0x00012820


	//   ....[71]....
        /*995c*/ 	.word	0x00012830


	//   ....[72]....
        /*9960*/ 	.word	0x00012840


	//   ....[73]....
        /*9964*/ 	.word	0x00012850


	//   ....[74]....
        /*9968*/ 	.word	0x00012880


	//   ....[75]....
        /*996c*/ 	.word	0x00012890


	//   ....[76]....
        /*9970*/ 	.word	0x000128a0


	//   ....[77]....
        /*9974*/ 	.word	0x000128b0


	//   ....[78]....
        /*9978*/ 	.word	0x000128e0


	//   ....[79]....
        /*997c*/ 	.word	0x000128f0


	//   ....[80]....
        /*9980*/ 	.word	0x00012900


	//   ....[81]....
        /*9984*/ 	.word	0x00012910


	//   ....[82]....
        /*9988*/ 	.word	0x00012940


	//   ....[83]....
        /*998c*/ 	.word	0x00012950


	//   ....[84]....
        /*9990*/ 	.word	0x00012960


	//   ....[85]....
        /*9994*/ 	.word	0x00012970


	//   ....[86]....
        /*9998*/ 	.word	0x000129a0


	//   ....[87]....
        /*999c*/ 	.word	0x000129b0


	//   ....[88]....
        /*99a0*/ 	.word	0x000129c0


	//   ....[89]....
        /*99a4*/ 	.word	0x000129d0


	//   ....[90]....
        /*99a8*/ 	.word	0x00012a00


	//   ....[91]....
        /*99ac*/ 	.word	0x00012a10


	//   ....[92]....
        /*99b0*/ 	.word	0x00012a20


	//   ....[93]....
        /*99b4*/ 	.word	0x00012a30


	//   ....[94]....
        /*99b8*/ 	.word	0x00012a60


	//   ....[95]....
        /*99bc*/ 	.word	0x00012a70


	//   ....[96]....
        /*99c0*/ 	.word	0x00012a80


	//   ....[97]....
        /*99c4*/ 	.word	0x00012a90


	//   ....[98]....
        /*99c8*/ 	.word	0x00012ac0


	//   ....[99]....
        /*99cc*/ 	.word	0x00012ad0


	//   ....[100]....
        /*99d0*/ 	.word	0x00012ae0


	//   ....[101]....
        /*99d4*/ 	.word	0x00012af0


	//   ....[102]....
        /*99d8*/ 	.word	0x00012b20


	//   ....[103]....
        /*99dc*/ 	.word	0x00012b30


	//   ....[104]....
        /*99e0*/ 	.word	0x00012b40


	//   ....[105]....
        /*99e4*/ 	.word	0x00012b50


	//   ....[106]....
        /*99e8*/ 	.word	0x00012b80


	//   ....[107]....
        /*99ec*/ 	.word	0x00012b90


	//   ....[108]....
        /*99f0*/ 	.word	0x00012ba0


	//   ....[109]....
        /*99f4*/ 	.word	0x00012bb0


	//   ....[110]....
        /*99f8*/ 	.word	0x00012be0


	//   ....[111]....
        /*99fc*/ 	.word	0x00012bf0


	//   ....[112]....
        /*9a00*/ 	.word	0x00012c00


	//   ....[113]....
        /*9a04*/ 	.word	0x00012c10


	//   ....[114]....
        /*9a08*/ 	.word	0x00012c40


	//   ....[115]....
        /*9a0c*/ 	.word	0x00012c50


	//   ....[116]....
        /*9a10*/ 	.word	0x00012c60


	//   ....[117]....
        /*9a14*/ 	.word	0x00012c70


	//   ....[118]....
        /*9a18*/ 	.word	0x00012ca0


	//   ....[119]....
        /*9a1c*/ 	.word	0x00012cb0


	//   ....[120]....
        /*9a20*/ 	.word	0x00012cc0


	//   ....[121]....
        /*9a24*/ 	.word	0x00012cd0


	//   ....[122]....
        /*9a28*/ 	.word	0x00012d00


	//   ....[123]....
        /*9a2c*/ 	.word	0x00012d10


	//   ....[124]....
        /*9a30*/ 	.word	0x00012d20


	//   ....[125]....
        /*9a34*/ 	.word	0x00012d30


	//   ....[126]....
        /*9a38*/ 	.word	0x00012d60


	//   ....[127]....
        /*9a3c*/ 	.word	0x00012d70


	//   ....[128]....
        /*9a40*/ 	.word	0x00012d80


	//   ....[129]....
        /*9a44*/ 	.word	0x00012d90


	//   ....[130]....
        /*9a48*/ 	.word	0x00012dc0


	//   ....[131]....
        /*9a4c*/ 	.word	0x00012dd0


	//   ....[132]....
        /*9a50*/ 	.word	0x00012de0


	//   ....[133]....
        /*9a54*/ 	.word	0x00012df0


	//   ....[134]....
        /*9a58*/ 	.word	0x00012e20


	//   ....[135]....
        /*9a5c*/ 	.word	0x00012e30


	//   ....[136]....
        /*9a60*/ 	.word	0x00012e40


	//   ....[137]....
        /*9a64*/ 	.word	0x00012e50


	//   ....[138]....
        /*9a68*/ 	.word	0x00012e80


	//   ....[139]....
        /*9a6c*/ 	.word	0x00012e90


	//   ....[140]....
        /*9a70*/ 	.word	0x00012ea0


	//   ....[141]....
        /*9a74*/ 	.word	0x00012eb0


	//   ....[142]....
        /*9a78*/ 	.word	0x00012ee0


	//   ....[143]....
        /*9a7c*/ 	.word	0x00012ef0


	//   ....[144]....
        /*9a80*/ 	.word	0x00012f00


	//   ....[145]....
        /*9a84*/ 	.word	0x00012f10


	//   ....[146]....
        /*9a88*/ 	.word	0x00012f40


	//   ....[147]....
        /*9a8c*/ 	.word	0x00012f50


	//   ....[148]....
        /*9a90*/ 	.word	0x00012f60


	//   ....[149]....
        /*9a94*/ 	.word	0x00012f70


	//   ....[150]....
        /*9a98*/ 	.word	0x00012fa0


	//   ....[151]....
        /*9a9c*/ 	.word	0x00012fb0


	//   ....[152]....
        /*9aa0*/ 	.word	0x00012fc0


	//   ....[153]....
        /*9aa4*/ 	.word	0x00012fd0


	//   ....[154]....
        /*9aa8*/ 	.word	0x00013000


	//   ....[155]....
        /*9aac*/ 	.word	0x00013010


	//   ....[156]....
        /*9ab0*/ 	.word	0x00013020


	//   ....[157]....
        /*9ab4*/ 	.word	0x00013030


	//   ....[158]....
        /*9ab8*/ 	.word	0x00013060


	//   ....[159]....
        /*9abc*/ 	.word	0x00013070


	//   ....[160]....
        /*9ac0*/ 	.word	0x00013080


	//   ....[161]....
        /*9ac4*/ 	.word	0x00013090


	//   ....[162]....
        /*9ac8*/ 	.word	0x000130c0


	//   ....[163]....
        /*9acc*/ 	.word	0x000130d0


	//   ....[164]....
        /*9ad0*/ 	.word	0x000130e0


	//   ....[165]....
        /*9ad4*/ 	.word	0x000130f0


	//   ....[166]....
        /*9ad8*/ 	.word	0x00013120


	//   ....[167]....
        /*9adc*/ 	.word	0x00013130


	//   ....[168]....
        /*9ae0*/ 	.word	0x00013140


	//   ....[169]....
        /*9ae4*/ 	.word	0x00013150


	//   ....[170]....
        /*9ae8*/ 	.word	0x00013180


	//   ....[171]....
        /*9aec*/ 	.word	0x00013190


	//   ....[172]....
        /*9af0*/ 	.word	0x000131a0


	//   ....[173]....
        /*9af4*/ 	.word	0x000131b0


	//   ....[174]....
        /*9af8*/ 	.word	0x000131e0


	//   ....[175]....
        /*9afc*/ 	.word	0x000131f0


	//   ....[176]....
        /*9b00*/ 	.word	0x00013200


	//   ....[177]....
        /*9b04*/ 	.word	0x00013210


	//   ....[178]....
        /*9b08*/ 	.word	0x00013240


	//   ....[179]....
        /*9b0c*/ 	.word	0x00013250


	//   ....[180]....
        /*9b10*/ 	.word	0x00013260


	//   ....[181]....
        /*9b14*/ 	.word	0x00013270


	//   ....[182]....
        /*9b18*/ 	.word	0x000132a0


	//   ....[183]....
        /*9b1c*/ 	.word	0x000132b0


	//   ....[184]....
        /*9b20*/ 	.word	0x000132c0


	//   ....[185]....
        /*9b24*/ 	.word	0x000132d0


	//   ....[186]....
        /*9b28*/ 	.word	0x00013300


	//   ....[187]....
        /*9b2c*/ 	.word	0x00013310


	//   ....[188]....
        /*9b30*/ 	.word	0x00013320


	//   ....[189]....
        /*9b34*/ 	.word	0x00013330


	//   ....[190]....
        /*9b38*/ 	.word	0x00013360


	//   ....[191]....
        /*9b3c*/ 	.word	0x00013370


	//   ....[192]....
        /*9b40*/ 	.word	0x00013380


	//   ....[193]....
        /*9b44*/ 	.word	0x00013390


	//   ....[194]....
        /*9b48*/ 	.word	0x000133c0


	//   ....[195]....
        /*9b4c*/ 	.word	0x000133d0


	//   ....[196]....
        /*9b50*/ 	.word	0x000133e0


	//   ....[197]....
        /*9b54*/ 	.word	0x000133f0


	//   ....[198]....
        /*9b58*/ 	.word	0x00013420


	//   ....[199]....
        /*9b5c*/ 	.word	0x00013430


	//   ....[200]....
        /*9b60*/ 	.word	0x00013440


	//   ....[201]....
        /*9b64*/ 	.word	0x00013450


	//   ....[202]....
        /*9b68*/ 	.word	0x00013480


	//   ....[203]....
        /*9b6c*/ 	.word	0x00013490


	//   ....[204]....
        /*9b70*/ 	.word	0x000134a0


	//   ....[205]....
        /*9b74*/ 	.word	0x000134b0


	//   ....[206]....
        /*9b78*/ 	.word	0x000134e0


	//   ....[207]....
        /*9b7c*/ 	.word	0x000134f0


	//   ....[208]....
        /*9b80*/ 	.word	0x00013500


	//   ....[209]....
        /*9b84*/ 	.word	0x00013510


	//   ....[210]....
        /*9b88*/ 	.word	0x00013540


	//   ....[211]....
        /*9b8c*/ 	.word	0x00013550


	//   ....[212]....
        /*9b90*/ 	.word	0x00013560


	//   ....[213]....
        /*9b94*/ 	.word	0x00013570


	//   ....[214]....
        /*9b98*/ 	.word	0x000135a0


	//   ....[215]....
        /*9b9c*/ 	.word	0x000135b0


	//   ....[216]....
        /*9ba0*/ 	.word	0x000135c0


	//   ....[217]....
        /*9ba4*/ 	.word	0x000135d0


	//   ....[218]....
        /*9ba8*/ 	.word	0x00013600


	//   ....[219]....
        /*9bac*/ 	.word	0x00013610


	//   ....[220]....
        /*9bb0*/ 	.word	0x00013620


	//   ....[221]....
        /*9bb4*/ 	.word	0x00013630


	//   ....[222]....
        /*9bb8*/ 	.word	0x00013660


	//   ....[223]....
        /*9bbc*/ 	.word	0x00013670


	//   ....[224]....
        /*9bc0*/ 	.word	0x00013680


	//   ....[225]....
        /*9bc4*/ 	.word	0x00013690


	//   ....[226]....
        /*9bc8*/ 	.word	0x000136c0


	//   ....[227]....
        /*9bcc*/ 	.word	0x000136d0


	//   ....[228]....
        /*9bd0*/ 	.word	0x000136e0


	//   ....[229]....
        /*9bd4*/ 	.word	0x000136f0


	//   ....[230]....
        /*9bd8*/ 	.word	0x00013720


	//   ....[231]....
        /*9bdc*/ 	.word	0x00013730


	//   ....[232]....
        /*9be0*/ 	.word	0x00013740


	//   ....[233]....
        /*9be4*/ 	.word	0x00013750


	//   ....[234]....
        /*9be8*/ 	.word	0x00013780


	//   ....[235]....
        /*9bec*/ 	.word	0x00013790


	//   ....[236]....
        /*9bf0*/ 	.word	0x000137a0


	//   ....[237]....
        /*9bf4*/ 	.word	0x000137b0


	//   ....[238]....
        /*9bf8*/ 	.word	0x000137e0


	//   ....[239]....
        /*9bfc*/ 	.word	0x000137f0


	//   ....[240]....
        /*9c00*/ 	.word	0x00013800


	//   ....[241]....
        /*9c04*/ 	.word	0x00013810


	//   ....[242]....
        /*9c08*/ 	.word	0x00013840


	//   ....[243]....
        /*9c0c*/ 	.word	0x00013850


	//   ....[244]....
        /*9c10*/ 	.word	0x00013860


	//   ....[245]....
        /*9c14*/ 	.word	0x00013870


	//   ....[246]....
        /*9c18*/ 	.word	0x000138a0


	//   ....[247]....
        /*9c1c*/ 	.word	0x000138b0


	//   ....[248]....
        /*9c20*/ 	.word	0x000138c0


	//   ....[249]....
        /*9c24*/ 	.word	0x000138d0


	//   ....[250]....
        /*9c28*/ 	.word	0x00013900


	//   ....[251]....
        /*9c2c*/ 	.word	0x00013910


	//   ....[252]....
        /*9c30*/ 	.word	0x00013920


	//   ....[253]....
        /*9c34*/ 	.word	0x00013930


	//   ....[254]....
        /*9c38*/ 	.word	0x00013960


	//   ....[255]....
        /*9c3c*/ 	.word	0x00013970


	//   ....[0]....
        /*9c40*/ 	.word	0x00013980


	//   ....[1]....
        /*9c44*/ 	.word	0x00013990


	//   ....[2]....
        /*9c48*/ 	.word	0x000139c0


	//   ....[3]....
        /*9c4c*/ 	.word	0x000139d0


	//   ....[4]....
        /*9c50*/ 	.word	0x000139e0


	//   ....[5]....
        /*9c54*/ 	.word	0x000139f0


	//   ....[6]....
        /*9c58*/ 	.word	0x00013a20


	//   ....[7]....
        /*9c5c*/ 	.word	0x00013a30


	//   ....[8]....
        /*9c60*/ 	.word	0x00013a40


	//   ....[9]....
        /*9c64*/ 	.word	0x00013a50


	//   ....[10]....
        /*9c68*/ 	.word	0x00013a80


	//   ....[11]....
        /*9c6c*/ 	.word	0x00013a90


	//   ....[12]....
        /*9c70*/ 	.word	0x00013aa0


	//   ....[13]....
        /*9c74*/ 	.word	0x00013ab0


	//   ....[14]....
        /*9c78*/ 	.word	0x00013ae0


	//   ....[15]....
        /*9c7c*/ 	.word	0x00013af0


	//   ....[16]....
        /*9c80*/ 	.word	0x00013b00


	//   ....[17]....
        /*9c84*/ 	.word	0x00013b10


	//   ....[18]....
        /*9c88*/ 	.word	0x00013b40


	//   ....[19]....
        /*9c8c*/ 	.word	0x00013b50


	//   ....[20]....
        /*9c90*/ 	.word	0x00013b60


	//   ....[21]....
        /*9c94*/ 	.word	0x00013b70


	//   ....[22]....
        /*9c98*/ 	.word	0x00013ba0


	//   ....[23]....
        /*9c9c*/ 	.word	0x00013bb0


	//   ....[24]....
        /*9ca0*/ 	.word	0x00013bc0


	//   ....[25]....
        /*9ca4*/ 	.word	0x00013bd0


	//   ....[26]....
        /*9ca8*/ 	.word	0x00013c00


	//   ....[27]....
        /*9cac*/ 	.word	0x00013c10


	//   ....[28]....
        /*9cb0*/ 	.word	0x00013c20


	//   ....[29]....
        /*9cb4*/ 	.word	0x00013c30


	//   ....[30]....
        /*9cb8*/ 	.word	0x00013c60


	//   ....[31]....
        /*9cbc*/ 	.word	0x00013c70


	//   ....[32]....
        /*9cc0*/ 	.word	0x00013c80


	//   ....[33]....
        /*9cc4*/ 	.word	0x00013c90


	//   ....[34]....
        /*9cc8*/ 	.word	0x00013cc0


	//   ....[35]....
        /*9ccc*/ 	.word	0x00013cd0


	//   ....[36]....
        /*9cd0*/ 	.word	0x00013ce0


	//   ....[37]....
        /*9cd4*/ 	.word	0x00013cf0


	//   ....[38]....
        /*9cd8*/ 	.word	0x00013d20


	//   ....[39]....
        /*9cdc*/ 	.word	0x00013d30


	//   ....[40]....
        /*9ce0*/ 	.word	0x00013d40


	//   ....[41]....
        /*9ce4*/ 	.word	0x00013d50


	//   ....[42]....
        /*9ce8*/ 	.word	0x00013d80


	//   ....[43]....
        /*9cec*/ 	.word	0x00013d90


	//   ....[44]....
        /*9cf0*/ 	.word	0x00013da0


	//   ....[45]....
        /*9cf4*/ 	.word	0x00013db0


	//   ....[46]....
        /*9cf8*/ 	.word	0x00013de0


	//   ....[47]....
        /*9cfc*/ 	.word	0x00013df0


	//   ....[48]....
        /*9d00*/ 	.word	0x00013e00


	//   ....[49]....
        /*9d04*/ 	.word	0x00013e10


	//   ....[50]....
        /*9d08*/ 	.word	0x00013e40


	//   ....[51]....
        /*9d0c*/ 	.word	0x00013e50


	//   ....[52]....
        /*9d10*/ 	.word	0x00013e60


	//   ....[53]....
        /*9d14*/ 	.word	0x00013e70


	//   ....[54]....
        /*9d18*/ 	.word	0x00013ea0


	//   ....[55]....
        /*9d1c*/ 	.word	0x00013eb0


	//   ....[56]....
        /*9d20*/ 	.word	0x00013ec0


	//   ....[57]....
        /*9d24*/ 	.word	0x00013ed0


	//   ....[58]....
        /*9d28*/ 	.word	0x00013f00


	//   ....[59]....
        /*9d2c*/ 	.word	0x00013f10


	//   ....[60]....
        /*9d30*/ 	.word	0x00013f20


	//   ....[61]....
        /*9d34*/ 	.word	0x00013f30


	//   ....[62]....
        /*9d38*/ 	.word	0x00013f60


	//   ....[63]....
        /*9d3c*/ 	.word	0x00013f70


	//   ....[64]....
        /*9d40*/ 	.word	0x00013f80


	//   ....[65]....
        /*9d44*/ 	.word	0x00013f90


	//   ....[66]....
        /*9d48*/ 	.word	0x00013fc0


	//   ....[67]....
        /*9d4c*/ 	.word	0x00013fd0


	//   ....[68]....
        /*9d50*/ 	.word	0x00013fe0


	//   ....[69]....
        /*9d54*/ 	.word	0x00013ff0


	//   ....[70]....
        /*9d58*/ 	.word	0x00014020


	//   ....[71]....
        /*9d5c*/ 	.word	0x00014030


	//   ....[72]....
        /*9d60*/ 	.word	0x00014040


	//   ....[73]....
        /*9d64*/ 	.word	0x00014050


	//   ....[74]....
        /*9d68*/ 	.word	0x00014080


	//   ....[75]....
        /*9d6c*/ 	.word	0x00014090


	//   ....[76]....
        /*9d70*/ 	.word	0x000140a0


	//   ....[77]....
        /*9d74*/ 	.word	0x000140b0


	//   ....[78]....
        /*9d78*/ 	.word	0x000140e0


	//   ....[79]....
        /*9d7c*/ 	.word	0x000140f0


	//   ....[80]....
        /*9d80*/ 	.word	0x00014100


	//   ....[81]....
        /*9d84*/ 	.word	0x00014110


	//   ....[82]....
        /*9d88*/ 	.word	0x00014140


	//   ....[83]....
        /*9d8c*/ 	.word	0x00014150


	//   ....[84]....
        /*9d90*/ 	.word	0x00014160


	//   ....[85]....
        /*9d94*/ 	.word	0x00014170


	//   ....[86]....
        /*9d98*/ 	.word	0x000141a0


	//   ....[87]....
        /*9d9c*/ 	.word	0x000141b0


	//   ....[88]....
        /*9da0*/ 	.word	0x000141c0


	//   ....[89]....
        /*9da4*/ 	.word	0x000141d0


	//   ....[90]....
        /*9da8*/ 	.word	0x00014200


	//   ....[91]....
        /*9dac*/ 	.word	0x00014210


	//   ....[92]....
        /*9db0*/ 	.word	0x00014220


	//   ....[93]....
        /*9db4*/ 	.word	0x00014230


	//   ....[94]....
        /*9db8*/ 	.word	0x00014260


	//   ....[95]....
        /*9dbc*/ 	.word	0x00014270


	//   ....[96]....
        /*9dc0*/ 	.word	0x00014280


	//   ....[97]....
        /*9dc4*/ 	.word	0x00014290


	//   ....[98]....
        /*9dc8*/ 	.word	0x000142c0


	//   ....[99]....
        /*9dcc*/ 	.word	0x000142d0


	//   ....[100]....
        /*9dd0*/ 	.word	0x000142e0


	//   ....[101]....
        /*9dd4*/ 	.word	0x000142f0


	//   ....[102]....
        /*9dd8*/ 	.word	0x00014320


	//   ....[103]....
        /*9ddc*/ 	.word	0x00014330


	//   ....[104]....
        /*9de0*/ 	.word	0x00014340


	//   ....[105]....
        /*9de4*/ 	.word	0x00014350


	//   ....[106]....
        /*9de8*/ 	.word	0x00014380


	//   ....[107]....
        /*9dec*/ 	.word	0x00014390


	//   ....[108]....
        /*9df0*/ 	.word	0x000143a0


	//   ....[109]....
        /*9df4*/ 	.word	0x000143b0


	//   ....[110]....
        /*9df8*/ 	.word	0x000143e0


	//   ....[111]....
        /*9dfc*/ 	.word	0x000143f0


	//   ....[112]....
        /*9e00*/ 	.word	0x00014400


	//   ....[113]....
        /*9e04*/ 	.word	0x00014410


	//   ....[114]....
        /*9e08*/ 	.word	0x00014440


	//   ....[115]....
        /*9e0c*/ 	.word	0x00014450


	//   ....[116]....
        /*9e10*/ 	.word	0x00014460


	//   ....[117]....
        /*9e14*/ 	.word	0x00014470


	//   ....[118]....
        /*9e18*/ 	.word	0x000144a0


	//   ....[119]....
        /*9e1c*/ 	.word	0x000144b0


	//   ....[120]....
        /*9e20*/ 	.word	0x000144c0


	//   ....[121]....
        /*9e24*/ 	.word	0x000144d0


	//   ....[122]....
        /*9e28*/ 	.word	0x00014500


	//   ....[123]....
        /*9e2c*/ 	.word	0x00014510


	//   ....[124]....
        /*9e30*/ 	.word	0x00014520


	//   ....[125]....
        /*9e34*/ 	.word	0x00014530


	//   ....[126]....
        /*9e38*/ 	.word	0x00014560


	//   ....[127]....
        /*9e3c*/ 	.word	0x00014570


	//   ....[128]....
        /*9e40*/ 	.word	0x00014580


	//   ....[129]....
        /*9e44*/ 	.word	0x00014590


	//   ....[130]....
        /*9e48*/ 	.word	0x000145c0


	//   ....[131]....
        /*9e4c*/ 	.word	0x000145d0


	//   ....[132]....
        /*9e50*/ 	.word	0x000145e0


	//   ....[133]....
        /*9e54*/ 	.word	0x000145f0


	//   ....[134]....
        /*9e58*/ 	.word	0x00014620


	//   ....[135]....
        /*9e5c*/ 	.word	0x00014630


	//   ....[136]....
        /*9e60*/ 	.word	0x00014640


	//   ....[137]....
        /*9e64*/ 	.word	0x00014650


	//   ....[138]....
        /*9e68*/ 	.word	0x00014680


	//   ....[139]....
        /*9e6c*/ 	.word	0x00014690


	//   ....[140]....
        /*9e70*/ 	.word	0x000146a0


	//   ....[141]....
        /*9e74*/ 	.word	0x000146b0


	//   ....[142]....
        /*9e78*/ 	.word	0x000146e0


	//   ....[143]....
        /*9e7c*/ 	.word	0x000146f0


	//   ....[144]....
        /*9e80*/ 	.word	0x00014700


	//   ....[145]....
        /*9e84*/ 	.word	0x00014710


	//   ....[146]....
        /*9e88*/ 	.word	0x00014740


	//   ....[147]....
        /*9e8c*/ 	.word	0x00014750


	//   ....[148]....
        /*9e90*/ 	.word	0x00014760


	//   ....[149]....
        /*9e94*/ 	.word	0x00014770


	//   ....[150]....
        /*9e98*/ 	.word	0x000147a0


	//   ....[151]....
        /*9e9c*/ 	.word	0x000147b0


	//   ....[152]....
        /*9ea0*/ 	.word	0x000147c0


	//   ....[153]....
        /*9ea4*/ 	.word	0x000147d0


	//   ....[154]....
        /*9ea8*/ 	.word	0x00014800


	//   ....[155]....
        /*9eac*/ 	.word	0x00014810


	//   ....[156]....
        /*9eb0*/ 	.word	0x00014820


	//   ....[157]....
        /*9eb4*/ 	.word	0x00014830


	//   ....[158]....
        /*9eb8*/ 	.word	0x00014860


	//   ....[159]....
        /*9ebc*/ 	.word	0x00014870


	//   ....[160]....
        /*9ec0*/ 	.word	0x00014880


	//   ....[161]....
        /*9ec4*/ 	.word	0x00014890


	//   ....[162]....
        /*9ec8*/ 	.word	0x000148c0


	//   ....[163]....
        /*9ecc*/ 	.word	0x000148d0


	//   ....[164]....
        /*9ed0*/ 	.word	0x000148e0


	//   ....[165]....
        /*9ed4*/ 	.word	0x000148f0


	//   ....[166]....
        /*9ed8*/ 	.word	0x00014920


	//   ....[167]....
        /*9edc*/ 	.word	0x00014930


	//   ....[168]....
        /*9ee0*/ 	.word	0x00014940


	//   ....[169]....
        /*9ee4*/ 	.word	0x00014950


	//   ....[170]....
        /*9ee8*/ 	.word	0x00014980


	//   ....[171]....
        /*9eec*/ 	.word	0x00014990


	//   ....[172]....
        /*9ef0*/ 	.word	0x000149a0


	//   ....[173]....
        /*9ef4*/ 	.word	0x000149b0


	//   ....[174]....
        /*9ef8*/ 	.word	0x000149e0


	//   ....[175]....
        /*9efc*/ 	.word	0x000149f0


	//   ....[176]....
        /*9f00*/ 	.word	0x00014a00


	//   ....[177]....
        /*9f04*/ 	.word	0x00014a10


	//   ....[178]....
        /*9f08*/ 	.word	0x00014a40


	//   ....[179]....
        /*9f0c*/ 	.word	0x00014a50


	//   ....[180]....
        /*9f10*/ 	.word	0x00014a60


	//   ....[181]....
        /*9f14*/ 	.word	0x00014a70


	//   ....[182]....
        /*9f18*/ 	.word	0x00014aa0


	//   ....[183]....
        /*9f1c*/ 	.word	0x00014ab0


	//   ....[184]....
        /*9f20*/ 	.word	0x00014ac0


	//   ....[185]....
        /*9f24*/ 	.word	0x00014ad0


	//   ....[186]....
        /*9f28*/ 	.word	0x00014b00


	//   ....[187]....
        /*9f2c*/ 	.word	0x00014b10


	//   ....[188]....
        /*9f30*/ 	.word	0x00014b20


	//   ....[189]....
        /*9f34*/ 	.word	0x00014b30


	//   ....[190]....
        /*9f38*/ 	.word	0x00014b60


	//   ....[191]....
        /*9f3c*/ 	.word	0x00014b70


	//   ....[192]....
        /*9f40*/ 	.word	0x00014b80


	//   ....[193]....
        /*9f44*/ 	.word	0x00014b90


	//   ....[194]....
        /*9f48*/ 	.word	0x00014bc0


	//   ....[195]....
        /*9f4c*/ 	.word	0x00014bd0


	//   ....[196]....
        /*9f50*/ 	.word	0x00014be0


	//   ....[197]....
        /*9f54*/ 	.word	0x00014bf0


	//   ....[198]....
        /*9f58*/ 	.word	0x00014c20


	//   ....[199]....
        /*9f5c*/ 	.word	0x00014c30


	//   ....[200]....
        /*9f60*/ 	.word	0x00014c40


	//   ....[201]....
        /*9f64*/ 	.word	0x00014c50


	//   ....[202]....
        /*9f68*/ 	.word	0x00014c80


	//   ....[203]....
        /*9f6c*/ 	.word	0x00014c90


	//   ....[204]....
        /*9f70*/ 	.word	0x00014ca0


	//   ....[205]....
        /*9f74*/ 	.word	0x00014cb0


	//   ....[206]....
        /*9f78*/ 	.word	0x00014ce0


	//   ....[207]....
        /*9f7c*/ 	.word	0x00014cf0


	//   ....[208]....
        /*9f80*/ 	.word	0x00014d00


	//   ....[209]....
        /*9f84*/ 	.word	0x00014d10


	//   ....[210]....
        /*9f88*/ 	.word	0x00014d40


	//   ....[211]....
        /*9f8c*/ 	.word	0x00014d50


	//   ....[212]....
        /*9f90*/ 	.word	0x00014d60


	//   ....[213]....
        /*9f94*/ 	.word	0x00014d70


	//   ....[214]....
        /*9f98*/ 	.word	0x00014da0


	//   ....[215]....
        /*9f9c*/ 	.word	0x00014db0


	//   ....[216]....
        /*9fa0*/ 	.word	0x00014dc0


	//   ....[217]....
        /*9fa4*/ 	.word	0x00014dd0


	//   ....[218]....
        /*9fa8*/ 	.word	0x00014e00


	//   ....[219]....
        /*9fac*/ 	.word	0x00014e10


	//   ....[220]....
        /*9fb0*/ 	.word	0x00014e20


	//   ....[221]....
        /*9fb4*/ 	.word	0x00014e30


	//   ....[222]....
        /*9fb8*/ 	.word	0x00014e60


	//   ....[223]....
        /*9fbc*/ 	.word	0x00014e70


	//   ....[224]....
        /*9fc0*/ 	.word	0x00014e80


	//   ....[225]....
        /*9fc4*/ 	.word	0x00014e90


	//   ....[226]....
        /*9fc8*/ 	.word	0x00014ec0


	//   ....[227]....
        /*9fcc*/ 	.word	0x00014ed0


	//   ....[228]....
        /*9fd0*/ 	.word	0x00014ee0


	//   ....[229]....
        /*9fd4*/ 	.word	0x00014ef0


	//   ....[230]....
        /*9fd8*/ 	.word	0x00014f20


	//   ....[231]....
        /*9fdc*/ 	.word	0x00014f30


	//   ....[232]....
        /*9fe0*/ 	.word	0x00014f40


	//   ....[233]....
        /*9fe4*/ 	.word	0x00014f50


	//   ....[234]....
        /*9fe8*/ 	.word	0x00014f80


	//   ....[235]....
        /*9fec*/ 	.word	0x00014f90


	//   ....[236]....
        /*9ff0*/ 	.word	0x00014fa0


	//   ....[237]....
        /*9ff4*/ 	.word	0x00014fb0


	//   ....[238]....
        /*9ff8*/ 	.word	0x00014fe0


	//   ....[239]....
        /*9ffc*/ 	.word	0x00014ff0


	//   ....[240]....
        /*a000*/ 	.word	0x00015000


	//   ....[241]....
        /*a004*/ 	.word	0x00015010


	//   ....[242]....
        /*a008*/ 	.word	0x00015040


	//   ....[243]....
        /*a00c*/ 	.word	0x00015050


	//   ....[244]....
        /*a010*/ 	.word	0x00015060


	//   ....[245]....
        /*a014*/ 	.word	0x00015070


	//   ....[246]....
        /*a018*/ 	.word	0x000150a0


	//   ....[247]....
        /*a01c*/ 	.word	0x000150b0


	//   ....[248]....
        /*a020*/ 	.word	0x000150c0


	//   ....[249]....
        /*a024*/ 	.word	0x000150d0


	//   ....[250]....
        /*a028*/ 	.word	0x00015100


	//   ....[251]....
        /*a02c*/ 	.word	0x00015110


	//   ....[252]....
        /*a030*/ 	.word	0x00015120


	//   ....[253]....
        /*a034*/ 	.word	0x00015130


	//   ....[254]....
        /*a038*/ 	.word	0x00015180


	//   ....[255]....
        /*a03c*/ 	.word	0x000181e0


	//   ....[0]....
        /*a040*/ 	.word	0x000181f0


	//   ....[1]....
        /*a044*/ 	.word	0x00018200


	//   ....[2]....
        /*a048*/ 	.word	0x00018220


	//   ....[3]....
        /*a04c*/ 	.word	0x00018230


	//   ....[4]....
        /*a050*/ 	.word	0x00018240


	//   ....[5]....
        /*a054*/ 	.word	0x00018250


	//   ....[6]....
        /*a058*/ 	.word	0x00018280


	//   ....[7]....
        /*a05c*/ 	.word	0x00018290


	//   ....[8]....
        /*a060*/ 	.word	0x000182a0


	//   ....[9]....
        /*a064*/ 	.word	0x000182b0


	//   ....[10]....
        /*a068*/ 	.word	0x000182e0


	//   ....[11]....
        /*a06c*/ 	.word	0x000182f0


	//   ....[12]....
        /*a070*/ 	.word	0x00018300


	//   ....[13]....
        /*a074*/ 	.word	0x00018310


	//   ....[14]....
        /*a078*/ 	.word	0x00018340


	//   ....[15]....
        /*a07c*/ 	.word	0x00018350


	//   ....[16]....
        /*a080*/ 	.word	0x00018360


	//   ....[17]....
        /*a084*/ 	.word	0x00018370


	//   ....[18]....
        /*a088*/ 	.word	0x000183a0


	//   ....[19]....
        /*a08c*/ 	.word	0x000183b0


	//   ....[20]....
        /*a090*/ 	.word	0x000183c0


	//   ....[21]....
        /*a094*/ 	.word	0x000183d0


	//   ....[22]....
        /*a098*/ 	.word	0x00018400


	//   ....[23]....
        /*a09c*/ 	.word	0x00018410


	//   ....[24]....
        /*a0a0*/ 	.word	0x00018420


	//   ....[25]....
        /*a0a4*/ 	.word	0x00018430


	//   ....[26]....
        /*a0a8*/ 	.word	0x00018460


	//   ....[27]....
        /*a0ac*/ 	.word	0x00018470


	//   ....[28]....
        /*a0b0*/ 	.word	0x00018480


	//   ....[29]....
        /*a0b4*/ 	.word	0x00018490


	//   ....[30]....
        /*a0b8*/ 	.word	0x000184c0


	//   ....[31]....
        /*a0bc*/ 	.word	0x000184d0


	//   ....[32]....
        /*a0c0*/ 	.word	0x000184e0


	//   ....[33]....
        /*a0c4*/ 	.word	0x000184f0


	//   ....[34]....
        /*a0c8*/ 	.word	0x00018520


	//   ....[35]....
        /*a0cc*/ 	.word	0x00018530


	//   ....[36]....
        /*a0d0*/ 	.word	0x00018540


	//   ....[37]....
        /*a0d4*/ 	.word	0x00018550


	//   ....[38]....
        /*a0d8*/ 	.word	0x00018580


	//   ....[39]....
        /*a0dc*/ 	.word	0x00018590


	//   ....[40]....
        /*a0e0*/ 	.word	0x000185a0


	//   ....[41]....
        /*a0e4*/ 	.word	0x000185b0


	//   ....[42]....
        /*a0e8*/ 	.word	0x000185e0


	//   ....[43]....
        /*a0ec*/ 	.word	0x000185f0


	//   ....[44]....
        /*a0f0*/ 	.word	0x00018600


	//   ....[45]....
        /*a0f4*/ 	.word	0x00018610


	//   ....[46]....
        /*a0f8*/ 	.word	0x00018640


	//   ....[47]....
        /*a0fc*/ 	.word	0x00018650


	//   ....[48]....
        /*a100*/ 	.word	0x00018660


	//   ....[49]....
        /*a104*/ 	.word	0x00018670


	//   ....[50]....
        /*a108*/ 	.word	0x000186a0


	//   ....[51]....
        /*a10c*/ 	.word	0x000186b0


	//   ....[52]....
        /*a110*/ 	.word	0x000186c0


	//   ....[53]....
        /*a114*/ 	.word	0x000186d0


	//   ....[54]....
        /*a118*/ 	.word	0x00018700


	//   ....[55]....
        /*a11c*/ 	.word	0x00018710


	//   ....[56]....
        /*a120*/ 	.word	0x00018720


	//   ....[57]....
        /*a124*/ 	.word	0x00018730


	//   ....[58]....
        /*a128*/ 	.word	0x00018760


	//   ....[59]....
        /*a12c*/ 	.word	0x00018770


	//   ....[60]....
        /*a130*/ 	.word	0x00018780


	//   ....[61]....
        /*a134*/ 	.word	0x00018790


	//   ....[62]....
        /*a138*/ 	.word	0x000187c0


	//   ....[63]....
        /*a13c*/ 	.word	0x000187d0


	//   ....[64]....
        /*a140*/ 	.word	0x000187e0


	//   ....[65]....
        /*a144*/ 	.word	0x000187f0


	//   ....[66]....
        /*a148*/ 	.word	0x00018820


	//   ....[67]....
        /*a14c*/ 	.word	0x00018830


	//   ....[68]....
        /*a150*/ 	.word	0x00018840


	//   ....[69]....
        /*a154*/ 	.word	0x00018850


	//   ....[70]....
        /*a158*/ 	.word	0x00018880


	//   ....[71]....
        /*a15c*/ 	.word	0x00018890


	//   ....[72]....
        /*a160*/ 	.word	0x000188a0


	//   ....[73]....
        /*a164*/ 	.word	0x000188b0


	//   ....[74]....
        /*a168*/ 	.word	0x000188e0


	//   ....[75]....
        /*a16c*/ 	.word	0x000188f0


	//   ....[76]....
        /*a170*/ 	.word	0x00018900


	//   ....[77]....
        /*a174*/ 	.word	0x00018910


	//   ....[78]....
        /*a178*/ 	.word	0x00018940


	//   ....[79]....
        /*a17c*/ 	.word	0x00018950


	//   ....[80]....
        /*a180*/ 	.word	0x00018960


	//   ....[81]....
        /*a184*/ 	.word	0x00018970


	//   ....[82]....
        /*a188*/ 	.word	0x000189a0


	//   ....[83]....
        /*a18c*/ 	.word	0x000189b0


	//   ....[84]....
        /*a190*/ 	.word	0x000189c0


	//   ....[85]....
        /*a194*/ 	.word	0x000189d0


	//   ....[86]....
        /*a198*/ 	.word	0x00018a00


	//   ....[87]....
        /*a19c*/ 	.word	0x00018a10


	//   ....[88]....
        /*a1a0*/ 	.word	0x00018a20


	//   ....[89]....
        /*a1a4*/ 	.word	0x00018a30


	//   ....[90]....
        /*a1a8*/ 	.word	0x00018a60


	//   ....[91]....
        /*a1ac*/ 	.word	0x00018a70


	//   ....[92]....
        /*a1b0*/ 	.word	0x00018a80


	//   ....[93]....
        /*a1b4*/ 	.word	0x00018a90


	//   ....[94]....
        /*a1b8*/ 	.word	0x00018ac0


	//   ....[95]....
        /*a1bc*/ 	.word	0x00018ad0


	//   ....[96]....
        /*a1c0*/ 	.word	0x00018ae0


	//   ....[97]....
        /*a1c4*/ 	.word	0x00018af0


	//   ....[98]....
        /*a1c8*/ 	.word	0x00018b20


	//   ....[99]....
        /*a1cc*/ 	.word	0x00018b30


	//   ....[100]....
        /*a1d0*/ 	.word	0x00018b40


	//   ....[101]....
        /*a1d4*/ 	.word	0x00018b50


	//   ....[102]....
        /*a1d8*/ 	.word	0x00018b80


	//   ....[103]....
        /*a1dc*/ 	.word	0x00018b90


	//   ....[104]....
        /*a1e0*/ 	.word	0x00018ba0


	//   ....[105]....
        /*a1e4*/ 	.word	0x00018bb0


	//   ....[106]....
        /*a1e8*/ 	.word	0x00018be0


	//   ....[107]....
        /*a1ec*/ 	.word	0x00018bf0


	//   ....[108]....
        /*a1f0*/ 	.word	0x00018c00


	//   ....[109]....
        /*a1f4*/ 	.word	0x00018c10


	//   ....[110]....
        /*a1f8*/ 	.word	0x00018c40


	//   ....[111]....
        /*a1fc*/ 	.word	0x00018c50


	//   ....[112]....
        /*a200*/ 	.word	0x00018c60


	//   ....[113]....
        /*a204*/ 	.word	0x00018c70


	//   ....[114]....
        /*a208*/ 	.word	0x00018ca0


	//   ....[115]....
        /*a20c*/ 	.word	0x00018cb0


	//   ....[116]....
        /*a210*/ 	.word	0x00018cc0


	//   ....[117]....
        /*a214*/ 	.word	0x00018cd0


	//   ....[118]....
        /*a218*/ 	.word	0x00018d00


	//   ....[119]....
        /*a21c*/ 	.word	0x00018d10


	//   ....[120]....
        /*a220*/ 	.word	0x00018d20


	//   ....[121]....
        /*a224*/ 	.word	0x00018d30


	//   ....[122]....
        /*a228*/ 	.word	0x00018d60


	//   ....[123]....
        /*a22c*/ 	.word	0x00018d70


	//   ....[124]....
        /*a230*/ 	.word	0x00018d80


	//   ....[125]....
        /*a234*/ 	.word	0x00018d90


	//   ....[126]....
        /*a238*/ 	.word	0x00018dc0


	//   ....[127]....
        /*a23c*/ 	.word	0x00018dd0


	//   ....[128]....
        /*a240*/ 	.word	0x00018de0


	//   ....[129]....
        /*a244*/ 	.word	0x00018df0


	//   ....[130]....
        /*a248*/ 	.word	0x00018e20


	//   ....[131]....
        /*a24c*/ 	.word	0x00018e30


	//   ....[132]....
        /*a250*/ 	.word	0x00018e40


	//   ....[133]....
        /*a254*/ 	.word	0x00018e50


	//   ....[134]....
        /*a258*/ 	.word	0x00018e80


	//   ....[135]....
        /*a25c*/ 	.word	0x00018e90


	//   ....[136]....
        /*a260*/ 	.word	0x00018ea0


	//   ....[137]....
        /*a264*/ 	.word	0x00018eb0


	//   ....[138]....
        /*a268*/ 	.word	0x00018ee0


	//   ....[139]....
        /*a26c*/ 	.word	0x00018ef0


	//   ....[140]....
        /*a270*/ 	.word	0x00018f00


	//   ....[141]....
        /*a274*/ 	.word	0x00018f10


	//   ....[142]....
        /*a278*/ 	.word	0x00018f40


	//   ....[143]....
        /*a27c*/ 	.word	0x00018f50


	//   ....[144]....
        /*a280*/ 	.word	0x00018f60


	//   ....[145]....
        /*a284*/ 	.word	0x00018f70


	//   ....[146]....
        /*a288*/ 	.word	0x00018fa0


	//   ....[147]....
        /*a28c*/ 	.word	0x00018fb0


	//   ....[148]....
        /*a290*/ 	.word	0x00018fc0


	//   ....[149]....
        /*a294*/ 	.word	0x00018fd0


	//   ....[150]....
        /*a298*/ 	.word	0x00019000


	//   ....[151]....
        /*a29c*/ 	.word	0x00019010


	//   ....[152]....
        /*a2a0*/ 	.word	0x00019020


	//   ....[153]....
        /*a2a4*/ 	.word	0x00019030


	//   ....[154]....
        /*a2a8*/ 	.word	0x00019060


	//   ....[155]....
        /*a2ac*/ 	.word	0x00019070


	//   ....[156]....
        /*a2b0*/ 	.word	0x00019080


	//   ....[157]....
        /*a2b4*/ 	.word	0x00019090


	//   ....[158]....
        /*a2b8*/ 	.word	0x000190c0


	//   ....[159]....
        /*a2bc*/ 	.word	0x000190d0


	//   ....[160]....
        /*a2c0*/ 	.word	0x000190e0


	//   ....[161]....
        /*a2c4*/ 	.word	0x000190f0


	//   ....[162]....
        /*a2c8*/ 	.word	0x00019120


	//   ....[163]....
        /*a2cc*/ 	.word	0x00019130


	//   ....[164]....
        /*a2d0*/ 	.word	0x00019140


	//   ....[165]....
        /*a2d4*/ 	.word	0x00019150


	//   ....[166]....
        /*a2d8*/ 	.word	0x00019180


	//   ....[167]....
        /*a2dc*/ 	.word	0x00019190


	//   ....[168]....
        /*a2e0*/ 	.word	0x000191a0


	//   ....[169]....
        /*a2e4*/ 	.word	0x000191b0


	//   ....[170]....
        /*a2e8*/ 	.word	0x000191e0


	//   ....[171]....
        /*a2ec*/ 	.word	0x000191f0


	//   ....[172]....
        /*a2f0*/ 	.word	0x00019200


	//   ....[173]....
        /*a2f4*/ 	.word	0x00019210


	//   ....[174]....
        /*a2f8*/ 	.word	0x00019240


	//   ....[175]....
        /*a2fc*/ 	.word	0x00019250


	//   ....[176]....
        /*a300*/ 	.word	0x00019260


	//   ....[177]....
        /*a304*/ 	.word	0x00019270


	//   ....[178]....
        /*a308*/ 	.word	0x000192a0


	//   ....[179]....
        /*a30c*/ 	.word	0x000192b0


	//   ....[180]....
        /*a310*/ 	.word	0x000192c0


	//   ....[181]....
        /*a314*/ 	.word	0x000192d0


	//   ....[182]....
        /*a318*/ 	.word	0x00019300


	//   ....[183]....
        /*a31c*/ 	.word	0x00019310


	//   ....[184]....
        /*a320*/ 	.word	0x00019320


	//   ....[185]....
        /*a324*/ 	.word	0x00019330


	//   ....[186]....
        /*a328*/ 	.word	0x00019360


	//   ....[187]....
        /*a32c*/ 	.word	0x00019370


	//   ....[188]....
        /*a330*/ 	.word	0x00019380


	//   ....[189]....
        /*a334*/ 	.word	0x00019390


	//   ....[190]....
        /*a338*/ 	.word	0x000193c0


	//   ....[191]....
        /*a33c*/ 	.word	0x000193d0


	//   ....[192]....
        /*a340*/ 	.word	0x000193e0


	//   ....[193]....
        /*a344*/ 	.word	0x000193f0


	//   ....[194]....
        /*a348*/ 	.word	0x00019420


	//   ....[195]....
        /*a34c*/ 	.word	0x00019430


	//   ....[196]....
        /*a350*/ 	.word	0x00019440


	//   ....[197]....
        /*a354*/ 	.word	0x00019450


	//   ....[198]....
        /*a358*/ 	.word	0x00019480


	//   ....[199]....
        /*a35c*/ 	.word	0x00019490


	//   ....[200]....
        /*a360*/ 	.word	0x000194a0


	//   ....[201]....
        /*a364*/ 	.word	0x000194b0


	//   ....[202]....
        /*a368*/ 	.word	0x000194e0


	//   ....[203]....
        /*a36c*/ 	.word	0x000194f0


	//   ....[204]....
        /*a370*/ 	.word	0x00019500


	//   ....[205]....
        /*a374*/ 	.word	0x00019510


	//   ....[206]....
        /*a378*/ 	.word	0x00019540


	//   ....[207]....
        /*a37c*/ 	.word	0x00019550


	//   ....[208]....
        /*a380*/ 	.word	0x00019560


	//   ....[209]....
        /*a384*/ 	.word	0x00019570


	//   ....[210]....
        /*a388*/ 	.word	0x000195a0


	//   ....[211]....
        /*a38c*/ 	.word	0x000195b0


	//   ....[212]....
        /*a390*/ 	.word	0x000195c0


	//   ....[213]....
        /*a394*/ 	.word	0x000195d0


	//   ....[214]....
        /*a398*/ 	.word	0x00019600


	//   ....[215]....
        /*a39c*/ 	.word	0x00019610


	//   ....[216]....
        /*a3a0*/ 	.word	0x00019620


	//   ....[217]....
        /*a3a4*/ 	.word	0x00019630


	//   ....[218]....
        /*a3a8*/ 	.word	0x00019660


	//   ....[219]....
        /*a3ac*/ 	.word	0x00019670


	//   ....[220]....
        /*a3b0*/ 	.word	0x00019680


	//   ....[221]....
        /*a3b4*/ 	.word	0x00019690


	//   ....[222]....
        /*a3b8*/ 	.word	0x000196c0


	//   ....[223]....
        /*a3bc*/ 	.word	0x000196d0


	//   ....[224]....
        /*a3c0*/ 	.word	0x000196e0


	//   ....[225]....
        /*a3c4*/ 	.word	0x000196f0


	//   ....[226]....
        /*a3c8*/ 	.word	0x00019720


	//   ....[227]....
        /*a3cc*/ 	.word	0x00019730


	//   ....[228]....
        /*a3d0*/ 	.word	0x00019740


	//   ....[229]....
        /*a3d4*/ 	.word	0x00019750


	//   ....[230]....
        /*a3d8*/ 	.word	0x00019780


	//   ....[231]....
        /*a3dc*/ 	.word	0x00019790


	//   ....[232]....
        /*a3e0*/ 	.word	0x000197a0


	//   ....[233]....
        /*a3e4*/ 	.word	0x000197b0


	//   ....[234]....
        /*a3e8*/ 	.word	0x000197e0


	//   ....[235]....
        /*a3ec*/ 	.word	0x000197f0


	//   ....[236]....
        /*a3f0*/ 	.word	0x00019800


	//   ....[237]....
        /*a3f4*/ 	.word	0x00019810


	//   ....[238]....
        /*a3f8*/ 	.word	0x00019840


	//   ....[239]....
        /*a3fc*/ 	.word	0x00019850


	//   ....[240]....
        /*a400*/ 	.word	0x00019860


	//   ....[241]....
        /*a404*/ 	.word	0x00019870


	//   ....[242]....
        /*a408*/ 	.word	0x000198a0


	//   ....[243]....
        /*a40c*/ 	.word	0x000198b0


	//   ....[244]....
        /*a410*/ 	.word	0x000198c0


	//   ....[245]....
        /*a414*/ 	.word	0x000198d0


	//   ....[246]....
        /*a418*/ 	.word	0x00019900


	//   ....[247]....
        /*a41c*/ 	.word	0x00019910


	//   ....[248]....
        /*a420*/ 	.word	0x00019920


	//   ....[249]....
        /*a424*/ 	.word	0x00019930


	//   ....[250]....
        /*a428*/ 	.word	0x00019960


	//   ....[251]....
        /*a42c*/ 	.word	0x00019970


	//   ....[252]....
        /*a430*/ 	.word	0x00019980


	//   ....[253]....
        /*a434*/ 	.word	0x00019990


	//   ....[254]....
        /*a438*/ 	.word	0x000199c0


	//   ....[255]....
        /*a43c*/ 	.word	0x000199d0


	//   ....[0]....
        /*a440*/ 	.word	0x000199e0


	//   ....[1]....
        /*a444*/ 	.word	0x000199f0


	//   ....[2]....
        /*a448*/ 	.word	0x00019a20


	//   ....[3]....
        /*a44c*/ 	.word	0x00019a30


	//   ....[4]....
        /*a450*/ 	.word	0x00019a40


	//   ....[5]....
        /*a454*/ 	.word	0x00019a50


	//   ....[6]....
        /*a458*/ 	.word	0x00019a80


	//   ....[7]....
        /*a45c*/ 	.word	0x00019a90


	//   ....[8]....
        /*a460*/ 	.word	0x00019aa0


	//   ....[9]....
        /*a464*/ 	.word	0x00019ab0


	//   ....[10]....
        /*a468*/ 	.word	0x00019ae0


	//   ....[11]....
        /*a46c*/ 	.word	0x00019af0


	//   ....[12]....
        /*a470*/ 	.word	0x00019b00


	//   ....[13]....
        /*a474*/ 	.word	0x00019b10


	//   ....[14]....
        /*a478*/ 	.word	0x00019b40


	//   ....[15]....
        /*a47c*/ 	.word	0x00019b50


	//   ....[16]....
        /*a480*/ 	.word	0x00019b60


	//   ....[17]....
        /*a484*/ 	.word	0x00019b70


	//   ....[18]....
        /*a488*/ 	.word	0x00019ba0


	//   ....[19]....
        /*a48c*/ 	.word	0x00019bb0


	//   ....[20]....
        /*a490*/ 	.word	0x00019bc0


	//   ....[21]....
        /*a494*/ 	.word	0x00019bd0


	//   ....[22]....
        /*a498*/ 	.word	0x00019c00


	//   ....[23]....
        /*a49c*/ 	.word	0x00019c10


	//   ....[24]....
        /*a4a0*/ 	.word	0x00019c20


	//   ....[25]....
        /*a4a4*/ 	.word	0x00019c30


	//   ....[26]....
        /*a4a8*/ 	.word	0x00019c60


	//   ....[27]....
        /*a4ac*/ 	.word	0x00019c70


	//   ....[28]....
        /*a4b0*/ 	.word	0x00019c80


	//   ....[29]....
        /*a4b4*/ 	.word	0x00019c90


	//   ....[30]....
        /*a4b8*/ 	.word	0x00019cc0


	//   ....[31]....
        /*a4bc*/ 	.word	0x00019cd0


	//   ....[32]....
        /*a4c0*/ 	.word	0x00019ce0


	//   ....[33]....
        /*a4c4*/ 	.word	0x00019cf0


	//   ....[34]....
        /*a4c8*/ 	.word	0x00019d20


	//   ....[35]....
        /*a4cc*/ 	.word	0x00019d30


	//   ....[36]....
        /*a4d0*/ 	.word	0x00019d40


	//   ....[37]....
        /*a4d4*/ 	.word	0x00019d50


	//   ....[38]....
        /*a4d8*/ 	.word	0x00019d80


	//   ....[39]....
        /*a4dc*/ 	.word	0x00019d90


	//   ....[40]....
        /*a4e0*/ 	.word	0x00019da0


	//   ....[41]....
        /*a4e4*/ 	.word	0x00019db0


	//   ....[42]....
        /*a4e8*/ 	.word	0x00019de0


	//   ....[43]....
        /*a4ec*/ 	.word	0x00019df0


	//   ....[44]....
        /*a4f0*/ 	.word	0x00019e00


	//   ....[45]....
        /*a4f4*/ 	.word	0x00019e10


	//   ....[46]....
        /*a4f8*/ 	.word	0x00019e40


	//   ....[47]....
        /*a4fc*/ 	.word	0x00019e50


	//   ....[48]....
        /*a500*/ 	.word	0x00019e60


	//   ....[49]....
        /*a504*/ 	.word	0x00019e70


	//   ....[50]....
        /*a508*/ 	.word	0x00019ea0


	//   ....[51]....
        /*a50c*/ 	.word	0x00019eb0


	//   ....[52]....
        /*a510*/ 	.word	0x00019ec0


	//   ....[53]....
        /*a514*/ 	.word	0x00019ed0


	//   ....[54]....
        /*a518*/ 	.word	0x00019f00


	//   ....[55]....
        /*a51c*/ 	.word	0x00019f10


	//   ....[56]....
        /*a520*/ 	.word	0x00019f20


	//   ....[57]....
        /*a524*/ 	.word	0x00019f30


	//   ....[58]....
        /*a528*/ 	.word	0x00019f60


	//   ....[59]....
        /*a52c*/ 	.word	0x00019f70


	//   ....[60]....
        /*a530*/ 	.word	0x00019f80


	//   ....[61]....
        /*a534*/ 	.word	0x00019f90


	//   ....[62]....
        /*a538*/ 	.word	0x00019fc0


	//   ....[63]....
        /*a53c*/ 	.word	0x00019fd0


	//   ....[64]....
        /*a540*/ 	.word	0x00019fe0


	//   ....[65]....
        /*a544*/ 	.word	0x00019ff0


	//   ....[66]....
        /*a548*/ 	.word	0x0001a020


	//   ....[67]....
        /*a54c*/ 	.word	0x0001a030


	//   ....[68]....
        /*a550*/ 	.word	0x0001a040


	//   ....[69]....
        /*a554*/ 	.word	0x0001a050


	//   ....[70]....
        /*a558*/ 	.word	0x0001a080


	//   ....[71]....
        /*a55c*/ 	.word	0x0001a090


	//   ....[72]....
        /*a560*/ 	.word	0x0001a0a0


	//   ....[73]....
        /*a564*/ 	.word	0x0001a0b0


	//   ....[74]....
        /*a568*/ 	.word	0x0001a0e0


	//   ....[75]....
        /*a56c*/ 	.word	0x0001a0f0


	//   ....[76]....
        /*a570*/ 	.word	0x0001a100


	//   ....[77]....
        /*a574*/ 	.word	0x0001a110


	//   ....[78]....
        /*a578*/ 	.word	0x0001a140


	//   ....[79]....
        /*a57c*/ 	.word	0x0001a150


	//   ....[80]....
        /*a580*/ 	.word	0x0001a160


	//   ....[81]....
        /*a584*/ 	.word	0x0001a170


	//   ....[82]....
        /*a588*/ 	.word	0x0001a1a0


	//   ....[83]....
        /*a58c*/ 	.word	0x0001a1b0


	//   ....[84]....
        /*a590*/ 	.word	0x0001a1c0


	//   ....[85]....
        /*a594*/ 	.word	0x0001a1d0


	//   ....[86]....
        /*a598*/ 	.word	0x0001a200


	//   ....[87]....
        /*a59c*/ 	.word	0x0001a210


	//   ....[88]....
        /*a5a0*/ 	.word	0x0001a220


	//   ....[89]....
        /*a5a4*/ 	.word	0x0001a230


	//   ....[90]....
        /*a5a8*/ 	.word	0x0001a260


	//   ....[91]....
        /*a5ac*/ 	.word	0x0001a270


	//   ....[92]....
        /*a5b0*/ 	.word	0x0001a280


	//   ....[93]....
        /*a5b4*/ 	.word	0x0001a290


	//   ....[94]....
        /*a5b8*/ 	.word	0x0001a2c0


	//   ....[95]....
        /*a5bc*/ 	.word	0x0001a2d0


	//   ....[96]....
        /*a5c0*/ 	.word	0x0001a2e0


	//   ....[97]....
        /*a5c4*/ 	.word	0x0001a2f0


	//   ....[98]....
        /*a5c8*/ 	.word	0x0001a320


	//   ....[99]....
        /*a5cc*/ 	.word	0x0001a330


	//   ....[100]....
        /*a5d0*/ 	.word	0x0001a340


	//   ....[101]....
        /*a5d4*/ 	.word	0x0001a350


	//   ....[102]....
        /*a5d8*/ 	.word	0x0001a380


	//   ....[103]....
        /*a5dc*/ 	.word	0x0001a390


	//   ....[104]....
        /*a5e0*/ 	.word	0x0001a3a0


	//   ....[105]....
        /*a5e4*/ 	.word	0x0001a3b0


	//   ....[106]....
        /*a5e8*/ 	.word	0x0001a3e0


	//   ....[107]....
        /*a5ec*/ 	.word	0x0001a3f0


	//   ....[108]....
        /*a5f0*/ 	.word	0x0001a400


	//   ....[109]....
        /*a5f4*/ 	.word	0x0001a410


	//   ....[110]....
        /*a5f8*/ 	.word	0x0001a440


	//   ....[111]....
        /*a5fc*/ 	.word	0x0001a450


	//   ....[112]....
        /*a600*/ 	.word	0x0001a460


	//   ....[113]....
        /*a604*/ 	.word	0x0001a470


	//   ....[114]....
        /*a608*/ 	.word	0x0001a4a0


	//   ....[115]....
        /*a60c*/ 	.word	0x0001a4b0


	//   ....[116]....
        /*a610*/ 	.word	0x0001a4c0


	//   ....[117]....
        /*a614*/ 	.word	0x0001a4d0


	//   ....[118]....
        /*a618*/ 	.word	0x0001a500


	//   ....[119]....
        /*a61c*/ 	.word	0x0001a510


	//   ....[120]....
        /*a620*/ 	.word	0x0001a520


	//   ....[121]....
        /*a624*/ 	.word	0x0001a530


	//   ....[122]....
        /*a628*/ 	.word	0x0001a560


	//   ....[123]....
        /*a62c*/ 	.word	0x0001a570


	//   ....[124]....
        /*a630*/ 	.word	0x0001a580


	//   ....[125]....
        /*a634*/ 	.word	0x0001a590


	//   ....[126]....
        /*a638*/ 	.word	0x0001a5c0


	//   ....[127]....
        /*a63c*/ 	.word	0x0001a5d0


	//   ....[128]....
        /*a640*/ 	.word	0x0001a5e0


	//   ....[129]....
        /*a644*/ 	.word	0x0001a5f0


	//   ....[130]....
        /*a648*/ 	.word	0x0001a620


	//   ....[131]....
        /*a64c*/ 	.word	0x0001a630


	//   ....[132]....
        /*a650*/ 	.word	0x0001a640


	//   ....[133]....
        /*a654*/ 	.word	0x0001a650


	//   ....[134]....
        /*a658*/ 	.word	0x0001a680


	//   ....[135]....
        /*a65c*/ 	.word	0x0001a690


	//   ....[136]....
        /*a660*/ 	.word	0x0001a6a0


	//   ....[137]....
        /*a664*/ 	.word	0x0001a6b0


	//   ....[138]....
        /*a668*/ 	.word	0x0001a6e0


	//   ....[139]....
        /*a66c*/ 	.word	0x0001a6f0


	//   ....[140]....
        /*a670*/ 	.word	0x0001a700


	//   ....[141]....
        /*a674*/ 	.word	0x0001a710


	//   ....[142]....
        /*a678*/ 	.word	0x0001a740


	//   ....[143]....
        /*a67c*/ 	.word	0x0001a750


	//   ....[144]....
        /*a680*/ 	.word	0x0001a760


	//   ....[145]....
        /*a684*/ 	.word	0x0001a770


	//   ....[146]....
        /*a688*/ 	.word	0x0001a7a0


	//   ....[147]....
        /*a68c*/ 	.word	0x0001a7b0


	//   ....[148]....
        /*a690*/ 	.word	0x0001a7c0


	//   ....[149]....
        /*a694*/ 	.word	0x0001a7d0


	//   ....[150]....
        /*a698*/ 	.word	0x0001a800


	//   ....[151]....
        /*a69c*/ 	.word	0x0001a810


	//   ....[152]....
        /*a6a0*/ 	.word	0x0001a820


	//   ....[153]....
        /*a6a4*/ 	.word	0x0001a830


	//   ....[154]....
        /*a6a8*/ 	.word	0x0001a860


	//   ....[155]....
        /*a6ac*/ 	.word	0x0001a870


	//   ....[156]....
        /*a6b0*/ 	.word	0x0001a880


	//   ....[157]....
        /*a6b4*/ 	.word	0x0001a890


	//   ....[158]....
        /*a6b8*/ 	.word	0x0001a8c0


	//   ....[159]....
        /*a6bc*/ 	.word	0x0001a8d0


	//   ....[160]....
        /*a6c0*/ 	.word	0x0001a8e0


	//   ....[161]....
        /*a6c4*/ 	.word	0x0001a8f0


	//   ....[162]....
        /*a6c8*/ 	.word	0x0001a920


	//   ....[163]....
        /*a6cc*/ 	.word	0x0001a930


	//   ....[164]....
        /*a6d0*/ 	.word	0x0001a940


	//   ....[165]....
        /*a6d4*/ 	.word	0x0001a950


	//   ....[166]....
        /*a6d8*/ 	.word	0x0001a980


	//   ....[167]....
        /*a6dc*/ 	.word	0x0001a990


	//   ....[168]....
        /*a6e0*/ 	.word	0x0001a9a0


	//   ....[169]....
        /*a6e4*/ 	.word	0x0001a9b0


	//   ....[170]....
        /*a6e8*/ 	.word	0x0001a9e0


	//   ....[171]....
        /*a6ec*/ 	.word	0x0001a9f0


	//   ....[172]....
        /*a6f0*/ 	.word	0x0001aa00


	//   ....[173]....
        /*a6f4*/ 	.word	0x0001aa10


	//   ....[174]....
        /*a6f8*/ 	.word	0x0001aa40


	//   ....[175]....
        /*a6fc*/ 	.word	0x0001aa50


	//   ....[176]....
        /*a700*/ 	.word	0x0001aa60


	//   ....[177]....
        /*a704*/ 	.word	0x0001aa70


	//   ....[178]....
        /*a708*/ 	.word	0x0001aaa0


	//   ....[179]....
        /*a70c*/ 	.word	0x0001aab0


	//   ....[180]....
        /*a710*/ 	.word	0x0001aac0


	//   ....[181]....
        /*a714*/ 	.word	0x0001aad0


	//   ....[182]....
        /*a718*/ 	.word	0x0001ab00


	//   ....[183]....
        /*a71c*/ 	.word	0x0001ab10


	//   ....[184]....
        /*a720*/ 	.word	0x0001ab20


	//   ....[185]....
        /*a724*/ 	.word	0x0001ab30


	//   ....[186]....
        /*a728*/ 	.word	0x0001ab60


	//   ....[187]....
        /*a72c*/ 	.word	0x0001ab70


	//   ....[188]....
        /*a730*/ 	.word	0x0001ab80


	//   ....[189]....
        /*a734*/ 	.word	0x0001ab90


	//   ....[190]....
        /*a738*/ 	.word	0x0001abc0


	//   ....[191]....
        /*a73c*/ 	.word	0x0001abd0


	//   ....[192]....
        /*a740*/ 	.word	0x0001abe0


	//   ....[193]....
        /*a744*/ 	.word	0x0001abf0


	//   ....[194]....
        /*a748*/ 	.word	0x0001ac20


	//   ....[195]....
        /*a74c*/ 	.word	0x0001ac30


	//   ....[196]....
        /*a750*/ 	.word	0x0001ac40


	//   ....[197]....
        /*a754*/ 	.word	0x0001ac50


	//   ....[198]....
        /*a758*/ 	.word	0x0001ac80


	//   ....[199]....
        /*a75c*/ 	.word	0x0001ac90


	//   ....[200]....
        /*a760*/ 	.word	0x0001aca0


	//   ....[201]....
        /*a764*/ 	.word	0x0001acb0


	//   ....[202]....
        /*a768*/ 	.word	0x0001ace0


	//   ....[203]....
        /*a76c*/ 	.word	0x0001acf0


	//   ....[204]....
        /*a770*/ 	.word	0x0001ad00


	//   ....[205]....
        /*a774*/ 	.word	0x0001ad10


	//   ....[206]....
        /*a778*/ 	.word	0x0001ad40


	//   ....[207]....
        /*a77c*/ 	.word	0x0001ad50


	//   ....[208]....
        /*a780*/ 	.word	0x0001ad60


	//   ....[209]....
        /*a784*/ 	.word	0x0001ad70


	//   ....[210]....
        /*a788*/ 	.word	0x0001ada0


	//   ....[211]....
        /*a78c*/ 	.word	0x0001adb0


	//   ....[212]....
        /*a790*/ 	.word	0x0001adc0


	//   ....[213]....
        /*a794*/ 	.word	0x0001add0


	//   ....[214]....
        /*a798*/ 	.word	0x0001ae00


	//   ....[215]....
        /*a79c*/ 	.word	0x0001ae10


	//   ....[216]....
        /*a7a0*/ 	.word	0x0001ae20


	//   ....[217]....
        /*a7a4*/ 	.word	0x0001ae30


	//   ....[218]....
        /*a7a8*/ 	.word	0x0001ae60


	//   ....[219]....
        /*a7ac*/ 	.word	0x0001ae70


	//   ....[220]....
        /*a7b0*/ 	.word	0x0001ae80


	//   ....[221]....
        /*a7b4*/ 	.word	0x0001ae90


	//   ....[222]....
        /*a7b8*/ 	.word	0x0001aec0


	//   ....[223]....
        /*a7bc*/ 	.word	0x0001aed0


	//   ....[224]....
        /*a7c0*/ 	.word	0x0001aee0


	//   ....[225]....
        /*a7c4*/ 	.word	0x0001aef0


	//   ....[226]....
        /*a7c8*/ 	.word	0x0001af20


	//   ....[227]....
        /*a7cc*/ 	.word	0x0001af30


	//   ....[228]....
        /*a7d0*/ 	.word	0x0001af40


	//   ....[229]....
        /*a7d4*/ 	.word	0x0001af50


	//   ....[230]....
        /*a7d8*/ 	.word	0x0001af80


	//   ....[231]....
        /*a7dc*/ 	.word	0x0001af90


	//   ....[232]....
        /*a7e0*/ 	.word	0x0001afa0


	//   ....[233]....
        /*a7e4*/ 	.word	0x0001afb0


	//   ....[234]....
        /*a7e8*/ 	.word	0x0001afe0


	//   ....[235]....
        /*a7ec*/ 	.word	0x0001aff0


	//   ....[236]....
        /*a7f0*/ 	.word	0x0001b000


	//   ....[237]....
        /*a7f4*/ 	.word	0x0001b010


	//   ....[238]....
        /*a7f8*/ 	.word	0x0001b040


	//   ....[239]....
        /*a7fc*/ 	.word	0x0001b050


	//   ....[240]....
        /*a800*/ 	.word	0x0001b060


	//   ....[241]....
        /*a804*/ 	.word	0x0001b070


	//   ....[242]....
        /*a808*/ 	.word	0x0001b0a0


	//   ....[243]....
        /*a80c*/ 	.word	0x0001b0b0


	//   ....[244]....
        /*a810*/ 	.word	0x0001b0c0


	//   ....[245]....
        /*a814*/ 	.word	0x0001b0d0


	//   ....[246]....
        /*a818*/ 	.word	0x0001b100


	//   ....[247]....
        /*a81c*/ 	.word	0x0001b110


	//   ....[248]....
        /*a820*/ 	.word	0x0001b120


	//   ....[249]....
        /*a824*/ 	.word	0x0001b130


	//   ....[250]....
        /*a828*/ 	.word	0x0001b160


	//   ....[251]....
        /*a82c*/ 	.word	0x0001b170


	//   ....[252]....
        /*a830*/ 	.word	0x0001b180


	//   ....[253]....
        /*a834*/ 	.word	0x0001b190


	//   ....[254]....
        /*a838*/ 	.word	0x0001b1e0


	//   ....[255]....
        /*a83c*/ 	.word	0x0001e240


	//   ....[0]....
        /*a840*/ 	.word	0x0001e250


	//   ....[1]....
        /*a844*/ 	.word	0x0001e260


	//   ....[2]....
        /*a848*/ 	.word	0x0001e280


	//   ....[3]....
        /*a84c*/ 	.word	0x0001e290


	//   ....[4]....
        /*a850*/ 	.word	0x0001e2a0


	//   ....[5]....
        /*a854*/ 	.word	0x0001e2b0


	//   ....[6]....
        /*a858*/ 	.word	0x0001e2e0


	//   ....[7]....
        /*a85c*/ 	.word	0x0001e2f0


	//   ....[8]....
        /*a860*/ 	.word	0x0001e300


	//   ....[9]....
        /*a864*/ 	.word	0x0001e310


	//   ....[10]....
        /*a868*/ 	.word	0x0001e340


	//   ....[11]....
        /*a86c*/ 	.word	0x0001e350


	//   ....[12]....
        /*a870*/ 	.word	0x0001e360


	//   ....[13]....
        /*a874*/ 	.word	0x0001e370


	//   ....[14]....
        /*a878*/ 	.word	0x0001e3a0


	//   ....[15]....
        /*a87c*/ 	.word	0x0001e3b0


	//   ....[16]....
        /*a880*/ 	.word	0x0001e3c0


	//   ....[17]....
        /*a884*/ 	.word	0x0001e3d0


	//   ....[18]....
        /*a888*/ 	.word	0x0001e400


	//   ....[19]....
        /*a88c*/ 	.word	0x0001e410


	//   ....[20]....
        /*a890*/ 	.word	0x0001e420


	//   ....[21]....
        /*a894*/ 	.word	0x0001e430


	//   ....[22]....
        /*a898*/ 	.word	0x0001e460


	//   ....[23]....
        /*a89c*/ 	.word	0x0001e470


	//   ....[24]....
        /*a8a0*/ 	.word	0x0001e480


	//   ....[25]....
        /*a8a4*/ 	.word	0x0001e490


	//   ....[26]....
        /*a8a8*/ 	.word	0x0001e4c0


	//   ....[27]....
        /*a8ac*/ 	.word	0x0001e4d0


	//   ....[28]....
        /*a8b0*/ 	.word	0x0001e4e0


	//   ....[29]....
        /*a8b4*/ 	.word	0x0001e4f0


	//   ....[30]....
        /*a8b8*/ 	.word	0x0001e520


	//   ....[31]....
        /*a8bc*/ 	.word	0x0001e530


	//   ....[32]....
        /*a8c0*/ 	.word	0x0001e540


	//   ....[33]....
        /*a8c4*/ 	.word	0x0001e550


	//   ....[34]....
        /*a8c8*/ 	.word	0x0001e580


	//   ....[35]....
        /*a8cc*/ 	.word	0x0001e590


	//   ....[36]....
        /*a8d0*/ 	.word	0x0001e5a0


	//   ....[37]....
        /*a8d4*/ 	.word	0x0001e5b0


	//   ....[38]....
        /*a8d8*/ 	.word	0x0001e5e0


	//   ....[39]....
        /*a8dc*/ 	.word	0x0001e5f0


	//   ....[40]....
        /*a8e0*/ 	.word	0x0001e600


	//   ....[41]....
        /*a8e4*/ 	.word	0x0001e610


	//   ....[42]....
        /*a8e8*/ 	.word	0x0001e640


	//   ....[43]....
        /*a8ec*/ 	.word	0x0001e650


	//   ....[44]....
        /*a8f0*/ 	.word	0x0001e660


	//   ....[45]....
        /*a8f4*/ 	.word	0x0001e670


	//   ....[46]....
        /*a8f8*/ 	.word	0x0001e6a0


	//   ....[47]....
        /*a8fc*/ 	.word	0x0001e6b0


	//   ....[48]....
        /*a900*/ 	.word	0x0001e6c0


	//   ....[49]....
        /*a904*/ 	.word	0x0001e6d0


	//   ....[50]....
        /*a908*/ 	.word	0x0001e700


	//   ....[51]....
        /*a90c*/ 	.word	0x0001e710


	//   ....[52]....
        /*a910*/ 	.word	0x0001e720


	//   ....[53]....
        /*a914*/ 	.word	0x0001e730


	//   ....[54]....
        /*a918*/ 	.word	0x0001e760


	//   ....[55]....
        /*a91c*/ 	.word	0x0001e770


	//   ....[56]....
        /*a920*/ 	.word	0x0001e780


	//   ....[57]....
        /*a924*/ 	.word	0x0001e790


	//   ....[58]....
        /*a928*/ 	.word	0x0001e7c0


	//   ....[59]....
        /*a92c*/ 	.word	0x0001e7d0


	//   ....[60]....
        /*a930*/ 	.word	0x0001e7e0


	//   ....[61]....
        /*a934*/ 	.word	0x0001e7f0


	//   ....[62]....
        /*a938*/ 	.word	0x0001e820


	//   ....[63]....
        /*a93c*/ 	.word	0x0001e830


	//   ....[64]....
        /*a940*/ 	.word	0x0001e840


	//   ....[65]....
        /*a944*/ 	.word	0x0001e850


	//   ....[66]....
        /*a948*/ 	.word	0x0001e880


	//   ....[67]....
        /*a94c*/ 	.word	0x0001e890


	//   ....[68]....
        /*a950*/ 	.word	0x0001e8a0


	//   ....[69]....
        /*a954*/ 	.word	0x0001e8b0


	//   ....[70]....
        /*a958*/ 	.word	0x0001e8e0


	//   ....[71]....
        /*a95c*/ 	.word	0x0001e8f0


	//   ....[72]....
        /*a960*/ 	.word	0x0001e900


	//   ....[73]....
        /*a964*/ 	.word	0x0001e910


	//   ....[74]....
        /*a968*/ 	.word	0x0001e940


	//   ....[75]....
        /*a96c*/ 	.word	0x0001e950


	//   ....[76]....
        /*a970*/ 	.word	0x0001e960


	//   ....[77]....
        /*a974*/ 	.word	0x0001e970


	//   ....[78]....
        /*a978*/ 	.word	0x0001e9a0


	//   ....[79]....
        /*a97c*/ 	.word	0x0001e9b0


	//   ....[80]....
        /*a980*/ 	.word	0x0001e9c0


	//   ....[81]....
        /*a984*/ 	.word	0x0001e9d0


	//   ....[82]....
        /*a988*/ 	.word	0x0001ea00


	//   ....[83]....
        /*a98c*/ 	.word	0x0001ea10


	//   ....[84]....
        /*a990*/ 	.word	0x0001ea20


	//   ....[85]....
        /*a994*/ 	.word	0x0001ea30


	//   ....[86]....
        /*a998*/ 	.word	0x0001ea60


	//   ....[87]....
        /*a99c*/ 	.word	0x0001ea70


	//   ....[88]....
        /*a9a0*/ 	.word	0x0001ea80


	//   ....[89]....
        /*a9a4*/ 	.word	0x0001ea90


	//   ....[90]....
        /*a9a8*/ 	.word	0x0001eac0


	//   ....[91]....
        /*a9ac*/ 	.word	0x0001ead0


	//   ....[92]....
        /*a9b0*/ 	.word	0x0001eae0


	//   ....[93]....
        /*a9b4*/ 	.word	0x0001eaf0


	//   ....[94]....
        /*a9b8*/ 	.word	0x0001eb20


	//   ....[95]....
        /*a9bc*/ 	.word	0x0001eb30


	//   ....[96]....
        /*a9c0*/ 	.word	0x0001eb40


	//   ....[97]....
        /*a9c4*/ 	.word	0x0001eb50


	//   ....[98]....
        /*a9c8*/ 	.word	0x0001eb80


	//   ....[99]....
        /*a9cc*/ 	.word	0x0001eb90


	//   ....[100]....
        /*a9d0*/ 	.word	0x0001eba0


	//   ....[101]....
        /*a9d4*/ 	.word	0x0001ebb0


	//   ....[102]....
        /*a9d8*/ 	.word	0x0001ebe0


	//   ....[103]....
        /*a9dc*/ 	.word	0x0001ebf0


	//   ....[104]....
        /*a9e0*/ 	.word	0x0001ec00


	//   ....[105]....
        /*a9e4*/ 	.word	0x0001ec10


	//   ....[106]....
        /*a9e8*/ 	.word	0x0001ec40


	//   ....[107]....
        /*a9ec*/ 	.word	0x0001ec50


	//   ....[108]....
        /*a9f0*/ 	.word	0x0001ec60


	//   ....[109]....
        /*a9f4*/ 	.word	0x0001ec70


	//   ....[110]....
        /*a9f8*/ 	.word	0x0001eca0


	//   ....[111]....
        /*a9fc*/ 	.word	0x0001ecb0


	//   ....[112]....
        /*aa00*/ 	.word	0x0001ecc0


	//   ....[113]....
        /*aa04*/ 	.word	0x0001ecd0


	//   ....[114]....
        /*aa08*/ 	.word	0x0001ed00


	//   ....[115]....
        /*aa0c*/ 	.word	0x0001ed10


	//   ....[116]....
        /*aa10*/ 	.word	0x0001ed20


	//   ....[117]....
        /*aa14*/ 	.word	0x0001ed30


	//   ....[118]....
        /*aa18*/ 	.word	0x0001ed60


	//   ....[119]....
        /*aa1c*/ 	.word	0x0001ed70


	//   ....[120]....
        /*aa20*/ 	.word	0x0001ed80


	//   ....[121]....
        /*aa24*/ 	.word	0x0001ed90


	//   ....[122]....
        /*aa28*/ 	.word	0x0001edc0


	//   ....[123]....
        /*aa2c*/ 	.word	0x0001edd0


	//   ....[124]....
        /*aa30*/ 	.word	0x0001ede0


	//   ....[125]....
        /*aa34*/ 	.word	0x0001edf0


	//   ....[126]....
        /*aa38*/ 	.word	0x0001ee20


	//   ....[127]....
        /*aa3c*/ 	.word	0x0001ee30


	//   ....[128]....
        /*aa40*/ 	.word	0x0001ee40


	//   ....[129]....
        /*aa44*/ 	.word	0x0001ee50


	//   ....[130]....
        /*aa48*/ 	.word	0x0001ee80


	//   ....[131]....
        /*aa4c*/ 	.word	0x0001ee90


	//   ....[132]....
        /*aa50*/ 	.word	0x0001eea0


	//   ....[133]....
        /*aa54*/ 	.word	0x0001eeb0


	//   ....[134]....
        /*aa58*/ 	.word	0x0001eee0


	//   ....[135]....
        /*aa5c*/ 	.word	0x0001eef0


	//   ....[136]....
        /*aa60*/ 	.word	0x0001ef00


	//   ....[137]....
        /*aa64*/ 	.word	0x0001ef10


	//   ....[138]....
        /*aa68*/ 	.word	0x0001ef40


	//   ....[139]....
        /*aa6c*/ 	.word	0x0001ef50


	//   ....[140]....
        /*aa70*/ 	.word	0x0001ef60


	//   ....[141]....
        /*aa74*/ 	.word	0x0001ef70


	//   ....[142]....
        /*aa78*/ 	.word	0x0001efa0


	//   ....[143]....
        /*aa7c*/ 	.word	0x0001efb0


	//   ....[144]....
        /*aa80*/ 	.word	0x0001efc0


	//   ....[145]....
        /*aa84*/ 	.word	0x0001efd0


	//   ....[146]....
        /*aa88*/ 	.word	0x0001f000


	//   ....[147]....
        /*aa8c*/ 	.word	0x0001f010


	//   ....[148]....
        /*aa90*/ 	.word	0x0001f020


	//   ....[149]....
        /*aa94*/ 	.word	0x0001f030


	//   ....[150]....
        /*aa98*/ 	.word	0x0001f060


	//   ....[151]....
        /*aa9c*/ 	.word	0x0001f070


	//   ....[152]....
        /*aaa0*/ 	.word	0x0001f080


	//   ....[153]....
        /*aaa4*/ 	.word	0x0001f090


	//   ....[154]....
        /*aaa8*/ 	.word	0x0001f0c0


	//   ....[155]....
        /*aaac*/ 	.word	0x0001f0d0


	//   ....[156]....
        /*aab0*/ 	.word	0x0001f0e0


	//   ....[157]....
        /*aab4*/ 	.word	0x0001f0f0


	//   ....[158]....
        /*aab8*/ 	.word	0x0001f120


	//   ....[159]....
        /*aabc*/ 	.word	0x0001f130


	//   ....[160]....
        /*aac0*/ 	.word	0x0001f140


	//   ....[161]....
        /*aac4*/ 	.word	0x0001f150


	//   ....[162]....
        /*aac8*/ 	.word	0x0001f180


	//   ....[163]....
        /*aacc*/ 	.word	0x0001f190


	//   ....[164]....
        /*aad0*/ 	.word	0x0001f1a0


	//   ....[165]....
        /*aad4*/ 	.word	0x0001f1b0


	//   ....[166]....
        /*aad8*/ 	.word	0x0001f1e0


	//   ....[167]....
        /*aadc*/ 	.word	0x0001f1f0


	//   ....[168]....
        /*aae0*/ 	.word	0x0001f200


	//   ....[169]....
        /*aae4*/ 	.word	0x0001f210


	//   ....[170]....
        /*aae8*/ 	.word	0x0001f240


	//   ....[171]....
        /*aaec*/ 	.word	0x0001f250


	//   ....[172]....
        /*aaf0*/ 	.word	0x0001f260


	//   ....[173]....
        /*aaf4*/ 	.word	0x0001f270


	//   ....[174]....
        /*aaf8*/ 	.word	0x0001f2a0


	//   ....[175]....
        /*aafc*/ 	.word	0x0001f2b0


	//   ....[176]....
        /*ab00*/ 	.word	0x0001f2c0


	//   ....[177]....
        /*ab04*/ 	.word	0x0001f2d0


	//   ....[178]....
        /*ab08*/ 	.word	0x0001f300


	//   ....[179]....
        /*ab0c*/ 	.word	0x0001f310


	//   ....[180]....
        /*ab10*/ 	.word	0x0001f320


	//   ....[181]....
        /*ab14*/ 	.word	0x0001f330


	//   ....[182]....
        /*ab18*/ 	.word	0x0001f360


	//   ....[183]....
        /*ab1c*/ 	.word	0x0001f370


	//   ....[184]....
        /*ab20*/ 	.word	0x0001f380


	//   ....[185]....
        /*ab24*/ 	.word	0x0001f390


	//   ....[186]....
        /*ab28*/ 	.word	0x0001f3c0


	//   ....[187]....
        /*ab2c*/ 	.word	0x0001f3d0


	//   ....[188]....
        /*ab30*/ 	.word	0x0001f3e0


	//   ....[189]....
        /*ab34*/ 	.word	0x0001f3f0


	//   ....[190]....
        /*ab38*/ 	.word	0x0001f420


	//   ....[191]....
        /*ab3c*/ 	.word	0x0001f430


	//   ....[192]....
        /*ab40*/ 	.word	0x0001f440


	//   ....[193]....
        /*ab44*/ 	.word	0x0001f450


	//   ....[194]....
        /*ab48*/ 	.word	0x0001f480


	//   ....[195]....
        /*ab4c*/ 	.word	0x0001f490


	//   ....[196]....
        /*ab50*/ 	.word	0x0001f4a0


	//   ....[197]....
        /*ab54*/ 	.word	0x0001f4b0


	//   ....[198]....
        /*ab58*/ 	.word	0x0001f4e0


	//   ....[199]....
        /*ab5c*/ 	.word	0x0001f4f0


	//   ....[200]....
        /*ab60*/ 	.word	0x0001f500


	//   ....[201]....
        /*ab64*/ 	.word	0x0001f510


	//   ....[202]....
        /*ab68*/ 	.word	0x0001f540


	//   ....[203]....
        /*ab6c*/ 	.word	0x0001f550


	//   ....[204]....
        /*ab70*/ 	.word	0x0001f560


	//   ....[205]....
        /*ab74*/ 	.word	0x0001f570


	//   ....[206]....
        /*ab78*/ 	.word	0x0001f5a0


	//   ....[207]....
        /*ab7c*/ 	.word	0x0001f5b0


	//   ....[208]....
        /*ab80*/ 	.word	0x0001f5c0


	//   ....[209]....
        /*ab84*/ 	.word	0x0001f5d0


	//   ....[210]....
        /*ab88*/ 	.word	0x0001f600


	//   ....[211]....
        /*ab8c*/ 	.word	0x0001f610


	//   ....[212]....
        /*ab90*/ 	.word	0x0001f620


	//   ....[213]....
        /*ab94*/ 	.word	0x0001f630


	//   ....[214]....
        /*ab98*/ 	.word	0x0001f660


	//   ....[215]....
        /*ab9c*/ 	.word	0x0001f670


	//   ....[216]....
        /*aba0*/ 	.word	0x0001f680


	//   ....[217]....
        /*aba4*/ 	.word	0x0001f690


	//   ....[218]....
        /*aba8*/ 	.word	0x0001f6c0


	//   ....[219]....
        /*abac*/ 	.word	0x0001f6d0


	//   ....[220]....
        /*abb0*/ 	.word	0x0001f6e0


	//   ....[221]....
        /*abb4*/ 	.word	0x0001f6f0


	//   ....[222]....
        /*abb8*/ 	.word	0x0001f720


	//   ....[223]....
        /*abbc*/ 	.word	0x0001f730


	//   ....[224]....
        /*abc0*/ 	.word	0x0001f740


	//   ....[225]....
        /*abc4*/ 	.word	0x0001f750


	//   ....[226]....
        /*abc8*/ 	.word	0x0001f780


	//   ....[227]....
        /*abcc*/ 	.word	0x0001f790


	//   ....[228]....
        /*abd0*/ 	.word	0x0001f7a0


	//   ....[229]....
        /*abd4*/ 	.word	0x0001f7b0


	//   ....[230]....
        /*abd8*/ 	.word	0x0001f7e0


	//   ....[231]....
        /*abdc*/ 	.word	0x0001f7f0


	//   ....[232]....
        /*abe0*/ 	.word	0x0001f800


	//   ....[233]....
        /*abe4*/ 	.word	0x0001f810


	//   ....[234]....
        /*abe8*/ 	.word	0x0001f840


	//   ....[235]....
        /*abec*/ 	.word	0x0001f850


	//   ....[236]....
        /*abf0*/ 	.word	0x0001f860


	//   ....[237]....
        /*abf4*/ 	.word	0x0001f870


	//   ....[238]....
        /*abf8*/ 	.word	0x0001f8a0


	//   ....[239]....
        /*abfc*/ 	.word	0x0001f8b0


	//   ....[240]....
        /*ac00*/ 	.word	0x0001f8c0


	//   ....[241]....
        /*ac04*/ 	.word	0x0001f8d0


	//   ....[242]....
        /*ac08*/ 	.word	0x0001f900


	//   ....[243]....
        /*ac0c*/ 	.word	0x0001f910


	//   ....[244]....
        /*ac10*/ 	.word	0x0001f920


	//   ....[245]....
        /*ac14*/ 	.word	0x0001f930


	//   ....[246]....
        /*ac18*/ 	.word	0x0001f960


	//   ....[247]....
        /*ac1c*/ 	.word	0x0001f970


	//   ....[248]....
        /*ac20*/ 	.word	0x0001f980


	//   ....[249]....
        /*ac24*/ 	.word	0x0001f990


	//   ....[250]....
        /*ac28*/ 	.word	0x0001f9c0


	//   ....[251]....
        /*ac2c*/ 	.word	0x0001f9d0


	//   ....[252]....
        /*ac30*/ 	.word	0x0001f9e0


	//   ....[253]....
        /*ac34*/ 	.word	0x0001f9f0


	//   ....[254]....
        /*ac38*/ 	.word	0x0001fa20


	//   ....[255]....
        /*ac3c*/ 	.word	0x0001fa30


	//   ....[0]....
        /*ac40*/ 	.word	0x0001fa40


	//   ....[1]....
        /*ac44*/ 	.word	0x0001fa50


	//   ....[2]....
        /*ac48*/ 	.word	0x0001fa80


	//   ....[3]....
        /*ac4c*/ 	.word	0x0001fa90


	//   ....[4]....
        /*ac50*/ 	.word	0x0001faa0


	//   ....[5]....
        /*ac54*/ 	.word	0x0001fab0


	//   ....[6]....
        /*ac58*/ 	.word	0x0001fae0


	//   ....[7]....
        /*ac5c*/ 	.word	0x0001faf0


	//   ....[8]....
        /*ac60*/ 	.word	0x0001fb00


	//   ....[9]....
        /*ac64*/ 	.word	0x0001fb10


	//   ....[10]....
        /*ac68*/ 	.word	0x0001fb40


	//   ....[11]....
        /*ac6c*/ 	.word	0x0001fb50


	//   ....[12]....
        /*ac70*/ 	.word	0x0001fb60


	//   ....[13]....
        /*ac74*/ 	.word	0x0001fb70


	//   ....[14]....
        /*ac78*/ 	.word	0x0001fba0


	//   ....[15]....
        /*ac7c*/ 	.word	0x0001fbb0


	//   ....[16]....
        /*ac80*/ 	.word	0x0001fbc0


	//   ....[17]....
        /*ac84*/ 	.word	0x0001fbd0


	//   ....[18]....
        /*ac88*/ 	.word	0x0001fc00


	//   ....[19]....
        /*ac8c*/ 	.word	0x0001fc10


	//   ....[20]....
        /*ac90*/ 	.word	0x0001fc20


	//   ....[21]....
        /*ac94*/ 	.word	0x0001fc30


	//   ....[22]....
        /*ac98*/ 	.word	0x0001fc60


	//   ....[23]....
        /*ac9c*/ 	.word	0x0001fc70


	//   ....[24]....
        /*aca0*/ 	.word	0x0001fc80


	//   ....[25]....
        /*aca4*/ 	.word	0x0001fc90


	//   ....[26]....
        /*aca8*/ 	.word	0x0001fcc0


	//   ....[27]....
        /*acac*/ 	.word	0x0001fcd0


	//   ....[28]....
        /*acb0*/ 	.word	0x0001fce0


	//   ....[29]....
        /*acb4*/ 	.word	0x0001fcf0


	//   ....[30]....
        /*acb8*/ 	.word	0x0001fd20


	//   ....[31]....
        /*acbc*/ 	.word	0x0001fd30


	//   ....[32]....
        /*acc0*/ 	.word	0x0001fd40


	//   ....[33]....
        /*acc4*/ 	.word	0x0001fd50


	//   ....[34]....
        /*acc8*/ 	.word	0x0001fd80


	//   ....[35]....
        /*accc*/ 	.word	0x0001fd90


	//   ....[36]....
        /*acd0*/ 	.word	0x0001fda0


	//   ....[37]....
        /*acd4*/ 	.word	0x0001fdb0


	//   ....[38]....
        /*acd8*/ 	.word	0x0001fde0


	//   ....[39]....
        /*acdc*/ 	.word	0x0001fdf0


	//   ....[40]....
        /*ace0*/ 	.word	0x0001fe00


	//   ....[41]....
        /*ace4*/ 	.word	0x0001fe10


	//   ....[42]....
        /*ace8*/ 	.word	0x0001fe40


	//   ....[43]....
        /*acec*/ 	.word	0x0001fe50


	//   ....[44]....
        /*acf0*/ 	.word	0x0001fe60


	//   ....[45]....
        /*acf4*/ 	.word	0x0001fe70


	//   ....[46]....
        /*acf8*/ 	.word	0x0001fea0


	//   ....[47]....
        /*acfc*/ 	.word	0x0001feb0


	//   ....[48]....
        /*ad00*/ 	.word	0x0001fec0


	//   ....[49]....
        /*ad04*/ 	.word	0x0001fed0


	//   ....[50]....
        /*ad08*/ 	.word	0x0001ff00


	//   ....[51]....
        /*ad0c*/ 	.word	0x0001ff10


	//   ....[52]....
        /*ad10*/ 	.word	0x0001ff20


	//   ....[53]....
        /*ad14*/ 	.word	0x0001ff30


	//   ....[54]....
        /*ad18*/ 	.word	0x0001ff60


	//   ....[55]....
        /*ad1c*/ 	.word	0x0001ff70


	//   ....[56]....
        /*ad20*/ 	.word	0x0001ff80


	//   ....[57]....
        /*ad24*/ 	.word	0x0001ff90


	//   ....[58]....
        /*ad28*/ 	.word	0x0001ffc0


	//   ....[59]....
        /*ad2c*/ 	.word	0x0001ffd0


	//   ....[60]....
        /*ad30*/ 	.word	0x0001ffe0


	//   ....[61]....
        /*ad34*/ 	.word	0x0001fff0


	//   ....[62]....
        /*ad38*/ 	.word	0x00020020


	//   ....[63]....
        /*ad3c*/ 	.word	0x00020030


	//   ....[64]....
        /*ad40*/ 	.word	0x00020040


	//   ....[65]....
        /*ad44*/ 	.word	0x00020050


	//   ....[66]....
        /*ad48*/ 	.word	0x00020080


	//   ....[67]....
        /*ad4c*/ 	.word	0x00020090


	//   ....[68]....
        /*ad50*/ 	.word	0x000200a0


	//   ....[69]....
        /*ad54*/ 	.word	0x000200b0


	//   ....[70]....
        /*ad58*/ 	.word	0x000200e0


	//   ....[71]....
        /*ad5c*/ 	.word	0x000200f0


	//   ....[72]....
        /*ad60*/ 	.word	0x00020100


	//   ....[73]....
        /*ad64*/ 	.word	0x00020110


	//   ....[74]....
        /*ad68*/ 	.word	0x00020140


	//   ....[75]....
        /*ad6c*/ 	.word	0x00020150


	//   ....[76]....
        /*ad70*/ 	.word	0x00020160


	//   ....[77]....
        /*ad74*/ 	.word	0x00020170


	//   ....[78]....
        /*ad78*/ 	.word	0x000201a0


	//   ....[79]....
        /*ad7c*/ 	.word	0x000201b0


	//   ....[80]....
        /*ad80*/ 	.word	0x000201c0


	//   ....[81]....
        /*ad84*/ 	.word	0x000201d0


	//   ....[82]....
        /*ad88*/ 	.word	0x00020200


	//   ....[83]....
        /*ad8c*/ 	.word	0x00020210


	//   ....[84]....
        /*ad90*/ 	.word	0x00020220


	//   ....[85]....
        /*ad94*/ 	.word	0x00020230


	//   ....[86]....
        /*ad98*/ 	.word	0x00020260


	//   ....[87]....
        /*ad9c*/ 	.word	0x00020270


	//   ....[88]....
        /*ada0*/ 	.word	0x00020280


	//   ....[89]....
        /*ada4*/ 	.word	0x00020290


	//   ....[90]....
        /*ada8*/ 	.word	0x000202c0


	//   ....[91]....
        /*adac*/ 	.word	0x000202d0


	//   ....[92]....
        /*adb0*/ 	.word	0x000202e0


	//   ....[93]....
        /*adb4*/ 	.word	0x000202f0


	//   ....[94]....
        /*adb8*/ 	.word	0x00020320


	//   ....[95]....
        /*adbc*/ 	.word	0x00020330


	//   ....[96]....
        /*adc0*/ 	.word	0x00020340


	//   ....[97]....
        /*adc4*/ 	.word	0x00020350


	//   ....[98]....
        /*adc8*/ 	.word	0x00020380


	//   ....[99]....
        /*adcc*/ 	.word	0x00020390


	//   ....[100]....
        /*add0*/ 	.word	0x000203a0


	//   ....[101]....
        /*add4*/ 	.word	0x000203b0


	//   ....[102]....
        /*add8*/ 	.word	0x000203e0


	//   ....[103]....
        /*addc*/ 	.word	0x000203f0


	//   ....[104]....
        /*ade0*/ 	.word	0x00020400


	//   ....[105]....
        /*ade4*/ 	.word	0x00020410


	//   ....[106]....
        /*ade8*/ 	.word	0x00020440


	//   ....[107]....
        /*adec*/ 	.word	0x00020450


	//   ....[108]....
        /*adf0*/ 	.word	0x00020460


	//   ....[109]....
        /*adf4*/ 	.word	0x00020470


	//   ....[110]....
        /*adf8*/ 	.word	0x000204a0


	//   ....[111]....
        /*adfc*/ 	.word	0x000204b0


	//   ....[112]....
        /*ae00*/ 	.word	0x000204c0


	//   ....[113]....
        /*ae04*/ 	.word	0x000204d0


	//   ....[114]....
        /*ae08*/ 	.word	0x00020500


	//   ....[115]....
        /*ae0c*/ 	.word	0x00020510


	//   ....[116]....
        /*ae10*/ 	.word	0x00020520


	//   ....[117]....
        /*ae14*/ 	.word	0x00020530


	//   ....[118]....
        /*ae18*/ 	.word	0x00020560


	//   ....[119]....
        /*ae1c*/ 	.word	0x00020570


	//   ....[120]....
        /*ae20*/ 	.word	0x00020580


	//   ....[121]....
        /*ae24*/ 	.word	0x00020590


	//   ....[122]....
        /*ae28*/ 	.word	0x000205c0


	//   ....[123]....
        /*ae2c*/ 	.word	0x000205d0


	//   ....[124]....
        /*ae30*/ 	.word	0x000205e0


	//   ....[125]....
        /*ae34*/ 	.word	0x000205f0


	//   ....[126]....
        /*ae38*/ 	.word	0x00020620


	//   ....[127]....
        /*ae3c*/ 	.word	0x00020630


	//   ....[128]....
        /*ae40*/ 	.word	0x00020640


	//   ....[129]....
        /*ae44*/ 	.word	0x00020650


	//   ....[130]....
        /*ae48*/ 	.word	0x00020680


	//   ....[131]....
        /*ae4c*/ 	.word	0x00020690


	//   ....[132]....
        /*ae50*/ 	.word	0x000206a0


	//   ....[133]....
        /*ae54*/ 	.word	0x000206b0


	//   ....[134]....
        /*ae58*/ 	.word	0x000206e0


	//   ....[135]....
        /*ae5c*/ 	.word	0x000206f0


	//   ....[136]....
        /*ae60*/ 	.word	0x00020700


	//   ....[137]....
        /*ae64*/ 	.word	0x00020710


	//   ....[138]....
        /*ae68*/ 	.word	0x00020740


	//   ....[139]....
        /*ae6c*/ 	.word	0x00020750


	//   ....[140]....
        /*ae70*/ 	.word	0x00020760


	//   ....[141]....
        /*ae74*/ 	.word	0x00020770


	//   ....[142]....
        /*ae78*/ 	.word	0x000207a0


	//   ....[143]....
        /*ae7c*/ 	.word	0x000207b0


	//   ....[144]....
        /*ae80*/ 	.word	0x000207c0


	//   ....[145]....
        /*ae84*/ 	.word	0x000207d0


	//   ....[146]....
        /*ae88*/ 	.word	0x00020800


	//   ....[147]....
        /*ae8c*/ 	.word	0x00020810


	//   ....[148]....
        /*ae90*/ 	.word	0x00020820


	//   ....[149]....
        /*ae94*/ 	.word	0x00020830


	//   ....[150]....
        /*ae98*/ 	.word	0x00020860


	//   ....[151]....
        /*ae9c*/ 	.word	0x00020870


	//   ....[152]....
        /*aea0*/ 	.word	0x00020880


	//   ....[153]....
        /*aea4*/ 	.word	0x00020890


	//   ....[154]....
        /*aea8*/ 	.word	0x000208c0


	//   ....[155]....
        /*aeac*/ 	.word	0x000208d0


	//   ....[156]....
        /*aeb0*/ 	.word	0x000208e0


	//   ....[157]....
        /*aeb4*/ 	.word	0x000208f0


	//   ....[158]....
        /*aeb8*/ 	.word	0x00020920


	//   ....[159]....
        /*aebc*/ 	.word	0x00020930


	//   ....[160]....
        /*aec0*/ 	.word	0x00020940


	//   ....[161]....
        /*aec4*/ 	.word	0x00020950


	//   ....[162]....
        /*aec8*/ 	.word	0x00020980


	//   ....[163]....
        /*aecc*/ 	.word	0x00020990


	//   ....[164]....
        /*aed0*/ 	.word	0x000209a0


	//   ....[165]....
        /*aed4*/ 	.word	0x000209b0


	//   ....[166]....
        /*aed8*/ 	.word	0x000209e0


	//   ....[167]....
        /*aedc*/ 	.word	0x000209f0


	//   ....[168]....
        /*aee0*/ 	.word	0x00020a00


	//   ....[169]....
        /*aee4*/ 	.word	0x00020a10


	//   ....[170]....
        /*aee8*/ 	.word	0x00020a40


	//   ....[171]....
        /*aeec*/ 	.word	0x00020a50


	//   ....[172]....
        /*aef0*/ 	.word	0x00020a60


	//   ....[173]....
        /*aef4*/ 	.word	0x00020a70


	//   ....[174]....
        /*aef8*/ 	.word	0x00020aa0


	//   ....[175]....
        /*aefc*/ 	.word	0x00020ab0


	//   ....[176]....
        /*af00*/ 	.word	0x00020ac0


	//   ....[177]....
        /*af04*/ 	.word	0x00020ad0


	//   ....[178]....
        /*af08*/ 	.word	0x00020b00


	//   ....[179]....
        /*af0c*/ 	.word	0x00020b10


	//   ....[180]....
        /*af10*/ 	.word	0x00020b20


	//   ....[181]....
        /*af14*/ 	.word	0x00020b30


	//   ....[182]....
        /*af18*/ 	.word	0x00020b60


	//   ....[183]....
        /*af1c*/ 	.word	0x00020b70


	//   ....[184]....
        /*af20*/ 	.word	0x00020b80


	//   ....[185]....
        /*af24*/ 	.word	0x00020b90


	//   ....[186]....
        /*af28*/ 	.word	0x00020bc0


	//   ....[187]....
        /*af2c*/ 	.word	0x00020bd0


	//   ....[188]....
        /*af30*/ 	.word	0x00020be0


	//   ....[189]....
        /*af34*/ 	.word	0x00020bf0


	//   ....[190]....
        /*af38*/ 	.word	0x00020c20


	//   ....[191]....
        /*af3c*/ 	.word	0x00020c30


	//   ....[192]....
        /*af40*/ 	.word	0x00020c40


	//   ....[193]....
        /*af44*/ 	.word	0x00020c50


	//   ....[194]....
        /*af48*/ 	.word	0x00020c80


	//   ....[195]....
        /*af4c*/ 	.word	0x00020c90


	//   ....[196]....
        /*af50*/ 	.word	0x00020ca0


	//   ....[197]....
        /*af54*/ 	.word	0x00020cb0


	//   ....[198]....
        /*af58*/ 	.word	0x00020ce0


	//   ....[199]....
        /*af5c*/ 	.word	0x00020cf0


	//   ....[200]....
        /*af60*/ 	.word	0x00020d00


	//   ....[201]....
        /*af64*/ 	.word	0x00020d10


	//   ....[202]....
        /*af68*/ 	.word	0x00020d40


	//   ....[203]....
        /*af6c*/ 	.word	0x00020d50


	//   ....[204]....
        /*af70*/ 	.word	0x00020d60


	//   ....[205]....
        /*af74*/ 	.word	0x00020d70


	//   ....[206]....
        /*af78*/ 	.word	0x00020da0


	//   ....[207]....
        /*af7c*/ 	.word	0x00020db0


	//   ....[208]....
        /*af80*/ 	.word	0x00020dc0


	//   ....[209]....
        /*af84*/ 	.word	0x00020dd0


	//   ....[210]....
        /*af88*/ 	.word	0x00020e00


	//   ....[211]....
        /*af8c*/ 	.word	0x00020e10


	//   ....[212]....
        /*af90*/ 	.word	0x00020e20


	//   ....[213]....
        /*af94*/ 	.word	0x00020e30


	//   ....[214]....
        /*af98*/ 	.word	0x00020e60


	//   ....[215]....
        /*af9c*/ 	.word	0x00020e70


	//   ....[216]....
        /*afa0*/ 	.word	0x00020e80


	//   ....[217]....
        /*afa4*/ 	.word	0x00020e90


	//   ....[218]....
        /*afa8*/ 	.word	0x00020ec0


	//   ....[219]....
        /*afac*/ 	.word	0x00020ed0


	//   ....[220]....
        /*afb0*/ 	.word	0x00020ee0


	//   ....[221]....
        /*afb4*/ 	.word	0x00020ef0


	//   ....[222]....
        /*afb8*/ 	.word	0x00020f20


	//   ....[223]....
        /*afbc*/ 	.word	0x00020f30


	//   ....[224]....
        /*afc0*/ 	.word	0x00020f40


	//   ....[225]....
        /*afc4*/ 	.word	0x00020f50


	//   ....[226]....
        /*afc8*/ 	.word	0x00020f80


	//   ....[227]....
        /*afcc*/ 	.word	0x00020f90


	//   ....[228]....
        /*afd0*/ 	.word	0x00020fa0


	//   ....[229]....
        /*afd4*/ 	.word	0x00020fb0


	//   ....[230]....
        /*afd8*/ 	.word	0x00020fe0


	//   ....[231]....
        /*afdc*/ 	.word	0x00020ff0


	//   ....[232]....
        /*afe0*/ 	.word	0x00021000


	//   ....[233]....
        /*afe4*/ 	.word	0x00021010


	//   ....[234]....
        /*afe8*/ 	.word	0x00021040


	//   ....[235]....
        /*afec*/ 	.word	0x00021050


	//   ....[236]....
        /*aff0*/ 	.word	0x00021060


	//   ....[237]....
        /*aff4*/ 	.word	0x00021070


	//   ....[238]....
        /*aff8*/ 	.word	0x000210a0


	//   ....[239]....
        /*affc*/ 	.word	0x000210b0


	//   ....[240]....
        /*b000*/ 	.word	0x000210c0


	//   ....[241]....
        /*b004*/ 	.word	0x000210d0


	//   ....[242]....
        /*b008*/ 	.word	0x00021100


	//   ....[243]....
        /*b00c*/ 	.word	0x00021110


	//   ....[244]....
        /*b010*/ 	.word	0x00021120


	//   ....[245]....
        /*b014*/ 	.word	0x00021130


	//   ....[246]....
        /*b018*/ 	.word	0x00021160


	//   ....[247]....
        /*b01c*/ 	.word	0x00021170


	//   ....[248]....
        /*b020*/ 	.word	0x00021180


	//   ....[249]....
        /*b024*/ 	.word	0x00021190


	//   ....[250]....
        /*b028*/ 	.word	0x000211c0


	//   ....[251]....
        /*b02c*/ 	.word	0x000211d0


	//   ....[252]....
        /*b030*/ 	.word	0x000211e0


	//   ....[253]....
        /*b034*/ 	.word	0x000211f0


	//   ....[254]....
        /*b038*/ 	.word	0x00021240


	//   ....[255]....
        /*b03c*/ 	.word	0x000242a0


	//   ....[0]....
        /*b040*/ 	.word	0x000242b0


	//   ....[1]....
        /*b044*/ 	.word	0x000242c0


	//   ....[2]....
        /*b048*/ 	.word	0x000242e0


	//   ....[3]....
        /*b04c*/ 	.word	0x000242f0


	//   ....[4]....
        /*b050*/ 	.word	0x00024300


	//   ....[5]....
        /*b054*/ 	.word	0x00024310


	//   ....[6]....
        /*b058*/ 	.word	0x00024340


	//   ....[7]....
        /*b05c*/ 	.word	0x00024350


	//   ....[8]....
        /*b060*/ 	.word	0x00024360


	//   ....[9]....
        /*b064*/ 	.word	0x00024370


	//   ....[10]....
        /*b068*/ 	.word	0x000243a0


	//   ....[11]....
        /*b06c*/ 	.word	0x000243b0


	//   ....[12]....
        /*b070*/ 	.word	0x000243c0


	//   ....[13]....
        /*b074*/ 	.word	0x000243d0


	//   ....[14]....
        /*b078*/ 	.word	0x00024400


	//   ....[15]....
        /*b07c*/ 	.word	0x00024410


	//   ....[16]....
        /*b080*/ 	.word	0x00024420


	//   ....[17]....
        /*b084*/ 	.word	0x00024430


	//   ....[18]....
        /*b088*/ 	.word	0x00024460


	//   ....[19]....
        /*b08c*/ 	.word	0x00024470


	//   ....[20]....
        /*b090*/ 	.word	0x00024480


	//   ....[21]....
        /*b094*/ 	.word	0x00024490


	//   ....[22]....
        /*b098*/ 	.word	0x000244c0


	//   ....[23]....
        /*b09c*/ 	.word	0x000244d0


	//   ....[24]....
        /*b0a0*/ 	.word	0x000244e0


	//   ....[25]....
        /*b0a4*/ 	.word	0x000244f0


	//   ....[26]....
        /*b0a8*/ 	.word	0x00024520


	//   ....[27]....
        /*b0ac*/ 	.word	0x00024530


	//   ....[28]....
        /*b0b0*/ 	.word	0x00024540


	//   ....[29]....
        /*b0b4*/ 	.word	0x00024550


	//   ....[30]....
        /*b0b8*/ 	.word	0x00024580


	//   ....[31]....
        /*b0bc*/ 	.word	0x00024590


	//   ....[32]....
        /*b0c0*/ 	.word	0x000245a0


	//   ....[33]....
        /*b0c4*/ 	.word	0x000245b0


	//   ....[34]....
        /*b0c8*/ 	.word	0x000245e0


	//   ....[35]....
        /*b0cc*/ 	.word	0x000245f0


	//   ....[36]....
        /*b0d0*/ 	.word	0x00024600


	//   ....[37]....
        /*b0d4*/ 	.word	0x00024610


	//   ....[38]....
        /*b0d8*/ 	.word	0x00024640


	//   ....[39]....
        /*b0dc*/ 	.word	0x00024650


	//   ....[40]....
        /*b0e0*/ 	.word	0x00024660


	//   ....[41]....
        /*b0e4*/ 	.word	0x00024670


	//   ....[42]....
        /*b0e8*/ 	.word	0x000246a0


	//   ....[43]....
        /*b0ec*/ 	.word	0x000246b0


	//   ....[44]....
        /*b0f0*/ 	.word	0x000246c0


	//   ....[45]....
        /*b0f4*/ 	.word	0x000246d0


	//   ....[46]....
        /*b0f8*/ 	.word	0x00024700


	//   ....[47]....
        /*b0fc*/ 	.word	0x00024710


	//   ....[48]....
        /*b100*/ 	.word	0x00024720


	//   ....[49]....
        /*b104*/ 	.word	0x00024730


	//   ....[50]....
        /*b108*/ 	.word	0x00024760


	//   ....[51]....
        /*b10c*/ 	.word	0x00024770


	//   ....[52]....
        /*b110*/ 	.word	0x00024780


	//   ....[53]....
        /*b114*/ 	.word	0x00024790


	//   ....[54]....
        /*b118*/ 	.word	0x000247c0


	//   ....[55]....
        /*b11c*/ 	.word	0x000247d0


	//   ....[56]....
        /*b120*/ 	.word	0x000247e0


	//   ....[57]....
        /*b124*/ 	.word	0x000247f0


	//   ....[58]....
        /*b128*/ 	.word	0x00024820


	//   ....[59]....
        /*b12c*/ 	.word	0x00024830


	//   ....[60]....
        /*b130*/ 	.word	0x00024840


	//   ....[61]....
        /*b134*/ 	.word	0x00024850


	//   ....[62]....
        /*b138*/ 	.word	0x00024880


	//   ....[63]....
        /*b13c*/ 	.word	0x00024890


	//   ....[64]....
        /*b140*/ 	.word	0x000248a0


	//   ....[65]....
        /*b144*/ 	.word	0x000248b0


	//   ....[66]....
        /*b148*/ 	.word	0x000248e0


	//   ....[67]....
        /*b14c*/ 	.word	0x000248f0


	//   ....[68]....
        /*b150*/ 	.word	0x00024900


	//   ....[69]....
        /*b154*/ 	.word	0x00024910


	//   ....[70]....
        /*b158*/ 	.word	0x00024940


	//   ....[71]....
        /*b15c*/ 	.word	0x00024950


	//   ....[72]....
        /*b160*/ 	.word	0x00024960


	//   ....[73]....
        /*b164*/ 	.word	0x00024970


	//   ....[74]....
        /*b168*/ 	.word	0x000249a0


	//   ....[75]....
        /*b16c*/ 	.word	0x000249b0


	//   ....[76]....
        /*b170*/ 	.word	0x000249c0


	//   ....[77]....
        /*b174*/ 	.word	0x000249d0


	//   ....[78]....
        /*b178*/ 	.word	0x00024a00


	//   ....[79]....
        /*b17c*/ 	.word	0x00024a10


	//   ....[80]....
        /*b180*/ 	.word	0x00024a20


	//   ....[81]....
        /*b184*/ 	.word	0x00024a30


	//   ....[82]....
        /*b188*/ 	.word	0x00024a60


	//   ....[83]....
        /*b18c*/ 	.word	0x00024a70


	//   ....[84]....
        /*b190*/ 	.word	0x00024a80


	//   ....[85]....
        /*b194*/ 	.word	0x00024a90


	//   ....[86]....
        /*b198*/ 	.word	0x00024ac0


	//   ....[87]....
        /*b19c*/ 	.word	0x00024ad0


	//   ....[88]....
        /*b1a0*/ 	.word	0x00024ae0


	//   ....[89]....
        /*b1a4*/ 	.word	0x00024af0


	//   ....[90]....
        /*b1a8*/ 	.word	0x00024b20


	//   ....[91]....
        /*b1ac*/ 	.word	0x00024b30


	//   ....[92]....
        /*b1b0*/ 	.word	0x00024b40


	//   ....[93]....
        /*b1b4*/ 	.word	0x00024b50


	//   ....[94]....
        /*b1b8*/ 	.word	0x00024b80


	//   ....[95]....
        /*b1bc*/ 	.word	0x00024b90


	//   ....[96]....
        /*b1c0*/ 	.word	0x00024ba0


	//   ....[97]....
        /*b1c4*/ 	.word	0x00024bb0


	//   ....[98]....
        /*b1c8*/ 	.word	0x00024be0


	//   ....[99]....
        /*b1cc*/ 	.word	0x00024bf0


	//   ....[100]....
        /*b1d0*/ 	.word	0x00024c00


	//   ....[101]....
        /*b1d4*/ 	.word	0x00024c10


	//   ....[102]....
        /*b1d8*/ 	.word	0x00024c40


	//   ....[103]....
        /*b1dc*/ 	.word	0x00024c50


	//   ....[104]....
        /*b1e0*/ 	.word	0x00024c60


	//   ....[105]....
        /*b1e4*/ 	.word	0x00024c70


	//   ....[106]....
        /*b1e8*/ 	.word	0x00024ca0


	//   ....[107]....
        /*b1ec*/ 	.word	0x00024cb0


	//   ....[108]....
        /*b1f0*/ 	.word	0x00024cc0


	//   ....[109]....
        /*b1f4*/ 	.word	0x00024cd0


	//   ....[110]....
        /*b1f8*/ 	.word	0x00024d00


	//   ....[111]....
        /*b1fc*/ 	.word	0x00024d10


	//   ....[112]....
        /*b200*/ 	.word	0x00024d20


	//   ....[113]....
        /*b204*/ 	.word	0x00024d30


	//   ....[114]....
        /*b208*/ 	.word	0x00024d60


	//   ....[115]....
        /*b20c*/ 	.word	0x00024d70


	//   ....[116]....
        /*b210*/ 	.word	0x00024d80


	//   ....[117]....
        /*b214*/ 	.word	0x00024d90


	//   ....[118]....
        /*b218*/ 	.word	0x00024dc0


	//   ....[119]....
        /*b21c*/ 	.word	0x00024dd0


	//   ....[120]....
        /*b220*/ 	.word	0x00024de0


	//   ....[121]....
        /*b224*/ 	.word	0x00024df0


	//   ....[122]....
        /*b228*/ 	.word	0x00024e20


	//   ....[123]....
        /*b22c*/ 	.word	0x00024e30


	//   ....[124]....
        /*b230*/ 	.word	0x00024e40


	//   ....[125]....
        /*b234*/ 	.word	0x00024e50


	//   ....[126]....
        /*b238*/ 	.word	0x00024e80


	//   ....[127]....
        /*b23c*/ 	.word	0x00024e90


	//   ....[128]....
        /*b240*/ 	.word	0x00024ea0


	//   ....[129]....
        /*b244*/ 	.word	0x00024eb0


	//   ....[130]....
        /*b248*/ 	.word	0x00024ee0


	//   ....[131]....
        /*b24c*/ 	.word	0x00024ef0


	//   ....[132]....
        /*b250*/ 	.word	0x00024f00


	//   ....[133]....
        /*b254*/ 	.word	0x00024f10


	//   ....[134]....
        /*b258*/ 	.word	0x00024f40


	//   ....[135]....
        /*b25c*/ 	.word	0x00024f50


	//   ....[136]....
        /*b260*/ 	.word	0x00024f60


	//   ....[137]....
        /*b264*/ 	.word	0x00024f70


	//   ....[138]....
        /*b268*/ 	.word	0x00024fa0


	//   ....[139]....
        /*b26c*/ 	.word	0x00024fb0


	//   ....[140]....
        /*b270*/ 	.word	0x00024fc0


	//   ....[141]....
        /*b274*/ 	.word	0x00024fd0


	//   ....[142]....
        /*b278*/ 	.word	0x00025000


	//   ....[143]....
        /*b27c*/ 	.word	0x00025010


	//   ....[144]....
        /*b280*/ 	.word	0x00025020


	//   ....[145]....
        /*b284*/ 	.word	0x00025030


	//   ....[146]....
        /*b288*/ 	.word	0x00025060


	//   ....[147]....
        /*b28c*/ 	.word	0x00025070


	//   ....[148]....
        /*b290*/ 	.word	0x00025080


	//   ....[149]....
        /*b294*/ 	.word	0x00025090


	//   ....[150]....
        /*b298*/ 	.word	0x000250c0


	//   ....[151]....
        /*b29c*/ 	.word	0x000250d0


	//   ....[152]....
        /*b2a0*/ 	.word	0x000250e0


	//   ....[153]....
        /*b2a4*/ 	.word	0x000250f0


	//   ....[154]....
        /*b2a8*/ 	.word	0x00025120


	//   ....[155]....
        /*b2ac*/ 	.word	0x00025130


	//   ....[156]....
        /*b2b0*/ 	.word	0x00025140


	//   ....[157]....
        /*b2b4*/ 	.word	0x00025150


	//   ....[158]....
        /*b2b8*/ 	.word	0x00025180


	//   ....[159]....
        /*b2bc*/ 	.word	0x00025190


	//   ....[160]....
        /*b2c0*/ 	.word	0x000251a0


	//   ....[161]....
        /*b2c4*/ 	.word	0x000251b0


	//   ....[162]....
        /*b2c8*/ 	.word	0x000251e0


	//   ....[163]....
        /*b2cc*/ 	.word	0x000251f0


	//   ....[164]....
        /*b2d0*/ 	.word	0x00025200


	//   ....[165]....
        /*b2d4*/ 	.word	0x00025210


	//   ....[166]....
        /*b2d8*/ 	.word	0x00025240


	//   ....[167]....
        /*b2dc*/ 	.word	0x00025250


	//   ....[168]....
        /*b2e0*/ 	.word	0x00025260


	//   ....[169]....
        /*b2e4*/ 	.word	0x00025270


	//   ....[170]....
        /*b2e8*/ 	.word	0x000252a0


	//   ....[171]....
        /*b2ec*/ 	.word	0x000252b0


	//   ....[172]....
        /*b2f0*/ 	.word	0x000252c0


	//   ....[173]....
        /*b2f4*/ 	.word	0x000252d0


	//   ....[174]....
        /*b2f8*/ 	.word	0x00025300


	//   ....[175]....
        /*b2fc*/ 	.word	0x00025310


	//   ....[176]....
        /*b300*/ 	.word	0x00025320


	//   ....[177]....
        /*b304*/ 	.word	0x00025330


	//   ....[178]....
        /*b308*/ 	.word	0x00025360


	//   ....[179]....
        /*b30c*/ 	.word	0x00025370


	//   ....[180]....
        /*b310*/ 	.word	0x00025380


	//   ....[181]....
        /*b314*/ 	.word	0x00025390


	//   ....[182]....
        /*b318*/ 	.word	0x000253c0


	//   ....[183]....
        /*b31c*/ 	.word	0x000253d0


	//   ....[184]....
        /*b320*/ 	.word	0x000253e0


	//   ....[185]....
        /*b324*/ 	.word	0x000253f0


	//   ....[186]....
        /*b328*/ 	.word	0x00025420


	//   ....[187]....
        /*b32c*/ 	.word	0x00025430


	//   ....[188]....
        /*b330*/ 	.word	0x00025440


	//   ....[189]....
        /*b334*/ 	.word	0x00025450


	//   ....[190]....
        /*b338*/ 	.word	0x00025480


	//   ....[191]....
        /*b33c*/ 	.word	0x00025490


	//   ....[192]....
        /*b340*/ 	.word	0x000254a0


	//   ....[193]....
        /*b344*/ 	.word	0x000254b0


	//   ....[194]....
        /*b348*/ 	.word	0x000254e0


	//   ....[195]....
        /*b34c*/ 	.word	0x000254f0


	//   ....[196]....
        /*b350*/ 	.word	0x00025500


	//   ....[197]....
        /*b354*/ 	.word	0x00025510


	//   ....[198]....
        /*b358*/ 	.word	0x00025540


	//   ....[199]....
        /*b35c*/ 	.word	0x00025550


	//   ....[200]....
        /*b360*/ 	.word	0x00025560


	//   ....[201]....
        /*b364*/ 	.word	0x00025570


	//   ....[202]....
        /*b368*/ 	.word	0x000255a0


	//   ....[203]....
        /*b36c*/ 	.word	0x000255b0


	//   ....[204]....
        /*b370*/ 	.word	0x000255c0


	//   ....[205]....
        /*b374*/ 	.word	0x000255d0


	//   ....[206]....
        /*b378*/ 	.word	0x00025600


	//   ....[207]....
        /*b37c*/ 	.word	0x00025610


	//   ....[208]....
        /*b380*/ 	.word	0x00025620


	//   ....[209]....
        /*b384*/ 	.word	0x00025630


	//   ....[210]....
        /*b388*/ 	.word	0x00025660


	//   ....[211]....
        /*b38c*/ 	.word	0x00025670


	//   ....[212]....
        /*b390*/ 	.word	0x00025680


	//   ....[213]....
        /*b394*/ 	.word	0x00025690


	//   ....[214]....
        /*b398*/ 	.word	0x000256c0


	//   ....[215]....
        /*b39c*/ 	.word	0x000256d0


	//   ....[216]....
        /*b3a0*/ 	.word	0x000256e0


	//   ....[217]....
        /*b3a4*/ 	.word	0x000256f0


	//   ....[218]....
        /*b3a8*/ 	.word	0x00025720


	//   ....[219]....
        /*b3ac*/ 	.word	0x00025730


	//   ....[220]....
        /*b3b0*/ 	.word	0x00025740


	//   ....[221]....
        /*b3b4*/ 	.word	0x00025750


	//   ....[222]....
        /*b3b8*/ 	.word	0x00025780


	//   ....[223]....
        /*b3bc*/ 	.word	0x00025790


	//   ....[224]....
        /*b3c0*/ 	.word	0x000257a0


	//   ....[225]....
        /*b3c4*/ 	.word	0x000257b0


	//   ....[226]....
        /*b3c8*/ 	.word	0x000257e0


	//   ....[227]....
        /*b3cc*/ 	.word	0x000257f0


	//   ....[228]....
        /*b3d0*/ 	.word	0x00025800


	//   ....[229]....
        /*b3d4*/ 	.word	0x00025810


	//   ....[230]....
        /*b3d8*/ 	.word	0x00025840


	//   ....[231]....
        /*b3dc*/ 	.word	0x00025850


	//   ....[232]....
        /*b3e0*/ 	.word	0x00025860


	//   ....[233]....
        /*b3e4*/ 	.word	0x00025870


	//   ....[234]....
        /*b3e8*/ 	.word	0x000258a0


	//   ....[235]....
        /*b3ec*/ 	.word	0x000258b0


	//   ....[236]....
        /*b3f0*/ 	.word	0x000258c0


	//   ....[237]....
        /*b3f4*/ 	.word	0x000258d0


	//   ....[238]....
        /*b3f8*/ 	.word	0x00025900


	//   ....[239]....
        /*b3fc*/ 	.word	0x00025910


	//   ....[240]....
        /*b400*/ 	.word	0x00025920


	//   ....[241]....
        /*b404*/ 	.word	0x00025930


	//   ....[242]....
        /*b408*/ 	.word	0x00025960


	//   ....[243]....
        /*b40c*/ 	.word	0x00025970


	//   ....[244]....
        /*b410*/ 	.word	0x00025980


	//   ....[245]....
        /*b414*/ 	.word	0x00025990


	//   ....[246]....
        /*b418*/ 	.word	0x000259c0


	//   ....[247]....
        /*b41c*/ 	.word	0x000259d0


	//   ....[248]....
        /*b420*/ 	.word	0x000259e0


	//   ....[249]....
        /*b424*/ 	.word	0x000259f0


	//   ....[250]....
        /*b428*/ 	.word	0x00025a20


	//   ....[251]....
        /*b42c*/ 	.word	0x00025a30


	//   ....[252]....
        /*b430*/ 	.word	0x00025a40


	//   ....[253]....
        /*b434*/ 	.word	0x00025a50


	//   ....[254]....
        /*b438*/ 	.word	0x00025a80


	//   ....[255]....
        /*b43c*/ 	.word	0x00025a90


	//   ....[0]....
        /*b440*/ 	.word	0x00025aa0


	//   ....[1]....
        /*b444*/ 	.word	0x00025ab0


	//   ....[2]....
        /*b448*/ 	.word	0x00025ae0


	//   ....[3]....
        /*b44c*/ 	.word	0x00025af0


	//   ....[4]....
        /*b450*/ 	.word	0x00025b00


	//   ....[5]....
        /*b454*/ 	.word	0x00025b10


	//   ....[6]....
        /*b458*/ 	.word	0x00025b40


	//   ....[7]....
        /*b45c*/ 	.word	0x00025b50


	//   ....[8]....
        /*b460*/ 	.word	0x00025b60


	//   ....[9]....
        /*b464*/ 	.word	0x00025b70


	//   ....[10]....
        /*b468*/ 	.word	0x00025ba0


	//   ....[11]....
        /*b46c*/ 	.word	0x00025bb0


	//   ....[12]....
        /*b470*/ 	.word	0x00025bc0


	//   ....[13]....
        /*b474*/ 	.word	0x00025bd0


	//   ....[14]....
        /*b478*/ 	.word	0x00025c00


	//   ....[15]....
        /*b47c*/ 	.word	0x00025c10


	//   ....[16]....
        /*b480*/ 	.word	0x00025c20


	//   ....[17]....
        /*b484*/ 	.word	0x00025c30


	//   ....[18]....
        /*b488*/ 	.word	0x00025c60


	//   ....[19]....
        /*b48c*/ 	.word	0x00025c70


	//   ....[20]....
        /*b490*/ 	.word	0x00025c80


	//   ....[21]....
        /*b494*/ 	.word	0x00025c90


	//   ....[22]....
        /*b498*/ 	.word	0x00025cc0


	//   ....[23]....
        /*b49c*/ 	.word	0x00025cd0


	//   ....[24]....
        /*b4a0*/ 	.word	0x00025ce0


	//   ....[25]....
        /*b4a4*/ 	.word	0x00025cf0


	//   ....[26]....
        /*b4a8*/ 	.word	0x00025d20


	//   ....[27]....
        /*b4ac*/ 	.word	0x00025d30


	//   ....[28]....
        /*b4b0*/ 	.word	0x00025d40


	//   ....[29]....
        /*b4b4*/ 	.word	0x00025d50


	//   ....[30]....
        /*b4b8*/ 	.word	0x00025d80


	//   ....[31]....
        /*b4bc*/ 	.word	0x00025d90


	//   ....[32]....
        /*b4c0*/ 	.word	0x00025da0


	//   ....[33]....
        /*b4c4*/ 	.word	0x00025db0


	//   ....[34]....
        /*b4c8*/ 	.word	0x00025de0


	//   ....[35]....
        /*b4cc*/ 	.word	0x00025df0


	//   ....[36]....
        /*b4d0*/ 	.word	0x00025e00


	//   ....[37]....
        /*b4d4*/ 	.word	0x00025e10


	//   ....[38]....
        /*b4d8*/ 	.word	0x00025e40


	//   ....[39]....
        /*b4dc*/ 	.word	0x00025e50


	//   ....[40]....
        /*b4e0*/ 	.word	0x00025e60


	//   ....[41]....
        /*b4e4*/ 	.word	0x00025e70


	//   ....[42]....
        /*b4e8*/ 	.word	0x00025ea0


	//   ....[43]....
        /*b4ec*/ 	.word	0x00025eb0


	//   ....[44]....
        /*b4f0*/ 	.word	0x00025ec0


	//   ....[45]....
        /*b4f4*/ 	.word	0x00025ed0


	//   ....[46]....
        /*b4f8*/ 	.word	0x00025f00


	//   ....[47]....
        /*b4fc*/ 	.word	0x00025f10


	//   ....[48]....
        /*b500*/ 	.word	0x00025f20


	//   ....[49]....
        /*b504*/ 	.word	0x00025f30


	//   ....[50]....
        /*b508*/ 	.word	0x00025f60


	//   ....[51]....
        /*b50c*/ 	.word	0x00025f70


	//   ....[52]....
        /*b510*/ 	.word	0x00025f80


	//   ....[53]....
        /*b514*/ 	.word	0x00025f90


	//   ....[54]....
        /*b518*/ 	.word	0x00025fc0


	//   ....[55]....
        /*b51c*/ 	.word	0x00025fd0


	//   ....[56]....
        /*b520*/ 	.word	0x00025fe0


	//   ....[57]....
        /*b524*/ 	.word	0x00025ff0


	//   ....[58]....
        /*b528*/ 	.word	0x00026020


	//   ....[59]....
        /*b52c*/ 	.word	0x00026030


	//   ....[60]....
        /*b530*/ 	.word	0x00026040


	//   ....[61]....
        /*b534*/ 	.word	0x00026050


	//   ....[62]....
        /*b538*/ 	.word	0x00026080


	//   ....[63]....
        /*b53c*/ 	.word	0x00026090


	//   ....[64]....
        /*b540*/ 	.word	0x000260a0


	//   ....[65]....
        /*b544*/ 	.word	0x000260b0


	//   ....[66]....
        /*b548*/ 	.word	0x000260e0


	//   ....[67]....
        /*b54c*/ 	.word	0x000260f0


	//   ....[68]....
        /*b550*/ 	.word	0x00026100


	//   ....[69]....
        /*b554*/ 	.word	0x00026110


	//   ....[70]....
        /*b558*/ 	.word	0x00026140


	//   ....[71]....
        /*b55c*/ 	.word	0x00026150


	//   ....[72]....
        /*b560*/ 	.word	0x00026160


	//   ....[73]....
        /*b564*/ 	.word	0x00026170


	//   ....[74]....
        /*b568*/ 	.word	0x000261a0


	//   ....[75]....
        /*b56c*/ 	.word	0x000261b0


	//   ....[76]....
        /*b570*/ 	.word	0x000261c0


	//   ....[77]....
        /*b574*/ 	.word	0x000261d0


	//   ....[78]....
        /*b578*/ 	.word	0x00026200


	//   ....[79]....
        /*b57c*/ 	.word	0x00026210


	//   ....[80]....
        /*b580*/ 	.word	0x00026220


	//   ....[81]....
        /*b584*/ 	.word	0x00026230


	//   ....[82]....
        /*b588*/ 	.word	0x00026260


	//   ....[83]....
        /*b58c*/ 	.word	0x00026270


	//   ....[84]....
        /*b590*/ 	.word	0x00026280


	//   ....[85]....
        /*b594*/ 	.word	0x00026290


	//   ....[86]....
        /*b598*/ 	.word	0x000262c0


	//   ....[87]....
        /*b59c*/ 	.word	0x000262d0


	//   ....[88]....
        /*b5a0*/ 	.word	0x000262e0


	//   ....[89]....
        /*b5a4*/ 	.word	0x000262f0


	//   ....[90]....
        /*b5a8*/ 	.word	0x00026320


	//   ....[91]....
        /*b5ac*/ 	.word	0x00026330


	//   ....[92]....
        /*b5b0*/ 	.word	0x00026340


	//   ....[93]....
        /*b5b4*/ 	.word	0x00026350


	//   ....[94]....
        /*b5b8*/ 	.word	0x00026380


	//   ....[95]....
        /*b5bc*/ 	.word	0x00026390


	//   ....[96]....
        /*b5c0*/ 	.word	0x000263a0


	//   ....[97]....
        /*b5c4*/ 	.word	0x000263b0


	//   ....[98]....
        /*b5c8*/ 	.word	0x000263e0


	//   ....[99]....
        /*b5cc*/ 	.word	0x000263f0


	//   ....[100]....
        /*b5d0*/ 	.word	0x00026400


	//   ....[101]....
        /*b5d4*/ 	.word	0x00026410


	//   ....[102]....
        /*b5d8*/ 	.word	0x00026440


	//   ....[103]....
        /*b5dc*/ 	.word	0x00026450


	//   ....[104]....
        /*b5e0*/ 	.word	0x00026460


	//   ....[105]....
        /*b5e4*/ 	.word	0x00026470


	//   ....[106]....
        /*b5e8*/ 	.word	0x000264a0


	//   ....[107]....
        /*b5ec*/ 	.word	0x000264b0


	//   ....[108]....
        /*b5f0*/ 	.word	0x000264c0


	//   ....[109]....
        /*b5f4*/ 	.word	0x000264d0


	//   ....[110]....
        /*b5f8*/ 	.word	0x00026500


	//   ....[111]....
        /*b5fc*/ 	.word	0x00026510


	//   ....[112]....
        /*b600*/ 	.word	0x00026520


	//   ....[113]....
        /*b604*/ 	.word	0x00026530


	//   ....[114]....
        /*b608*/ 	.word	0x00026560


	//   ....[115]....
        /*b60c*/ 	.word	0x00026570


	//   ....[116]....
        /*b610*/ 	.word	0x00026580


	//   ....[117]....
        /*b614*/ 	.word	0x00026590


	//   ....[118]....
        /*b618*/ 	.word	0x000265c0


	//   ....[119]....
        /*b61c*/ 	.word	0x000265d0


	//   ....[120]....
        /*b620*/ 	.word	0x000265e0


	//   ....[121]....
        /*b624*/ 	.word	0x000265f0


	//   ....[122]....
        /*b628*/ 	.word	0x00026620


	//   ....[123]....
        /*b62c*/ 	.word	0x00026630


	//   ....[124]....
        /*b630*/ 	.word	0x00026640


	//   ....[125]....
        /*b634*/ 	.word	0x00026650


	//   ....[126]....
        /*b638*/ 	.word	0x00026680


	//   ....[127]....
        /*b63c*/ 	.word	0x00026690


	//   ....[128]....
        /*b640*/ 	.word	0x000266a0


	//   ....[129]....
        /*b644*/ 	.word	0x000266b0


	//   ....[130]....
        /*b648*/ 	.word	0x000266e0


	//   ....[131]....
        /*b64c*/ 	.word	0x000266f0


	//   ....[132]....
        /*b650*/ 	.word	0x00026700


	//   ....[133]....
        /*b654*/ 	.word	0x00026710


	//   ....[134]....
        /*b658*/ 	.word	0x00026740


	//   ....[135]....
        /*b65c*/ 	.word	0x00026750


	//   ....[136]....
        /*b660*/ 	.word	0x00026760


	//   ....[137]....
        /*b664*/ 	.word	0x00026770


	//   ....[138]....
        /*b668*/ 	.word	0x000267a0


	//   ....[139]....
        /*b66c*/ 	.word	0x000267b0


	//   ....[140]....
        /*b670*/ 	.word	0x000267c0


	//   ....[141]....
        /*b674*/ 	.word	0x000267d0


	//   ....[142]....
        /*b678*/ 	.word	0x00026800


	//   ....[143]....
        /*b67c*/ 	.word	0x00026810


	//   ....[144]....
        /*b680*/ 	.word	0x00026820


	//   ....[145]....
        /*b684*/ 	.word	0x00026830


	//   ....[146]....
        /*b688*/ 	.word	0x00026860


	//   ....[147]....
        /*b68c*/ 	.word	0x00026870


	//   ....[148]....
        /*b690*/ 	.word	0x00026880


	//   ....[149]....
        /*b694*/ 	.word	0x00026890


	//   ....[150]....
        /*b698*/ 	.word	0x000268c0


	//   ....[151]....
        /*b69c*/ 	.word	0x000268d0


	//   ....[152]....
        /*b6a0*/ 	.word	0x000268e0


	//   ....[153]....
        /*b6a4*/ 	.word	0x000268f0


	//   ....[154]....
        /*b6a8*/ 	.word	0x00026920


	//   ....[155]....
        /*b6ac*/ 	.word	0x00026930


	//   ....[156]....
        /*b6b0*/ 	.word	0x00026940


	//   ....[157]....
        /*b6b4*/ 	.word	0x00026950


	//   ....[158]....
        /*b6b8*/ 	.word	0x00026980


	//   ....[159]....
        /*b6bc*/ 	.word	0x00026990


	//   ....[160]....
        /*b6c0*/ 	.word	0x000269a0


	//   ....[161]....
        /*b6c4*/ 	.word	0x000269b0


	//   ....[162]....
        /*b6c8*/ 	.word	0x000269e0


	//   ....[163]....
        /*b6cc*/ 	.word	0x000269f0


	//   ....[164]....
        /*b6d0*/ 	.word	0x00026a00


	//   ....[165]....
        /*b6d4*/ 	.word	0x00026a10


	//   ....[166]....
        /*b6d8*/ 	.word	0x00026a40


	//   ....[167]....
        /*b6dc*/ 	.word	0x00026a50


	//   ....[168]....
        /*b6e0*/ 	.word	0x00026a60


	//   ....[169]....
        /*b6e4*/ 	.word	0x00026a70


	//   ....[170]....
        /*b6e8*/ 	.word	0x00026aa0


	//   ....[171]....
        /*b6ec*/ 	.word	0x00026ab0


	//   ....[172]....
        /*b6f0*/ 	.word	0x00026ac0


	//   ....[173]....
        /*b6f4*/ 	.word	0x00026ad0


	//   ....[174]....
        /*b6f8*/ 	.word	0x00026b00


	//   ....[175]....
        /*b6fc*/ 	.word	0x00026b10


	//   ....[176]....
        /*b700*/ 	.word	0x00026b20


	//   ....[177]....
        /*b704*/ 	.word	0x00026b30


	//   ....[178]....
        /*b708*/ 	.word	0x00026b60


	//   ....[179]....
        /*b70c*/ 	.word	0x00026b70


	//   ....[180]....
        /*b710*/ 	.word	0x00026b80


	//   ....[181]....
        /*b714*/ 	.word	0x00026b90


	//   ....[182]....
        /*b718*/ 	.word	0x00026bc0


	//   ....[183]....
        /*b71c*/ 	.word	0x00026bd0


	//   ....[184]....
        /*b720*/ 	.word	0x00026be0


	//   ....[185]....
        /*b724*/ 	.word	0x00026bf0


	//   ....[186]....
        /*b728*/ 	.word	0x00026c20


	//   ....[187]....
        /*b72c*/ 	.word	0x00026c30


	//   ....[188]....
        /*b730*/ 	.word	0x00026c40


	//   ....[189]....
        /*b734*/ 	.word	0x00026c50


	//   ....[190]....
        /*b738*/ 	.word	0x00026c80


	//   ....[191]....
        /*b73c*/ 	.word	0x00026c90


	//   ....[192]....
        /*b740*/ 	.word	0x00026ca0


	//   ....[193]....
        /*b744*/ 	.word	0x00026cb0


	//   ....[194]....
        /*b748*/ 	.word	0x00026ce0


	//   ....[195]....
        /*b74c*/ 	.word	0x00026cf0


	//   ....[196]....
        /*b750*/ 	.word	0x00026d00


	//   ....[197]....
        /*b754*/ 	.word	0x00026d10


	//   ....[198]....
        /*b758*/ 	.word	0x00026d40


	//   ....[199]....
        /*b75c*/ 	.word	0x00026d50


	//   ....[200]....
        /*b760*/ 	.word	0x00026d60


	//   ....[201]....
        /*b764*/ 	.word	0x00026d70


	//   ....[202]....
        /*b768*/ 	.word	0x00026da0


	//   ....[203]....
        /*b76c*/ 	.word	0x00026db0


	//   ....[204]....
        /*b770*/ 	.word	0x00026dc0


	//   ....[205]....
        /*b774*/ 	.word	0x00026dd0


	//   ....[206]....
        /*b778*/ 	.word	0x00026e00


	//   ....[207]....
        /*b77c*/ 	.word	0x00026e10


	//   ....[208]....
        /*b780*/ 	.word	0x00026e20


	//   ....[209]....
        /*b784*/ 	.word	0x00026e30


	//   ....[210]....
        /*b788*/ 	.word	0x00026e60


	//   ....[211]....
        /*b78c*/ 	.word	0x00026e70


	//   ....[212]....
        /*b790*/ 	.word	0x00026e80


	//   ....[213]....
        /*b794*/ 	.word	0x00026e90


	//   ....[214]....
        /*b798*/ 	.word	0x00026ec0


	//   ....[215]....
        /*b79c*/ 	.word	0x00026ed0


	//   ....[216]....
        /*b7a0*/ 	.word	0x00026ee0


	//   ....[217]....
        /*b7a4*/ 	.word	0x00026ef0


	//   ....[218]....
        /*b7a8*/ 	.word	0x00026f20


	//   ....[219]....
        /*b7ac*/ 	.word	0x00026f30


	//   ....[220]....
        /*b7b0*/ 	.word	0x00026f40


	//   ....[221]....
        /*b7b4*/ 	.word	0x00026f50


	//   ....[222]....
        /*b7b8*/ 	.word	0x00026f80


	//   ....[223]....
        /*b7bc*/ 	.word	0x00026f90


	//   ....[224]....
        /*b7c0*/ 	.word	0x00026fa0


	//   ....[225]....
        /*b7c4*/ 	.word	0x00026fb0


	//   ....[226]....
        /*b7c8*/ 	.word	0x00026fe0


	//   ....[227]....
        /*b7cc*/ 	.word	0x00026ff0


	//   ....[228]....
        /*b7d0*/ 	.word	0x00027000


	//   ....[229]....
        /*b7d4*/ 	.word	0x00027010


	//   ....[230]....
        /*b7d8*/ 	.word	0x00027040


	//   ....[231]....
        /*b7dc*/ 	.word	0x00027050


	//   ....[232]....
        /*b7e0*/ 	.word	0x00027060


	//   ....[233]....
        /*b7e4*/ 	.word	0x00027070


	//   ....[234]....
        /*b7e8*/ 	.word	0x000270a0


	//   ....[235]....
        /*b7ec*/ 	.word	0x000270b0


	//   ....[236]....
        /*b7f0*/ 	.word	0x000270c0


	//   ....[237]....
        /*b7f4*/ 	.word	0x000270d0


	//   ....[238]....
        /*b7f8*/ 	.word	0x00027100


	//   ....[239]....
        /*b7fc*/ 	.word	0x00027110


	//   ....[240]....
        /*b800*/ 	.word	0x00027120


	//   ....[241]....
        /*b804*/ 	.word	0x00027130


	//   ....[242]....
        /*b808*/ 	.word	0x00027160


	//   ....[243]....
        /*b80c*/ 	.word	0x00027170


	//   ....[244]....
        /*b810*/ 	.word	0x00027180


	//   ....[245]....
        /*b814*/ 	.word	0x00027190


	//   ....[246]....
        /*b818*/ 	.word	0x000271c0


	//   ....[247]....
        /*b81c*/ 	.word	0x000271d0


	//   ....[248]....
        /*b820*/ 	.word	0x000271e0


	//   ....[249]....
        /*b824*/ 	.word	0x000271f0


	//   ....[250]....
        /*b828*/ 	.word	0x00027220


	//   ....[251]....
        /*b82c*/ 	.word	0x00027230


	//   ....[252]....
        /*b830*/ 	.word	0x00027240


	//   ....[253]....
        /*b834*/ 	.word	0x00027290


	//   ....[254]....
        /*b838*/ 	.word	0x0002a2f0


	//   ....[255]....
        /*b83c*/ 	.word	0x0002a300


	//   ....[0]....
        /*b840*/ 	.word	0x0002a310


	//   ....[1]....
        /*b844*/ 	.word	0x0002a330


	//   ....[2]....
        /*b848*/ 	.word	0x0002a340


	//   ....[3]....
        /*b84c*/ 	.word	0x0002a350


	//   ....[4]....
        /*b850*/ 	.word	0x0002a360


	//   ....[5]....
        /*b854*/ 	.word	0x0002a390


	//   ....[6]....
        /*b858*/ 	.word	0x0002a3a0


	//   ....[7]....
        /*b85c*/ 	.word	0x0002a3b0


	//   ....[8]....
        /*b860*/ 	.word	0x0002a3c0


	//   ....[9]....
        /*b864*/ 	.word	0x0002a3f0


	//   ....[10]....
        /*b868*/ 	.word	0x0002a400


	//   ....[11]....
        /*b86c*/ 	.word	0x0002a410


	//   ....[12]....
        /*b870*/ 	.word	0x0002a420


	//   ....[13]....
        /*b874*/ 	.word	0x0002a450


	//   ....[14]....
        /*b878*/ 	.word	0x0002a460


	//   ....[15]....
        /*b87c*/ 	.word	0x0002a470


	//   ....[16]....
        /*b880*/ 	.word	0x0002a480


	//   ....[17]....
        /*b884*/ 	.word	0x0002a4b0


	//   ....[18]....
        /*b888*/ 	.word	0x0002a4c0


	//   ....[19]....
        /*b88c*/ 	.word	0x0002a4d0


	//   ....[20]....
        /*b890*/ 	.word	0x0002a4e0


	//   ....[21]....
        /*b894*/ 	.word	0x0002a510


	//   ....[22]....
        /*b898*/ 	.word	0x0002a520


	//   ....[23]....
        /*b89c*/ 	.word	0x0002a530


	//   ....[24]....
        /*b8a0*/ 	.word	0x0002a540


	//   ....[25]....
        /*b8a4*/ 	.word	0x0002a570


	//   ....[26]....
        /*b8a8*/ 	.word	0x0002a580


	//   ....[27]....
        /*b8ac*/ 	.word	0x0002a590


	//   ....[28]....
        /*b8b0*/ 	.word	0x0002a5a0


	//   ....[29]....
        /*b8b4*/ 	.word	0x0002a5d0


	//   ....[30]....
        /*b8b8*/ 	.word	0x0002a5e0


	//   ....[31]....
        /*b8bc*/ 	.word	0x0002a5f0


	//   ....[32]....
        /*b8c0*/ 	.word	0x0002a600


	//   ....[33]....
        /*b8c4*/ 	.word	0x0002a630


	//   ....[34]....
        /*b8c8*/ 	.word	0x0002a640


	//   ....[35]....
        /*b8cc*/ 	.word	0x0002a650


	//   ....[36]....
        /*b8d0*/ 	.word	0x0002a660


	//   ....[37]....
        /*b8d4*/ 	.word	0x0002a690


	//   ....[38]....
        /*b8d8*/ 	.word	0x0002a6a0


	//   ....[39]....
        /*b8dc*/ 	.word	0x0002a6b0


	//   ....[40]....
        /*b8e0*/ 	.word	0x0002a6c0


	//   ....[41]....
        /*b8e4*/ 	.word	0x0002a6f0


	//   ....[42]....
        /*b8e8*/ 	.word	0x0002a700


	//   ....[43]....
        /*b8ec*/ 	.word	0x0002a710


	//   ....[44]....
        /*b8f0*/ 	.word	0x0002a720


	//   ....[45]....
        /*b8f4*/ 	.word	0x0002a750


	//   ....[46]....
        /*b8f8*/ 	.word	0x0002a760


	//   ....[47]....
        /*b8fc*/ 	.word	0x0002a770


	//   ....[48]....
        /*b900*/ 	.word	0x0002a780


	//   ....[49]....
        /*b904*/ 	.word	0x0002a7b0


	//   ....[50]....
        /*b908*/ 	.word	0x0002a7c0


	//   ....[51]....
        /*b90c*/ 	.word	0x0002a7d0


	//   ....[52]....
        /*b910*/ 	.word	0x0002a7e0


	//   ....[53]....
        /*b914*/ 	.word	0x0002a810


	//   ....[54]....
        /*b918*/ 	.word	0x0002a820


	//   ....[55]....
        /*b91c*/ 	.word	0x0002a830


	//   ....[56]....
        /*b920*/ 	.word	0x0002a840


	//   ....[57]....
        /*b924*/ 	.word	0x0002a870


	//   ....[58]....
        /*b928*/ 	.word	0x0002a880


	//   ....[59]....
        /*b92c*/ 	.word	0x0002a890


	//   ....[60]....
        /*b930*/ 	.word	0x0002a8a0


	//   ....[61]....
        /*b934*/ 	.word	0x0002a8d0


	//   ....[62]....
        /*b938*/ 	.word	0x0002a8e0


	//   ....[63]....
        /*b93c*/ 	.word	0x0002a8f0


	//   ....[64]....
        /*b940*/ 	.word	0x0002a900


	//   ....[65]....
        /*b944*/ 	.word	0x0002a930


	//   ....[66]....
        /*b948*/ 	.word	0x0002a940


	//   ....[67]....
        /*b94c*/ 	.word	0x0002a950


	//   ....[68]....
        /*b950*/ 	.word	0x0002a960


	//   ....[69]....
        /*b954*/ 	.word	0x0002a990


	//   ....[70]....
        /*b958*/ 	.word	0x0002a9a0


	//   ....[71]....
        /*b95c*/ 	.word	0x0002a9b0


	//   ....[72]....
        /*b960*/ 	.word	0x0002a9c0


	//   ....[73]....
        /*b964*/ 	.word	0x0002a9f0


	//   ....[74]....
        /*b968*/ 	.word	0x0002aa00


	//   ....[75]....
        /*b96c*/ 	.word	0x0002aa10


	//   ....[76]....
        /*b970*/ 	.word	0x0002aa20


	//   ....[77]....
        /*b974*/ 	.word	0x0002aa50


	//   ....[78]....
        /*b978*/ 	.word	0x0002aa60


	//   ....[79]....
        /*b97c*/ 	.word	0x0002aa70


	//   ....[80]....
        /*b980*/ 	.word	0x0002aa80


	//   ....[81]....
        /*b984*/ 	.word	0x0002aab0


	//   ....[82]....
        /*b988*/ 	.word	0x0002aac0


	//   ....[83]....
        /*b98c*/ 	.word	0x0002aad0


	//   ....[84]....
        /*b990*/ 	.word	0x0002aae0


	//   ....[85]....
        /*b994*/ 	.word	0x0002ab10


	//   ....[86]....
        /*b998*/ 	.word	0x0002ab20


	//   ....[87]....
        /*b99c*/ 	.word	0x0002ab30


	//   ....[88]....
        /*b9a0*/ 	.word	0x0002ab40


	//   ....[89]....
        /*b9a4*/ 	.word	0x0002ab70


	//   ....[90]....
        /*b9a8*/ 	.word	0x0002ab80


	//   ....[91]....
        /*b9ac*/ 	.word	0x0002ab90


	//   ....[92]....
        /*b9b0*/ 	.word	0x0002aba0


	//   ....[93]....
        /*b9b4*/ 	.word	0x0002abd0


	//   ....[94]....
        /*b9b8*/ 	.word	0x0002abe0


	//   ....[95]....
        /*b9bc*/ 	.word	0x0002abf0


	//   ....[96]....
        /*b9c0*/ 	.word	0x0002ac00


	//   ....[97]....
        /*b9c4*/ 	.word	0x0002ac30


	//   ....[98]....
        /*b9c8*/ 	.word	0x0002ac40


	//   ....[99]....
        /*b9cc*/ 	.word	0x0002ac50


	//   ....[100]....
        /*b9d0*/ 	.word	0x0002ac60


	//   ....[101]....
        /*b9d4*/ 	.word	0x0002ac90


	//   ....[102]....
        /*b9d8*/ 	.word	0x0002aca0


	//   ....[103]....
        /*b9dc*/ 	.word	0x0002acb0


	//   ....[104]....
        /*b9e0*/ 	.word	0x0002acc0


	//   ....[105]....
        /*b9e4*/ 	.word	0x0002acf0


	//   ....[106]....
        /*b9e8*/ 	.word	0x0002ad00


	//   ....[107]....
        /*b9ec*/ 	.word	0x0002ad10


	//   ....[108]....
        /*b9f0*/ 	.word	0x0002ad20


	//   ....[109]....
        /*b9f4*/ 	.word	0x0002ad50


	//   ....[110]....
        /*b9f8*/ 	.word	0x0002ad60


	//   ....[111]....
        /*b9fc*/ 	.word	0x0002ad70


	//   ....[112]....
        /*ba00*/ 	.word	0x0002ad80


	//   ....[113]....
        /*ba04*/ 	.word	0x0002adb0


	//   ....[114]....
        /*ba08*/ 	.word	0x0002adc0


	//   ....[115]....
        /*ba0c*/ 	.word	0x0002add0


	//   ....[116]....
        /*ba10*/ 	.word	0x0002ade0


	//   ....[117]....
        /*ba14*/ 	.word	0x0002ae10


	//   ....[118]....
        /*ba18*/ 	.word	0x0002ae20


	//   ....[119]....
        /*ba1c*/ 	.word	0x0002ae30


	//   ....[120]....
        /*ba20*/ 	.word	0x0002ae40


	//   ....[121]....
        /*ba24*/ 	.word	0x0002ae70


	//   ....[122]....
        /*ba28*/ 	.word	0x0002ae80


	//   ....[123]....
        /*ba2c*/ 	.word	0x0002ae90


	//   ....[124]....
        /*ba30*/ 	.word	0x0002aea0


	//   ....[125]....
        /*ba34*/ 	.word	0x0002aed0


	//   ....[126]....
        /*ba38*/ 	.word	0x0002aee0


	//   ....[127]....
        /*ba3c*/ 	.word	0x0002aef0


	//   ....[128]....
        /*ba40*/ 	.word	0x0002af00


	//   ....[129]....
        /*ba44*/ 	.word	0x0002af30


	//   ....[130]....
        /*ba48*/ 	.word	0x0002af40


	//   ....[131]....
        /*ba4c*/ 	.word	0x0002af50


	//   ....[132]....
        /*ba50*/ 	.word	0x0002af60


	//   ....[133]....
        /*ba54*/ 	.word	0x0002af90


	//   ....[134]....
        /*ba58*/ 	.word	0x0002afa0


	//   ....[135]....
        /*ba5c*/ 	.word	0x0002afb0


	//   ....[136]....
        /*ba60*/ 	.word	0x0002afc0


	//   ....[137]....
        /*ba64*/ 	.word	0x0002aff0


	//   ....[138]....
        /*ba68*/ 	.word	0x0002b000


	//   ....[139]....
        /*ba6c*/ 	.word	0x0002b010


	//   ....[140]....
        /*ba70*/ 	.word	0x0002b020


	//   ....[141]....
        /*ba74*/ 	.word	0x0002b050


	//   ....[142]....
        /*ba78*/ 	.word	0x0002b060


	//   ....[143]....
        /*ba7c*/ 	.word	0x0002b070


	//   ....[144]....
        /*ba80*/ 	.word	0x0002b080


	//   ....[145]....
        /*ba84*/ 	.word	0x0002b0b0


	//   ....[146]....
        /*ba88*/ 	.word	0x0002b0c0


	//   ....[147]....
        /*ba8c*/ 	.word	0x0002b0d0


	//   ....[148]....
        /*ba90*/ 	.word	0x0002b0e0


	//   ....[149]....
        /*ba94*/ 	.word	0x0002b110


	//   ....[150]....
        /*ba98*/ 	.word	0x0002b120


	//   ....[151]....
        /*ba9c*/ 	.word	0x0002b130


	//   ....[152]....
        /*baa0*/ 	.word	0x0002b140


	//   ....[153]....
        /*baa4*/ 	.word	0x0002b170


	//   ....[154]....
        /*baa8*/ 	.word	0x0002b180


	//   ....[155]....
        /*baac*/ 	.word	0x0002b190


	//   ....[156]....
        /*bab0*/ 	.word	0x0002b1a0


	//   ....[157]....
        /*bab4*/ 	.word	0x0002b1d0


	//   ....[158]....
        /*bab8*/ 	.word	0x0002b1e0


	//   ....[159]....
        /*babc*/ 	.word	0x0002b1f0


	//   ....[160]....
        /*bac0*/ 	.word	0x0002b200


	//   ....[161]....
        /*bac4*/ 	.word	0x0002b230


	//   ....[162]....
        /*bac8*/ 	.word	0x0002b240


	//   ....[163]....
        /*bacc*/ 	.word	0x0002b250


	//   ....[164]....
        /*bad0*/ 	.word	0x0002b260


	//   ....[165]....
        /*bad4*/ 	.word	0x0002b290


	//   ....[166]....
        /*bad8*/ 	.word	0x0002b2a0


	//   ....[167]....
        /*badc*/ 	.word	0x0002b2b0


	//   ....[168]....
        /*bae0*/ 	.word	0x0002b2c0


	//   ....[169]....
        /*bae4*/ 	.word	0x0002b2f0


	//   ....[170]....
        /*bae8*/ 	.word	0x0002b300


	//   ....[171]....
        /*baec*/ 	.word	0x0002b310


	//   ....[172]....
        /*baf0*/ 	.word	0x0002b320


	//   ....[173]....
        /*baf4*/ 	.word	0x0002b350


	//   ....[174]....
        /*baf8*/ 	.word	0x0002b360


	//   ....[175]....
        /*bafc*/ 	.word	0x0002b370


	//   ....[176]....
        /*bb00*/ 	.word	0x0002b380


	//   ....[177]....
        /*bb04*/ 	.word	0x0002b3b0


	//   ....[178]....
        /*bb08*/ 	.word	0x0002b3c0


	//   ....[179]....
        /*bb0c*/ 	.word	0x0002b3d0


	//   ....[180]....
        /*bb10*/ 	.word	0x0002b3e0


	//   ....[181]....
        /*bb14*/ 	.word	0x0002b410


	//   ....[182]....
        /*bb18*/ 	.word	0x0002b420


	//   ....[183]....
        /*bb1c*/ 	.word	0x0002b430


	//   ....[184]....
        /*bb20*/ 	.word	0x0002b440


	//   ....[185]....
        /*bb24*/ 	.word	0x0002b470


	//   ....[186]....
        /*bb28*/ 	.word	0x0002b480


	//   ....[187]....
        /*bb2c*/ 	.word	0x0002b490


	//   ....[188]....
        /*bb30*/ 	.word	0x0002b4a0


	//   ....[189]....
        /*bb34*/ 	.word	0x0002b4d0


	//   ....[190]....
        /*bb38*/ 	.word	0x0002b4e0


	//   ....[191]....
        /*bb3c*/ 	.word	0x0002b4f0


	//   ....[192]....
        /*bb40*/ 	.word	0x0002b500


	//   ....[193]....
        /*bb44*/ 	.word	0x0002b530


	//   ....[194]....
        /*bb48*/ 	.word	0x0002b540


	//   ....[195]....
        /*bb4c*/ 	.word	0x0002b550


	//   ....[196]....
        /*bb50*/ 	.word	0x0002b560


	//   ....[197]....
        /*bb54*/ 	.word	0x0002b590


	//   ....[198]....
        /*bb58*/ 	.word	0x0002b5a0


	//   ....[199]....
        /*bb5c*/ 	.word	0x0002b5b0


	//   ....[200]....
        /*bb60*/ 	.word	0x0002b5c0


	//   ....[201]....
        /*bb64*/ 	.word	0x0002b5f0


	//   ....[202]....
        /*bb68*/ 	.word	0x0002b600


	//   ....[203]....
        /*bb6c*/ 	.word	0x0002b610


	//   ....[204]....
        /*bb70*/ 	.word	0x0002b620


	//   ....[205]....
        /*bb74*/ 	.word	0x0002b650


	//   ....[206]....
        /*bb78*/ 	.word	0x0002b660


	//   ....[207]....
        /*bb7c*/ 	.word	0x0002b670


	//   ....[208]....
        /*bb80*/ 	.word	0x0002b680


	//   ....[209]....
        /*bb84*/ 	.word	0x0002b6b0


	//   ....[210]....
        /*bb88*/ 	.word	0x0002b6c0


	//   ....[211]....
        /*bb8c*/ 	.word	0x0002b6d0


	//   ....[212]....
        /*bb90*/ 	.word	0x0002b6e0


	//   ....[213]....
        /*bb94*/ 	.word	0x0002b710


	//   ....[214]....
        /*bb98*/ 	.word	0x0002b720


	//   ....[215]....
        /*bb9c*/ 	.word	0x0002b730


	//   ....[216]....
        /*bba0*/ 	.word	0x0002b740


	//   ....[217]....
        /*bba4*/ 	.word	0x0002b770


	//   ....[218]....
        /*bba8*/ 	.word	0x0002b780


	//   ....[219]....
        /*bbac*/ 	.word	0x0002b790


	//   ....[220]....
        /*bbb0*/ 	.word	0x0002b7a0


	//   ....[221]....
        /*bbb4*/ 	.word	0x0002b7d0


	//   ....[222]....
        /*bbb8*/ 	.word	0x0002b7e0


	//   ....[223]....
        /*bbbc*/ 	.word	0x0002b7f0


	//   ....[224]....
        /*bbc0*/ 	.word	0x0002b800


	//   ....[225]....
        /*bbc4*/ 	.word	0x0002b830


	//   ....[226]....
        /*bbc8*/ 	.word	0x0002b840


	//   ....[227]....
        /*bbcc*/ 	.word	0x0002b850


	//   ....[228]....
        /*bbd0*/ 	.word	0x0002b860


	//   ....[229]....
        /*bbd4*/ 	.word	0x0002b890


	//   ....[230]....
        /*bbd8*/ 	.word	0x0002b8a0


	//   ....[231]....
        /*bbdc*/ 	.word	0x0002b8b0


	//   ....[232]....
        /*bbe0*/ 	.word	0x0002b8c0


	//   ....[233]....
        /*bbe4*/ 	.word	0x0002b8f0


	//   ....[234]....
        /*bbe8*/ 	.word	0x0002b900


	//   ....[235]....
        /*bbec*/ 	.word	0x0002b910


	//   ....[236]....
        /*bbf0*/ 	.word	0x0002b920


	//   ....[237]....
        /*bbf4*/ 	.word	0x0002b950


	//   ....[238]....
        /*bbf8*/ 	.word	0x0002b960


	//   ....[239]....
        /*bbfc*/ 	.word	0x0002b970


	//   ....[240]....
        /*bc00*/ 	.word	0x0002b980


	//   ....[241]....
        /*bc04*/ 	.word	0x0002b9b0


	//   ....[242]....
        /*bc08*/ 	.word	0x0002b9c0


	//   ....[243]....
        /*bc0c*/ 	.word	0x0002b9d0


	//   ....[244]....
        /*bc10*/ 	.word	0x0002b9e0


	//   ....[245]....
        /*bc14*/ 	.word	0x0002ba10


	//   ....[246]....
        /*bc18*/ 	.word	0x0002ba20


	//   ....[247]....
        /*bc1c*/ 	.word	0x0002ba30


	//   ....[248]....
        /*bc20*/ 	.word	0x0002ba40


	//   ....[249]....
        /*bc24*/ 	.word	0x0002ba70


	//   ....[250]....
        /*bc28*/ 	.word	0x0002ba80


	//   ....[251]....
        /*bc2c*/ 	.word	0x0002ba90


	//   ....[252]....
        /*bc30*/ 	.word	0x0002baa0


	//   ....[253]....
        /*bc34*/ 	.word	0x0002bad0


	//   ....[254]....
        /*bc38*/ 	.word	0x0002bae0


	//   ....[255]....
        /*bc3c*/ 	.word	0x0002baf0


	//   ....[0]....
        /*bc40*/ 	.word	0x0002bb00


	//   ....[1]....
        /*bc44*/ 	.word	0x0002bb30


	//   ....[2]....
        /*bc48*/ 	.word	0x0002bb40


	//   ....[3]....
        /*bc4c*/ 	.word	0x0002bb50


	//   ....[4]....
        /*bc50*/ 	.word	0x0002bb60


	//   ....[5]....
        /*bc54*/ 	.word	0x0002bb90


	//   ....[6]....
        /*bc58*/ 	.word	0x0002bba0


	//   ....[7]....
        /*bc5c*/ 	.word	0x0002bbb0


	//   ....[8]....
        /*bc60*/ 	.word	0x0002bbc0


	//   ....[9]....
        /*bc64*/ 	.word	0x0002bbf0


	//   ....[10]....
        /*bc68*/ 	.word	0x0002bc00


	//   ....[11]....
        /*bc6c*/ 	.word	0x0002bc10


	//   ....[12]....
        /*bc70*/ 	.word	0x0002bc20


	//   ....[13]....
        /*bc74*/ 	.word	0x0002bc50


	//   ....[14]....
        /*bc78*/ 	.word	0x0002bc60


	//   ....[15]....
        /*bc7c*/ 	.word	0x0002bc70


	//   ....[16]....
        /*bc80*/ 	.word	0x0002bc80


	//   ....[17]....
        /*bc84*/ 	.word	0x0002bcb0


	//   ....[18]....
        /*bc88*/ 	.word	0x0002bcc0


	//   ....[19]....
        /*bc8c*/ 	.word	0x0002bcd0


	//   ....[20]....
        /*bc90*/ 	.word	0x0002bce0


	//   ....[21]....
        /*bc94*/ 	.word	0x0002bd10


	//   ....[22]....
        /*bc98*/ 	.word	0x0002bd20


	//   ....[23]....
        /*bc9c*/ 	.word	0x0002bd30


	//   ....[24]....
        /*bca0*/ 	.word	0x0002bd40


	//   ....[25]....
        /*bca4*/ 	.word	0x0002bd70


	//   ....[26]....
        /*bca8*/ 	.word	0x0002bd80


	//   ....[27]....
        /*bcac*/ 	.word	0x0002bd90


	//   ....[28]....
        /*bcb0*/ 	.word	0x0002bda0


	//   ....[29]....
        /*bcb4*/ 	.word	0x0002bdd0


	//   ....[30]....
        /*bcb8*/ 	.word	0x0002bde0


	//   ....[31]....
        /*bcbc*/ 	.word	0x0002bdf0


	//   ....[32]....
        /*bcc0*/ 	.word	0x0002be00


	//   ....[33]....
        /*bcc4*/ 	.word	0x0002be30


	//   ....[34]....
        /*bcc8*/ 	.word	0x0002be40


	//   ....[35]....
        /*bccc*/ 	.word	0x0002be50


	//   ....[36]....
        /*bcd0*/ 	.word	0x0002be60


	//   ....[37]....
        /*bcd4*/ 	.word	0x0002be90


	//   ....[38]....
        /*bcd8*/ 	.word	0x0002bea0


	//   ....[39]....
        /*bcdc*/ 	.word	0x0002beb0


	//   ....[40]....
        /*bce0*/ 	.word	0x0002bec0


	//   ....[41]....
        /*bce4*/ 	.word	0x0002bef0


	//   ....[42]....
        /*bce8*/ 	.word	0x0002bf00


	//   ....[43]....
        /*bcec*/ 	.word	0x0002bf10


	//   ....[44]....
        /*bcf0*/ 	.word	0x0002bf20


	//   ....[45]....
        /*bcf4*/ 	.word	0x0002bf50


	//   ....[46]....
        /*bcf8*/ 	.word	0x0002bf60


	//   ....[47]....
        /*bcfc*/ 	.word	0x0002bf70


	//   ....[48]....
        /*bd00*/ 	.word	0x0002bf80


	//   ....[49]....
        /*bd04*/ 	.word	0x0002bfb0


	//   ....[50]....
        /*bd08*/ 	.word	0x0002bfc0


	//   ....[51]....
        /*bd0c*/ 	.word	0x0002bfd0


	//   ....[52]....
        /*bd10*/ 	.word	0x0002bfe0


	//   ....[53]....
        /*bd14*/ 	.word	0x0002c010


	//   ....[54]....
        /*bd18*/ 	.word	0x0002c020


	//   ....[55]....
        /*bd1c*/ 	.word	0x0002c030


	//   ....[56]....
        /*bd20*/ 	.word	0x0002c040


	//   ....[57]....
        /*bd24*/ 	.word	0x0002c070


	//   ....[58]....
        /*bd28*/ 	.word	0x0002c080


	//   ....[59]....
        /*bd2c*/ 	.word	0x0002c090


	//   ....[60]....
        /*bd30*/ 	.word	0x0002c0a0


	//   ....[61]....
        /*bd34*/ 	.word	0x0002c0d0


	//   ....[62]....
        /*bd38*/ 	.word	0x0002c0e0


	//   ....[63]....
        /*bd3c*/ 	.word	0x0002c0f0


	//   ....[64]....
        /*bd40*/ 	.word	0x0002c100


	//   ....[65]....
        /*bd44*/ 	.word	0x0002c130


	//   ....[66]....
        /*bd48*/ 	.word	0x0002c140


	//   ....[67]....
        /*bd4c*/ 	.word	0x0002c150


	//   ....[68]....
        /*bd50*/ 	.word	0x0002c160


	//   ....[69]....
        /*bd54*/ 	.word	0x0002c190


	//   ....[70]....
        /*bd58*/ 	.word	0x0002c1a0


	//   ....[71]....
        /*bd5c*/ 	.word	0x0002c1b0


	//   ....[72]....
        /*bd60*/ 	.word	0x0002c1c0


	//   ....[73]....
        /*bd64*/ 	.word	0x0002c1f0


	//   ....[74]....
        /*bd68*/ 	.word	0x0002c200


	//   ....[75]....
        /*bd6c*/ 	.word	0x0002c210


	//   ....[76]....
        /*bd70*/ 	.word	0x0002c220


	//   ....[77]....
        /*bd74*/ 	.word	0x0002c250


	//   ....[78]....
        /*bd78*/ 	.word	0x0002c260


	//   ....[79]....
        /*bd7c*/ 	.word	0x0002c270


	//   ....[80]....
        /*bd80*/ 	.word	0x0002c280


	//   ....[81]....
        /*bd84*/ 	.word	0x0002c2b0


	//   ....[82]....
        /*bd88*/ 	.word	0x0002c2c0


	//   ....[83]....
        /*bd8c*/ 	.word	0x0002c2d0


	//   ....[84]....
        /*bd90*/ 	.word	0x0002c2e0


	//   ....[85]....
        /*bd94*/ 	.word	0x0002c310


	//   ....[86]....
        /*bd98*/ 	.word	0x0002c320


	//   ....[87]....
        /*bd9c*/ 	.word	0x0002c330


	//   ....[88]....
        /*bda0*/ 	.word	0x0002c340


	//   ....[89]....
        /*bda4*/ 	.word	0x0002c370


	//   ....[90]....
        /*bda8*/ 	.word	0x0002c380


	//   ....[91]....
        /*bdac*/ 	.word	0x0002c390


	//   ....[92]....
        /*bdb0*/ 	.word	0x0002c3a0


	//   ....[93]....
        /*bdb4*/ 	.word	0x0002c3d0


	//   ....[94]....
        /*bdb8*/ 	.word	0x0002c3e0


	//   ....[95]....
        /*bdbc*/ 	.word	0x0002c3f0


	//   ....[96]....
        /*bdc0*/ 	.word	0x0002c400


	//   ....[97]....
        /*bdc4*/ 	.word	0x0002c430


	//   ....[98]....
        /*bdc8*/ 	.word	0x0002c440


	//   ....[99]....
        /*bdcc*/ 	.word	0x0002c450


	//   ....[100]....
        /*bdd0*/ 	.word	0x0002c460


	//   ....[101]....
        /*bdd4*/ 	.word	0x0002c490


	//   ....[102]....
        /*bdd8*/ 	.word	0x0002c4a0


	//   ....[103]....
        /*bddc*/ 	.word	0x0002c4b0


	//   ....[104]....
        /*bde0*/ 	.word	0x0002c4c0


	//   ....[105]....
        /*bde4*/ 	.word	0x0002c4f0


	//   ....[106]....
        /*bde8*/ 	.word	0x0002c500


	//   ....[107]....
        /*bdec*/ 	.word	0x0002c510


	//   ....[108]....
        /*bdf0*/ 	.word	0x0002c520


	//   ....[109]....
        /*bdf4*/ 	.word	0x0002c550


	//   ....[110]....
        /*bdf8*/ 	.word	0x0002c560


	//   ....[111]....
        /*bdfc*/ 	.word	0x0002c570


	//   ....[112]....
        /*be00*/ 	.word	0x0002c580


	//   ....[113]....
        /*be04*/ 	.word	0x0002c5b0


	//   ....[114]....
        /*be08*/ 	.word	0x0002c5c0


	//   ....[115]....
        /*be0c*/ 	.word	0x0002c5d0


	//   ....[116]....
        /*be10*/ 	.word	0x0002c5e0


	//   ....[117]....
        /*be14*/ 	.word	0x0002c610


	//   ....[118]....
        /*be18*/ 	.word	0x0002c620


	//   ....[119]....
        /*be1c*/ 	.word	0x0002c630


	//   ....[120]....
        /*be20*/ 	.word	0x0002c640


	//   ....[121]....
        /*be24*/ 	.word	0x0002c670


	//   ....[122]....
        /*be28*/ 	.word	0x0002c680


	//   ....[123]....
        /*be2c*/ 	.word	0x0002c690


	//   ....[124]....
        /*be30*/ 	.word	0x0002c6a0


	//   ....[125]....
        /*be34*/ 	.word	0x0002c6d0


	//   ....[126]....
        /*be38*/ 	.word	0x0002c6e0


	//   ....[127]....
        /*be3c*/ 	.word	0x0002c6f0


	//   ....[128]....
        /*be40*/ 	.word	0x0002c700


	//   ....[129]....
        /*be44*/ 	.word	0x0002c730


	//   ....[130]....
        /*be48*/ 	.word	0x0002c740


	//   ....[131]....
        /*be4c*/ 	.word	0x0002c750


	//   ....[132]....
        /*be50*/ 	.word	0x0002c760


	//   ....[133]....
        /*be54*/ 	.word	0x0002c790


	//   ....[134]....
        /*be58*/ 	.word	0x0002c7a0


	//   ....[135]....
        /*be5c*/ 	.word	0x0002c7b0


	//   ....[136]....
        /*be60*/ 	.word	0x0002c7c0


	//   ....[137]....
        /*be64*/ 	.word	0x0002c7f0


	//   ....[138]....
        /*be68*/ 	.word	0x0002c800


	//   ....[139]....
        /*be6c*/ 	.word	0x0002c810


	//   ....[140]....
        /*be70*/ 	.word	0x0002c820


	//   ....[141]....
        /*be74*/ 	.word	0x0002c850


	//   ....[142]....
        /*be78*/ 	.word	0x0002c860


	//   ....[143]....
        /*be7c*/ 	.word	0x0002c870


	//   ....[144]....
        /*be80*/ 	.word	0x0002c880


	//   ....[145]....
        /*be84*/ 	.word	0x0002c8b0


	//   ....[146]....
        /*be88*/ 	.word	0x0002c8c0


	//   ....[147]....
        /*be8c*/ 	.word	0x0002c8d0


	//   ....[148]....
        /*be90*/ 	.word	0x0002c8e0


	//   ....[149]....
        /*be94*/ 	.word	0x0002c910


	//   ....[150]....
        /*be98*/ 	.word	0x0002c920


	//   ....[151]....
        /*be9c*/ 	.word	0x0002c930


	//   ....[152]....
        /*bea0*/ 	.word	0x0002c940


	//   ....[153]....
        /*bea4*/ 	.word	0x0002c970


	//   ....[154]....
        /*bea8*/ 	.word	0x0002c980


	//   ....[155]....
        /*beac*/ 	.word	0x0002c990


	//   ....[156]....
        /*beb0*/ 	.word	0x0002c9a0


	//   ....[157]....
        /*beb4*/ 	.word	0x0002c9d0


	//   ....[158]....
        /*beb8*/ 	.word	0x0002c9e0


	//   ....[159]....
        /*bebc*/ 	.word	0x0002c9f0


	//   ....[160]....
        /*bec0*/ 	.word	0x0002ca00


	//   ....[161]....
        /*bec4*/ 	.word	0x0002ca30


	//   ....[162]....
        /*bec8*/ 	.word	0x0002ca40


	//   ....[163]....
        /*becc*/ 	.word	0x0002ca50


	//   ....[164]....
        /*bed0*/ 	.word	0x0002ca60


	//   ....[165]....
        /*bed4*/ 	.word	0x0002ca90


	//   ....[166]....
        /*bed8*/ 	.word	0x0002caa0


	//   ....[167]....
        /*bedc*/ 	.word	0x0002cab0


	//   ....[168]....
        /*bee0*/ 	.word	0x0002cac0


	//   ....[169]....
        /*bee4*/ 	.word	0x0002caf0


	//   ....[170]....
        /*bee8*/ 	.word	0x0002cb00


	//   ....[171]....
        /*beec*/ 	.word	0x0002cb10


	//   ....[172]....
        /*bef0*/ 	.word	0x0002cb20


	//   ....[173]....
        /*bef4*/ 	.word	0x0002cb50


	//   ....[174]....
        /*bef8*/ 	.word	0x0002cb60


	//   ....[175]....
        /*befc*/ 	.word	0x0002cb70


	//   ....[176]....
        /*bf00*/ 	.word	0x0002cb80


	//   ....[177]....
        /*bf04*/ 	.word	0x0002cbb0


	//   ....[178]....
        /*bf08*/ 	.word	0x0002cbc0


	//   ....[179]....
        /*bf0c*/ 	.word	0x0002cbd0


	//   ....[180]....
        /*bf10*/ 	.word	0x0002cbe0


	//   ....[181]....
        /*bf14*/ 	.word	0x0002cc10


	//   ....[182]....
        /*bf18*/ 	.word	0x0002cc20


	//   ....[183]....
        /*bf1c*/ 	.word	0x0002cc30


	//   ....[184]....
        /*bf20*/ 	.word	0x0002cc40


	//   ....[185]....
        /*bf24*/ 	.word	0x0002cc70


	//   ....[186]....
        /*bf28*/ 	.word	0x0002cc80


	//   ....[187]....
        /*bf2c*/ 	.word	0x0002cc90


	//   ....[188]....
        /*bf30*/ 	.word	0x0002cca0


	//   ....[189]....
        /*bf34*/ 	.word	0x0002ccd0


	//   ....[190]....
        /*bf38*/ 	.word	0x0002cce0


	//   ....[191]....
        /*bf3c*/ 	.word	0x0002ccf0


	//   ....[192]....
        /*bf40*/ 	.word	0x0002cd00


	//   ....[193]....
        /*bf44*/ 	.word	0x0002cd30


	//   ....[194]....
        /*bf48*/ 	.word	0x0002cd40


	//   ....[195]....
        /*bf4c*/ 	.word	0x0002cd50


	//   ....[196]....
        /*bf50*/ 	.word	0x0002cd60


	//   ....[197]....
        /*bf54*/ 	.word	0x0002cd90


	//   ....[198]....
        /*bf58*/ 	.word	0x0002cda0


	//   ....[199]....
        /*bf5c*/ 	.word	0x0002cdb0


	//   ....[200]....
        /*bf60*/ 	.word	0x0002cdc0


	//   ....[201]....
        /*bf64*/ 	.word	0x0002cdf0


	//   ....[202]....
        /*bf68*/ 	.word	0x0002ce00


	//   ....[203]....
        /*bf6c*/ 	.word	0x0002ce10


	//   ....[204]....
        /*bf70*/ 	.word	0x0002ce20


	//   ....[205]....
        /*bf74*/ 	.word	0x0002ce50


	//   ....[206]....
        /*bf78*/ 	.word	0x0002ce60


	//   ....[207]....
        /*bf7c*/ 	.word	0x0002ce70


	//   ....[208]....
        /*bf80*/ 	.word	0x0002ce80


	//   ....[209]....
        /*bf84*/ 	.word	0x0002ceb0


	//   ....[210]....
        /*bf88*/ 	.word	0x0002cec0


	//   ....[211]....
        /*bf8c*/ 	.word	0x0002ced0


	//   ....[212]....
        /*bf90*/ 	.word	0x0002cee0


	//   ....[213]....
        /*bf94*/ 	.word	0x0002cf10


	//   ....[214]....
        /*bf98*/ 	.word	0x0002cf20


	//   ....[215]....
        /*bf9c*/ 	.word	0x0002cf30


	//   ....[216]....
        /*bfa0*/ 	.word	0x0002cf40


	//   ....[217]....
        /*bfa4*/ 	.word	0x0002cf70


	//   ....[218]....
        /*bfa8*/ 	.word	0x0002cf80


	//   ....[219]....
        /*bfac*/ 	.word	0x0002cf90


	//   ....[220]....
        /*bfb0*/ 	.word	0x0002cfa0


	//   ....[221]....
        /*bfb4*/ 	.word	0x0002cfd0


	//   ....[222]....
        /*bfb8*/ 	.word	0x0002cfe0


	//   ....[223]....
        /*bfbc*/ 	.word	0x0002cff0


	//   ....[224]....
        /*bfc0*/ 	.word	0x0002d000


	//   ....[225]....
        /*bfc4*/ 	.word	0x0002d030


	//   ....[226]....
        /*bfc8*/ 	.word	0x0002d040


	//   ....[227]....
        /*bfcc*/ 	.word	0x0002d050


	//   ....[228]....
        /*bfd0*/ 	.word	0x0002d060


	//   ....[229]....
        /*bfd4*/ 	.word	0x0002d090


	//   ....[230]....
        /*bfd8*/ 	.word	0x0002d0a0


	//   ....[231]....
        /*bfdc*/ 	.word	0x0002d0b0


	//   ....[232]....
        /*bfe0*/ 	.word	0x0002d0c0


	//   ....[233]....
        /*bfe4*/ 	.word	0x0002d0f0


	//   ....[234]....
        /*bfe8*/ 	.word	0x0002d100


	//   ....[235]....
        /*bfec*/ 	.word	0x0002d110


	//   ....[236]....
        /*bff0*/ 	.word	0x0002d120


	//   ....[237]....
        /*bff4*/ 	.word	0x0002d150


	//   ....[238]....
        /*bff8*/ 	.word	0x0002d160


	//   ....[239]....
        /*bffc*/ 	.word	0x0002d170


	//   ....[240]....
        /*c000*/ 	.word	0x0002d180


	//   ....[241]....
        /*c004*/ 	.word	0x0002d1b0


	//   ....[242]....
        /*c008*/ 	.word	0x0002d1c0


	//   ....[243]....
        /*c00c*/ 	.word	0x0002d1d0


	//   ....[244]....
        /*c010*/ 	.word	0x0002d1e0


	//   ....[245]....
        /*c014*/ 	.word	0x0002d210


	//   ....[246]....
        /*c018*/ 	.word	0x0002d220


	//   ....[247]....
        /*c01c*/ 	.word	0x0002d230


	//   ....[248]....
        /*c020*/ 	.word	0x0002d240


	//   ....[249]....
        /*c024*/ 	.word	0x0002d270


	//   ....[250]....
        /*c028*/ 	.word	0x0002d280


	//   ....[251]....
        /*c02c*/ 	.word	0x0002d290


	//   ....[252]....
        /*c030*/ 	.word	0x0002d2a0


	//   ....[253]....
        /*c034*/ 	.word	0x0002d2f0


	//   ....[254]....
        /*c038*/ 	.word	0x00030330


	//   ....[255]....
        /*c03c*/ 	.word	0x00030340


	//   ....[0]....
        /*c040*/ 	.word	0x00030350


	//   ....[1]....
        /*c044*/ 	.word	0x00030370


	//   ....[2]....
        /*c048*/ 	.word	0x00030380


	//   ....[3]....
        /*c04c*/ 	.word	0x00030390


	//   ....[4]....
        /*c050*/ 	.word	0x000303a0


	//   ....[5]....
        /*c054*/ 	.word	0x000303d0


	//   ....[6]....
        /*c058*/ 	.word	0x000303e0


	//   ....[7]....
        /*c05c*/ 	.word	0x000303f0


	//   ....[8]....
        /*c060*/ 	.word	0x00030400


	//   ....[9]....
        /*c064*/ 	.word	0x00030430


	//   ....[10]....
        /*c068*/ 	.word	0x00030440


	//   ....[11]....
        /*c06c*/ 	.word	0x00030450


	//   ....[12]....
        /*c070*/ 	.word	0x00030460


	//   ....[13]....
        /*c074*/ 	.word	0x00030490


	//   ....[14]....
        /*c078*/ 	.word	0x000304a0


	//   ....[15]....
        /*c07c*/ 	.word	0x000304b0


	//   ....[16]....
        /*c080*/ 	.word	0x000304c0


	//   ....[17]....
        /*c084*/ 	.word	0x000304f0


	//   ....[18]....
        /*c088*/ 	.word	0x00030500


	//   ....[19]....
        /*c08c*/ 	.word	0x00030510


	//   ....[20]....
        /*c090*/ 	.word	0x00030520


	//   ....[21]....
        /*c094*/ 	.word	0x00030550


	//   ....[22]....
        /*c098*/ 	.word	0x00030560


	//   ....[23]....
        /*c09c*/ 	.word	0x00030570


	//   ....[24]....
        /*c0a0*/ 	.word	0x00030580


	//   ....[25]....
        /*c0a4*/ 	.word	0x000305b0


	//   ....[26]....
        /*c0a8*/ 	.word	0x000305c0


	//   ....[27]....
        /*c0ac*/ 	.word	0x000305d0


	//   ....[28]....
        /*c0b0*/ 	.word	0x000305e0


	//   ....[29]....
        /*c0b4*/ 	.word	0x00030610


	//   ....[30]....
        /*c0b8*/ 	.word	0x00030620


	//   ....[31]....
        /*c0bc*/ 	.word	0x00030630


	//   ....[32]....
        /*c0c0*/ 	.word	0x00030640


	//   ....[33]....
        /*c0c4*/ 	.word	0x00030670


	//   ....[34]....
        /*c0c8*/ 	.word	0x00030680


	//   ....[35]....
        /*c0cc*/ 	.word	0x00030690


	//   ....[36]....
        /*c0d0*/ 	.word	0x000306a0


	//   ....[37]....
        /*c0d4*/ 	.word	0x000306d0


	//   ....[38]....
        /*c0d8*/ 	.word	0x000306e0


	//   ....[39]....
        /*c0dc*/ 	.word	0x000306f0


	//   ....[40]....
        /*c0e0*/ 	.word	0x00030700


	//   ....[41]....
        /*c0e4*/ 	.word	0x00030730


	//   ....[42]....
        /*c0e8*/ 	.word	0x00030740


	//   ....[43]....
        /*c0ec*/ 	.word	0x00030750


	//   ....[44]....
        /*c0f0*/ 	.word	0x00030760


	//   ....[45]....
        /*c0f4*/ 	.word	0x00030790


	//   ....[46]....
        /*c0f8*/ 	.word	0x000307a0


	//   ....[47]....
        /*c0fc*/ 	.word	0x000307b0


	//   ....[48]....
        /*c100*/ 	.word	0x000307c0


	//   ....[49]....
        /*c104*/ 	.word	0x000307f0


	//   ....[50]....
        /*c108*/ 	.word	0x00030800


	//   ....[51]....
        /*c10c*/ 	.word	0x00030810


	//   ....[52]....
        /*c110*/ 	.word	0x00030820


	//   ....[53]....
        /*c114*/ 	.word	0x00030850


	//   ....[54]....
        /*c118*/ 	.word	0x00030860


	//   ....[55]....
        /*c11c*/ 	.word	0x00030870


	//   ....[56]....
        /*c120*/ 	.word	0x00030880


	//   ....[57]....
        /*c124*/ 	.word	0x000308b0


	//   ....[58]....
        /*c128*/ 	.word	0x000308c0


	//   ....[59]....
        /*c12c*/ 	.word	0x000308d0


	//   ....[60]....
        /*c130*/ 	.word	0x000308e0


	//   ....[61]....
        /*c134*/ 	.word	0x00030910


	//   ....[62]....
        /*c138*/ 	.word	0x00030920


	//   ....[63]....
        /*c13c*/ 	.word	0x00030930


	//   ....[64]....
        /*c140*/ 	.word	0x00030940


	//   ....[65]....
        /*c144*/ 	.word	0x00030970


	//   ....[66]....
        /*c148*/ 	.word	0x00030980


	//   ....[67]....
        /*c14c*/ 	.word	0x00030990


	//   ....[68]....
        /*c150*/ 	.word	0x000309a0


	//   ....[69]....
        /*c154*/ 	.word	0x000309d0


	//   ....[70]....
        /*c158*/ 	.word	0x000309e0


	//   ....[71]....
        /*c15c*/ 	.word	0x000309f0


	//   ....[72]....
        /*c160*/ 	.word	0x00030a00


	//   ....[73]....
        /*c164*/ 	.word	0x00030a30


	//   ....[74]....
        /*c168*/ 	.word	0x00030a40


	//   ....[75]....
        /*c16c*/ 	.word	0x00030a50


	//   ....[76]....
        /*c170*/ 	.word	0x00030a60


	//   ....[77]....
        /*c174*/ 	.word	0x00030a90


	//   ....[78]....
        /*c178*/ 	.word	0x00030aa0


	//   ....[79]....
        /*c17c*/ 	.word	0x00030ab0


	//   ....[80]....
        /*c180*/ 	.word	0x00030ac0


	//   ....[81]....
        /*c184*/ 	.word	0x00030af0


	//   ....[82]....
        /*c188*/ 	.word	0x00030b00


	//   ....[83]....
        /*c18c*/ 	.word	0x00030b10


	//   ....[84]....
        /*c190*/ 	.word	0x00030b20


	//   ....[85]....
        /*c194*/ 	.word	0x00030b50


	//   ....[86]....
        /*c198*/ 	.word	0x00030b60


	//   ....[87]....
        /*c19c*/ 	.word	0x00030b70


	//   ....[88]....
        /*c1a0*/ 	.word	0x00030b80


	//   ....[89]....
        /*c1a4*/ 	.word	0x00030bb0


	//   ....[90]....
        /*c1a8*/ 	.word	0x00030bc0


	//   ....[91]....
        /*c1ac*/ 	.word	0x00030bd0


	//   ....[92]....
        /*c1b0*/ 	.word	0x00030be0


	//   ....[93]....
        /*c1b4*/ 	.word	0x00030c10


	//   ....[94]....
        /*c1b8*/ 	.word	0x00030c20


	//   ....[95]....
        /*c1bc*/ 	.word	0x00030c30


	//   ....[96]....
        /*c1c0*/ 	.word	0x00030c40


	//   ....[97]....
        /*c1c4*/ 	.word	0x00030c70


	//   ....[98]....
        /*c1c8*/ 	.word	0x00030c80


	//   ....[99]....
        /*c1cc*/ 	.word	0x00030c90


	//   ....[100]....
        /*c1d0*/ 	.word	0x00030ca0


	//   ....[101]....
        /*c1d4*/ 	.word	0x00030cd0


	//   ....[102]....
        /*c1d8*/ 	.word	0x00030ce0


	//   ....[103]....
        /*c1dc*/ 	.word	0x00030cf0


	//   ....[104]....
        /*c1e0*/ 	.word	0x00030d00


	//   ....[105]....
        /*c1e4*/ 	.word	0x00030d30


	//   ....[106]....
        /*c1e8*/ 	.word	0x00030d40


	//   ....[107]....
        /*c1ec*/ 	.word	0x00030d50


	//   ....[108]....
        /*c1f0*/ 	.word	0x00030d60


	//   ....[109]....
        /*c1f4*/ 	.word	0x00030d90


	//   ....[110]....
        /*c1f8*/ 	.word	0x00030da0


	//   ....[111]....
        /*c1fc*/ 	.word	0x00030db0


	//   ....[112]....
        /*c200*/ 	.word	0x00030dc0


	//   ....[113]....
        /*c204*/ 	.word	0x00030df0


	//   ....[114]....
        /*c208*/ 	.word	0x00030e00


	//   ....[115]....
        /*c20c*/ 	.word	0x00030e10


	//   ....[116]....
        /*c210*/ 	.word	0x00030e20


	//   ....[117]....
        /*c214*/ 	.word	0x00030e50


	//   ....[118]....
        /*c218*/ 	.word	0x00030e60


	//   ....[119]....
        /*c21c*/ 	.word	0x00030e70


	//   ....[120]....
        /*c220*/ 	.word	0x00030e80


	//   ....[121]....
        /*c224*/ 	.word	0x00030eb0


	//   ....[122]....
        /*c228*/ 	.word	0x00030ec0


	//   ....[123]....
        /*c22c*/ 	.word	0x00030ed0


	//   ....[124]....
        /*c230*/ 	.word	0x00030ee0


	//   ....[125]....
        /*c234*/ 	.word	0x00030f10


	//   ....[126]....
        /*c238*/ 	.word	0x00030f20


	//   ....[127]....
        /*c23c*/ 	.word	0x00030f30


	//   ....[128]....
        /*c240*/ 	.word	0x00030f40


	//   ....[129]....
        /*c244*/ 	.word	0x00030f70


	//   ....[130]....
        /*c248*/ 	.word	0x00030f80


	//   ....[131]....
        /*c24c*/ 	.word	0x00030f90


	//   ....[132]....
        /*c250*/ 	.word	0x00030fa0


	//   ....[133]....
        /*c254*/ 	.word	0x00030fd0


	//   ....[134]....
        /*c258*/ 	.word	0x00030fe0


	//   ....[135]....
        /*c25c*/ 	.word	0x00030ff0


	//   ....[136]....
        /*c260*/ 	.word	0x00031000


	//   ....[137]....
        /*c264*/ 	.word	0x00031030


	//   ....[138]....
        /*c268*/ 	.word	0x00031040


	//   ....[139]....
        /*c26c*/ 	.word	0x00031050


	//   ....[140]....
        /*c270*/ 	.word	0x00031060


	//   ....[141]....
        /*c274*/ 	.word	0x00031090


	//   ....[142]....
        /*c278*/ 	.word	0x000310a0


	//   ....[143]....
        /*c27c*/ 	.word	0x000310b0


	//   ....[144]....
        /*c280*/ 	.word	0x000310c0


	//   ....[145]....
        /*c284*/ 	.word	0x000310f0


	//   ....[146]....
        /*c288*/ 	.word	0x00031100


	//   ....[147]....
        /*c28c*/ 	.word	0x00031110


	//   ....[148]....
        /*c290*/ 	.word	0x00031120


	//   ....[149]....
        /*c294*/ 	.word	0x00031150


	//   ....[150]....
        /*c298*/ 	.word	0x00031160


	//   ....[151]....
        /*c29c*/ 	.word	0x00031170


	//   ....[152]....
        /*c2a0*/ 	.word	0x00031180


	//   ....[153]....
        /*c2a4*/ 	.word	0x000311b0


	//   ....[154]....
        /*c2a8*/ 	.word	0x000311c0


	//   ....[155]....
        /*c2ac*/ 	.word	0x000311d0


	//   ....[156]....
        /*c2b0*/ 	.word	0x000311e0


	//   ....[157]....
        /*c2b4*/ 	.word	0x00031210


	//   ....[158]....
        /*c2b8*/ 	.word	0x00031220


	//   ....[159]....
        /*c2bc*/ 	.word	0x00031230


	//   ....[160]....
        /*c2c0*/ 	.word	0x00031240


	//   ....[161]....
        /*c2c4*/ 	.word	0x00031270


	//   ....[162]....
        /*c2c8*/ 	.word	0x00031280


	//   ....[163]....
        /*c2cc*/ 	.word	0x00031290


	//   ....[164]....
        /*c2d0*/ 	.word	0x000312a0


	//   ....[165]....
        /*c2d4*/ 	.word	0x000312d0


	//   ....[166]....
        /*c2d8*/ 	.word	0x000312e0


	//   ....[167]....
        /*c2dc*/ 	.word	0x000312f0


	//   ....[168]....
        /*c2e0*/ 	.word	0x00031300


	//   ....[169]....
        /*c2e4*/ 	.word	0x00031330


	//   ....[170]....
        /*c2e8*/ 	.word	0x00031340


	//   ....[171]....
        /*c2ec*/ 	.word	0x00031350


	//   ....[172]....
        /*c2f0*/ 	.word	0x00031360


	//   ....[173]....
        /*c2f4*/ 	.word	0x00031390


	//   ....[174]....
        /*c2f8*/ 	.word	0x000313a0


	//   ....[175]....
        /*c2fc*/ 	.word	0x000313b0


	//   ....[176]....
        /*c300*/ 	.word	0x000313c0


	//   ....[177]....
        /*c304*/ 	.word	0x000313f0


	//   ....[178]....
        /*c308*/ 	.word	0x00031400


	//   ....[179]....
        /*c30c*/ 	.word	0x00031410


	//   ....[180]....
        /*c310*/ 	.word	0x00031420


	//   ....[181]....
        /*c314*/ 	.word	0x00031450


	//   ....[182]....
        /*c318*/ 	.word	0x00031460


	//   ....[183]....
        /*c31c*/ 	.word	0x00031470


	//   ....[184]....
        /*c320*/ 	.word	0x00031480


	//   ....[185]....
        /*c324*/ 	.word	0x000314b0


	//   ....[186]....
        /*c328*/ 	.word	0x000314c0


	//   ....[187]....
        /*c32c*/ 	.word	0x000314d0


	//   ....[188]....
        /*c330*/ 	.word	0x000314e0


	//   ....[189]....
        /*c334*/ 	.word	0x00031510


	//   ....[190]....
        /*c338*/ 	.word	0x00031520


	//   ....[191]....
        /*c33c*/ 	.word	0x00031530


	//   ....[192]....
        /*c340*/ 	.word	0x00031540


	//   ....[193]....
        /*c344*/ 	.word	0x00031570


	//   ....[194]....
        /*c348*/ 	.word	0x00031580


	//   ....[195]....
        /*c34c*/ 	.word	0x00031590


	//   ....[196]....
        /*c350*/ 	.word	0x000315a0


	//   ....[197]....
        /*c354*/ 	.word	0x000315d0


	//   ....[198]....
        /*c358*/ 	.word	0x000315e0


	//   ....[199]....
        /*c35c*/ 	.word	0x000315f0


	//   ....[200]....
        /*c360*/ 	.word	0x00031600


	//   ....[201]....
        /*c364*/ 	.word	0x00031630


	//   ....[202]....
        /*c368*/ 	.word	0x00031640


	//   ....[203]....
        /*c36c*/ 	.word	0x00031650


	//   ....[204]....
        /*c370*/ 	.word	0x00031660


	//   ....[205]....
        /*c374*/ 	.word	0x00031690


	//   ....[206]....
        /*c378*/ 	.word	0x000316a0


	//   ....[207]....
        /*c37c*/ 	.word	0x000316b0


	//   ....[208]....
        /*c380*/ 	.word	0x000316c0


	//   ....[209]....
        /*c384*/ 	.word	0x000316f0


	//   ....[210]....
        /*c388*/ 	.word	0x00031700


	//   ....[211]....
        /*c38c*/ 	.word	0x00031710


	//   ....[212]....
        /*c390*/ 	.word	0x00031720


	//   ....[213]....
        /*c394*/ 	.word	0x00031750


	//   ....[214]....
        /*c398*/ 	.word	0x00031760


	//   ....[215]....
        /*c39c*/ 	.word	0x00031770


	//   ....[216]....
        /*c3a0*/ 	.word	0x00031780


	//   ....[217]....
        /*c3a4*/ 	.word	0x000317b0


	//   ....[218]....
        /*c3a8*/ 	.word	0x000317c0


	//   ....[219]....
        /*c3ac*/ 	.word	0x000317d0


	//   ....[220]....
        /*c3b0*/ 	.word	0x000317e0


	//   ....[221]....
        /*c3b4*/ 	.word	0x00031810


	//   ....[222]....
        /*c3b8*/ 	.word	0x00031820


	//   ....[223]....
        /*c3bc*/ 	.word	0x00031830


	//   ....[224]....
        /*c3c0*/ 	.word	0x00031840


	//   ....[225]....
        /*c3c4*/ 	.word	0x00031870


	//   ....[226]....
        /*c3c8*/ 	.word	0x00031880


	//   ....[227]....
        /*c3cc*/ 	.word	0x00031890


	//   ....[228]....
        /*c3d0*/ 	.word	0x000318a0


	//   ....[229]....
        /*c3d4*/ 	.word	0x000318d0


	//   ....[230]....
        /*c3d8*/ 	.word	0x000318e0


	//   ....[231]....
        /*c3dc*/ 	.word	0x000318f0


	//   ....[232]....
        /*c3e0*/ 	.word	0x00031900


	//   ....[233]....
        /*c3e4*/ 	.word	0x00031930


	//   ....[234]....
        /*c3e8*/ 	.word	0x00031940


	//   ....[235]....
        /*c3ec*/ 	.word	0x00031950


	//   ....[236]....
        /*c3f0*/ 	.word	0x00031960


	//   ....[237]....
        /*c3f4*/ 	.word	0x00031990


	//   ....[238]....
        /*c3f8*/ 	.word	0x000319a0


	//   ....[239]....
        /*c3fc*/ 	.word	0x000319b0


	//   ....[240]....
        /*c400*/ 	.word	0x000319c0


	//   ....[241]....
        /*c404*/ 	.word	0x000319f0


	//   ....[242]....
        /*c408*/ 	.word	0x00031a00


	//   ....[243]....
        /*c40c*/ 	.word	0x00031a10


	//   ....[244]....
        /*c410*/ 	.word	0x00031a20


	//   ....[245]....
        /*c414*/ 	.word	0x00031a50


	//   ....[246]....
        /*c418*/ 	.word	0x00031a60


	//   ....[247]....
        /*c41c*/ 	.word	0x00031a70


	//   ....[248]....
        /*c420*/ 	.word	0x00031a80


	//   ....[249]....
        /*c424*/ 	.word	0x00031ab0


	//   ....[250]....
        /*c428*/ 	.word	0x00031ac0


	//   ....[251]....
        /*c42c*/ 	.word	0x00031ad0


	//   ....[252]....
        /*c430*/ 	.word	0x00031ae0


	//   ....[253]....
        /*c434*/ 	.word	0x00031b10


	//   ....[254]....
        /*c438*/ 	.word	0x00031b20


	//   ....[255]....
        /*c43c*/ 	.word	0x00031b30


	//   ....[0]....
        /*c440*/ 	.word	0x00031b40


	//   ....[1]....
        /*c444*/ 	.word	0x00031b70


	//   ....[2]....
        /*c448*/ 	.word	0x00031b80


	//   ....[3]....
        /*c44c*/ 	.word	0x00031b90


	//   ....[4]....
        /*c450*/ 	.word	0x00031ba0


	//   ....[5]....
        /*c454*/ 	.word	0x00031bd0


	//   ....[6]....
        /*c458*/ 	.word	0x00031be0


	//   ....[7]....
        /*c45c*/ 	.word	0x00031bf0


	//   ....[8]....
        /*c460*/ 	.word	0x00031c00


	//   ....[9]....
        /*c464*/ 	.word	0x00031c30


	//   ....[10]....
        /*c468*/ 	.word	0x00031c40


	//   ....[11]....
        /*c46c*/ 	.word	0x00031c50


	//   ....[12]....
        /*c470*/ 	.word	0x00031c60


	//   ....[13]....
        /*c474*/ 	.word	0x00031c90


	//   ....[14]....
        /*c478*/ 	.word	0x00031ca0


	//   ....[15]....
        /*c47c*/ 	.word	0x00031cb0


	//   ....[16]....
        /*c480*/ 	.word	0x00031cc0


	//   ....[17]....
        /*c484*/ 	.word	0x00031cf0


	//   ....[18]....
        /*c488*/ 	.word	0x00031d00


	//   ....[19]....
        /*c48c*/ 	.word	0x00031d10


	//   ....[20]....
        /*c490*/ 	.word	0x00031d20


	//   ....[21]....
        /*c494*/ 	.word	0x00031d50


	//   ....[22]....
        /*c498*/ 	.word	0x00031d60


	//   ....[23]....
        /*c49c*/ 	.word	0x00031d70


	//   ....[24]....
        /*c4a0*/ 	.word	0x00031d80


	//   ....[25]....
        /*c4a4*/ 	.word	0x00031db0


	//   ....[26]....
        /*c4a8*/ 	.word	0x00031dc0


	//   ....[27]....
        /*c4ac*/ 	.word	0x00031dd0


	//   ....[28]....
        /*c4b0*/ 	.word	0x00031de0


	//   ....[29]....
        /*c4b4*/ 	.word	0x00031e10


	//   ....[30]....
        /*c4b8*/ 	.word	0x00031e20


	//   ....[31]....
        /*c4bc*/ 	.word	0x00031e30


	//   ....[32]....
        /*c4c0*/ 	.word	0x00031e40


	//   ....[33]....
        /*c4c4*/ 	.word	0x00031e70


	//   ....[34]....
        /*c4c8*/ 	.word	0x00031e80


	//   ....[35]....
        /*c4cc*/ 	.word	0x00031e90


	//   ....[36]....
        /*c4d0*/ 	.word	0x00031ea0


	//   ....[37]....
        /*c4d4*/ 	.word	0x00031ed0


	//   ....[38]....
        /*c4d8*/ 	.word	0x00031ee0


	//   ....[39]....
        /*c4dc*/ 	.word	0x00031ef0


	//   ....[40]....
        /*c4e0*/ 	.word	0x00031f00


	//   ....[41]....
        /*c4e4*/ 	.word	0x00031f30


	//   ....[42]....
        /*c4e8*/ 	.word	0x00031f40


	//   ....[43]....
        /*c4ec*/ 	.word	0x00031f50


	//   ....[44]....
        /*c4f0*/ 	.word	0x00031f60


	//   ....[45]....
        /*c4f4*/ 	.word	0x00031f90


	//   ....[46]....
        /*c4f8*/ 	.word	0x00031fa0


	//   ....[47]....
        /*c4fc*/ 	.word	0x00031fb0


	//   ....[48]....
        /*c500*/ 	.word	0x00031fc0


	//   ....[49]....
        /*c504*/ 	.word	0x00031ff0


	//   ....[50]....
        /*c508*/ 	.word	0x00032000


	//   ....[51]....
        /*c50c*/ 	.word	0x00032010


	//   ....[52]....
        /*c510*/ 	.word	0x00032020


	//   ....[53]....
        /*c514*/ 	.word	0x00032050


	//   ....[54]....
        /*c518*/ 	.word	0x00032060


	//   ....[55]....
        /*c51c*/ 	.word	0x00032070


	//   ....[56]....
        /*c520*/ 	.word	0x00032080


	//   ....[57]....
        /*c524*/ 	.word	0x000320b0


	//   ....[58]....
        /*c528*/ 	.word	0x000320c0


	//   ....[59]....
        /*c52c*/ 	.word	0x000320d0


	//   ....[60]....
        /*c530*/ 	.word	0x000320e0


	//   ....[61]....
        /*c534*/ 	.word	0x00032110


	//   ....[62]....
        /*c538*/ 	.word	0x00032120


	//   ....[63]....
        /*c53c*/ 	.word	0x00032130


	//   ....[64]....
        /*c540*/ 	.word	0x00032140


	//   ....[65]....
        /*c544*/ 	.word	0x00032170


	//   ....[66]....
        /*c548*/ 	.word	0x00032180


	//   ....[67]....
        /*c54c*/ 	.word	0x00032190


	//   ....[68]....
        /*c550*/ 	.word	0x000321a0


	//   ....[69]....
        /*c554*/ 	.word	0x000321d0


	//   ....[70]....
        /*c558*/ 	.word	0x000321e0


	//   ....[71]....
        /*c55c*/ 	.word	0x000321f0


	//   ....[72]....
        /*c560*/ 	.word	0x00032200


	//   ....[73]....
        /*c564*/ 	.word	0x00032230


	//   ....[74]....
        /*c568*/ 	.word	0x00032240


	//   ....[75]....
        /*c56c*/ 	.word	0x00032250


	//   ....[76]....
        /*c570*/ 	.word	0x00032260


	//   ....[77]....
        /*c574*/ 	.word	0x00032290


	//   ....[78]....
        /*c578*/ 	.word	0x000322a0


	//   ....[79]....
        /*c57c*/ 	.word	0x000322b0


	//   ....[80]....
        /*c580*/ 	.word	0x000322c0


	//   ....[81]....
        /*c584*/ 	.word	0x000322f0


	//   ....[82]....
        /*c588*/ 	.word	0x00032300


	//   ....[83]....
        /*c58c*/ 	.word	0x00032310


	//   ....[84]....
        /*c590*/ 	.word	0x00032320


	//   ....[85]....
        /*c594*/ 	.word	0x00032350


	//   ....[86]....
        /*c598*/ 	.word	0x00032360


	//   ....[87]....
        /*c59c*/ 	.word	0x00032370


	//   ....[88]....
        /*c5a0*/ 	.word	0x00032380


	//   ....[89]....
        /*c5a4*/ 	.word	0x000323b0


	//   ....[90]....
        /*c5a8*/ 	.word	0x000323c0


	//   ....[91]....
        /*c5ac*/ 	.word	0x000323d0


	//   ....[92]....
        /*c5b0*/ 	.word	0x000323e0


	//   ....[93]....
        /*c5b4*/ 	.word	0x00032410


	//   ....[94]....
        /*c5b8*/ 	.word	0x00032420


	//   ....[95]....
        /*c5bc*/ 	.word	0x00032430


	//   ....[96]....
        /*c5c0*/ 	.word	0x00032440


	//   ....[97]....
        /*c5c4*/ 	.word	0x00032470


	//   ....[98]....
        /*c5c8*/ 	.word	0x00032480


	//   ....[99]....
        /*c5cc*/ 	.word	0x00032490


	//   ....[100]....
        /*c5d0*/ 	.word	0x000324a0


	//   ....[101]....
        /*c5d4*/ 	.word	0x000324d0


	//   ....[102]....
        /*c5d8*/ 	.word	0x000324e0


	//   ....[103]....
        /*c5dc*/ 	.word	0x000324f0


	//   ....[104]....
        /*c5e0*/ 	.word	0x00032500


	//   ....[105]....
        /*c5e4*/ 	.word	0x00032530


	//   ....[106]....
        /*c5e8*/ 	.word	0x00032540


	//   ....[107]....
        /*c5ec*/ 	.word	0x00032550


	//   ....[108]....
        /*c5f0*/ 	.word	0x00032560


	//   ....[109]....
        /*c5f4*/ 	.word	0x00032590


	//   ....[110]....
        /*c5f8*/ 	.word	0x000325a0


	//   ....[111]....
        /*c5fc*/ 	.word	0x000325b0


	//   ....[112]....
        /*c600*/ 	.word	0x000325c0


	//   ....[113]....
        /*c604*/ 	.word	0x000325f0


	//   ....[114]....
        /*c608*/ 	.word	0x00032600


	//   ....[115]....
        /*c60c*/ 	.word	0x00032610


	//   ....[116]....
        /*c610*/ 	.word	0x00032620


	//   ....[117]....
        /*c614*/ 	.word	0x00032650


	//   ....[118]....
        /*c618*/ 	.word	0x00032660


	//   ....[119]....
        /*c61c*/ 	.word	0x00032670


	//   ....[120]....
        /*c620*/ 	.word	0x00032680


	//   ....[121]....
        /*c624*/ 	.word	0x000326b0


	//   ....[122]....
        /*c628*/ 	.word	0x000326c0


	//   ....[123]....
        /*c62c*/ 	.word	0x000326d0


	//   ....[124]....
        /*c630*/ 	.word	0x000326e0


	//   ....[125]....
        /*c634*/ 	.word	0x00032710


	//   ....[126]....
        /*c638*/ 	.word	0x00032720


	//   ....[127]....
        /*c63c*/ 	.word	0x00032730


	//   ....[128]....
        /*c640*/ 	.word	0x00032740


	//   ....[129]....
        /*c644*/ 	.word	0x00032770


	//   ....[130]....
        /*c648*/ 	.word	0x00032780


	//   ....[131]....
        /*c64c*/ 	.word	0x00032790


	//   ....[132]....
        /*c650*/ 	.word	0x000327a0


	//   ....[133]....
        /*c654*/ 	.word	0x000327d0


	//   ....[134]....
        /*c658*/ 	.word	0x000327e0


	//   ....[135]....
        /*c65c*/ 	.word	0x000327f0


	//   ....[136]....
        /*c660*/ 	.word	0x00032800


	//   ....[137]....
        /*c664*/ 	.word	0x00032830


	//   ....[138]....
        /*c668*/ 	.word	0x00032840


	//   ....[139]....
        /*c66c*/ 	.word	0x00032850


	//   ....[140]....
        /*c670*/ 	.word	0x00032860


	//   ....[141]....
        /*c674*/ 	.word	0x00032890


	//   ....[142]....
        /*c678*/ 	.word	0x000328a0


	//   ....[143]....
        /*c67c*/ 	.word	0x000328b0


	//   ....[144]....
        /*c680*/ 	.word	0x000328c0


	//   ....[145]....
        /*c684*/ 	.word	0x000328f0


	//   ....[146]....
        /*c688*/ 	.word	0x00032900


	//   ....[147]....
        /*c68c*/ 	.word	0x00032910


	//   ....[148]....
        /*c690*/ 	.word	0x00032920


	//   ....[149]....
        /*c694*/ 	.word	0x00032950


	//   ....[150]....
        /*c698*/ 	.word	0x00032960


	//   ....[151]....
        /*c69c*/ 	.word	0x00032970


	//   ....[152]....
        /*c6a0*/ 	.word	0x00032980


	//   ....[153]....
        /*c6a4*/ 	.word	0x000329b0


	//   ....[154]....
        /*c6a8*/ 	.word	0x000329c0


	//   ....[155]....
        /*c6ac*/ 	.word	0x000329d0


	//   ....[156]....
        /*c6b0*/ 	.word	0x000329e0


	//   ....[157]....
        /*c6b4*/ 	.word	0x00032a10


	//   ....[158]....
        /*c6b8*/ 	.word	0x00032a20


	//   ....[159]....
        /*c6bc*/ 	.word	0x00032a30


	//   ....[160]....
        /*c6c0*/ 	.word	0x00032a40


	//   ....[161]....
        /*c6c4*/ 	.word	0x00032a70


	//   ....[162]....
        /*c6c8*/ 	.word	0x00032a80


	//   ....[163]....
        /*c6cc*/ 	.word	0x00032a90


	//   ....[164]....
        /*c6d0*/ 	.word	0x00032aa0


	//   ....[165]....
        /*c6d4*/ 	.word	0x00032ad0


	//   ....[166]....
        /*c6d8*/ 	.word	0x00032ae0


	//   ....[167]....
        /*c6dc*/ 	.word	0x00032af0


	//   ....[168]....
        /*c6e0*/ 	.word	0x00032b00


	//   ....[169]....
        /*c6e4*/ 	.word	0x00032b30


	//   ....[170]....
        /*c6e8*/ 	.word	0x00032b40


	//   ....[171]....
        /*c6ec*/ 	.word	0x00032b50


	//   ....[172]....
        /*c6f0*/ 	.word	0x00032b60


	//   ....[173]....
        /*c6f4*/ 	.word	0x00032b90


	//   ....[174]....
        /*c6f8*/ 	.word	0x00032ba0


	//   ....[175]....
        /*c6fc*/ 	.word	0x00032bb0


	//   ....[176]....
        /*c700*/ 	.word	0x00032bc0


	//   ....[177]....
        /*c704*/ 	.word	0x00032bf0


	//   ....[178]....
        /*c708*/ 	.word	0x00032c00


	//   ....[179]....
        /*c70c*/ 	.word	0x00032c10


	//   ....[180]....
        /*c710*/ 	.word	0x00032c20


	//   ....[181]....
        /*c714*/ 	.word	0x00032c50


	//   ....[182]....
        /*c718*/ 	.word	0x00032c60


	//   ....[183]....
        /*c71c*/ 	.word	0x00032c70


	//   ....[184]....
        /*c720*/ 	.word	0x00032c80


	//   ....[185]....
        /*c724*/ 	.word	0x00032cb0


	//   ....[186]....
        /*c728*/ 	.word	0x00032cc0


	//   ....[187]....
        /*c72c*/ 	.word	0x00032cd0


	//   ....[188]....
        /*c730*/ 	.word	0x00032ce0


	//   ....[189]....
        /*c734*/ 	.word	0x00032d10


	//   ....[190]....
        /*c738*/ 	.word	0x00032d20


	//   ....[191]....
        /*c73c*/ 	.word	0x00032d30


	//   ....[192]....
        /*c740*/ 	.word	0x00032d40


	//   ....[193]....
        /*c744*/ 	.word	0x00032d70


	//   ....[194]....
        /*c748*/ 	.word	0x00032d80


	//   ....[195]....
        /*c74c*/ 	.word	0x00032d90


	//   ....[196]....
        /*c750*/ 	.word	0x00032da0


	//   ....[197]....
        /*c754*/ 	.word	0x00032dd0


	//   ....[198]....
        /*c758*/ 	.word	0x00032de0


	//   ....[199]....
        /*c75c*/ 	.word	0x00032df0


	//   ....[200]....
        /*c760*/ 	.word	0x00032e00


	//   ....[201]....
        /*c764*/ 	.word	0x00032e30


	//   ....[202]....
        /*c768*/ 	.word	0x00032e40


	//   ....[203]....
        /*c76c*/ 	.word	0x00032e50


	//   ....[204]....
        /*c770*/ 	.word	0x00032e60


	//   ....[205]....
        /*c774*/ 	.word	0x00032e90


	//   ....[206]....
        /*c778*/ 	.word	0x00032ea0


	//   ....[207]....
        /*c77c*/ 	.word	0x00032eb0


	//   ....[208]....
        /*c780*/ 	.word	0x00032ec0


	//   ....[209]....
        /*c784*/ 	.word	0x00032ef0


	//   ....[210]....
        /*c788*/ 	.word	0x00032f00


	//   ....[211]....
        /*c78c*/ 	.word	0x00032f10


	//   ....[212]....
        /*c790*/ 	.word	0x00032f20


	//   ....[213]....
        /*c794*/ 	.word	0x00032f50


	//   ....[214]....
        /*c798*/ 	.word	0x00032f60


	//   ....[215]....
        /*c79c*/ 	.word	0x00032f70


	//   ....[216]....
        /*c7a0*/ 	.word	0x00032f80


	//   ....[217]....
        /*c7a4*/ 	.word	0x00032fb0


	//   ....[218]....
        /*c7a8*/ 	.word	0x00032fc0


	//   ....[219]....
        /*c7ac*/ 	.word	0x00032fd0


	//   ....[220]....
        /*c7b0*/ 	.word	0x00032fe0


	//   ....[221]....
        /*c7b4*/ 	.word	0x00033010


	//   ....[222]....
        /*c7b8*/ 	.word	0x00033020


	//   ....[223]....
        /*c7bc*/ 	.word	0x00033030


	//   ....[224]....
        /*c7c0*/ 	.word	0x00033040


	//   ....[225]....
        /*c7c4*/ 	.word	0x00033070


	//   ....[226]....
        /*c7c8*/ 	.word	0x00033080


	//   ....[227]....
        /*c7cc*/ 	.word	0x00033090


	//   ....[228]....
        /*c7d0*/ 	.word	0x000330a0


	//   ....[229]....
        /*c7d4*/ 	.word	0x000330d0


	//   ....[230]....
        /*c7d8*/ 	.word	0x000330e0


	//   ....[231]....
        /*c7dc*/ 	.word	0x000330f0


	//   ....[232]....
        /*c7e0*/ 	.word	0x00033100


	//   ....[233]....
        /*c7e4*/ 	.word	0x00033130


	//   ....[234]....
        /*c7e8*/ 	.word	0x00033140


	//   ....[235]....
        /*c7ec*/ 	.word	0x00033150


	//   ....[236]....
        /*c7f0*/ 	.word	0x00033160


	//   ....[237]....
        /*c7f4*/ 	.word	0x00033190


	//   ....[238]....
        /*c7f8*/ 	.word	0x000331a0


	//   ....[239]....
        /*c7fc*/ 	.word	0x000331b0


	//   ....[240]....
        /*c800*/ 	.word	0x000331c0


	//   ....[241]....
        /*c804*/ 	.word	0x000331f0


	//   ....[242]....
        /*c808*/ 	.word	0x00033200


	//   ....[243]....
        /*c80c*/ 	.word	0x00033210


	//   ....[244]....
        /*c810*/ 	.word	0x00033220


	//   ....[245]....
        /*c814*/ 	.word	0x00033250


	//   ....[246]....
        /*c818*/ 	.word	0x00033260


	//   ....[247]....
        /*c81c*/ 	.word	0x00033270


	//   ....[248]....
        /*c820*/ 	.word	0x00033280


	//   ....[249]....
        /*c824*/ 	.word	0x000332b0


	//   ....[250]....
        /*c828*/ 	.word	0x000332c0


	//   ....[251]....
        /*c82c*/ 	.word	0x000332d0


	//   ....[252]....
        /*c830*/ 	.word	0x000332e0


	//   ....[253]....
        /*c834*/ 	.word	0x00033330


	//   ....[254]....
        /*c838*/ 	.word	0x00036390


	//   ....[255]....
        /*c83c*/ 	.word	0x000363a0


	//   ....[0]....
        /*c840*/ 	.word	0x000363b0


	//   ....[1]....
        /*c844*/ 	.word	0x000363d0


	//   ....[2]....
        /*c848*/ 	.word	0x000363e0


	//   ....[3]....
        /*c84c*/ 	.word	0x000363f0


	//   ....[4]....
        /*c850*/ 	.word	0x00036400


	//   ....[5]....
        /*c854*/ 	.word	0x00036430


	//   ....[6]....
        /*c858*/ 	.word	0x00036440


	//   ....[7]....
        /*c85c*/ 	.word	0x00036450


	//   ....[8]....
        /*c860*/ 	.word	0x00036460


	//   ....[9]....
        /*c864*/ 	.word	0x00036490


	//   ....[10]....
        /*c868*/ 	.word	0x000364a0


	//   ....[11]....
        /*c86c*/ 	.word	0x000364b0


	//   ....[12]....
        /*c870*/ 	.word	0x000364c0


	//   ....[13]....
        /*c874*/ 	.word	0x000364f0


	//   ....[14]....
        /*c878*/ 	.word	0x00036500


	//   ....[15]....
        /*c87c*/ 	.word	0x00036510


	//   ....[16]....
        /*c880*/ 	.word	0x00036520


	//   ....[17]....
        /*c884*/ 	.word	0x00036550


	//   ....[18]....
        /*c888*/ 	.word	0x00036560


	//   ....[19]....
        /*c88c*/ 	.word	0x00036570


	//   ....[20]....
        /*c890*/ 	.word	0x00036580


	//   ....[21]....
        /*c894*/ 	.word	0x000365b0


	//   ....[22]....
        /*c898*/ 	.word	0x000365c0


	//   ....[23]....
        /*c89c*/ 	.word	0x000365d0


	//   ....[24]....
        /*c8a0*/ 	.word	0x000365e0


	//   ....[25]....
        /*c8a4*/ 	.word	0x00036610


	//   ....[26]....
        /*c8a8*/ 	.word	0x00036620


	//   ....[27]....
        /*c8ac*/ 	.word	0x00036630


	//   ....[28]....
        /*c8b0*/ 	.word	0x00036640


	//   ....[29]....
        /*c8b4*/ 	.word	0x00036670


	//   ....[30]....
        /*c8b8*/ 	.word	0x00036680


	//   ....[31]....
        /*c8bc*/ 	.word	0x00036690


	//   ....[32]....
        /*c8c0*/ 	.word	0x000366a0


	//   ....[33]....
        /*c8c4*/ 	.word	0x000366d0


	//   ....[34]....
        /*c8c8*/ 	.word	0x000366e0


	//   ....[35]....
        /*c8cc*/ 	.word	0x000366f0


	//   ....[36]....
        /*c8d0*/ 	.word	0x00036700


	//   ....[37]....
        /*c8d4*/ 	.word	0x00036730


	//   ....[38]....
        /*c8d8*/ 	.word	0x00036740


	//   ....[39]....
        /*c8dc*/ 	.word	0x00036750


	//   ....[40]....
        /*c8e0*/ 	.word	0x00036760


	//   ....[41]....
        /*c8e4*/ 	.word	0x00036790


	//   ....[42]....
        /*c8e8*/ 	.word	0x000367a0


	//   ....[43]....
        /*c8ec*/ 	.word	0x000367b0


	//   ....[44]....
        /*c8f0*/ 	.word	0x000367c0


	//   ....[45]....
        /*c8f4*/ 	.word	0x000367f0


	//   ....[46]....
        /*c8f8*/ 	.word	0x00036800


	//   ....[47]....
        /*c8fc*/ 	.word	0x00036810


	//   ....[48]....
        /*c900*/ 	.word	0x00036820


	//   ....[49]....
        /*c904*/ 	.word	0x00036850


	//   ....[50]....
        /*c908*/ 	.word	0x00036860


	//   ....[51]....
        /*c90c*/ 	.word	0x00036870


	//   ....[52]....
        /*c910*/ 	.word	0x00036880


	//   ....[53]....
        /*c914*/ 	.word	0x000368b0


	//   ....[54]....
        /*c918*/ 	.word	0x000368c0


	//   ....[55]....
        /*c91c*/ 	.word	0x000368d0


	//   ....[56]....
        /*c920*/ 	.word	0x000368e0


	//   ....[57]....
        /*c924*/ 	.word	0x00036910


	//   ....[58]....
        /*c928*/ 	.word	0x00036920


	//   ....[59]....
        /*c92c*/ 	.word	0x00036930


	//   ....[60]....
        /*c930*/ 	.word	0x00036940


	//   ....[61]....
        /*c934*/ 	.word	0x00036970


	//   ....[62]....
        /*c938*/ 	.word	0x00036980


	//   ....[63]....
        /*c93c*/ 	.word	0x00036990


	//   ....[64]....
        /*c940*/ 	.word	0x000369a0


	//   ....[65]....
        /*c944*/ 	.word	0x000369d0


	//   ....[66]....
        /*c948*/ 	.word	0x000369e0


	//   ....[67]....
        /*c94c*/ 	.word	0x000369f0


	//   ....[68]....
        /*c950*/ 	.word	0x00036a00


	//   ....[69]....
        /*c954*/ 	.word	0x00036a30


	//   ....[70]....
        /*c958*/ 	.word	0x00036a40


	//   ....[71]....
        /*c95c*/ 	.word	0x00036a50


	//   ....[72]....
        /*c960*/ 	.word	0x00036a60


	//   ....[73]....
        /*c964*/ 	.word	0x00036a90


	//   ....[74]....
        /*c968*/ 	.word	0x00036aa0


	//   ....[75]....
        /*c96c*/ 	.word	0x00036ab0


	//   ....[76]....
        /*c970*/ 	.word	0x00036ac0


	//   ....[77]....
        /*c974*/ 	.word	0x00036af0


	//   ....[78]....
        /*c978*/ 	.word	0x00036b00


	//   ....[79]....
        /*c97c*/ 	.word	0x00036b10


	//   ....[80]....
        /*c980*/ 	.word	0x00036b20


	//   ....[81]....
        /*c984*/ 	.word	0x00036b50


	//   ....[82]....
        /*c988*/ 	.word	0x00036b60


	//   ....[83]....
        /*c98c*/ 	.word	0x00036b70


	//   ....[84]....
        /*c990*/ 	.word	0x00036b80


	//   ....[85]....
        /*c994*/ 	.word	0x00036bb0


	//   ....[86]....
        /*c998*/ 	.word	0x00036bc0


	//   ....[87]....
        /*c99c*/ 	.word	0x00036bd0


	//   ....[88]....
        /*c9a0*/ 	.word	0x00036be0


	//   ....[89]....
        /*c9a4*/ 	.word	0x00036c10


	//   ....[90]....
        /*c9a8*/ 	.word	0x00036c20


	//   ....[91]....
        /*c9ac*/ 	.word	0x00036c30


	//   ....[92]....
        /*c9b0*/ 	.word	0x00036c40


	//   ....[93]....
        /*c9b4*/ 	.word	0x00036c70


	//   ....[94]....
        /*c9b8*/ 	.word	0x00036c80


	//   ....[95]....
        /*c9bc*/ 	.word	0x00036c90


	//   ....[96]....
        /*c9c0*/ 	.word	0x00036ca0


	//   ....[97]....
        /*c9c4*/ 	.word	0x00036cd0


	//   ....[98]....
        /*c9c8*/ 	.word	0x00036ce0


	//   ....[99]....
        /*c9cc*/ 	.word	0x00036cf0


	//   ....[100]....
        /*c9d0*/ 	.word	0x00036d00


	//   ....[101]....
        /*c9d4*/ 	.word	0x00036d30


	//   ....[102]....
        /*c9d8*/ 	.word	0x00036d40


	//   ....[103]....
        /*c9dc*/ 	.word	0x00036d50


	//   ....[104]....
        /*c9e0*/ 	.word	0x00036d60


	//   ....[105]....
        /*c9e4*/ 	.word	0x00036d90


	//   ....[106]....
        /*c9e8*/ 	.word	0x00036da0


	//   ....[107]....
        /*c9ec*/ 	.word	0x00036db0


	//   ....[108]....
        /*c9f0*/ 	.word	0x00036dc0


	//   ....[109]....
        /*c9f4*/ 	.word	0x00036df0


	//   ....[110]....
        /*c9f8*/ 	.word	0x00036e00


	//   ....[111]....
        /*c9fc*/ 	.word	0x00036e10


	//   ....[112]....
        /*ca00*/ 	.word	0x00036e20


	//   ....[113]....
        /*ca04*/ 	.word	0x00036e50


	//   ....[114]....
        /*ca08*/ 	.word	0x00036e60


	//   ....[115]....
        /*ca0c*/ 	.word	0x00036e70


	//   ....[116]....
        /*ca10*/ 	.word	0x00036e80


	//   ....[117]....
        /*ca14*/ 	.word	0x00036eb0


	//   ....[118]....
        /*ca18*/ 	.word	0x00036ec0


	//   ....[119]....
        /*ca1c*/ 	.word	0x00036ed0


	//   ....[120]....
        /*ca20*/ 	.word	0x00036ee0


	//   ....[121]....
        /*ca24*/ 	.word	0x00036f10


	//   ....[122]....
        /*ca28*/ 	.word	0x00036f20


	//   ....[123]....
        /*ca2c*/ 	.word	0x00036f30


	//   ....[124]....
        /*ca30*/ 	.word	0x00036f40


	//   ....[125]....
        /*ca34*/ 	.word	0x00036f70


	//   ....[126]....
        /*ca38*/ 	.word	0x00036f80


	//   ....[127]....
        /*ca3c*/ 	.word	0x00036f90


	//   ....[128]....
        /*ca40*/ 	.word	0x00036fa0


	//   ....[129]....
        /*ca44*/ 	.word	0x00036fd0


	//   ....[130]....
        /*ca48*/ 	.word	0x00036fe0


	//   ....[131]....
        /*ca4c*/ 	.word	0x00036ff0


	//   ....[132]....
        /*ca50*/ 	.word	0x00037000


	//   ....[133]....
        /*ca54*/ 	.word	0x00037030


	//   ....[134]....
        /*ca58*/ 	.word	0x00037040


	//   ....[135]....
        /*ca5c*/ 	.word	0x00037050


	//   ....[136]....
        /*ca60*/ 	.word	0x00037060


	//   ....[137]....
        /*ca64*/ 	.word	0x00037090


	//   ....[138]....
        /*ca68*/ 	.word	0x000370a0


	//   ....[139]....
        /*ca6c*/ 	.word	0x000370b0


	//   ....[140]....
        /*ca70*/ 	.word	0x000370c0


	//   ....[141]....
        /*ca74*/ 	.word	0x000370f0


	//   ....[142]....
        /*ca78*/ 	.word	0x00037100


	//   ....[143]....
        /*ca7c*/ 	.word	0x00037110


	//   ....[144]....
        /*ca80*/ 	.word	0x00037120


	//   ....[145]....
        /*ca84*/ 	.word	0x00037150


	//   ....[146]....
        /*ca88*/ 	.word	0x00037160


	//   ....[147]....
        /*ca8c*/ 	.word	0x00037170


	//   ....[148]....
        /*ca90*/ 	.word	0x00037180


	//   ....[149]....
        /*ca94*/ 	.word	0x000371b0


	//   ....[150]....
        /*ca98*/ 	.word	0x000371c0


	//   ....[151]....
        /*ca9c*/ 	.word	0x000371d0


	//   ....[152]....
        /*caa0*/ 	.word	0x000371e0


	//   ....[153]....
        /*caa4*/ 	.word	0x00037210


	//   ....[154]....
        /*caa8*/ 	.word	0x00037220


	//   ....[155]....
        /*caac*/ 	.word	0x00037230


	//   ....[156]....
        /*cab0*/ 	.word	0x00037240


	//   ....[157]....
        /*cab4*/ 	.word	0x00037270


	//   ....[158]....
        /*cab8*/ 	.word	0x00037280


	//   ....[159]....
        /*cabc*/ 	.word	0x00037290


	//   ....[160]....
        /*cac0*/ 	.word	0x000372a0


	//   ....[161]....
        /*cac4*/ 	.word	0x000372d0


	//   ....[162]....
        /*cac8*/ 	.word	0x000372e0


	//   ....[163]....
        /*cacc*/ 	.word	0x000372f0


	//   ....[164]....
        /*cad0*/ 	.word	0x00037300


	//   ....[165]....
        /*cad4*/ 	.word	0x00037330


	//   ....[166]....
        /*cad8*/ 	.word	0x00037340


	//   ....[167]....
        /*cadc*/ 	.word	0x00037350


	//   ....[168]....
        /*cae0*/ 	.word	0x00037360


	//   ....[169]....
        /*cae4*/ 	.word	0x00037390


	//   ....[170]....
        /*cae8*/ 	.word	0x000373a0


	//   ....[171]....
        /*caec*/ 	.word	0x000373b0


	//   ....[172]....
        /*caf0*/ 	.word	0x000373c0


	//   ....[173]....
        /*caf4*/ 	.word	0x000373f0


	//   ....[174]....
        /*caf8*/ 	.word	0x00037400


	//   ....[175]....
        /*cafc*/ 	.word	0x00037410


	//   ....[176]....
        /*cb00*/ 	.word	0x00037420


	//   ....[177]....
        /*cb04*/ 	.word	0x00037450


	//   ....[178]....
        /*cb08*/ 	.word	0x00037460


	//   ....[179]....
        /*cb0c*/ 	.word	0x00037470


	//   ....[180]....
        /*cb10*/ 	.word	0x00037480


	//   ....[181]....
        /*cb14*/ 	.word	0x000374b0


	//   ....[182]....
        /*cb18*/ 	.word	0x000374c0


	//   ....[183]....
        /*cb1c*/ 	.word	0x000374d0


	//   ....[184]....
        /*cb20*/ 	.word	0x000374e0


	//   ....[185]....
        /*cb24*/ 	.word	0x00037510


	//   ....[186]....
        /*cb28*/ 	.word	0x00037520


	//   ....[187]....
        /*cb2c*/ 	.word	0x00037530


	//   ....[188]....
        /*cb30*/ 	.word	0x00037540


	//   ....[189]....
        /*cb34*/ 	.word	0x00037570


	//   ....[190]....
        /*cb38*/ 	.word	0x00037580


	//   ....[191]....
        /*cb3c*/ 	.word	0x00037590


	//   ....[192]....
        /*cb40*/ 	.word	0x000375a0


	//   ....[193]....
        /*cb44*/ 	.word	0x000375d0


	//   ....[194]....
        /*cb48*/ 	.word	0x000375e0


	//   ....[195]....
        /*cb4c*/ 	.word	0x000375f0


	//   ....[196]....
        /*cb50*/ 	.word	0x00037600


	//   ....[197]....
        /*cb54*/ 	.word	0x00037630


	//   ....[198]....
        /*cb58*/ 	.word	0x00037640


	//   ....[199]....
        /*cb5c*/ 	.word	0x00037650


	//   ....[200]....
        /*cb60*/ 	.word	0x00037660


	//   ....[201]....
        /*cb64*/ 	.word	0x00037690


	//   ....[202]....
        /*cb68*/ 	.word	0x000376a0


	//   ....[203]....
        /*cb6c*/ 	.word	0x000376b0


	//   ....[204]....
        /*cb70*/ 	.word	0x000376c0


	//   ....[205]....
        /*cb74*/ 	.word	0x000376f0


	//   ....[206]....
        /*cb78*/ 	.word	0x00037700


	//   ....[207]....
        /*cb7c*/ 	.word	0x00037710


	//   ....[208]....
        /*cb80*/ 	.word	0x00037720


	//   ....[209]....
        /*cb84*/ 	.word	0x00037750


	//   ....[210]....
        /*cb88*/ 	.word	0x00037760


	//   ....[211]....
        /*cb8c*/ 	.word	0x00037770


	//   ....[212]....
        /*cb90*/ 	.word	0x00037780


	//   ....[213]....
        /*cb94*/ 	.word	0x000377b0


	//   ....[214]....
        /*cb98*/ 	.word	0x000377c0


	//   ....[215]....
        /*cb9c*/ 	.word	0x000377d0


	//   ....[216]....
        /*cba0*/ 	.word	0x000377e0


	//   ....[217]....
        /*cba4*/ 	.word	0x00037810


	//   ....[218]....
        /*cba8*/ 	.word	0x00037820


	//   ....[219]....
        /*cbac*/ 	.word	0x00037830


	//   ....[220]....
        /*cbb0*/ 	.word	0x00037840


	//   ....[221]....
        /*cbb4*/ 	.word	0x00037870


	//   ....[222]....
        /*cbb8*/ 	.word	0x00037880


	//   ....[223]....
        /*cbbc*/ 	.word	0x00037890


	//   ....[224]....
        /*cbc0*/ 	.word	0x000378a0


	//   ....[225]....
        /*cbc4*/ 	.word	0x000378d0


	//   ....[226]....
        /*cbc8*/ 	.word	0x000378e0


	//   ....[227]....
        /*cbcc*/ 	.word	0x000378f0


	//   ....[228]....
        /*cbd0*/ 	.word	0x00037900


	//   ....[229]....
        /*cbd4*/ 	.word	0x00037930


	//   ....[230]....
        /*cbd8*/ 	.word	0x00037940


	//   ....[231]....
        /*cbdc*/ 	.word	0x00037950


	//   ....[232]....
        /*cbe0*/ 	.word	0x00037960


	//   ....[233]....
        /*cbe4*/ 	.word	0x00037990


	//   ....[234]....
        /*cbe8*/ 	.word	0x000379a0


	//   ....[235]....
        /*cbec*/ 	.word	0x000379b0


	//   ....[236]....
        /*cbf0*/ 	.word	0x000379c0


	//   ....[237]....
        /*cbf4*/ 	.word	0x000379f0


	//   ....[238]....
        /*cbf8*/ 	.word	0x00037a00


	//   ....[239]....
        /*cbfc*/ 	.word	0x00037a10


	//   ....[240]....
        /*cc00*/ 	.word	0x00037a20


	//   ....[241]....
        /*cc04*/ 	.word	0x00037a50


	//   ....[242]....
        /*cc08*/ 	.word	0x00037a60


	//   ....[243]....
        /*cc0c*/ 	.word	0x00037a70


	//   ....[244]....
        /*cc10*/ 	.word	0x00037a80


	//   ....[245]....
        /*cc14*/ 	.word	0x00037ab0


	//   ....[246]....
        /*cc18*/ 	.word	0x00037ac0


	//   ....[247]....
        /*cc1c*/ 	.word	0x00037ad0


	//   ....[248]....
        /*cc20*/ 	.word	0x00037ae0


	//   ....[249]....
        /*cc24*/ 	.word	0x00037b10


	//   ....[250]....
        /*cc28*/ 	.word	0x00037b20


	//   ....[251]....
        /*cc2c*/ 	.word	0x00037b30


	//   ....[252]....
        /*cc30*/ 	.word	0x00037b40


	//   ....[253]....
        /*cc34*/ 	.word	0x00037b70


	//   ....[254]....
        /*cc38*/ 	.word	0x00037b80


	//   ....[255]....
        /*cc3c*/ 	.word	0x00037b90


	//   ....[0]....
        /*cc40*/ 	.word	0x00037ba0


	//   ....[1]....
        /*cc44*/ 	.word	0x00037bd0


	//   ....[2]....
        /*cc48*/ 	.word	0x00037be0


	//   ....[3]....
        /*cc4c*/ 	.word	0x00037bf0


	//   ....[4]....
        /*cc50*/ 	.word	0x00037c00


	//   ....[5]....
        /*cc54*/ 	.word	0x00037c30


	//   ....[6]....
        /*cc58*/ 	.word	0x00037c40


	//   ....[7]....
        /*cc5c*/ 	.word	0x00037c50


	//   ....[8]....
        /*cc60*/ 	.word	0x00037c60


	//   ....[9]....
        /*cc64*/ 	.word	0x00037c90


	//   ....[10]....
        /*cc68*/ 	.word	0x00037ca0


	//   ....[11]....
        /*cc6c*/ 	.word	0x00037cb0


	//   ....[12]....
        /*cc70*/ 	.word	0x00037cc0


	//   ....[13]....
        /*cc74*/ 	.word	0x00037cf0


	//   ....[14]....
        /*cc78*/ 	.word	0x00037d00


	//   ....[15]....
        /*cc7c*/ 	.word	0x00037d10


	//   ....[16]....
        /*cc80*/ 	.word	0x00037d20


	//   ....[17]....
        /*cc84*/ 	.word	0x00037d50


	//   ....[18]....
        /*cc88*/ 	.word	0x00037d60


	//   ....[19]....
        /*cc8c*/ 	.word	0x00037d70


	//   ....[20]....
        /*cc90*/ 	.word	0x00037d80


	//   ....[21]....
        /*cc94*/ 	.word	0x00037db0


	//   ....[22]....
        /*cc98*/ 	.word	0x00037dc0


	//   ....[23]....
        /*cc9c*/ 	.word	0x00037dd0


	//   ....[24]....
        /*cca0*/ 	.word	0x00037de0


	//   ....[25]....
        /*cca4*/ 	.word	0x00037e10


	//   ....[26]....
        /*cca8*/ 	.word	0x00037e20


	//   ....[27]....
        /*ccac*/ 	.word	0x00037e30


	//   ....[28]....
        /*ccb0*/ 	.word	0x00037e40


	//   ....[29]....
        /*ccb4*/ 	.word	0x00037e70


	//   ....[30]....
        /*ccb8*/ 	.word	0x00037e80


	//   ....[31]....
        /*ccbc*/ 	.word	0x00037e90


	//   ....[32]....
        /*ccc0*/ 	.word	0x00037ea0


	//   ....[33]....
        /*ccc4*/ 	.word	0x00037ed0


	//   ....[34]....
        /*ccc8*/ 	.word	0x00037ee0


	//   ....[35]....
        /*cccc*/ 	.word	0x00037ef0


	//   ....[36]....
        /*ccd0*/ 	.word	0x00037f00


	//   ....[37]....
        /*ccd4*/ 	.word	0x00037f30


	//   ....[38]....
        /*ccd8*/ 	.word	0x00037f40


	//   ....[39]....
        /*ccdc*/ 	.word	0x00037f50


	//   ....[40]....
        /*cce0*/ 	.word	0x00037f60


	//   ....[41]....
        /*cce4*/ 	.word	0x00037f90


	//   ....[42]....
        /*cce8*/ 	.word	0x00037fa0


	//   ....[43]....
        /*ccec*/ 	.word	0x00037fb0


	//   ....[44]....
        /*ccf0*/ 	.word	0x00037fc0


	//   ....[45]....
        /*ccf4*/ 	.word	0x00037ff0


	//   ....[46]....
        /*ccf8*/ 	.word	0x00038000


	//   ....[47]....
        /*ccfc*/ 	.word	0x00038010


	//   ....[48]....
        /*cd00*/ 	.word	0x00038020


	//   ....[49]....
        /*cd04*/ 	.word	0x00038050


	//   ....[50]....
        /*cd08*/ 	.word	0x00038060


	//   ....[51]....
        /*cd0c*/ 	.word	0x00038070


	//   ....[52]....
        /*cd10*/ 	.word	0x00038080


	//   ....[53]....
        /*cd14*/ 	.word	0x000380b0


	//   ....[54]....
        /*cd18*/ 	.word	0x000380c0


	//   ....[55]....
        /*cd1c*/ 	.word	0x000380d0


	//   ....[56]....
        /*cd20*/ 	.word	0x000380e0


	//   ....[57]....
        /*cd24*/ 	.word	0x00038110


	//   ....[58]....
        /*cd28*/ 	.word	0x00038120


	//   ....[59]....
        /*cd2c*/ 	.word	0x00038130


	//   ....[60]....
        /*cd30*/ 	.word	0x00038140


	//   ....[61]....
        /*cd34*/ 	.word	0x00038170


	//   ....[62]....
        /*cd38*/ 	.word	0x00038180


	//   ....[63]....
        /*cd3c*/ 	.word	0x00038190


	//   ....[64]....
        /*cd40*/ 	.word	0x000381a0


	//   ....[65]....
        /*cd44*/ 	.word	0x000381d0


	//   ....[66]....
        /*cd48*/ 	.word	0x000381e0


	//   ....[67]....
        /*cd4c*/ 	.word	0x000381f0


	//   ....[68]....
        /*cd50*/ 	.word	0x00038200


	//   ....[69]....
        /*cd54*/ 	.word	0x00038230


	//   ....[70]....
        /*cd58*/ 	.word	0x00038240


	//   ....[71]....
        /*cd5c*/ 	.word	0x00038250


	//   ....[72]....
        /*cd60*/ 	.word	0x00038260


	//   ....[73]....
        /*cd64*/ 	.word	0x00038290


	//   ....[74]....
        /*cd68*/ 	.word	0x000382a0


	//   ....[75]....
        /*cd6c*/ 	.word	0x000382b0


	//   ....[76]....
        /*cd70*/ 	.word	0x000382c0


	//   ....[77]....
        /*cd74*/ 	.word	0x000382f0


	//   ....[78]....
        /*cd78*/ 	.word	0x00038300


	//   ....[79]....
        /*cd7c*/ 	.word	0x00038310


	//   ....[80]....
        /*cd80*/ 	.word	0x00038320


	//   ....[81]....
        /*cd84*/ 	.word	0x00038350


	//   ....[82]....
        /*cd88*/ 	.word	0x00038360


	//   ....[83]....
        /*cd8c*/ 	.word	0x00038370


	//   ....[84]....
        /*cd90*/ 	.word	0x00038380


	//   ....[85]....
        /*cd94*/ 	.word	0x000383b0


	//   ....[86]....
        /*cd98*/ 	.word	0x000383c0


	//   ....[87]....
        /*cd9c*/ 	.word	0x000383d0


	//   ....[88]....
        /*cda0*/ 	.word	0x000383e0


	//   ....[89]....
        /*cda4*/ 	.word	0x00038410


	//   ....[90]....
        /*cda8*/ 	.word	0x00038420


	//   ....[91]....
        /*cdac*/ 	.word	0x00038430


	//   ....[92]....
        /*cdb0*/ 	.word	0x00038440


	//   ....[93]....
        /*cdb4*/ 	.word	0x00038470


	//   ....[94]....
        /*cdb8*/ 	.word	0x00038480


	//   ....[95]....
        /*cdbc*/ 	.word	0x00038490


	//   ....[96]....
        /*cdc0*/ 	.word	0x000384a0


	//   ....[97]....
        /*cdc4*/ 	.word	0x000384d0


	//   ....[98]....
        /*cdc8*/ 	.word	0x000384e0


	//   ....[99]....
        /*cdcc*/ 	.word	0x000384f0


	//   ....[100]....
        /*cdd0*/ 	.word	0x00038500


	//   ....[101]....
        /*cdd4*/ 	.word	0x00038530


	//   ....[102]....
        /*cdd8*/ 	.word	0x00038540


	//   ....[103]....
        /*cddc*/ 	.word	0x00038550


	//   ....[104]....
        /*cde0*/ 	.word	0x00038560


	//   ....[105]....
        /*cde4*/ 	.word	0x00038590


	//   ....[106]....
        /*cde8*/ 	.word	0x000385a0


	//   ....[107]....
        /*cdec*/ 	.word	0x000385b0


	//   ....[108]....
        /*cdf0*/ 	.word	0x000385c0


	//   ....[109]....
        /*cdf4*/ 	.word	0x000385f0


	//   ....[110]....
        /*cdf8*/ 	.word	0x00038600


	//   ....[111]....
        /*cdfc*/ 	.word	0x00038610


	//   ....[112]....
        /*ce00*/ 	.word	0x00038620


	//   ....[113]....
        /*ce04*/ 	.word	0x00038650


	//   ....[114]....
        /*ce08*/ 	.word	0x00038660


	//   ....[115]....
        /*ce0c*/ 	.word	0x00038670


	//   ....[116]....
        /*ce10*/ 	.word	0x00038680


	//   ....[117]....
        /*ce14*/ 	.word	0x000386b0


	//   ....[118]....
        /*ce18*/ 	.word	0x000386c0


	//   ....[119]....
        /*ce1c*/ 	.word	0x000386d0


	//   ....[120]....
        /*ce20*/ 	.word	0x000386e0


	//   ....[121]....
        /*ce24*/ 	.word	0x00038710


	//   ....[122]....
        /*ce28*/ 	.word	0x00038720


	//   ....[123]....
        /*ce2c*/ 	.word	0x00038730


	//   ....[124]....
        /*ce30*/ 	.word	0x00038740


	//   ....[125]....
        /*ce34*/ 	.word	0x00038770


	//   ....[126]....
        /*ce38*/ 	.word	0x00038780


	//   ....[127]....
        /*ce3c*/ 	.word	0x00038790


	//   ....[128]....
        /*ce40*/ 	.word	0x000387a0


	//   ....[129]....
        /*ce44*/ 	.word	0x000387d0


	//   ....[130]....
        /*ce48*/ 	.word	0x000387e0


	//   ....[131]....
        /*ce4c*/ 	.word	0x000387f0


	//   ....[132]....
        /*ce50*/ 	.word	0x00038800


	//   ....[133]....
        /*ce54*/ 	.word	0x00038830


	//   ....[134]....
        /*ce58*/ 	.word	0x00038840


	//   ....[135]....
        /*ce5c*/ 	.word	0x00038850


	//   ....[136]....
        /*ce60*/ 	.word	0x00038860


	//   ....[137]....
        /*ce64*/ 	.word	0x00038890


	//   ....[138]....
        /*ce68*/ 	.word	0x000388a0


	//   ....[139]....
        /*ce6c*/ 	.word	0x000388b0


	//   ....[140]....
        /*ce70*/ 	.word	0x000388c0


	//   ....[141]....
        /*ce74*/ 	.word	0x000388f0


	//   ....[142]....
        /*ce78*/ 	.word	0x00038900


	//   ....[143]....
        /*ce7c*/ 	.word	0x00038910


	//   ....[144]....
        /*ce80*/ 	.word	0x00038920


	//   ....[145]....
        /*ce84*/ 	.word	0x00038950


	//   ....[146]....
        /*ce88*/ 	.word	0x00038960


	//   ....[147]....
        /*ce8c*/ 	.word	0x00038970


	//   ....[148]....
        /*ce90*/ 	.word	0x00038980


	//   ....[149]....
        /*ce94*/ 	.word	0x000389b0


	//   ....[150]....
        /*ce98*/ 	.word	0x000389c0


	//   ....[151]....
        /*ce9c*/ 	.word	0x000389d0


	//   ....[152]....
        /*cea0*/ 	.word	0x000389e0


	//   ....[153]....
        /*cea4*/ 	.word	0x00038a10


	//   ....[154]....
        /*cea8*/ 	.word	0x00038a20


	//   ....[155]....
        /*ceac*/ 	.word	0x00038a30


	//   ....[156]....
        /*ceb0*/ 	.word	0x00038a40


	//   ....[157]....
        /*ceb4*/ 	.word	0x00038a70


	//   ....[158]....
        /*ceb8*/ 	.word	0x00038a80


	//   ....[159]....
        /*cebc*/ 	.word	0x00038a90


	//   ....[160]....
        /*cec0*/ 	.word	0x00038aa0


	//   ....[161]....
        /*cec4*/ 	.word	0x00038ad0


	//   ....[162]....
        /*cec8*/ 	.word	0x00038ae0


	//   ....[163]....
        /*cecc*/ 	.word	0x00038af0


	//   ....[164]....
        /*ced0*/ 	.word	0x00038b00


	//   ....[165]....
        /*ced4*/ 	.word	0x00038b30


	//   ....[166]....
        /*ced8*/ 	.word	0x00038b40


	//   ....[167]....
        /*cedc*/ 	.word	0x00038b50


	//   ....[168]....
        /*cee0*/ 	.word	0x00038b60


	//   ....[169]....
        /*cee4*/ 	.word	0x00038b90


	//   ....[170]....
        /*cee8*/ 	.word	0x00038ba0


	//   ....[171]....
        /*ceec*/ 	.word	0x00038bb0


	//   ....[172]....
        /*cef0*/ 	.word	0x00038bc0


	//   ....[173]....
        /*cef4*/ 	.word	0x00038bf0


	//   ....[174]....
        /*cef8*/ 	.word	0x00038c00


	//   ....[175]....
        /*cefc*/ 	.word	0x00038c10


	//   ....[176]....
        /*cf00*/ 	.word	0x00038c20


	//   ....[177]....
        /*cf04*/ 	.word	0x00038c50


	//   ....[178]....
        /*cf08*/ 	.word	0x00038c60


	//   ....[179]....
        /*cf0c*/ 	.word	0x00038c70


	//   ....[180]....
        /*cf10*/ 	.word	0x00038c80


	//   ....[181]....
        /*cf14*/ 	.word	0x00038cb0


	//   ....[182]....
        /*cf18*/ 	.word	0x00038cc0


	//   ....[183]....
        /*cf1c*/ 	.word	0x00038cd0


	//   ....[184]....
        /*cf20*/ 	.word	0x00038ce0


	//   ....[185]....
        /*cf24*/ 	.word	0x00038d10


	//   ....[186]....
        /*cf28*/ 	.word	0x00038d20


	//   ....[187]....
        /*cf2c*/ 	.word	0x00038d30


	//   ....[188]....
        /*cf30*/ 	.word	0x00038d40


	//   ....[189]....
        /*cf34*/ 	.word	0x00038d70


	//   ....[190]....
        /*cf38*/ 	.word	0x00038d80


	//   ....[191]....
        /*cf3c*/ 	.word	0x00038d90


	//   ....[192]....
        /*cf40*/ 	.word	0x00038da0


	//   ....[193]....
        /*cf44*/ 	.word	0x00038dd0


	//   ....[194]....
        /*cf48*/ 	.word	0x00038de0


	//   ....[195]....
        /*cf4c*/ 	.word	0x00038df0


	//   ....[196]....
        /*cf50*/ 	.word	0x00038e00


	//   ....[197]....
        /*cf54*/ 	.word	0x00038e30


	//   ....[198]....
        /*cf58*/ 	.word	0x00038e40


	//   ....[199]....
        /*cf5c*/ 	.word	0x00038e50


	//   ....[200]....
        /*cf60*/ 	.word	0x00038e60


	//   ....[201]....
        /*cf64*/ 	.word	0x00038e90


	//   ....[202]....
        /*cf68*/ 	.word	0x00038ea0


	//   ....[203]....
        /*cf6c*/ 	.word	0x00038eb0


	//   ....[204]....
        /*cf70*/ 	.word	0x00038ec0


	//   ....[205]....
        /*cf74*/ 	.word	0x00038ef0


	//   ....[206]....
        /*cf78*/ 	.word	0x00038f00


	//   ....[207]....
        /*cf7c*/ 	.word	0x00038f10


	//   ....[208]....
        /*cf80*/ 	.word	0x00038f20


	//   ....[209]....
        /*cf84*/ 	.word	0x00038f50


	//   ....[210]....
        /*cf88*/ 	.word	0x00038f60


	//   ....[211]....
        /*cf8c*/ 	.word	0x00038f70


	//   ....[212]....
        /*cf90*/ 	.word	0x00038f80


	//   ....[213]....
        /*cf94*/ 	.word	0x00038fb0


	//   ....[214]....
        /*cf98*/ 	.word	0x00038fc0


	//   ....[215]....
        /*cf9c*/ 	.word	0x00038fd0


	//   ....[216]....
        /*cfa0*/ 	.word	0x00038fe0


	//   ....[217]....
        /*cfa4*/ 	.word	0x00039010


	//   ....[218]....
        /*cfa8*/ 	.word	0x00039020


	//   ....[219]....
        /*cfac*/ 	.word	0x00039030


	//   ....[220]....
        /*cfb0*/ 	.word	0x00039040


	//   ....[221]....
        /*cfb4*/ 	.word	0x00039070


	//   ....[222]....
        /*cfb8*/ 	.word	0x00039080


	//   ....[223]....
        /*cfbc*/ 	.word	0x00039090


	//   ....[224]....
        /*cfc0*/ 	.word	0x000390a0


	//   ....[225]....
        /*cfc4*/ 	.word	0x000390d0


	//   ....[226]....
        /*cfc8*/ 	.word	0x000390e0


	//   ....[227]....
        /*cfcc*/ 	.word	0x000390f0


	//   ....[228]....
        /*cfd0*/ 	.word	0x00039100


	//   ....[229]....
        /*cfd4*/ 	.word	0x00039130


	//   ....[230]....
        /*cfd8*/ 	.word	0x00039140


	//   ....[231]....
        /*cfdc*/ 	.word	0x00039150


	//   ....[232]....
        /*cfe0*/ 	.word	0x00039160


	//   ....[233]....
        /*cfe4*/ 	.word	0x00039190


	//   ....[234]....
        /*cfe8*/ 	.word	0x000391a0


	//   ....[235]....
        /*cfec*/ 	.word	0x000391b0


	//   ....[236]....
        /*cff0*/ 	.word	0x000391c0


	//   ....[237]....
        /*cff4*/ 	.word	0x000391f0


	//   ....[238]....
        /*cff8*/ 	.word	0x00039200


	//   ....[239]....
        /*cffc*/ 	.word	0x00039210


	//   ....[240]....
        /*d000*/ 	.word	0x00039220


	//   ....[241]....
        /*d004*/ 	.word	0x00039250


	//   ....[242]....
        /*d008*/ 	.word	0x00039260


	//   ....[243]....
        /*d00c*/ 	.word	0x00039270


	//   ....[244]....
        /*d010*/ 	.word	0x00039280


	//   ....[245]....
        /*d014*/ 	.word	0x000392b0


	//   ....[246]....
        /*d018*/ 	.word	0x000392c0


	//   ....[247]....
        /*d01c*/ 	.word	0x000392d0


	//   ....[248]....
        /*d020*/ 	.word	0x000392e0


	//   ....[249]....
        /*d024*/ 	.word	0x00039310


	//   ....[250]....
        /*d028*/ 	.word	0x00039320


	//   ....[251]....
        /*d02c*/ 	.word	0x00039330


	//   ....[252]....
        /*d030*/ 	.word	0x00039340


	//   ....[253]....
        /*d034*/ 	.word	0x00039390


	//   ....[254]....
        /*d038*/ 	.word	0x0003c3f0


	//   ....[255]....
        /*d03c*/ 	.word	0x0003c400


	//   ....[0]....
        /*d040*/ 	.word	0x0003c410


	//   ....[1]....
        /*d044*/ 	.word	0x0003c430


	//   ....[2]....
        /*d048*/ 	.word	0x0003c440


	//   ....[3]....
        /*d04c*/ 	.word	0x0003c450


	//   ....[4]....
        /*d050*/ 	.word	0x0003c460


	//   ....[5]....
        /*d054*/ 	.word	0x0003c490


	//   ....[6]....
        /*d058*/ 	.word	0x0003c4a0


	//   ....[7]....
        /*d05c*/ 	.word	0x0003c4b0


	//   ....[8]....
        /*d060*/ 	.word	0x0003c4c0


	//   ....[9]....
        /*d064*/ 	.word	0x0003c4f0


	//   ....[10]....
        /*d068*/ 	.word	0x0003c500


	//   ....[11]....
        /*d06c*/ 	.word	0x0003c510


	//   ....[12]....
        /*d070*/ 	.word	0x0003c520


	//   ....[13]....
        /*d074*/ 	.word	0x0003c550


	//   ....[14]....
        /*d078*/ 	.word	0x0003c560


	//   ....[15]....
        /*d07c*/ 	.word	0x0003c570


	//   ....[16]....
        /*d080*/ 	.word	0x0003c580


	//   ....[17]....
        /*d084*/ 	.word	0x0003c5b0


	//   ....[18]....
        /*d088*/ 	.word	0x0003c5c0


	//   ....[19]....
        /*d08c*/ 	.word	0x0003c5d0


	//   ....[20]....
        /*d090*/ 	.word	0x0003c5e0


	//   ....[21]....
        /*d094*/ 	.word	0x0003c610


	//   ....[22]....
        /*d098*/ 	.word	0x0003c620


	//   ....[23]....
        /*d09c*/ 	.word	0x0003c630


	//   ....[24]....
        /*d0a0*/ 	.word	0x0003c640


	//   ....[25]....
        /*d0a4*/ 	.word	0x0003c670


	//   ....[26]....
        /*d0a8*/ 	.word	0x0003c680


	//   ....[27]....
        /*d0ac*/ 	.word	0x0003c690


	//   ....[28]....
        /*d0b0*/ 	.word	0x0003c6a0


	//   ....[29]....
        /*d0b4*/ 	.word	0x0003c6d0


	//   ....[30]....
        /*d0b8*/ 	.word	0x0003c6e0


	//   ....[31]....
        /*d0bc*/ 	.word	0x0003c6f0


	//   ....[32]....
        /*d0c0*/ 	.word	0x0003c700


	//   ....[33]....
        /*d0c4*/ 	.word	0x0003c730


	//   ....[34]....
        /*d0c8*/ 	.word	0x0003c740


	//   ....[35]....
        /*d0cc*/ 	.word	0x0003c750


	//   ....[36]....
        /*d0d0*/ 	.word	0x0003c760


	//   ....[37]....
        /*d0d4*/ 	.word	0x0003c790


	//   ....[38]....
        /*d0d8*/ 	.word	0x0003c7a0


	//   ....[39]....
        /*d0dc*/ 	.word	0x0003c7b0


	//   ....[40]....
        /*d0e0*/ 	.word	0x0003c7c0


	//   ....[41]....
        /*d0e4*/ 	.word	0x0003c7f0


	//   ....[42]....
        /*d0e8*/ 	.word	0x0003c800


	//   ....[43]....
        /*d0ec*/ 	.word	0x0003c810


	//   ....[44]....
        /*d0f0*/ 	.word	0x0003c820


	//   ....[45]....
        /*d0f4*/ 	.word	0x0003c850


	//   ....[46]....
        /*d0f8*/ 	.word	0x0003c860


	//   ....[47]....
        /*d0fc*/ 	.word	0x0003c870


	//   ....[48]....
        /*d100*/ 	.word	0x0003c880


	//   ....[49]....
        /*d104*/ 	.word	0x0003c8b0


	//   ....[50]....
        /*d108*/ 	.word	0x0003c8c0


	//   ....[51]....
        /*d10c*/ 	.word	0x0003c8d0


	//   ....[52]....
        /*d110*/ 	.word	0x0003c8e0


	//   ....[53]....
        /*d114*/ 	.word	0x0003c910


	//   ....[54]....
        /*d118*/ 	.word	0x0003c920


	//   ....[55]....
        /*d11c*/ 	.word	0x0003c930


	//   ....[56]....
        /*d120*/ 	.word	0x0003c940


	//   ....[57]....
        /*d124*/ 	.word	0x0003c970


	//   ....[58]....
        /*d128*/ 	.word	0x0003c980


	//   ....[59]....
        /*d12c*/ 	.word	0x0003c990


	//   ....[60]....
        /*d130*/ 	.word	0x0003c9a0


	//   ....[61]....
        /*d134*/ 	.word	0x0003c9d0


	//   ....[62]....
        /*d138*/ 	.word	0x0003c9e0


	//   ....[63]....
        /*d13c*/ 	.word	0x0003c9f0


	//   ....[64]....
        /*d140*/ 	.word	0x0003ca00


	//   ....[65]....
        /*d144*/ 	.word	0x0003ca30


	//   ....[66]....
        /*d148*/ 	.word	0x0003ca40


	//   ....[67]....
        /*d14c*/ 	.word	0x0003ca50


	//   ....[68]....
        /*d150*/ 	.word	0x0003ca60


	//   ....[69]....
        /*d154*/ 	.word	0x0003ca90


	//   ....[70]....
        /*d158*/ 	.word	0x0003caa0


	//   ....[71]....
        /*d15c*/ 	.word	0x0003cab0


	//   ....[72]....
        /*d160*/ 	.word	0x0003cac0


	//   ....[73]....
        /*d164*/ 	.word	0x0003caf0


	//   ....[74]....
        /*d168*/ 	.word	0x0003cb00


	//   ....[75]....
        /*d16c*/ 	.word	0x0003cb10


	//   ....[76]....
        /*d170*/ 	.word	0x0003cb20


	//   ....[77]....
        /*d174*/ 	.word	0x0003cb50


	//   ....[78]....
        /*d178*/ 	.word	0x0003cb60


	//   ....[79]....
        /*d17c*/ 	.word	0x0003cb70


	//   ....[80]....
        /*d180*/ 	.word	0x0003cb80


	//   ....[81]....
        /*d184*/ 	.word	0x0003cbb0


	//   ....[82]....
        /*d188*/ 	.word	0x0003cbc0


	//   ....[83]....
        /*d18c*/ 	.word	0x0003cbd0


	//   ....[84]....
        /*d190*/ 	.word	0x0003cbe0


	//   ....[85]....
        /*d194*/ 	.word	0x0003cc10


	//   ....[86]....
        /*d198*/ 	.word	0x0003cc20


	//   ....[87]....
        /*d19c*/ 	.word	0x0003cc30


	//   ....[88]....
        /*d1a0*/ 	.word	0x0003cc40


	//   ....[89]....
        /*d1a4*/ 	.word	0x0003cc70


	//   ....[90]....
        /*d1a8*/ 	.word	0x0003cc80


	//   ....[91]....
        /*d1ac*/ 	.word	0x0003cc90


	//   ....[92]....
        /*d1b0*/ 	.word	0x0003cca0


	//   ....[93]....
        /*d1b4*/ 	.word	0x0003ccd0


	//   ....[94]....
        /*d1b8*/ 	.word	0x0003cce0


	//   ....[95]....
        /*d1bc*/ 	.word	0x0003ccf0


	//   ....[96]....
        /*d1c0*/ 	.word	0x0003cd00


	//   ....[97]....
        /*d1c4*/ 	.word	0x0003cd30


	//   ....[98]....
        /*d1c8*/ 	.word	0x0003cd40


	//   ....[99]....
        /*d1cc*/ 	.word	0x0003cd50


	//   ....[100]....
        /*d1d0*/ 	.word	0x0003cd60


	//   ....[101]....
        /*d1d4*/ 	.word	0x0003cd90


	//   ....[102]....
        /*d1d8*/ 	.word	0x0003cda0


	//   ....[103]....
        /*d1dc*/ 	.word	0x0003cdb0


	//   ....[104]....
        /*d1e0*/ 	.word	0x0003cdc0


	//   ....[105]....
        /*d1e4*/ 	.word	0x0003cdf0


	//   ....[106]....
        /*d1e8*/ 	.word	0x0003ce00


	//   ....[107]....
        /*d1ec*/ 	.word	0x0003ce10


	//   ....[108]....
        /*d1f0*/ 	.word	0x0003ce20


	//   ....[109]....
        /*d1f4*/ 	.word	0x0003ce50


	//   ....[110]....
        /*d1f8*/ 	.word	0x0003ce60


	//   ....[111]....
        /*d1fc*/ 	.word	0x0003ce70


	//   ....[112]....
        /*d200*/ 	.word	0x0003ce80


	//   ....[113]....
        /*d204*/ 	.word	0x0003ceb0


	//   ....[114]....
        /*d208*/ 	.word	0x0003cec0


	//   ....[115]....
        /*d20c*/ 	.word	0x0003ced0


	//   ....[116]....
        /*d210*/ 	.word	0x0003cee0


	//   ....[117]....
        /*d214*/ 	.word	0x0003cf10


	//   ....[118]....
        /*d218*/ 	.word	0x0003cf20


	//   ....[119]....
        /*d21c*/ 	.word	0x0003cf30


	//   ....[120]....
        /*d220*/ 	.word	0x0003cf40


	//   ....[121]....
        /*d224*/ 	.word	0x0003cf70


	//   ....[122]....
        /*d228*/ 	.word	0x0003cf80


	//   ....[123]....
        /*d22c*/ 	.word	0x0003cf90


	//   ....[124]....
        /*d230*/ 	.word	0x0003cfa0


	//   ....[125]....
        /*d234*/ 	.word	0x0003cfd0


	//   ....[126]....
        /*d238*/ 	.word	0x0003cfe0


	//   ....[127]....
        /*d23c*/ 	.word	0x0003cff0


	//   ....[128]....
        /*d240*/ 	.word	0x0003d000


	//   ....[129]....
        /*d244*/ 	.word	0x0003d030


	//   ....[130]....
        /*d248*/ 	.word	0x0003d040


	//   ....[131]....
        /*d24c*/ 	.word	0x0003d050


	//   ....[132]....
        /*d250*/ 	.word	0x0003d060


	//   ....[133]....
        /*d254*/ 	.word	0x0003d090


	//   ....[134]....
        /*d258*/ 	.word	0x0003d0a0


	//   ....[135]....
        /*d25c*/ 	.word	0x0003d0b0


	//   ....[136]....
        /*d260*/ 	.word	0x0003d0c0


	//   ....[137]....
        /*d264*/ 	.word	0x0003d0f0


	//   ....[138]....
        /*d268*/ 	.word	0x0003d100


	//   ....[139]....
        /*d26c*/ 	.word	0x0003d110


	//   ....[140]....
        /*d270*/ 	.word	0x0003d120


	//   ....[141]....
        /*d274*/ 	.word	0x0003d150


	//   ....[142]....
        /*d278*/ 	.word	0x0003d160


	//   ....[143]....
        /*d27c*/ 	.word	0x0003d170


	//   ....[144]....
        /*d280*/ 	.word	0x0003d180


	//   ....[145]....
        /*d284*/ 	.word	0x0003d1b0


	//   ....[146]....
        /*d288*/ 	.word	0x0003d1c0


	//   ....[147]....
        /*d28c*/ 	.word	0x0003d1d0


	//   ....[148]....
        /*d290*/ 	.word	0x0003d1e0


	//   ....[149]....
        /*d294*/ 	.word	0x0003d210


	//   ....[150]....
        /*d298*/ 	.word	0x0003d220


	//   ....[151]....
        /*d29c*/ 	.word	0x0003d230


	//   ....[152]....
        /*d2a0*/ 	.word	0x0003d240


	//   ....[153]....
        /*d2a4*/ 	.word	0x0003d270


	//   ....[154]....
        /*d2a8*/ 	.word	0x0003d280


	//   ....[155]....
        /*d2ac*/ 	.word	0x0003d290


	//   ....[156]....
        /*d2b0*/ 	.word	0x0003d2a0


	//   ....[157]....
        /*d2b4*/ 	.word	0x0003d2d0


	//   ....[158]....
        /*d2b8*/ 	.word	0x0003d2e0


	//   ....[159]....
        /*d2bc*/ 	.word	0x0003d2f0


	//   ....[160]....
        /*d2c0*/ 	.word	0x0003d300


	//   ....[161]....
        /*d2c4*/ 	.word	0x0003d330


	//   ....[162]....
        /*d2c8*/ 	.word	0x0003d340


	//   ....[163]....
        /*d2cc*/ 	.word	0x0003d350


	//   ....[164]....
        /*d2d0*/ 	.word	0x0003d360


	//   ....[165]....
        /*d2d4*/ 	.word	0x0003d390


	//   ....[166]....
        /*d2d8*/ 	.word	0x0003d3a0


	//   ....[167]....
        /*d2dc*/ 	.word	0x0003d3b0


	//   ....[168]....
        /*d2e0*/ 	.word	0x0003d3c0


	//   ....[169]....
        /*d2e4*/ 	.word	0x0003d3f0


	//   ....[170]....
        /*d2e8*/ 	.word	0x0003d400


	//   ....[171]....
        /*d2ec*/ 	.word	0x0003d410


	//   ....[172]....
        /*d2f0*/ 	.word	0x0003d420


	//   ....[173]....
        /*d2f4*/ 	.word	0x0003d450


	//   ....[174]....
        /*d2f8*/ 	.word	0x0003d460


	//   ....[175]....
        /*d2fc*/ 	.word	0x0003d470


	//   ....[176]....
        /*d300*/ 	.word	0x0003d480


	//   ....[177]....
        /*d304*/ 	.word	0x0003d4b0


	//   ....[178]....
        /*d308*/ 	.word	0x0003d4c0


	//   ....[179]....
        /*d30c*/ 	.word	0x0003d4d0


	//   ....[180]....
        /*d310*/ 	.word	0x0003d4e0


	//   ....[181]....
        /*d314*/ 	.word	0x0003d510


	//   ....[182]....
        /*d318*/ 	.word	0x0003d520


	//   ....[183]....
        /*d31c*/ 	.word	0x0003d530


	//   ....[184]....
        /*d320*/ 	.word	0x0003d540


	//   ....[185]....
        /*d324*/ 	.word	0x0003d570


	//   ....[186]....
        /*d328*/ 	.word	0x0003d580


	//   ....[187]....
        /*d32c*/ 	.word	0x0003d590


	//   ....[188]....
        /*d330*/ 	.word	0x0003d5a0


	//   ....[189]....
        /*d334*/ 	.word	0x0003d5d0


	//   ....[190]....
        /*d338*/ 	.word	0x0003d5e0


	//   ....[191]....
        /*d33c*/ 	.word	0x0003d5f0


	//   ....[192]....
        /*d340*/ 	.word	0x0003d600


	//   ....[193]....
        /*d344*/ 	.word	0x0003d630


	//   ....[194]....
        /*d348*/ 	.word	0x0003d640


	//   ....[195]....
        /*d34c*/ 	.word	0x0003d650


	//   ....[196]....
        /*d350*/ 	.word	0x0003d660


	//   ....[197]....
        /*d354*/ 	.word	0x0003d690


	//   ....[198]....
        /*d358*/ 	.word	0x0003d6a0


	//   ....[199]....
        /*d35c*/ 	.word	0x0003d6b0


	//   ....[200]....
        /*d360*/ 	.word	0x0003d6c0


	//   ....[201]....
        /*d364*/ 	.word	0x0003d6f0


	//   ....[202]....
        /*d368*/ 	.word	0x0003d700


	//   ....[203]....
        /*d36c*/ 	.word	0x0003d710


	//   ....[204]....
        /*d370*/ 	.word	0x0003d720


	//   ....[205]....
        /*d374*/ 	.word	0x0003d750


	//   ....[206]....
        /*d378*/ 	.word	0x0003d760


	//   ....[207]....
        /*d37c*/ 	.word	0x0003d770


	//   ....[208]....
        /*d380*/ 	.word	0x0003d780


	//   ....[209]....
        /*d384*/ 	.word	0x0003d7b0


	//   ....[210]....
        /*d388*/ 	.word	0x0003d7c0


	//   ....[211]....
        /*d38c*/ 	.word	0x0003d7d0


	//   ....[212]....
        /*d390*/ 	.word	0x0003d7e0


	//   ....[213]....
        /*d394*/ 	.word	0x0003d810


	//   ....[214]....
        /*d398*/ 	.word	0x0003d820


	//   ....[215]....
        /*d39c*/ 	.word	0x0003d830


	//   ....[216]....
        /*d3a0*/ 	.word	0x0003d840


	//   ....[217]....
        /*d3a4*/ 	.word	0x0003d870


	//   ....[218]....
        /*d3a8*/ 	.word	0x0003d880


	//   ....[219]....
        /*d3ac*/ 	.word	0x0003d890


	//   ....[220]....
        /*d3b0*/ 	.word	0x0003d8a0


	//   ....[221]....
        /*d3b4*/ 	.word	0x0003d8d0


	//   ....[222]....
        /*d3b8*/ 	.word	0x0003d8e0


	//   ....[223]....
        /*d3bc*/ 	.word	0x0003d8f0


	//   ....[224]....
        /*d3c0*/ 	.word	0x0003d900


	//   ....[225]....
        /*d3c4*/ 	.word	0x0003d930


	//   ....[226]....
        /*d3c8*/ 	.word	0x0003d940


	//   ....[227]....
        /*d3cc*/ 	.word	0x0003d950


	//   ....[228]....
        /*d3d0*/ 	.word	0x0003d960


	//   ....[229]....
        /*d3d4*/ 	.word	0x0003d990


	//   ....[230]....
        /*d3d8*/ 	.word	0x0003d9a0


	//   ....[231]....
        /*d3dc*/ 	.word	0x0003d9b0


	//   ....[232]....
        /*d3e0*/ 	.word	0x0003d9c0


	//   ....[233]....
        /*d3e4*/ 	.word	0x0003d9f0


	//   ....[234]....
        /*d3e8*/ 	.word	0x0003da00


	//   ....[235]....
        /*d3ec*/ 	.word	0x0003da10


	//   ....[236]....
        /*d3f0*/ 	.word	0x0003da20


	//   ....[237]....
        /*d3f4*/ 	.word	0x0003da50


	//   ....[238]....
        /*d3f8*/ 	.word	0x0003da60


	//   ....[239]....
        /*d3fc*/ 	.word	0x0003da70


	//   ....[240]....
        /*d400*/ 	.word	0x0003da80


	//   ....[241]....
        /*d404*/ 	.word	0x0003dab0


	//   ....[242]....
        /*d408*/ 	.word	0x0003dac0


	//   ....[243]....
        /*d40c*/ 	.word	0x0003dad0


	//   ....[244]....
        /*d410*/ 	.word	0x0003dae0


	//   ....[245]....
        /*d414*/ 	.word	0x0003db10


	//   ....[246]....
        /*d418*/ 	.word	0x0003db20


	//   ....[247]....
        /*d41c*/ 	.word	0x0003db30


	//   ....[248]....
        /*d420*/ 	.word	0x0003db40


	//   ....[249]....
        /*d424*/ 	.word	0x0003db70


	//   ....[250]....
        /*d428*/ 	.word	0x0003db80


	//   ....[251]....
        /*d42c*/ 	.word	0x0003db90


	//   ....[252]....
        /*d430*/ 	.word	0x0003dba0


	//   ....[253]....
        /*d434*/ 	.word	0x0003dbd0


	//   ....[254]....
        /*d438*/ 	.word	0x0003dbe0


	//   ....[255]....
        /*d43c*/ 	.word	0x0003dbf0


	//   ....[0]....
        /*d440*/ 	.word	0x0003dc00


	//   ....[1]....
        /*d444*/ 	.word	0x0003dc30


	//   ....[2]....
        /*d448*/ 	.word	0x0003dc40


	//   ....[3]....
        /*d44c*/ 	.word	0x0003dc50


	//   ....[4]....
        /*d450*/ 	.word	0x0003dc60


	//   ....[5]....
        /*d454*/ 	.word	0x0003dc90


	//   ....[6]....
        /*d458*/ 	.word	0x0003dca0


	//   ....[7]....
        /*d45c*/ 	.word	0x0003dcb0


	//   ....[8]....
        /*d460*/ 	.word	0x0003dcc0


	//   ....[9]....
        /*d464*/ 	.word	0x0003dcf0


	//   ....[10]....
        /*d468*/ 	.word	0x0003dd00


	//   ....[11]....
        /*d46c*/ 	.word	0x0003dd10


	//   ....[12]....
        /*d470*/ 	.word	0x0003dd20


	//   ....[13]....
        /*d474*/ 	.word	0x0003dd50


	//   ....[14]....
        /*d478*/ 	.word	0x0003dd60


	//   ....[15]....
        /*d47c*/ 	.word	0x0003dd70


	//   ....[16]....
        /*d480*/ 	.word	0x0003dd80


	//   ....[17]....
        /*d484*/ 	.word	0x0003ddb0


	//   ....[18]....
        /*d488*/ 	.word	0x0003ddc0


	//   ....[19]....
        /*d48c*/ 	.word	0x0003ddd0


	//   ....[20]....
        /*d490*/ 	.word	0x0003dde0


	//   ....[21]....
        /*d494*/ 	.word	0x0003de10


	//   ....[22]....
        /*d498*/ 	.word	0x0003de20


	//   ....[23]....
        /*d49c*/ 	.word	0x0003de30


	//   ....[24]....
        /*d4a0*/ 	.word	0x0003de40


	//   ....[25]....
        /*d4a4*/ 	.word	0x0003de70


	//   ....[26]....
        /*d4a8*/ 	.word	0x0003de80


	//   ....[27]....
        /*d4ac*/ 	.word	0x0003de90


	//   ....[28]....
        /*d4b0*/ 	.word	0x0003dea0


	//   ....[29]....
        /*d4b4*/ 	.word	0x0003ded0


	//   ....[30]....
        /*d4b8*/ 	.word	0x0003dee0


	//   ....[31]....
        /*d4bc*/ 	.word	0x0003def0


	//   ....[32]....
        /*d4c0*/ 	.word	0x0003df00


	//   ....[33]....
        /*d4c4*/ 	.word	0x0003df30


	//   ....[34]....
        /*d4c8*/ 	.word	0x0003df40


	//   ....[35]....
        /*d4cc*/ 	.word	0x0003df50


	//   ....[36]....
        /*d4d0*/ 	.word	0x0003df60


	//   ....[37]....
        /*d4d4*/ 	.word	0x0003df90


	//   ....[38]....
        /*d4d8*/ 	.word	0x0003dfa0


	//   ....[39]....
        /*d4dc*/ 	.word	0x0003dfb0


	//   ....[40]....
        /*d4e0*/ 	.word	0x0003dfc0


	//   ....[41]....
        /*d4e4*/ 	.word	0x0003dff0


	//   ....[42]....
        /*d4e8*/ 	.word	0x0003e000


	//   ....[43]....
        /*d4ec*/ 	.word	0x0003e010


	//   ....[44]....
        /*d4f0*/ 	.word	0x0003e020


	//   ....[45]....
        /*d4f4*/ 	.word	0x0003e050


	//   ....[46]....
        /*d4f8*/ 	.word	0x0003e060


	//   ....[47]....
        /*d4fc*/ 	.word	0x0003e070


	//   ....[48]....
        /*d500*/ 	.word	0x0003e080


	//   ....[49]....
        /*d504*/ 	.word	0x0003e0b0


	//   ....[50]....
        /*d508*/ 	.word	0x0003e0c0


	//   ....[51]....
        /*d50c*/ 	.word	0x0003e0d0


	//   ....[52]....
        /*d510*/ 	.word	0x0003e0e0


	//   ....[53]....
        /*d514*/ 	.word	0x0003e110


	//   ....[54]....
        /*d518*/ 	.word	0x0003e120


	//   ....[55]....
        /*d51c*/ 	.word	0x0003e130


	//   ....[56]....
        /*d520*/ 	.word	0x0003e140


	//   ....[57]....
        /*d524*/ 	.word	0x0003e170


	//   ....[58]....
        /*d528*/ 	.word	0x0003e180


	//   ....[59]....
        /*d52c*/ 	.word	0x0003e190


	//   ....[60]....
        /*d530*/ 	.word	0x0003e1a0


	//   ....[61]....
        /*d534*/ 	.word	0x0003e1d0


	//   ....[62]....
        /*d538*/ 	.word	0x0003e1e0


	//   ....[63]....
        /*d53c*/ 	.word	0x0003e1f0


	//   ....[64]....
        /*d540*/ 	.word	0x0003e200


	//   ....[65]....
        /*d544*/ 	.word	0x0003e230


	//   ....[66]....
        /*d548*/ 	.word	0x0003e240


	//   ....[67]....
        /*d54c*/ 	.word	0x0003e250


	//   ....[68]....
        /*d550*/ 	.word	0x0003e260


	//   ....[69]....
        /*d554*/ 	.word	0x0003e290


	//   ....[70]....
        /*d558*/ 	.word	0x0003e2a0


	//   ....[71]....
        /*d55c*/ 	.word	0x0003e2b0


	//   ....[72]....
        /*d560*/ 	.word	0x0003e2c0


	//   ....[73]....
        /*d564*/ 	.word	0x0003e2f0


	//   ....[74]....
        /*d568*/ 	.word	0x0003e300


	//   ....[75]....
        /*d56c*/ 	.word	0x0003e310


	//   ....[76]....
        /*d570*/ 	.word	0x0003e320


	//   ....[77]....
        /*d574*/ 	.word	0x0003e350


	//   ....[78]....
        /*d578*/ 	.word	0x0003e360


	//   ....[79]....
        /*d57c*/ 	.word	0x0003e370


	//   ....[80]....
        /*d580*/ 	.word	0x0003e380


	//   ....[81]....
        /*d584*/ 	.word	0x0003e3b0


	//   ....[82]....
        /*d588*/ 	.word	0x0003e3c0


	//   ....[83]....
        /*d58c*/ 	.word	0x0003e3d0


	//   ....[84]....
        /*d590*/ 	.word	0x0003e3e0


	//   ....[85]....
        /*d594*/ 	.word	0x0003e410


	//   ....[86]....
        /*d598*/ 	.word	0x0003e420


	//   ....[87]....
        /*d59c*/ 	.word	0x0003e430


	//   ....[88]....
        /*d5a0*/ 	.word	0x0003e440


	//   ....[89]....
        /*d5a4*/ 	.word	0x0003e470


	//   ....[90]....
        /*d5a8*/ 	.word	0x0003e480


	//   ....[91]....
        /*d5ac*/ 	.word	0x0003e490


	//   ....[92]....
        /*d5b0*/ 	.word	0x0003e4a0


	//   ....[93]....
        /*d5b4*/ 	.word	0x0003e4d0


	//   ....[94]....
        /*d5b8*/ 	.word	0x0003e4e0


	//   ....[95]....
        /*d5bc*/ 	.word	0x0003e4f0


	//   ....[96]....
        /*d5c0*/ 	.word	0x0003e500


	//   ....[97]....
        /*d5c4*/ 	.word	0x0003e530


	//   ....[98]....
        /*d5c8*/ 	.word	0x0003e540


	//   ....[99]....
        /*d5cc*/ 	.word	0x0003e550


	//   ....[100]....
        /*d5d0*/ 	.word	0x0003e560


	//   ....[101]....
        /*d5d4*/ 	.word	0x0003e590


	//   ....[102]....
        /*d5d8*/ 	.word	0x0003e5a0


	//   ....[103]....
        /*d5dc*/ 	.word	0x0003e5b0


	//   ....[104]....
        /*d5e0*/ 	.word	0x0003e5c0


	//   ....[105]....
        /*d5e4*/ 	.word	0x0003e5f0


	//   ....[106]....
        /*d5e8*/ 	.word	0x0003e600


	//   ....[107]....
        /*d5ec*/ 	.word	0x0003e610


	//   ....[108]....
        /*d5f0*/ 	.word	0x0003e620


	//   ....[109]....
        /*d5f4*/ 	.word	0x0003e650


	//   ....[110]....
        /*d5f8*/ 	.word	0x0003e660


	//   ....[111]....
        /*d5fc*/ 	.word	0x0003e670


	//   ....[112]....
        /*d600*/ 	.word	0x0003e680


	//   ....[113]....
        /*d604*/ 	.word	0x0003e6b0


	//   ....[114]....
        /*d608*/ 	.word	0x0003e6c0


	//   ....[115]....
        /*d60c*/ 	.word	0x0003e6d0


	//   ....[116]....
        /*d610*/ 	.word	0x0003e6e0


	//   ....[117]....
        /*d614*/ 	.word	0x0003e710


	//   ....[118]....
        /*d618*/ 	.word	0x0003e720


	//   ....[119]....
        /*d61c*/ 	.word	0x0003e730


	//   ....[120]....
        /*d620*/ 	.word	0x0003e740


	//   ....[121]....
        /*d624*/ 	.word	0x0003e770


	//   ....[122]....
        /*d628*/ 	.word	0x0003e780


	//   ....[123]....
        /*d62c*/ 	.word	0x0003e790


	//   ....[124]....
        /*d630*/ 	.word	0x0003e7a0


	//   ....[125]....
        /*d634*/ 	.word	0x0003e7d0


	//   ....[126]....
        /*d638*/ 	.word	0x0003e7e0


	//   ....[127]....
        /*d63c*/ 	.word	0x0003e7f0


	//   ....[128]....
        /*d640*/ 	.word	0x0003e800


	//   ....[129]....
        /*d644*/ 	.word	0x0003e830


	//   ....[130]....
        /*d648*/ 	.word	0x0003e840


	//   ....[131]....
        /*d64c*/ 	.word	0x0003e850


	//   ....[132]....
        /*d650*/ 	.word	0x0003e860


	//   ....[133]....
        /*d654*/ 	.word	0x0003e890


	//   ....[134]....
        /*d658*/ 	.word	0x0003e8a0


	//   ....[135]....
        /*d65c*/ 	.word	0x0003e8b0


	//   ....[136]....
        /*d660*/ 	.word	0x0003e8c0


	//   ....[137]....
        /*d664*/ 	.word	0x0003e8f0


	//   ....[138]....
        /*d668*/ 	.word	0x0003e900


	//   ....[139]....
        /*d66c*/ 	.word	0x0003e910


	//   ....[140]....
        /*d670*/ 	.word	0x0003e920


	//   ....[141]....
        /*d674*/ 	.word	0x0003e950


	//   ....[142]....
        /*d678*/ 	.word	0x0003e960


	//   ....[143]....
        /*d67c*/ 	.word	0x0003e970


	//   ....[144]....
        /*d680*/ 	.word	0x0003e980


	//   ....[145]....
        /*d684*/ 	.word	0x0003e9b0


	//   ....[146]....
        /*d688*/ 	.word	0x0003e9c0


	//   ....[147]....
        /*d68c*/ 	.word	0x0003e9d0


	//   ....[148]....
        /*d690*/ 	.word	0x0003e9e0


	//   ....[149]....
        /*d694*/ 	.word	0x0003ea10


	//   ....[150]....
        /*d698*/ 	.word	0x0003ea20


	//   ....[151]....
        /*d69c*/ 	.word	0x0003ea30


	//   ....[152]....
        /*d6a0*/ 	.word	0x0003ea40


	//   ....[153]....
        /*d6a4*/ 	.word	0x0003ea70


	//   ....[154]....
        /*d6a8*/ 	.word	0x0003ea80


	//   ....[155]....
        /*d6ac*/ 	.word	0x0003ea90


	//   ....[156]....
        /*d6b0*/ 	.word	0x0003eaa0


	//   ....[157]....
        /*d6b4*/ 	.word	0x0003ead0


	//   ....[158]....
        /*d6b8*/ 	.word	0x0003eae0


	//   ....[159]....
        /*d6bc*/ 	.word	0x0003eaf0


	//   ....[160]....
        /*d6c0*/ 	.word	0x0003eb00


	//   ....[161]....
        /*d6c4*/ 	.word	0x0003eb30


	//   ....[162]....
        /*d6c8*/ 	.word	0x0003eb40


	//   ....[163]....
        /*d6cc*/ 	.word	0x0003eb50


	//   ....[164]....
        /*d6d0*/ 	.word	0x0003eb60


	//   ....[165]....
        /*d6d4*/ 	.word	0x0003eb90


	//   ....[166]....
        /*d6d8*/ 	.word	0x0003eba0


	//   ....[167]....
        /*d6dc*/ 	.word	0x0003ebb0


	//   ....[168]....
        /*d6e0*/ 	.word	0x0003ebc0


	//   ....[169]....
        /*d6e4*/ 	.word	0x0003ebf0


	//   ....[170]....
        /*d6e8*/ 	.word	0x0003ec00


	//   ....[171]....
        /*d6ec*/ 	.word	0x0003ec10


	//   ....[172]....
        /*d6f0*/ 	.word	0x0003ec20


	//   ....[173]....
        /*d6f4*/ 	.word	0x0003ec50


	//   ....[174]....
        /*d6f8*/ 	.word	0x0003ec60


	//   ....[175]....
        /*d6fc*/ 	.word	0x0003ec70


	//   ....[176]....
        /*d700*/ 	.word	0x0003ec80


	//   ....[177]....
        /*d704*/ 	.word	0x0003ecb0


	//   ....[178]....
        /*d708*/ 	.word	0x0003ecc0


	//   ....[179]....
        /*d70c*/ 	.word	0x0003ecd0


	//   ....[180]....
        /*d710*/ 	.word	0x0003ece0


	//   ....[181]....
        /*d714*/ 	.word	0x0003ed10


	//   ....[182]....
        /*d718*/ 	.word	0x0003ed20


	//   ....[183]....
        /*d71c*/ 	.word	0x0003ed30


	//   ....[184]....
        /*d720*/ 	.word	0x0003ed40


	//   ....[185]....
        /*d724*/ 	.word	0x0003ed70


	//   ....[186]....
        /*d728*/ 	.word	0x0003ed80


	//   ....[187]....
        /*d72c*/ 	.word	0x0003ed90


	//   ....[188]....
        /*d730*/ 	.word	0x0003eda0


	//   ....[189]....
        /*d734*/ 	.word	0x0003edd0


	//   ....[190]....
        /*d738*/ 	.word	0x0003ede0


	//   ....[191]....
        /*d73c*/ 	.word	0x0003edf0


	//   ....[192]....
        /*d740*/ 	.word	0x0003ee00


	//   ....[193]....
        /*d744*/ 	.word	0x0003ee30


	//   ....[194]....
        /*d748*/ 	.word	0x0003ee40


	//   ....[195]....
        /*d74c*/ 	.word	0x0003ee50


	//   ....[196]....
        /*d750*/ 	.word	0x0003ee60


	//   ....[197]....
        /*d754*/ 	.word	0x0003ee90


	//   ....[198]....
        /*d758*/ 	.word	0x0003eea0


	//   ....[199]....
        /*d75c*/ 	.word	0x0003eeb0


	//   ....[200]....
        /*d760*/ 	.word	0x0003eec0


	//   ....[201]....
        /*d764*/ 	.word	0x0003eef0


	//   ....[202]....
        /*d768*/ 	.word	0x0003ef00


	//   ....[203]....
        /*d76c*/ 	.word	0x0003ef10


	//   ....[204]....
        /*d770*/ 	.word	0x0003ef20


	//   ....[205]....
        /*d774*/ 	.word	0x0003ef50


	//   ....[206]....
        /*d778*/ 	.word	0x0003ef60


	//   ....[207]....
        /*d77c*/ 	.word	0x0003ef70


	//   ....[208]....
        /*d780*/ 	.word	0x0003ef80


	//   ....[209]....
        /*d784*/ 	.word	0x0003efb0


	//   ....[210]....
        /*d788*/ 	.word	0x0003efc0


	//   ....[211]....
        /*d78c*/ 	.word	0x0003efd0


	//   ....[212]....
        /*d790*/ 	.word	0x0003efe0


	//   ....[213]....
        /*d794*/ 	.word	0x0003f010


	//   ....[214]....
        /*d798*/ 	.word	0x0003f020


	//   ....[215]....
        /*d79c*/ 	.word	0x0003f030


	//   ....[216]....
        /*d7a0*/ 	.word	0x0003f040


	//   ....[217]....
        /*d7a4*/ 	.word	0x0003f070


	//   ....[218]....
        /*d7a8*/ 	.word	0x0003f080


	//   ....[219]....
        /*d7ac*/ 	.word	0x0003f090


	//   ....[220]....
        /*d7b0*/ 	.word	0x0003f0a0


	//   ....[221]....
        /*d7b4*/ 	.word	0x0003f0d0


	//   ....[222]....
        /*d7b8*/ 	.word	0x0003f0e0


	//   ....[223]....
        /*d7bc*/ 	.word	0x0003f0f0


	//   ....[224]....
        /*d7c0*/ 	.word	0x0003f100


	//   ....[225]....
        /*d7c4*/ 	.word	0x0003f130


	//   ....[226]....
        /*d7c8*/ 	.word	0x0003f140


	//   ....[227]....
        /*d7cc*/ 	.word	0x0003f150


	//   ....[228]....
        /*d7d0*/ 	.word	0x0003f160


	//   ....[229]....
        /*d7d4*/ 	.word	0x0003f190


	//   ....[230]....
        /*d7d8*/ 	.word	0x0003f1a0


	//   ....[231]....
        /*d7dc*/ 	.word	0x0003f1b0


	//   ....[232]....
        /*d7e0*/ 	.word	0x0003f1c0


	//   ....[233]....
        /*d7e4*/ 	.word	0x0003f1f0


	//   ....[234]....
        /*d7e8*/ 	.word	0x0003f200


	//   ....[235]....
        /*d7ec*/ 	.word	0x0003f210


	//   ....[236]....
        /*d7f0*/ 	.word	0x0003f220


	//   ....[237]....
        /*d7f4*/ 	.word	0x0003f250


	//   ....[238]....
        /*d7f8*/ 	.word	0x0003f260


	//   ....[239]....
        /*d7fc*/ 	.word	0x0003f270


	//   ....[240]....
        /*d800*/ 	.word	0x0003f280


	//   ....[241]....
        /*d804*/ 	.word	0x0003f2b0


	//   ....[242]....
        /*d808*/ 	.word	0x0003f2c0


	//   ....[243]....
        /*d80c*/ 	.word	0x0003f2d0


	//   ....[244]....
        /*d810*/ 	.word	0x0003f2e0


	//   ....[245]....
        /*d814*/ 	.word	0x0003f310


	//   ....[246]....
        /*d818*/ 	.word	0x0003f320


	//   ....[247]....
        /*d81c*/ 	.word	0x0003f330


	//   ....[248]....
        /*d820*/ 	.word	0x0003f340


	//   ....[249]....
        /*d824*/ 	.word	0x0003f370


	//   ....[250]....
        /*d828*/ 	.word	0x0003f380


	//   ....[251]....
        /*d82c*/ 	.word	0x0003f390


	//   ....[252]....
        /*d830*/ 	.word	0x0003f3a0


	//   ....[253]....
        /*d834*/ 	.word	0x0003f3f0


	//   ....[254]....
        /*d838*/ 	.word	0x00042450


	//   ....[255]....
        /*d83c*/ 	.word	0x00042460


	//   ....[0]....
        /*d840*/ 	.word	0x00042470


	//   ....[1]....
        /*d844*/ 	.word	0x00042490


	//   ....[2]....
        /*d848*/ 	.word	0x000424a0


	//   ....[3]....
        /*d84c*/ 	.word	0x000424b0


	//   ....[4]....
        /*d850*/ 	.word	0x000424c0


	//   ....[5]....
        /*d854*/ 	.word	0x000424f0


	//   ....[6]....
        /*d858*/ 	.word	0x00042500


	//   ....[7]....
        /*d85c*/ 	.word	0x00042510


	//   ....[8]....
        /*d860*/ 	.word	0x00042520


	//   ....[9]....
        /*d864*/ 	.word	0x00042550


	//   ....[10]....
        /*d868*/ 	.word	0x00042560


	//   ....[11]....
        /*d86c*/ 	.word	0x00042570


	//   ....[12]....
        /*d870*/ 	.word	0x00042580


	//   ....[13]....
        /*d874*/ 	.word	0x000425b0


	//   ....[14]....
        /*d878*/ 	.word	0x000425c0


	//   ....[15]....
        /*d87c*/ 	.word	0x000425d0


	//   ....[16]....
        /*d880*/ 	.word	0x000425e0


	//   ....[17]....
        /*d884*/ 	.word	0x00042610


	//   ....[18]....
        /*d888*/ 	.word	0x00042620


	//   ....[19]....
        /*d88c*/ 	.word	0x00042630


	//   ....[20]....
        /*d890*/ 	.word	0x00042640


	//   ....[21]....
        /*d894*/ 	.word	0x00042670


	//   ....[22]....
        /*d898*/ 	.word	0x00042680


	//   ....[23]....
        /*d89c*/ 	.word	0x00042690


	//   ....[24]....
        /*d8a0*/ 	.word	0x000426a0


	//   ....[25]....
        /*d8a4*/ 	.word	0x000426d0


	//   ....[26]....
        /*d8a8*/ 	.word	0x000426e0


	//   ....[27]....
        /*d8ac*/ 	.word	0x000426f0


	//   ....[28]....
        /*d8b0*/ 	.word	0x00042700


	//   ....[29]....
        /*d8b4*/ 	.word	0x00042730


	//   ....[30]....
        /*d8b8*/ 	.word	0x00042740


	//   ....[31]....
        /*d8bc*/ 	.word	0x00042750


	//   ....[32]....
        /*d8c0*/ 	.word	0x00042760


	//   ....[33]....
        /*d8c4*/ 	.word	0x00042790


	//   ....[34]....
        /*d8c8*/ 	.word	0x000427a0


	//   ....[35]....
        /*d8cc*/ 	.word	0x000427b0


	//   ....[36]....
        /*d8d0*/ 	.word	0x000427c0


	//   ....[37]....
        /*d8d4*/ 	.word	0x000427f0


	//   ....[38]....
        /*d8d8*/ 	.word	0x00042800


	//   ....[39]....
        /*d8dc*/ 	.word	0x00042810


	//   ....[40]....
        /*d8e0*/ 	.word	0x00042820


	//   ....[41]....
        /*d8e4*/ 	.word	0x00042850


	//   ....[42]....
        /*d8e8*/ 	.word	0x00042860


	//   ....[43]....
        /*d8ec*/ 	.word	0x00042870


	//   ....[44]....
        /*d8f0*/ 	.word	0x00042880


	//   ....[45]....
        /*d8f4*/ 	.word	0x000428b0


	//   ....[46]....
        /*d8f8*/ 	.word	0x000428c0


	//   ....[47]....
        /*d8fc*/ 	.word	0x000428d0


	//   ....[48]....
        /*d900*/ 	.word	0x000428e0


	//   ....[49]....
        /*d904*/ 	.word	0x00042910


	//   ....[50]....
        /*d908*/ 	.word	0x00042920


	//   ....[51]....
        /*d90c*/ 	.word	0x00042930


	//   ....[52]....
        /*d910*/ 	.word	0x00042940


	//   ....[53]....
        /*d914*/ 	.word	0x00042970


	//   ....[54]....
        /*d918*/ 	.word	0x00042980


	//   ....[55]....
        /*d91c*/ 	.word	0x00042990


	//   ....[56]....
        /*d920*/ 	.word	0x000429a0


	//   ....[57]....
        /*d924*/ 	.word	0x000429d0


	//   ....[58]....
        /*d928*/ 	.word	0x000429e0


	//   ....[59]....
        /*d92c*/ 	.word	0x000429f0


	//   ....[60]....
        /*d930*/ 	.word	0x00042a00


	//   ....[61]....
        /*d934*/ 	.word	0x00042a30


	//   ....[62]....
        /*d938*/ 	.word	0x00042a40


	//   ....[63]....
        /*d93c*/ 	.word	0x00042a50


	//   ....[64]....
        /*d940*/ 	.word	0x00042a60


	//   ....[65]....
        /*d944*/ 	.word	0x00042a90


	//   ....[66]....
        /*d948*/ 	.word	0x00042aa0


	//   ....[67]....
        /*d94c*/ 	.word	0x00042ab0


	//   ....[68]....
        /*d950*/ 	.word	0x00042ac0


	//   ....[69]....
        /*d954*/ 	.word	0x00042af0


	//   ....[70]....
        /*d958*/ 	.word	0x00042b00


	//   ....[71]....
        /*d95c*/ 	.word	0x00042b10


	//   ....[72]....
        /*d960*/ 	.word	0x00042b20


	//   ....[73]....
        /*d964*/ 	.word	0x00042b50


	//   ....[74]....
        /*d968*/ 	.word	0x00042b60


	//   ....[75]....
        /*d96c*/ 	.word	0x00042b70


	//   ....[76]....
        /*d970*/ 	.word	0x00042b80


	//   ....[77]....
        /*d974*/ 	.word	0x00042bb0


	//   ....[78]....
        /*d978*/ 	.word	0x00042bc0


	//   ....[79]....
        /*d97c*/ 	.word	0x00042bd0


	//   ....[80]....
        /*d980*/ 	.word	0x00042be0


	//   ....[81]....
        /*d984*/ 	.word	0x00042c10


	//   ....[82]....
        /*d988*/ 	.word	0x00042c20


	//   ....[83]....
        /*d98c*/ 	.word	0x00042c30


	//   ....[84]....
        /*d990*/ 	.word	0x00042c40


	//   ....[85]....
        /*d994*/ 	.word	0x00042c70


	//   ....[86]....
        /*d998*/ 	.word	0x00042c80


	//   ....[87]....
        /*d99c*/ 	.word	0x00042c90


	//   ....[88]....
        /*d9a0*/ 	.word	0x00042ca0


	//   ....[89]....
        /*d9a4*/ 	.word	0x00042cd0


	//   ....[90]....
        /*d9a8*/ 	.word	0x00042ce0


	//   ....[91]....
        /*d9ac*/ 	.word	0x00042cf0


	//   ....[92]....
        /*d9b0*/ 	.word	0x00042d00


	//   ....[93]....
        /*d9b4*/ 	.word	0x00042d30


	//   ....[94]....
        /*d9b8*/ 	.word	0x00042d40


	//   ....[95]....
        /*d9bc*/ 	.word	0x00042d50


	//   ....[96]....
        /*d9c0*/ 	.word	0x00042d60


	//   ....[97]....
        /*d9c4*/ 	.word	0x00042d90


	//   ....[98]....
        /*d9c8*/ 	.word	0x00042da0


	//   ....[99]....
        /*d9cc*/ 	.word	0x00042db0


	//   ....[100]....
        /*d9d0*/ 	.word	0x00042dc0


	//   ....[101]....
        /*d9d4*/ 	.word	0x00042df0


	//   ....[102]....
        /*d9d8*/ 	.word	0x00042e00


	//   ....[103]....
        /*d9dc*/ 	.word	0x00042e10


	//   ....[104]....
        /*d9e0*/ 	.word	0x00042e20


	//   ....[105]....
        /*d9e4*/ 	.word	0x00042e50


	//   ....[106]....
        /*d9e8*/ 	.word	0x00042e60


	//   ....[107]....
        /*d9ec*/ 	.word	0x00042e70


	//   ....[108]....
        /*d9f0*/ 	.word	0x00042e80


	//   ....[109]....
        /*d9f4*/ 	.word	0x00042eb0


	//   ....[110]....
        /*d9f8*/ 	.word	0x00042ec0


	//   ....[111]....
        /*d9fc*/ 	.word	0x00042ed0


	//   ....[112]....
        /*da00*/ 	.word	0x00042ee0


	//   ....[113]....
        /*da04*/ 	.word	0x00042f10


	//   ....[114]....
        /*da08*/ 	.word	0x00042f20


	//   ....[115]....
        /*da0c*/ 	.word	0x00042f30


	//   ....[116]....
        /*da10*/ 	.word	0x00042f40


	//   ....[117]....
        /*da14*/ 	.word	0x00042f70


	//   ....[118]....
        /*da18*/ 	.word	0x00042f80


	//   ....[119]....
        /*da1c*/ 	.word	0x00042f90


	//   ....[120]....
        /*da20*/ 	.word	0x00042fa0


	//   ....[121]....
        /*da24*/ 	.word	0x00042fd0


	//   ....[122]....
        /*da28*/ 	.word	0x00042fe0


	//   ....[123]....
        /*da2c*/ 	.word	0x00042ff0


	//   ....[124]....
        /*da30*/ 	.word	0x00043000


	//   ....[125]....
        /*da34*/ 	.word	0x00043030


	//   ....[126]....
        /*da38*/ 	.word	0x00043040


	//   ....[127]....
        /*da3c*/ 	.word	0x00043050


	//   ....[128]....
        /*da40*/ 	.word	0x00043060


	//   ....[129]....
        /*da44*/ 	.word	0x00043090


	//   ....[130]....
        /*da48*/ 	.word	0x000430a0


	//   ....[131]....
        /*da4c*/ 	.word	0x000430b0


	//   ....[132]....
        /*da50*/ 	.word	0x000430c0


	//   ....[133]....
        /*da54*/ 	.word	0x000430f0


	//   ....[134]....
        /*da58*/ 	.word	0x00043100


	//   ....[135]....
        /*da5c*/ 	.word	0x00043110


	//   ....[136]....
        /*da60*/ 	.word	0x00043120


	//   ....[137]....
        /*da64*/ 	.word	0x00043150


	//   ....[138]....
        /*da68*/ 	.word	0x00043160


	//   ....[139]....
        /*da6c*/ 	.word	0x00043170


	//   ....[140]....
        /*da70*/ 	.word	0x00043180


	//   ....[141]....
        /*da74*/ 	.word	0x000431b0


	//   ....[142]....
        /*da78*/ 	.word	0x000431c0


	//   ....[143]....
        /*da7c*/ 	.word	0x000431d0


	//   ....[144]....
        /*da80*/ 	.word	0x000431e0


	//   ....[145]....
        /*da84*/ 	.word	0x00043210


	//   ....[146]....
        /*da88*/ 	.word	0x00043220


	//   ....[147]....
        /*da8c*/ 	.word	0x00043230


	//   ....[148]....
        /*da90*/ 	.word	0x00043240


	//   ....[149]....
        /*da94*/ 	.word	0x00043270


	//   ....[150]....
        /*da98*/ 	.word	0x00043280


	//   ....[151]....
        /*da9c*/ 	.word	0x00043290


	//   ....[152]....
        /*daa0*/ 	.word	0x000432a0


	//   ....[153]....
        /*daa4*/ 	.word	0x000432d0


	//   ....[154]....
        /*daa8*/ 	.word	0x000432e0


	//   ....[155]....
        /*daac*/ 	.word	0x000432f0


	//   ....[156]....
        /*dab0*/ 	.word	0x00043300


	//   ....[157]....
        /*dab4*/ 	.word	0x00043330


	//   ....[158]....
        /*dab8*/ 	.word	0x00043340


	//   ....[159]....
        /*dabc*/ 	.word	0x00043350


	//   ....[160]....
        /*dac0*/ 	.word	0x00043360


	//   ....[161]....
        /*dac4*/ 	.word	0x00043390


	//   ....[162]....
        /*dac8*/ 	.word	0x000433a0


	//   ....[163]....
        /*dacc*/ 	.word	0x000433b0


	//   ....[164]....
        /*dad0*/ 	.word	0x000433c0


	//   ....[165]....
        /*dad4*/ 	.word	0x000433f0


	//   ....[166]....
        /*dad8*/ 	.word	0x00043400


	//   ....[167]....
        /*dadc*/ 	.word	0x00043410


	//   ....[168]....
        /*dae0*/ 	.word	0x00043420


	//   ....[169]....
        /*dae4*/ 	.word	0x00043450


	//   ....[170]....
        /*dae8*/ 	.word	0x00043460


	//   ....[171]....
        /*daec*/ 	.word	0x00043470


	//   ....[172]....
        /*daf0*/ 	.word	0x00043480


	//   ....[173]....
        /*daf4*/ 	.word	0x000434b0


	//   ....[174]....
        /*daf8*/ 	.word	0x000434c0


	//   ....[175]....
        /*dafc*/ 	.word	0x000434d0


	//   ....[176]....
        /*db00*/ 	.word	0x000434e0


	//   ....[177]....
        /*db04*/ 	.word	0x00043510


	//   ....[178]....
        /*db08*/ 	.word	0x00043520


	//   ....[179]....
        /*db0c*/ 	.word	0x00043530


	//   ....[180]....
        /*db10*/ 	.word	0x00043540


	//   ....[181]....
        /*db14*/ 	.word	0x00043570


	//   ....[182]....
        /*db18*/ 	.word	0x00043580


	//   ....[183]....
        /*db1c*/ 	.word	0x00043590


	//   ....[184]....
        /*db20*/ 	.word	0x000435a0


	//   ....[185]....
        /*db24*/ 	.word	0x000435d0


	//   ....[186]....
        /*db28*/ 	.word	0x000435e0


	//   ....[187]....
        /*db2c*/ 	.word	0x000435f0


	//   ....[188]....
        /*db30*/ 	.word	0x00043600


	//   ....[189]....
        /*db34*/ 	.word	0x00043630


	//   ....[190]....
        /*db38*/ 	.word	0x00043640


	//   ....[191]....
        /*db3c*/ 	.word	0x00043650


	//   ....[192]....
        /*db40*/ 	.word	0x00043660


	//   ....[193]....
        /*db44*/ 	.word	0x00043690


	//   ....[194]....
        /*db48*/ 	.word	0x000436a0


	//   ....[195]....
        /*db4c*/ 	.word	0x000436b0


	//   ....[196]....
        /*db50*/ 	.word	0x000436c0


	//   ....[197]....
        /*db54*/ 	.word	0x000436f0


	//   ....[198]....
        /*db58*/ 	.word	0x00043700


	//   ....[199]....
        /*db5c*/ 	.word	0x00043710


	//   ....[200]....
        /*db60*/ 	.word	0x00043720


	//   ....[201]....
        /*db64*/ 	.word	0x00043750


	//   ....[202]....
        /*db68*/ 	.word	0x00043760


	//   ....[203]....
        /*db6c*/ 	.word	0x00043770


	//   ....[204]....
        /*db70*/ 	.word	0x00043780


	//   ....[205]....
        /*db74*/ 	.word	0x000437b0


	//   ....[206]....
        /*db78*/ 	.word	0x000437c0


	//   ....[207]....
        /*db7c*/ 	.word	0x000437d0


	//   ....[208]....
        /*db80*/ 	.word	0x000437e0


	//   ....[209]....
        /*db84*/ 	.word	0x00043810


	//   ....[210]....
        /*db88*/ 	.word	0x00043820


	//   ....[211]....
        /*db8c*/ 	.word	0x00043830


	//   ....[212]....
        /*db90*/ 	.word	0x00043840


	//   ....[213]....
        /*db94*/ 	.word	0x00043870


	//   ....[214]....
        /*db98*/ 	.word	0x00043880


	//   ....[215]....
        /*db9c*/ 	.word	0x00043890


	//   ....[216]....
        /*dba0*/ 	.word	0x000438a0


	//   ....[217]....
        /*dba4*/ 	.word	0x000438d0


	//   ....[218]....
        /*dba8*/ 	.word	0x000438e0


	//   ....[219]....
        /*dbac*/ 	.word	0x000438f0


	//   ....[220]....
        /*dbb0*/ 	.word	0x00043900


	//   ....[221]....
        /*dbb4*/ 	.word	0x00043930


	//   ....[222]....
        /*dbb8*/ 	.word	0x00043940


	//   ....[223]....
        /*dbbc*/ 	.word	0x00043950


	//   ....[224]....
        /*dbc0*/ 	.word	0x00043960


	//   ....[225]....
        /*dbc4*/ 	.word	0x00043990


	//   ....[226]....
        /*dbc8*/ 	.word	0x000439a0


	//   ....[227]....
        /*dbcc*/ 	.word	0x000439b0


	//   ....[228]....
        /*dbd0*/ 	.word	0x000439c0


	//   ....[229]....
        /*dbd4*/ 	.word	0x000439f0


	//   ....[230]....
        /*dbd8*/ 	.word	0x00043a00


	//   ....[231]....
        /*dbdc*/ 	.word	0x00043a10


	//   ....[232]....
        /*dbe0*/ 	.word	0x00043a20


	//   ....[233]....
        /*dbe4*/ 	.word	0x00043a50


	//   ....[234]....
        /*dbe8*/ 	.word	0x00043a60


	//   ....[235]....
        /*dbec*/ 	.word	0x00043a70


	//   ....[236]....
        /*dbf0*/ 	.word	0x00043a80


	//   ....[237]....
        /*dbf4*/ 	.word	0x00043ab0


	//   ....[238]....
        /*dbf8*/ 	.word	0x00043ac0


	//   ....[239]....
        /*dbfc*/ 	.word	0x00043ad0


	//   ....[240]....
        /*dc00*/ 	.word	0x00043ae0


	//   ....[241]....
        /*dc04*/ 	.word	0x00043b10


	//   ....[242]....
        /*dc08*/ 	.word	0x00043b20


	//   ....[243]....
        /*dc0c*/ 	.word	0x00043b30


	//   ....[244]....
        /*dc10*/ 	.word	0x00043b40


	//   ....[245]....
        /*dc14*/ 	.word	0x00043b70


	//   ....[246]....
        /*dc18*/ 	.word	0x00043b80


	//   ....[247]....
        /*dc1c*/ 	.word	0x00043b90


	//   ....[248]....
        /*dc20*/ 	.word	0x00043ba0


	//   ....[249]....
        /*dc24*/ 	.word	0x00043bd0


	//   ....[250]....
        /*dc28*/ 	.word	0x00043be0


	//   ....[251]....
        /*dc2c*/ 	.word	0x00043bf0


	//   ....[252]....
        /*dc30*/ 	.word	0x00043c00


	//   ....[253]....
        /*dc34*/ 	.word	0x00043c30


	//   ....[254]....
        /*dc38*/ 	.word	0x00043c40


	//   ....[255]....
        /*dc3c*/ 	.word	0x00043c50


	//   ....[0]....
        /*dc40*/ 	.word	0x00043c60


	//   ....[1]....
        /*dc44*/ 	.word	0x00043c90


	//   ....[2]....
        /*dc48*/ 	.word	0x00043ca0


	//   ....[3]....
        /*dc4c*/ 	.word	0x00043cb0


	//   ....[4]....
        /*dc50*/ 	.word	0x00043cc0


	//   ....[5]....
        /*dc54*/ 	.word	0x00043cf0


	//   ....[6]....
        /*dc58*/ 	.word	0x00043d00


	//   ....[7]....
        /*dc5c*/ 	.word	0x00043d10


	//   ....[8]....
        /*dc60*/ 	.word	0x00043d20


	//   ....[9]....
        /*dc64*/ 	.word	0x00043d50


	//   ....[10]....
        /*dc68*/ 	.word	0x00043d60


	//   ....[11]....
        /*dc6c*/ 	.word	0x00043d70


	//   ....[12]....
        /*dc70*/ 	.word	0x00043d80


	//   ....[13]....
        /*dc74*/ 	.word	0x00043db0


	//   ....[14]....
        /*dc78*/ 	.word	0x00043dc0


	//   ....[15]....
        /*dc7c*/ 	.word	0x00043dd0


	//   ....[16]....
        /*dc80*/ 	.word	0x00043de0


	//   ....[17]....
        /*dc84*/ 	.word	0x00043e10


	//   ....[18]....
        /*dc88*/ 	.word	0x00043e20


	//   ....[19]....
        /*dc8c*/ 	.word	0x00043e30


	//   ....[20]....
        /*dc90*/ 	.word	0x00043e40


	//   ....[21]....
        /*dc94*/ 	.word	0x00043e70


	//   ....[22]....
        /*dc98*/ 	.word	0x00043e80


	//   ....[23]....
        /*dc9c*/ 	.word	0x00043e90


	//   ....[24]....
        /*dca0*/ 	.word	0x00043ea0


	//   ....[25]....
        /*dca4*/ 	.word	0x00043ed0


	//   ....[26]....
        /*dca8*/ 	.word	0x00043ee0


	//   ....[27]....
        /*dcac*/ 	.word	0x00043ef0


	//   ....[28]....
        /*dcb0*/ 	.word	0x00043f00


	//   ....[29]....
        /*dcb4*/ 	.word	0x00043f30


	//   ....[30]....
        /*dcb8*/ 	.word	0x00043f40


	//   ....[31]....
        /*dcbc*/ 	.word	0x00043f50


	//   ....[32]....
        /*dcc0*/ 	.word	0x00043f60


	//   ....[33]....
        /*dcc4*/ 	.word	0x00043f90


	//   ....[34]....
        /*dcc8*/ 	.word	0x00043fa0


	//   ....[35]....
        /*dccc*/ 	.word	0x00043fb0


	//   ....[36]....
        /*dcd0*/ 	.word	0x00043fc0


	//   ....[37]....
        /*dcd4*/ 	.word	0x00043ff0


	//   ....[38]....
        /*dcd8*/ 	.word	0x00044000


	//   ....[39]....
        /*dcdc*/ 	.word	0x00044010


	//   ....[40]....
        /*dce0*/ 	.word	0x00044020


	//   ....[41]....
        /*dce4*/ 	.word	0x00044050


	//   ....[42]....
        /*dce8*/ 	.word	0x00044060


	//   ....[43]....
        /*dcec*/ 	.word	0x00044070


	//   ....[44]....
        /*dcf0*/ 	.word	0x00044080


	//   ....[45]....
        /*dcf4*/ 	.word	0x000440b0


	//   ....[46]....
        /*dcf8*/ 	.word	0x000440c0


	//   ....[47]....
        /*dcfc*/ 	.word	0x000440d0


	//   ....[48]....
        /*dd00*/ 	.word	0x000440e0


	//   ....[49]....
        /*dd04*/ 	.word	0x00044110


	//   ....[50]....
        /*dd08*/ 	.word	0x00044120


	//   ....[51]....
        /*dd0c*/ 	.word	0x00044130


	//   ....[52]....
        /*dd10*/ 	.word	0x00044140


	//   ....[53]....
        /*dd14*/ 	.word	0x00044170


	//   ....[54]....
        /*dd18*/ 	.word	0x00044180


	//   ....[55]....
        /*dd1c*/ 	.word	0x00044190


	//   ....[56]....
        /*dd20*/ 	.word	0x000441a0


	//   ....[57]....
        /*dd24*/ 	.word	0x000441d0


	//   ....[58]....
        /*dd28*/ 	.word	0x000441e0


	//   ....[59]....
        /*dd2c*/ 	.word	0x000441f0


	//   ....[60]....
        /*dd30*/ 	.word	0x00044200


	//   ....[61]....
        /*dd34*/ 	.word	0x00044230


	//   ....[62]....
        /*dd38*/ 	.word	0x00044240


	//   ....[63]....
        /*dd3c*/ 	.word	0x00044250


	//   ....[64]....
        /*dd40*/ 	.word	0x00044260


	//   ....[65]....
        /*dd44*/ 	.word	0x00044290


	//   ....[66]....
        /*dd48*/ 	.word	0x000442a0


	//   ....[67]....
        /*dd4c*/ 	.word	0x000442b0


	//   ....[68]....
        /*dd50*/ 	.word	0x000442c0


	//   ....[69]....
        /*dd54*/ 	.word	0x000442f0


	//   ....[70]....
        /*dd58*/ 	.word	0x00044300


	//   ....[71]....
        /*dd5c*/ 	.word	0x00044310


	//   ....[72]....
        /*dd60*/ 	.word	0x00044320


	//   ....[73]....
        /*dd64*/ 	.word	0x00044350


	//   ....[74]....
        /*dd68*/ 	.word	0x00044360


	//   ....[75]....
        /*dd6c*/ 	.word	0x00044370


	//   ....[76]....
        /*dd70*/ 	.word	0x00044380


	//   ....[77]....
        /*dd74*/ 	.word	0x000443b0


	//   ....[78]....
        /*dd78*/ 	.word	0x000443c0


	//   ....[79]....
        /*dd7c*/ 	.word	0x000443d0


	//   ....[80]....
        /*dd80*/ 	.word	0x000443e0


	//   ....[81]....
        /*dd84*/ 	.word	0x00044410


	//   ....[82]....
        /*dd88*/ 	.word	0x00044420


	//   ....[83]....
        /*dd8c*/ 	.word	0x00044430


	//   ....[84]....
        /*dd90*/ 	.word	0x00044440


	//   ....[85]....
        /*dd94*/ 	.word	0x00044470


	//   ....[86]....
        /*dd98*/ 	.word	0x00044480


	//   ....[87]....
        /*dd9c*/ 	.word	0x00044490


	//   ....[88]....
        /*dda0*/ 	.word	0x000444a0


	//   ....[89]....
        /*dda4*/ 	.word	0x000444d0


	//   ....[90]....
        /*dda8*/ 	.word	0x000444e0


	//   ....[91]....
        /*ddac*/ 	.word	0x000444f0


	//   ....[92]....
        /*ddb0*/ 	.word	0x00044500


	//   ....[93]....
        /*ddb4*/ 	.word	0x00044530


	//   ....[94]....
        /*ddb8*/ 	.word	0x00044540


	//   ....[95]....
        /*ddbc*/ 	.word	0x00044550


	//   ....[96]....
        /*ddc0*/ 	.word	0x00044560


	//   ....[97]....
        /*ddc4*/ 	.word	0x00044590


	//   ....[98]....
        /*ddc8*/ 	.word	0x000445a0


	//   ....[99]....
        /*ddcc*/ 	.word	0x000445b0


	//   ....[100]....
        /*ddd0*/ 	.word	0x000445c0


	//   ....[101]....
        /*ddd4*/ 	.word	0x000445f0


	//   ....[102]....
        /*ddd8*/ 	.word	0x00044600


	//   ....[103]....
        /*dddc*/ 	.word	0x00044610


	//   ....[104]....
        /*dde0*/ 	.word	0x00044620


	//   ....[105]....
        /*dde4*/ 	.word	0x00044650


	//   ....[106]....
        /*dde8*/ 	.word	0x00044660


	//   ....[107]....
        /*ddec*/ 	.word	0x00044670


	//   ....[108]....
        /*ddf0*/ 	.word	0x00044680


	//   ....[109]....
        /*ddf4*/ 	.word	0x000446b0


	//   ....[110]....
        /*ddf8*/ 	.word	0x000446c0


	//   ....[111]....
        /*ddfc*/ 	.word	0x000446d0


	//   ....[112]....
        /*de00*/ 	.word	0x000446e0


	//   ....[113]....
        /*de04*/ 	.word	0x00044710


	//   ....[114]....
        /*de08*/ 	.word	0x00044720


	//   ....[115]....
        /*de0c*/ 	.word	0x00044730


	//   ....[116]....
        /*de10*/ 	.word	0x00044740


	//   ....[117]....
        /*de14*/ 	.word	0x00044770


	//   ....[118]....
        /*de18*/ 	.word	0x00044780


	//   ....[119]....
        /*de1c*/ 	.word	0x00044790


	//   ....[120]....
        /*de20*/ 	.word	0x000447a0


	//   ....[121]....
        /*de24*/ 	.word	0x000447d0


	//   ....[122]....
        /*de28*/ 	.word	0x000447e0


	//   ....[123]....
        /*de2c*/ 	.word	0x000447f0


	//   ....[124]....
        /*de30*/ 	.word	0x00044800


	//   ....[125]....
        /*de34*/ 	.word	0x00044830


	//   ....[126]....
        /*de38*/ 	.word	0x00044840


	//   ....[127]....
        /*de3c*/ 	.word	0x00044850


	//   ....[128]....
        /*de40*/ 	.word	0x00044860


	//   ....[129]....
        /*de44*/ 	.word	0x00044890


	//   ....[130]....
        /*de48*/ 	.word	0x000448a0


	//   ....[131]....
        /*de4c*/ 	.word	0x000448b0


	//   ....[132]....
        /*de50*/ 	.word	0x000448c0


	//   ....[133]....
        /*de54*/ 	.word	0x000448f0


	//   ....[134]....
        /*de58*/ 	.word	0x00044900


	//   ....[135]....
        /*de5c*/ 	.word	0x00044910


	//   ....[136]....
        /*de60*/ 	.word	0x00044920


	//   ....[137]....
        /*de64*/ 	.word	0x00044950


	//   ....[138]....
        /*de68*/ 	.word	0x00044960


	//   ....[139]....
        /*de6c*/ 	.word	0x00044970


	//   ....[140]....
        /*de70*/ 	.word	0x00044980


	//   ....[141]....
        /*de74*/ 	.word	0x000449b0


	//   ....[142]....
        /*de78*/ 	.word	0x000449c0


	//   ....[143]....
        /*de7c*/ 	.word	0x000449d0


	//   ....[144]....
        /*de80*/ 	.word	0x000449e0


	//   ....[145]....
        /*de84*/ 	.word	0x00044a10


	//   ....[146]....
        /*de88*/ 	.word	0x00044a20


	//   ....[147]....
        /*de8c*/ 	.word	0x00044a30


	//   ....[148]....
        /*de90*/ 	.word	0x00044a40


	//   ....[149]....
        /*de94*/ 	.word	0x00044a70


	//   ....[150]....
        /*de98*/ 	.word	0x00044a80


	//   ....[151]....
        /*de9c*/ 	.word	0x00044a90


	//   ....[152]....
        /*dea0*/ 	.word	0x00044aa0


	//   ....[153]....
        /*dea4*/ 	.word	0x00044ad0


	//   ....[154]....
        /*dea8*/ 	.word	0x00044ae0


	//   ....[155]....
        /*deac*/ 	.word	0x00044af0


	//   ....[156]....
        /*deb0*/ 	.word	0x00044b00


	//   ....[157]....
        /*deb4*/ 	.word	0x00044b30


	//   ....[158]....
        /*deb8*/ 	.word	0x00044b40


	//   ....[159]....
        /*debc*/ 	.word	0x00044b50


	//   ....[160]....
        /*dec0*/ 	.word	0x00044b60


	//   ....[161]....
        /*dec4*/ 	.word	0x00044b90


	//   ....[162]....
        /*dec8*/ 	.word	0x00044ba0


	//   ....[163]....
        /*decc*/ 	.word	0x00044bb0


	//   ....[164]....
        /*ded0*/ 	.word	0x00044bc0


	//   ....[165]....
        /*ded4*/ 	.word	0x00044bf0


	//   ....[166]....
        /*ded8*/ 	.word	0x00044c00


	//   ....[167]....
        /*dedc*/ 	.word	0x00044c10


	//   ....[168]....
        /*dee0*/ 	.word	0x00044c20


	//   ....[169]....
        /*dee4*/ 	.word	0x00044c50


	//   ....[170]....
        /*dee8*/ 	.word	0x00044c60


	//   ....[171]....
        /*deec*/ 	.word	0x00044c70


	//   ....[172]....
        /*def0*/ 	.word	0x00044c80


	//   ....[173]....
        /*def4*/ 	.word	0x00044cb0


	//   ....[174]....
        /*def8*/ 	.word	0x00044cc0


	//   ....[175]....
        /*defc*/ 	.word	0x00044cd0


	//   ....[176]....
        /*df00*/ 	.word	0x00044ce0


	//   ....[177]....
        /*df04*/ 	.word	0x00044d10


	//   ....[178]....
        /*df08*/ 	.word	0x00044d20


	//   ....[179]....
        /*df0c*/ 	.word	0x00044d30


	//   ....[180]....
        /*df10*/ 	.word	0x00044d40


	//   ....[181]....
        /*df14*/ 	.word	0x00044d70


	//   ....[182]....
        /*df18*/ 	.word	0x00044d80


	//   ....[183]....
        /*df1c*/ 	.word	0x00044d90


	//   ....[184]....
        /*df20*/ 	.word	0x00044da0


	//   ....[185]....
        /*df24*/ 	.word	0x00044dd0


	//   ....[186]....
        /*df28*/ 	.word	0x00044de0


	//   ....[187]....
        /*df2c*/ 	.word	0x00044df0


	//   ....[188]....
        /*df30*/ 	.word	0x00044e00


	//   ....[189]....
        /*df34*/ 	.word	0x00044e30


	//   ....[190]....
        /*df38*/ 	.word	0x00044e40


	//   ....[191]....
        /*df3c*/ 	.word	0x00044e50


	//   ....[192]....
        /*df40*/ 	.word	0x00044e60


	//   ....[193]....
        /*df44*/ 	.word	0x00044e90


	//   ....[194]....
        /*df48*/ 	.word	0x00044ea0


	//   ....[195]....
        /*df4c*/ 	.word	0x00044eb0


	//   ....[196]....
        /*df50*/ 	.word	0x00044ec0


	//   ....[197]....
        /*df54*/ 	.word	0x00044ef0


	//   ....[198]....
        /*df58*/ 	.word	0x00044f00


	//   ....[199]....
        /*df5c*/ 	.word	0x00044f10


	//   ....[200]....
        /*df60*/ 	.word	0x00044f20


	//   ....[201]....
        /*df64*/ 	.word	0x00044f50


	//   ....[202]....
        /*df68*/ 	.word	0x00044f60


	//   ....[203]....
        /*df6c*/ 	.word	0x00044f70


	//   ....[204]....
        /*df70*/ 	.word	0x00044f80


	//   ....[205]....
        /*df74*/ 	.word	0x00044fb0


	//   ....[206]....
        /*df78*/ 	.word	0x00044fc0


	//   ....[207]....
        /*df7c*/ 	.word	0x00044fd0


	//   ....[208]....
        /*df80*/ 	.word	0x00044fe0


	//   ....[209]....
        /*df84*/ 	.word	0x00045010


	//   ....[210]....
        /*df88*/ 	.word	0x00045020


	//   ....[211]....
        /*df8c*/ 	.word	0x00045030


	//   ....[212]....
        /*df90*/ 	.word	0x00045040


	//   ....[213]....
        /*df94*/ 	.word	0x00045070


	//   ....[214]....
        /*df98*/ 	.word	0x00045080


	//   ....[215]....
        /*df9c*/ 	.word	0x00045090


	//   ....[216]....
        /*dfa0*/ 	.word	0x000450a0


	//   ....[217]....
        /*dfa4*/ 	.word	0x000450d0


	//   ....[218]....
        /*dfa8*/ 	.word	0x000450e0


	//   ....[219]....
        /*dfac*/ 	.word	0x000450f0


	//   ....[220]....
        /*dfb0*/ 	.word	0x00045100


	//   ....[221]....
        /*dfb4*/ 	.word	0x00045130


	//   ....[222]....
        /*dfb8*/ 	.word	0x00045140


	//   ....[223]....
        /*dfbc*/ 	.word	0x00045150


	//   ....[224]....
        /*dfc0*/ 	.word	0x00045160


	//   ....[225]....
        /*dfc4*/ 	.word	0x00045190


	//   ....[226]....
        /*dfc8*/ 	.word	0x000451a0


	//   ....[227]....
        /*dfcc*/ 	.word	0x000451b0


	//   ....[228]....
        /*dfd0*/ 	.word	0x000451c0


	//   ....[229]....
        /*dfd4*/ 	.word	0x000451f0


	//   ....[230]....
        /*dfd8*/ 	.word	0x00045200


	//   ....[231]....
        /*dfdc*/ 	.word	0x00045210


	//   ....[232]....
        /*dfe0*/ 	.word	0x00045220


	//   ....[233]....
        /*dfe4*/ 	.word	0x00045250


	//   ....[234]....
        /*dfe8*/ 	.word	0x00045260


	//   ....[235]....
        /*dfec*/ 	.word	0x00045270


	//   ....[236]....
        /*dff0*/ 	.word	0x00045280


	//   ....[237]....
        /*dff4*/ 	.word	0x000452b0


	//   ....[238]....
        /*dff8*/ 	.word	0x000452c0


	//   ....[239]....
        /*dffc*/ 	.word	0x000452d0


	//   ....[240]....
        /*e000*/ 	.word	0x000452e0


	//   ....[241]....
        /*e004*/ 	.word	0x00045310


	//   ....[242]....
        /*e008*/ 	.word	0x00045320


	//   ....[243]....
        /*e00c*/ 	.word	0x00045330


	//   ....[244]....
        /*e010*/ 	.word	0x00045340


	//   ....[245]....
        /*e014*/ 	.word	0x00045370


	//   ....[246]....
        /*e018*/ 	.word	0x00045380


	//   ....[247]....
        /*e01c*/ 	.word	0x00045390


	//   ....[248]....
        /*e020*/ 	.word	0x000453a0


	//   ....[249]....
        /*e024*/ 	.word	0x000453d0


	//   ....[250]....
        /*e028*/ 	.word	0x000453e0


	//   ....[251]....
        /*e02c*/ 	.word	0x000453f0


	//   ....[252]....
        /*e030*/ 	.word	0x00045400


	//   ....[253]....
        /*e034*/ 	.word	0x00045450


	//   ....[254]....
        /*e038*/ 	.word	0x000484b0


	//   ....[255]....
        /*e03c*/ 	.word	0x000484c0


	//   ....[0]....
        /*e040*/ 	.word	0x000484d0


	//   ....[1]....
        /*e044*/ 	.word	0x000484f0


	//   ....[2]....
        /*e048*/ 	.word	0x00048500


	//   ....[3]....
        /*e04c*/ 	.word	0x00048510


	//   ....[4]....
        /*e050*/ 	.word	0x00048520


	//   ....[5]....
        /*e054*/ 	.word	0x00048550


	//   ....[6]....
        /*e058*/ 	.word	0x00048560


	//   ....[7]....
        /*e05c*/ 	.word	0x00048570


	//   ....[8]....
        /*e060*/ 	.word	0x00048580


	//   ....[9]....
        /*e064*/ 	.word	0x000485b0


	//   ....[10]....
        /*e068*/ 	.word	0x000485c0


	//   ....[11]....
        /*e06c*/ 	.word	0x000485d0


	//   ....[12]....
        /*e070*/ 	.word	0x000485e0


	//   ....[13]....
        /*e074*/ 	.word	0x00048610


	//   ....[14]....
        /*e078*/ 	.word	0x00048620


	//   ....[15]....
        /*e07c*/ 	.word	0x00048630


	//   ....[16]....
        /*e080*/ 	.word	0x00048640


	//   ....[17]....
        /*e084*/ 	.word	0x00048670


	//   ....[18]....
        /*e088*/ 	.word	0x00048680


	//   ....[19]....
        /*e08c*/ 	.word	0x00048690


	//   ....[20]....
        /*e090*/ 	.word	0x000486a0


	//   ....[21]....
        /*e094*/ 	.word	0x000486d0


	//   ....[22]....
        /*e098*/ 	.word	0x000486e0


	//   ....[23]....
        /*e09c*/ 	.word	0x000486f0


	//   ....[24]....
        /*e0a0*/ 	.word	0x00048700


	//   ....[25]....
        /*e0a4*/ 	.word	0x00048730


	//   ....[26]....
        /*e0a8*/ 	.word	0x00048740


	//   ....[27]....
        /*e0ac*/ 	.word	0x00048750


	//   ....[28]....
        /*e0b0*/ 	.word	0x00048760


	//   ....[29]....
        /*e0b4*/ 	.word	0x00048790


	//   ....[30]....
        /*e0b8*/ 	.word	0x000487a0


	//   ....[31]....
        /*e0bc*/ 	.word	0x000487b0


	//   ....[32]....
        /*e0c0*/ 	.word	0x000487c0


	//   ....[33]....
        /*e0c4*/ 	.word	0x000487f0


	//   ....[34]....
        /*e0c8*/ 	.word	0x00048800


	//   ....[35]....
        /*e0cc*/ 	.word	0x00048810


	//   ....[36]....
        /*e0d0*/ 	.word	0x00048820


	//   ....[37]....
        /*e0d4*/ 	.word	0x00048850


	//   ....[38]....
        /*e0d8*/ 	.word	0x00048860


	//   ....[39]....
        /*e0dc*/ 	.word	0x00048870


	//   ....[40]....
        /*e0e0*/ 	.word	0x00048880


	//   ....[41]....
        /*e0e4*/ 	.word	0x000488b0


	//   ....[42]....
        /*e0e8*/ 	.word	0x000488c0


	//   ....[43]....
        /*e0ec*/ 	.word	0x000488d0


	//   ....[44]....
        /*e0f0*/ 	.word	0x000488e0


	//   ....[45]....
        /*e0f4*/ 	.word	0x00048910


	//   ....[46]....
        /*e0f8*/ 	.word	0x00048920


	//   ....[47]....
        /*e0fc*/ 	.word	0x00048930


	//   ....[48]....
        /*e100*/ 	.word	0x00048940


	//   ....[49]....
        /*e104*/ 	.word	0x00048970


	//   ....[50]....
        /*e108*/ 	.word	0x00048980


	//   ....[51]....
        /*e10c*/ 	.word	0x00048990


	//   ....[52]....
        /*e110*/ 	.word	0x000489a0


	//   ....[53]....
        /*e114*/ 	.word	0x000489d0


	//   ....[54]....
        /*e118*/ 	.word	0x000489e0


	//   ....[55]....
        /*e11c*/ 	.word	0x000489f0


	//   ....[56]....
        /*e120*/ 	.word	0x00048a00


	//   ....[57]....
        /*e124*/ 	.word	0x00048a30


	//   ....[58]....
        /*e128*/ 	.word	0x00048a40


	//   ....[59]....
        /*e12c*/ 	.word	0x00048a50


	//   ....[60]....
        /*e130*/ 	.word	0x00048a60


	//   ....[61]....
        /*e134*/ 	.word	0x00048a90


	//   ....[62]....
        /*e138*/ 	.word	0x00048aa0


	//   ....[63]....
        /*e13c*/ 	.word	0x00048ab0


	//   ....[64]....
        /*e140*/ 	.word	0x00048ac0


	//   ....[65]....
        /*e144*/ 	.word	0x00048af0


	//   ....[66]....
        /*e148*/ 	.word	0x00048b00


	//   ....[67]....
        /*e14c*/ 	.word	0x00048b10


	//   ....[68]....
        /*e150*/ 	.word	0x00048b20


	//   ....[69]....
        /*e154*/ 	.word	0x00048b50


	//   ....[70]....
        /*e158*/ 	.word	0x00048b60


	//   ....[71]....
        /*e15c*/ 	.word	0x00048b70


	//   ....[72]....
        /*e160*/ 	.word	0x00048b80


	//   ....[73]....
        /*e164*/ 	.word	0x00048bb0


	//   ....[74]....
        /*e168*/ 	.word	0x00048bc0


	//   ....[75]....
        /*e16c*/ 	.word	0x00048bd0


	//   ....[76]....
        /*e170*/ 	.word	0x00048be0


	//   ....[77]....
        /*e174*/ 	.word	0x00048c10


	//   ....[78]....
        /*e178*/ 	.word	0x00048c20


	//   ....[79]....
        /*e17c*/ 	.word	0x00048c30


	//   ....[80]....
        /*e180*/ 	.word	0x00048c40


	//   ....[81]....
        /*e184*/ 	.word	0x00048c70


	//   ....[82]....
        /*e188*/ 	.word	0x00048c80


	//   ....[83]....
        /*e18c*/ 	.word	0x00048c90


	//   ....[84]....
        /*e190*/ 	.word	0x00048ca0


	//   ....[85]....
        /*e194*/ 	.word	0x00048cd0


	//   ....[86]....
        /*e198*/ 	.word	0x00048ce0


	//   ....[87]....
        /*e19c*/ 	.word	0x00048cf0


	//   ....[88]....
        /*e1a0*/ 	.word	0x00048d00


	//   ....[89]....
        /*e1a4*/ 	.word	0x00048d30


	//   ....[90]....
        /*e1a8*/ 	.word	0x00048d40


	//   ....[91]....
        /*e1ac*/ 	.word	0x00048d50


	//   ....[92]....
        /*e1b0*/ 	.word	0x00048d60


	//   ....[93]....
        /*e1b4*/ 	.word	0x00048d90


	//   ....[94]....
        /*e1b8*/ 	.word	0x00048da0


	//   ....[95]....
        /*e1bc*/ 	.word	0x00048db0


	//   ....[96]....
        /*e1c0*/ 	.word	0x00048dc0


	//   ....[97]....
        /*e1c4*/ 	.word	0x00048df0


	//   ....[98]....
        /*e1c8*/ 	.word	0x00048e00


	//   ....[99]....
        /*e1cc*/ 	.word	0x00048e10


	//   ....[100]....
        /*e1d0*/ 	.word	0x00048e20


	//   ....[101]....
        /*e1d4*/ 	.word	0x00048e50


	//   ....[102]....
        /*e1d8*/ 	.word	0x00048e60


	//   ....[103]....
        /*e1dc*/ 	.word	0x00048e70


	//   ....[104]....
        /*e1e0*/ 	.word	0x00048e80


	//   ....[105]....
        /*e1e4*/ 	.word	0x00048eb0


	//   ....[106]....
        /*e1e8*/ 	.word	0x00048ec0


	//   ....[107]....
        /*e1ec*/ 	.word	0x00048ed0


	//   ....[108]....
        /*e1f0*/ 	.word	0x00048ee0


	//   ....[109]....
        /*e1f4*/ 	.word	0x00048f10


	//   ....[110]....
        /*e1f8*/ 	.word	0x00048f20


	//   ....[111]....
        /*e1fc*/ 	.word	0x00048f30


	//   ....[112]....
        /*e200*/ 	.word	0x00048f40


	//   ....[113]....
        /*e204*/ 	.word	0x00048f70


	//   ....[114]....
        /*e208*/ 	.word	0x00048f80


	//   ....[115]....
        /*e20c*/ 	.word	0x00048f90


	//   ....[116]....
        /*e210*/ 	.word	0x00048fa0


	//   ....[117]....
        /*e214*/ 	.word	0x00048fd0


	//   ....[118]....
        /*e218*/ 	.word	0x00048fe0


	//   ....[119]....
        /*e21c*/ 	.word	0x00048ff0


	//   ....[120]....
        /*e220*/ 	.word	0x00049000


	//   ....[121]....
        /*e224*/ 	.word	0x00049030


	//   ....[122]....
        /*e228*/ 	.word	0x00049040


	//   ....[123]....
        /*e22c*/ 	.word	0x00049050


	//   ....[124]....
        /*e230*/ 	.word	0x00049060


	//   ....[125]....
        /*e234*/ 	.word	0x00049090


	//   ....[126]....
        /*e238*/ 	.word	0x000490a0


	//   ....[127]....
        /*e23c*/ 	.word	0x000490b0


	//   ....[128]....
        /*e240*/ 	.word	0x000490c0


	//   ....[129]....
        /*e244*/ 	.word	0x000490f0


	//   ....[130]....
        /*e248*/ 	.word	0x00049100


	//   ....[131]....
        /*e24c*/ 	.word	0x00049110


	//   ....[132]....
        /*e250*/ 	.word	0x00049120


	//   ....[133]....
        /*e254*/ 	.word	0x00049150


	//   ....[134]....
        /*e258*/ 	.word	0x00049160


	//   ....[135]....
        /*e25c*/ 	.word	0x00049170


	//   ....[136]....
        /*e260*/ 	.word	0x00049180


	//   ....[137]....
        /*e264*/ 	.word	0x000491b0


	//   ....[138]....
        /*e268*/ 	.word	0x000491c0


	//   ....[139]....
        /*e26c*/ 	.word	0x000491d0


	//   ....[140]....
        /*e270*/ 	.word	0x000491e0


	//   ....[141]....
        /*e274*/ 	.word	0x00049210


	//   ....[142]....
        /*e278*/ 	.word	0x00049220


	//   ....[143]....
        /*e27c*/ 	.word	0x00049230


	//   ....[144]....
        /*e280*/ 	.word	0x00049240


	//   ....[145]....
        /*e284*/ 	.word	0x00049270


	//   ....[146]....
        /*e288*/ 	.word	0x00049280


	//   ....[147]....
        /*e28c*/ 	.word	0x00049290


	//   ....[148]....
        /*e290*/ 	.word	0x000492a0


	//   ....[149]....
        /*e294*/ 	.word	0x000492d0


	//   ....[150]....
        /*e298*/ 	.word	0x000492e0


	//   ....[151]....
        /*e29c*/ 	.word	0x000492f0


	//   ....[152]....
        /*e2a0*/ 	.word	0x00049300


	//   ....[153]....
        /*e2a4*/ 	.word	0x00049330


	//   ....[154]....
        /*e2a8*/ 	.word	0x00049340


	//   ....[155]....
        /*e2ac*/ 	.word	0x00049350


	//   ....[156]....
        /*e2b0*/ 	.word	0x00049360


	//   ....[157]....
        /*e2b4*/ 	.word	0x00049390


	//   ....[158]....
        /*e2b8*/ 	.word	0x000493a0


	//   ....[159]....
        /*e2bc*/ 	.word	0x000493b0


	//   ....[160]....
        /*e2c0*/ 	.word	0x000493c0


	//   ....[161]....
        /*e2c4*/ 	.word	0x000493f0


	//   ....[162]....
        /*e2c8*/ 	.word	0x00049400


	//   ....[163]....
        /*e2cc*/ 	.word	0x00049410


	//   ....[164]....
        /*e2d0*/ 	.word	0x00049420


	//   ....[165]....
        /*e2d4*/ 	.word	0x00049450


	//   ....[166]....
        /*e2d8*/ 	.word	0x00049460


	//   ....[167]....
        /*e2dc*/ 	.word	0x00049470


	//   ....[168]....
        /*e2e0*/ 	.word	0x00049480


	//   ....[169]....
        /*e2e4*/ 	.word	0x000494b0


	//   ....[170]....
        /*e2e8*/ 	.word	0x000494c0


	//   ....[171]....
        /*e2ec*/ 	.word	0x000494d0


	//   ....[172]....
        /*e2f0*/ 	.word	0x000494e0


	//   ....[173]....
        /*e2f4*/ 	.word	0x00049510


	//   ....[174]....
        /*e2f8*/ 	.word	0x00049520


	//   ....[175]....
        /*e2fc*/ 	.word	0x00049530


	//   ....[176]....
        /*e300*/ 	.word	0x00049540


	//   ....[177]....
        /*e304*/ 	.word	0x00049570


	//   ....[178]....
        /*e308*/ 	.word	0x00049580


	//   ....[179]....
        /*e30c*/ 	.word	0x00049590


	//   ....[180]....
        /*e310*/ 	.word	0x000495a0


	//   ....[181]....
        /*e314*/ 	.word	0x000495d0


	//   ....[182]....
        /*e318*/ 	.word	0x000495e0


	//   ....[183]....
        /*e31c*/ 	.word	0x000495f0


	//   ....[184]....
        /*e320*/ 	.word	0x00049600


	//   ....[185]....
        /*e324*/ 	.word	0x00049630


	//   ....[186]....
        /*e328*/ 	.word	0x00049640


	//   ....[187]....
        /*e32c*/ 	.word	0x00049650


	//   ....[188]....
        /*e330*/ 	.word	0x00049660


	//   ....[189]....
        /*e334*/ 	.word	0x00049690


	//   ....[190]....
        /*e338*/ 	.word	0x000496a0


	//   ....[191]....
        /*e33c*/ 	.word	0x000496b0


	//   ....[192]....
        /*e340*/ 	.word	0x000496c0


	//   ....[193]....
        /*e344*/ 	.word	0x000496f0


	//   ....[194]....
        /*e348*/ 	.word	0x00049700


	//   ....[195]....
        /*e34c*/ 	.word	0x00049710


	//   ....[196]....
        /*e350*/ 	.word	0x00049720


	//   ....[197]....
        /*e354*/ 	.word	0x00049750


	//   ....[198]....
        /*e358*/ 	.word	0x00049760


	//   ....[199]....
        /*e35c*/ 	.word	0x00049770


	//   ....[200]....
        /*e360*/ 	.word	0x00049780


	//   ....[201]....
        /*e364*/ 	.word	0x000497b0


	//   ....[202]....
        /*e368*/ 	.word	0x000497c0


	//   ....[203]....
        /*e36c*/ 	.word	0x000497d0


	//   ....[204]....
        /*e370*/ 	.word	0x000497e0


	//   ....[205]....
        /*e374*/ 	.word	0x00049810


	//   ....[206]....
        /*e378*/ 	.word	0x00049820


	//   ....[207]....
        /*e37c*/ 	.word	0x00049830


	//   ....[208]....
        /*e380*/ 	.word	0x00049840


	//   ....[209]....
        /*e384*/ 	.word	0x00049870


	//   ....[210]....
        /*e388*/ 	.word	0x00049880


	//   ....[211]....
        /*e38c*/ 	.word	0x00049890


	//   ....[212]....
        /*e390*/ 	.word	0x000498a0


	//   ....[213]....
        /*e394*/ 	.word	0x000498d0


	//   ....[214]....
        /*e398*/ 	.word	0x000498e0


	//   ....[215]....
        /*e39c*/ 	.word	0x000498f0


	//   ....[216]....
        /*e3a0*/ 	.word	0x00049900


	//   ....[217]....
        /*e3a4*/ 	.word	0x00049930


	//   ....[218]....
        /*e3a8*/ 	.word	0x00049940


	//   ....[219]....
        /*e3ac*/ 	.word	0x00049950


	//   ....[220]....
        /*e3b0*/ 	.word	0x00049960


	//   ....[221]....
        /*e3b4*/ 	.word	0x00049990


	//   ....[222]....
        /*e3b8*/ 	.word	0x000499a0


	//   ....[223]....
        /*e3bc*/ 	.word	0x000499b0


	//   ....[224]....
        /*e3c0*/ 	.word	0x000499c0


	//   ....[225]....
        /*e3c4*/ 	.word	0x000499f0


	//   ....[226]....
        /*e3c8*/ 	.word	0x00049a00


	//   ....[227]....
        /*e3cc*/ 	.word	0x00049a10


	//   ....[228]....
        /*e3d0*/ 	.word	0x00049a20


	//   ....[229]....
        /*e3d4*/ 	.word	0x00049a50


	//   ....[230]....
        /*e3d8*/ 	.word	0x00049a60


	//   ....[231]....
        /*e3dc*/ 	.word	0x00049a70


	//   ....[232]....
        /*e3e0*/ 	.word	0x00049a80


	//   ....[233]....
        /*e3e4*/ 	.word	0x00049ab0


	//   ....[234]....
        /*e3e8*/ 	.word	0x00049ac0


	//   ....[235]....
        /*e3ec*/ 	.word	0x00049ad0


	//   ....[236]....
        /*e3f0*/ 	.word	0x00049ae0


	//   ....[237]....
        /*e3f4*/ 	.word	0x00049b10


	//   ....[238]....
        /*e3f8*/ 	.word	0x00049b20


	//   ....[239]....
        /*e3fc*/ 	.word	0x00049b30


	//   ....[240]....
        /*e400*/ 	.word	0x00049b40


	//   ....[241]....
        /*e404*/ 	.word	0x00049b70


	//   ....[242]....
        /*e408*/ 	.word	0x00049b80


	//   ....[243]....
        /*e40c*/ 	.word	0x00049b90


	//   ....[244]....
        /*e410*/ 	.word	0x00049ba0


	//   ....[245]....
        /*e414*/ 	.word	0x00049bd0


	//   ....[246]....
        /*e418*/ 	.word	0x00049be0


	//   ....[247]....
        /*e41c*/ 	.word	0x00049bf0


	//   ....[248]....
        /*e420*/ 	.word	0x00049c00


	//   ....[249]....
        /*e424*/ 	.word	0x00049c30


	//   ....[250]....
        /*e428*/ 	.word	0x00049c40


	//   ....[251]....
        /*e42c*/ 	.word	0x00049c50


	//   ....[252]....
        /*e430*/ 	.word	0x00049c60


	//   ....[253]....
        /*e434*/ 	.word	0x00049c90


	//   ....[254]....
        /*e438*/ 	.word	0x00049ca0


	//   ....[255]....
        /*e43c*/ 	.word	0x00049cb0


	//   ....[0]....
        /*e440*/ 	.word	0x00049cc0


	//   ....[1]....
        /*e444*/ 	.word	0x00049cf0


	//   ....[2]....
        /*e448*/ 	.word	0x00049d00


	//   ....[3]....
        /*e44c*/ 	.word	0x00049d10


	//   ....[4]....
        /*e450*/ 	.word	0x00049d20


	//   ....[5]....
        /*e454*/ 	.word	0x00049d50


	//   ....[6]....
        /*e458*/ 	.word	0x00049d60


	//   ....[7]....
        /*e45c*/ 	.word	0x00049d70


	//   ....[8]....
        /*e460*/ 	.word	0x00049d80


	//   ....[9]....
        /*e464*/ 	.word	0x00049db0


	//   ....[10]....
        /*e468*/ 	.word	0x00049dc0


	//   ....[11]....
        /*e46c*/ 	.word	0x00049dd0


	//   ....[12]....
        /*e470*/ 	.word	0x00049de0


	//   ....[13]....
        /*e474*/ 	.word	0x00049e10


	//   ....[14]....
        /*e478*/ 	.word	0x00049e20


	//   ....[15]....
        /*e47c*/ 	.word	0x00049e30


	//   ....[16]....
        /*e480*/ 	.word	0x00049e40


	//   ....[17]....
        /*e484*/ 	.word	0x00049e70


	//   ....[18]....
        /*e488*/ 	.word	0x00049e80


	//   ....[19]....
        /*e48c*/ 	.word	0x00049e90


	//   ....[20]....
        /*e490*/ 	.word	0x00049ea0


	//   ....[21]....
        /*e494*/ 	.word	0x00049ed0


	//   ....[22]....
        /*e498*/ 	.word	0x00049ee0


	//   ....[23]....
        /*e49c*/ 	.word	0x00049ef0


	//   ....[24]....
        /*e4a0*/ 	.word	0x00049f00


	//   ....[25]....
        /*e4a4*/ 	.word	0x00049f30


	//   ....[26]....
        /*e4a8*/ 	.word	0x00049f40


	//   ....[27]....
        /*e4ac*/ 	.word	0x00049f50


	//   ....[28]....
        /*e4b0*/ 	.word	0x00049f60


	//   ....[29]....
        /*e4b4*/ 	.word	0x00049f90


	//   ....[30]....
        /*e4b8*/ 	.word	0x00049fa0


	//   ....[31]....
        /*e4bc*/ 	.word	0x00049fb0


	//   ....[32]....
        /*e4c0*/ 	.word	0x00049fc0


	//   ....[33]....
        /*e4c4*/ 	.word	0x00049ff0


	//   ....[34]....
        /*e4c8*/ 	.word	0x0004a000


	//   ....[35]....
        /*e4cc*/ 	.word	0x0004a010


	//   ....[36]....
        /*e4d0*/ 	.word	0x0004a020


	//   ....[37]....
        /*e4d4*/ 	.word	0x0004a050


	//   ....[38]....
        /*e4d8*/ 	.word	0x0004a060


	//   ....[39]....
        /*e4dc*/ 	.word	0x0004a070


	//   ....[40]....
        /*e4e0*/ 	.word	0x0004a080


	//   ....[41]....
        /*e4e4*/ 	.word	0x0004a0b0


	//   ....[42]....
        /*e4e8*/ 	.word	0x0004a0c0


	//   ....[43]....
        /*e4ec*/ 	.word	0x0004a0d0


	//   ....[44]....
        /*e4f0*/ 	.word	0x0004a0e0


	//   ....[45]....
        /*e4f4*/ 	.word	0x0004a110


	//   ....[46]....
        /*e4f8*/ 	.word	0x0004a120


	//   ....[47]....
        /*e4fc*/ 	.word	0x0004a130


	//   ....[48]....
        /*e500*/ 	.word	0x0004a140


	//   ....[49]....
        /*e504*/ 	.word	0x0004a170


	//   ....[50]....
        /*e508*/ 	.word	0x0004a180


	//   ....[51]....
        /*e50c*/ 	.word	0x0004a190


	//   ....[52]....
        /*e510*/ 	.word	0x0004a1a0


	//   ....[53]....
        /*e514*/ 	.word	0x0004a1d0


	//   ....[54]....
        /*e518*/ 	.word	0x0004a1e0


	//   ....[55]....
        /*e51c*/ 	.word	0x0004a1f0


	//   ....[56]....
        /*e520*/ 	.word	0x0004a200


	//   ....[57]....
        /*e524*/ 	.word	0x0004a230


	//   ....[58]....
        /*e528*/ 	.word	0x0004a240


	//   ....[59]....
        /*e52c*/ 	.word	0x0004a250


	//   ....[60]....
        /*e530*/ 	.word	0x0004a260


	//   ....[61]....
        /*e534*/ 	.word	0x0004a290


	//   ....[62]....
        /*e538*/ 	.word	0x0004a2a0


	//   ....[63]....
        /*e53c*/ 	.word	0x0004a2b0


	//   ....[64]....
        /*e540*/ 	.word	0x0004a2c0


	//   ....[65]....
        /*e544*/ 	.word	0x0004a2f0


	//   ....[66]....
        /*e548*/ 	.word	0x0004a300


	//   ....[67]....
        /*e54c*/ 	.word	0x0004a310


	//   ....[68]....
        /*e550*/ 	.word	0x0004a320


	//   ....[69]....
        /*e554*/ 	.word	0x0004a350


	//   ....[70]....
        /*e558*/ 	.word	0x0004a360


	//   ....[71]....
        /*e55c*/ 	.word	0x0004a370


	//   ....[72]....
        /*e560*/ 	.word	0x0004a380


	//   ....[73]....
        /*e564*/ 	.word	0x0004a3b0


	//   ....[74]....
        /*e568*/ 	.word	0x0004a3c0


	//   ....[75]....
        /*e56c*/ 	.word	0x0004a3d0


	//   ....[76]....
        /*e570*/ 	.word	0x0004a3e0


	//   ....[77]....
        /*e574*/ 	.word	0x0004a410


	//   ....[78]....
        /*e578*/ 	.word	0x0004a420


	//   ....[79]....
        /*e57c*/ 	.word	0x0004a430


	//   ....[80]....
        /*e580*/ 	.word	0x0004a440


	//   ....[81]....
        /*e584*/ 	.word	0x0004a470


	//   ....[82]....
        /*e588*/ 	.word	0x0004a480


	//   ....[83]....
        /*e58c*/ 	.word	0x0004a490


	//   ....[84]....
        /*e590*/ 	.word	0x0004a4a0


	//   ....[85]....
        /*e594*/ 	.word	0x0004a4d0


	//   ....[86]....
        /*e598*/ 	.word	0x0004a4e0


	//   ....[87]....
        /*e59c*/ 	.word	0x0004a4f0


	//   ....[88]....
        /*e5a0*/ 	.word	0x0004a500


	//   ....[89]....
        /*e5a4*/ 	.word	0x0004a530


	//   ....[90]....
        /*e5a8*/ 	.word	0x0004a540


	//   ....[91]....
        /*e5ac*/ 	.word	0x0004a550


	//   ....[92]....
        /*e5b0*/ 	.word	0x0004a560


	//   ....[93]....
        /*e5b4*/ 	.word	0x0004a590


	//   ....[94]....
        /*e5b8*/ 	.word	0x0004a5a0


	//   ....[95]....
        /*e5bc*/ 	.word	0x0004a5b0


	//   ....[96]....
        /*e5c0*/ 	.word	0x0004a5c0


	//   ....[97]....
        /*e5c4*/ 	.word	0x0004a5f0


	//   ....[98]....
        /*e5c8*/ 	.word	0x0004a600


	//   ....[99]....
        /*e5cc*/ 	.word	0x0004a610


	//   ....[100]....
        /*e5d0*/ 	.word	0x0004a620


	//   ....[101]....
        /*e5d4*/ 	.word	0x0004a650


	//   ....[102]....
        /*e5d8*/ 	.word	0x0004a660


	//   ....[103]....
        /*e5dc*/ 	.word	0x0004a670


	//   ....[104]....
        /*e5e0*/ 	.word	0x0004a680


	//   ....[105]....
        /*e5e4*/ 	.word	0x0004a6b0


	//   ....[106]....
        /*e5e8*/ 	.word	0x0004a6c0


	//   ....[107]....
        /*e5ec*/ 	.word	0x0004a6d0


	//   ....[108]....
        /*e5f0*/ 	.word	0x0004a6e0


	//   ....[109]....
        /*e5f4*/ 	.word	0x0004a710


	//   ....[110]....
        /*e5f8*/ 	.word	0x0004a720


	//   ....[111]....
        /*e5fc*/ 	.word	0x0004a730


	//   ....[112]....
        /*e600*/ 	.word	0x0004a740


	//   ....[113]....
        /*e604*/ 	.word	0x0004a770


	//   ....[114]....
        /*e608*/ 	.word	0x0004a780


	//   ....[115]....
        /*e60c*/ 	.word	0x0004a790


	//   ....[116]....
        /*e610*/ 	.word	0x0004a7a0


	//   ....[117]....
        /*e614*/ 	.word	0x0004a7d0


	//   ....[118]....
        /*e618*/ 	.word	0x0004a7e0


	//   ....[119]....
        /*e61c*/ 	.word	0x0004a7f0


	//   ....[120]....
        /*e620*/ 	.word	0x0004a800


	//   ....[121]....
        /*e624*/ 	.word	0x0004a830


	//   ....[122]....
        /*e628*/ 	.word	0x0004a840


	//   ....[123]....
        /*e62c*/ 	.word	0x0004a850


	//   ....[124]....
        /*e630*/ 	.word	0x0004a860


	//   ....[125]....
        /*e634*/ 	.word	0x0004a890


	//   ....[126]....
        /*e638*/ 	.word	0x0004a8a0


	//   ....[127]....
        /*e63c*/ 	.word	0x0004a8b0


	//   ....[128]....
        /*e640*/ 	.word	0x0004a8c0


	//   ....[129]....
        /*e644*/ 	.word	0x0004a8f0


	//   ....[130]....
        /*e648*/ 	.word	0x0004a900


	//   ....[131]....
        /*e64c*/ 	.word	0x0004a910


	//   ....[132]....
        /*e650*/ 	.word	0x0004a920


	//   ....[133]....
        /*e654*/ 	.word	0x0004a950


	//   ....[134]....
        /*e658*/ 	.word	0x0004a960


	//   ....[135]....
        /*e65c*/ 	.word	0x0004a970


	//   ....[136]....
        /*e660*/ 	.word	0x0004a980


	//   ....[137]....
        /*e664*/ 	.word	0x0004a9b0


	//   ....[138]....
        /*e668*/ 	.word	0x0004a9c0


	//   ....[139]....
        /*e66c*/ 	.word	0x0004a9d0


	//   ....[140]....
        /*e670*/ 	.word	0x0004a9e0


	//   ....[141]....
        /*e674*/ 	.word	0x0004aa10


	//   ....[142]....
        /*e678*/ 	.word	0x0004aa20


	//   ....[143]....
        /*e67c*/ 	.word	0x0004aa30


	//   ....[144]....
        /*e680*/ 	.word	0x0004aa40


	//   ....[145]....
        /*e684*/ 	.word	0x0004aa70


	//   ....[146]....
        /*e688*/ 	.word	0x0004aa80


	//   ....[147]....
        /*e68c*/ 	.word	0x0004aa90


	//   ....[148]....
        /*e690*/ 	.word	0x0004aaa0


	//   ....[149]....
        /*e694*/ 	.word	0x0004aad0


	//   ....[150]....
        /*e698*/ 	.word	0x0004aae0


	//   ....[151]....
        /*e69c*/ 	.word	0x0004aaf0


	//   ....[152]....
        /*e6a0*/ 	.word	0x0004ab00


	//   ....[153]....
        /*e6a4*/ 	.word	0x0004ab30


	//   ....[154]....
        /*e6a8*/ 	.word	0x0004ab40


	//   ....[155]....
        /*e6ac*/ 	.word	0x0004ab50


	//   ....[156]....
        /*e6b0*/ 	.word	0x0004ab60


	//   ....[157]....
        /*e6b4*/ 	.word	0x0004ab90


	//   ....[158]....
        /*e6b8*/ 	.word	0x0004aba0


	//   ....[159]....
        /*e6bc*/ 	.word	0x0004abb0


	//   ....[160]....
        /*e6c0*/ 	.word	0x0004abc0


	//   ....[161]....
        /*e6c4*/ 	.word	0x0004abf0


	//   ....[162]....
        /*e6c8*/ 	.word	0x0004ac00


	//   ....[163]....
        /*e6cc*/ 	.word	0x0004ac10


	//   ....[164]....
        /*e6d0*/ 	.word	0x0004ac20


	//   ....[165]....
        /*e6d4*/ 	.word	0x0004ac50


	//   ....[166]....
        /*e6d8*/ 	.word	0x0004ac60


	//   ....[167]....
        /*e6dc*/ 	.word	0x0004ac70


	//   ....[168]....
        /*e6e0*/ 	.word	0x0004ac80


	//   ....[169]....
        /*e6e4*/ 	.word	0x0004acb0


	//   ....[170]....
        /*e6e8*/ 	.word	0x0004acc0


	//   ....[171]....
        /*e6ec*/ 	.word	0x0004acd0


	//   ....[172]....
        /*e6f0*/ 	.word	0x0004ace0


	//   ....[173]....
        /*e6f4*/ 	.word	0x0004ad10


	//   ....[174]....
        /*e6f8*/ 	.word	0x0004ad20


	//   ....[175]....
        /*e6fc*/ 	.word	0x0004ad30


	//   ....[176]....
        /*e700*/ 	.word	0x0004ad40


	//   ....[177]....
        /*e704*/ 	.word	0x0004ad70


	//   ....[178]....
        /*e708*/ 	.word	0x0004ad80


	//   ....[179]....
        /*e70c*/ 	.word	0x0004ad90


	//   ....[180]....
        /*e710*/ 	.word	0x0004ada0


	//   ....[181]....
        /*e714*/ 	.word	0x0004add0


	//   ....[182]....
        /*e718*/ 	.word	0x0004ade0


	//   ....[183]....
        /*e71c*/ 	.word	0x0004adf0


	//   ....[184]....
        /*e720*/ 	.word	0x0004ae00


	//   ....[185]....
        /*e724*/ 	.word	0x0004ae30


	//   ....[186]....
        /*e728*/ 	.word	0x0004ae40


	//   ....[187]....
        /*e72c*/ 	.word	0x0004ae50


	//   ....[188]....
        /*e730*/ 	.word	0x0004ae60


	//   ....[189]....
        /*e734*/ 	.word	0x0004ae90


	//   ....[190]....
        /*e738*/ 	.word	0x0004aea0


	//   ....[191]....
        /*e73c*/ 	.word	0x0004aeb0


	//   ....[192]....
        /*e740*/ 	.word	0x0004aec0


	//   ....[193]....
        /*e744*/ 	.word	0x0004aef0


	//   ....[194]....
        /*e748*/ 	.word	0x0004af00


	//   ....[195]....
        /*e74c*/ 	.word	0x0004af10


	//   ....[196]....
        /*e750*/ 	.word	0x0004af20


	//   ....[197]....
        /*e754*/ 	.word	0x0004af50


	//   ....[198]....
        /*e758*/ 	.word	0x0004af60


	//   ....[199]....
        /*e75c*/ 	.word	0x0004af70


	//   ....[200]....
        /*e760*/ 	.word	0x0004af80


	//   ....[201]....
        /*e764*/ 	.word	0x0004afb0


	//   ....[202]....
        /*e768*/ 	.word	0x0004afc0


	//   ....[203]....
        /*e76c*/ 	.word	0x0004afd0


	//   ....[204]....
        /*e770*/ 	.word	0x0004afe0


	//   ....[205]....
        /*e774*/ 	.word	0x0004b010


	//   ....[206]....
        /*e778*/ 	.word	0x0004b020


	//   ....[207]....
        /*e77c*/ 	.word	0x0004b030


	//   ....[208]....
        /*e780*/ 	.word	0x0004b040


	//   ....[209]....
        /*e784*/ 	.word	0x0004b070


	//   ....[210]....
        /*e788*/ 	.word	0x0004b080


	//   ....[211]....
        /*e78c*/ 	.word	0x0004b090


	//   ....[212]....
        /*e790*/ 	.word	0x0004b0a0


	//   ....[213]....
        /*e794*/ 	.word	0x0004b0d0


	//   ....[214]....
        /*e798*/ 	.word	0x0004b0e0


	//   ....[215]....
        /*e79c*/ 	.word	0x0004b0f0


	//   ....[216]....
        /*e7a0*/ 	.word	0x0004b100


	//   ....[217]....
        /*e7a4*/ 	.word	0x0004b130


	//   ....[218]....
        /*e7a8*/ 	.word	0x0004b140


	//   ....[219]....
        /*e7ac*/ 	.word	0x0004b150


	//   ....[220]....
        /*e7b0*/ 	.word	0x0004b160


	//   ....[221]....
        /*e7b4*/ 	.word	0x0004b190


	//   ....[222]....
        /*e7b8*/ 	.word	0x0004b1a0


	//   ....[223]....
        /*e7bc*/ 	.word	0x0004b1b0


	//   ....[224]....
        /*e7c0*/ 	.word	0x0004b1c0


	//   ....[225]....
        /*e7c4*/ 	.word	0x0004b1f0


	//   ....[226]....
        /*e7c8*/ 	.word	0x0004b200


	//   ....[227]....
        /*e7cc*/ 	.word	0x0004b210


	//   ....[228]....
        /*e7d0*/ 	.word	0x0004b220


	//   ....[229]....
        /*e7d4*/ 	.word	0x0004b250


	//   ....[230]....
        /*e7d8*/ 	.word	0x0004b260


	//   ....[231]....
        /*e7dc*/ 	.word	0x0004b270


	//   ....[232]....
        /*e7e0*/ 	.word	0x0004b280


	//   ....[233]....
        /*e7e4*/ 	.word	0x0004b2b0


	//   ....[234]....
        /*e7e8*/ 	.word	0x0004b2c0


	//   ....[235]....
        /*e7ec*/ 	.word	0x0004b2d0


	//   ....[236]....
        /*e7f0*/ 	.word	0x0004b2e0


	//   ....[237]....
        /*e7f4*/ 	.word	0x0004b310


	//   ....[238]....
        /*e7f8*/ 	.word	0x0004b320


	//   ....[239]....
        /*e7fc*/ 	.word	0x0004b330


	//   ....[240]....
        /*e800*/ 	.word	0x0004b340


	//   ....[241]....
        /*e804*/ 	.word	0x0004b370


	//   ....[242]....
        /*e808*/ 	.word	0x0004b380


	//   ....[243]....
        /*e80c*/ 	.word	0x0004b390


	//   ....[244]....
        /*e810*/ 	.word	0x0004b3a0


	//   ....[245]....
        /*e814*/ 	.word	0x0004b3d0


	//   ....[246]....
        /*e818*/ 	.word	0x0004b3e0


	//   ....[247]....
        /*e81c*/ 	.word	0x0004b3f0


	//   ....[248]....
        /*e820*/ 	.word	0x0004b400


	//   ....[249]....
        /*e824*/ 	.word	0x0004b430


	//   ....[250]....
        /*e828*/ 	.word	0x0004b440


	//   ....[251]....
        /*e82c*/ 	.word	0x0004b450


	//   ....[252]....
        /*e830*/ 	.word	0x0004b460


	//   ....[253]....
        /*e834*/ 	.word	0x0004b4b0


	//   ....[254]....
        /*e838*/ 	.word	0x0004e510


	//   ....[255]....
        /*e83c*/ 	.word	0x0004e520


	//   ....[0]....
        /*e840*/ 	.word	0x0004e530


	//   ....[1]....
        /*e844*/ 	.word	0x0004e550


	//   ....[2]....
        /*e848*/ 	.word	0x0004e560


	//   ....[3]....
        /*e84c*/ 	.word	0x0004e570


	//   ....[4]....
        /*e850*/ 	.word	0x0004e580


	//   ....[5]....
        /*e854*/ 	.word	0x0004e5b0


	//   ....[6]....
        /*e858*/ 	.word	0x0004e5c0


	//   ....[7]....
        /*e85c*/ 	.word	0x0004e5d0


	//   ....[8]....
        /*e860*/ 	.word	0x0004e5e0


	//   ....[9]....
        /*e864*/ 	.word	0x0004e610


	//   ....[10]....
        /*e868*/ 	.word	0x0004e620


	//   ....[11]....
        /*e86c*/ 	.word	0x0004e630


	//   ....[12]....
        /*e870*/ 	.word	0x0004e640


	//   ....[13]....
        /*e874*/ 	.word	0x0004e670


	//   ....[14]....
        /*e878*/ 	.word	0x0004e680


	//   ....[15]....
        /*e87c*/ 	.word	0x0004e690


	//   ....[16]....
        /*e880*/ 	.word	0x0004e6a0


	//   ....[17]....
        /*e884*/ 	.word	0x0004e6d0


	//   ....[18]....
        /*e888*/ 	.word	0x0004e6e0


	//   ....[19]....
        /*e88c*/ 	.word	0x0004e6f0


	//   ....[20]....
        /*e890*/ 	.word	0x0004e700


	//   ....[21]....
        /*e894*/ 	.word	0x0004e730


	//   ....[22]....
        /*e898*/ 	.word	0x0004e740


	//   ....[23]....
        /*e89c*/ 	.word	0x0004e750


	//   ....[24]....
        /*e8a0*/ 	.word	0x0004e760


	//   ....[25]....
        /*e8a4*/ 	.word	0x0004e790


	//   ....[26]....
        /*e8a8*/ 	.word	0x0004e7a0


	//   ....[27]....
        /*e8ac*/ 	.word	0x0004e7b0


	//   ....[28]....
        /*e8b0*/ 	.word	0x0004e7c0


	//   ....[29]....
        /*e8b4*/ 	.word	0x0004e7f0


	//   ....[30]....
        /*e8b8*/ 	.word	0x0004e800


	//   ....[31]....
        /*e8bc*/ 	.word	0x0004e810


	//   ....[32]....
        /*e8c0*/ 	.word	0x0004e820


	//   ....[33]....
        /*e8c4*/ 	.word	0x0004e850


	//   ....[34]....
        /*e8c8*/ 	.word	0x0004e860


	//   ....[35]....
        /*e8cc*/ 	.word	0x0004e870


	//   ....[36]....
        /*e8d0*/ 	.word	0x0004e880


	//   ....[37]....
        /*e8d4*/ 	.word	0x0004e8b0


	//   ....[38]....
        /*e8d8*/ 	.word	0x0004e8c0


	//   ....[39]....
        /*e8dc*/ 	.word	0x0004e8d0


	//   ....[40]....
        /*e8e0*/ 	.word	0x0004e8e0


	//   ....[41]....
        /*e8e4*/ 	.word	0x0004e910


	//   ....[42]....
        /*e8e8*/ 	.word	0x0004e920


	//   ....[43]....
        /*e8ec*/ 	.word	0x0004e930


	//   ....[44]....
        /*e8f0*/ 	.word	0x0004e940


	//   ....[45]....
        /*e8f4*/ 	.word	0x0004e970


	//   ....[46]....
        /*e8f8*/ 	.word	0x0004e980


	//   ....[47]....
        /*e8fc*/ 	.word	0x0004e990


	//   ....[48]....
        /*e900*/ 	.word	0x0004e9a0


	//   ....[49]....
        /*e904*/ 	.word	0x0004e9d0


	//   ....[50]....
        /*e908*/ 	.word	0x0004e9e0


	//   ....[51]....
        /*e90c*/ 	.word	0x0004e9f0


	//   ....[52]....
        /*e910*/ 	.word	0x0004ea00


	//   ....[53]....
        /*e914*/ 	.word	0x0004ea30


	//   ....[54]....
        /*e918*/ 	.word	0x0004ea40


	//   ....[55]....
        /*e91c*/ 	.word	0x0004ea50


	//   ....[56]....
        /*e920*/ 	.word	0x0004ea60


	//   ....[57]....
        /*e924*/ 	.word	0x0004ea90


	//   ....[58]....
        /*e928*/ 	.word	0x0004eaa0


	//   ....[59]....
        /*e92c*/ 	.word	0x0004eab0


	//   ....[60]....
        /*e930*/ 	.word	0x0004eac0


	//   ....[61]....
        /*e934*/ 	.word	0x0004eaf0


	//   ....[62]....
        /*e938*/ 	.word	0x0004eb00


	//   ....[63]....
        /*e93c*/ 	.word	0x0004eb10


	//   ....[64]....
        /*e940*/ 	.word	0x0004eb20


	//   ....[65]....
        /*e944*/ 	.word	0x0004eb50


	//   ....[66]....
        /*e948*/ 	.word	0x0004eb60


	//   ....[67]....
        /*e94c*/ 	.word	0x0004eb70


	//   ....[68]....
        /*e950*/ 	.word	0x0004eb80


	//   ....[69]....
        /*e954*/ 	.word	0x0004ebb0


	//   ....[70]....
        /*e958*/ 	.word	0x0004ebc0


	//   ....[71]....
        /*e95c*/ 	.word	0x0004ebd0


	//   ....[72]....
        /*e960*/ 	.word	0x0004ebe0


	//   ....[73]....
        /*e964*/ 	.word	0x0004ec10


	//   ....[74]....
        /*e968*/ 	.word	0x0004ec20


	//   ....[75]....
        /*e96c*/ 	.word	0x0004ec30


	//   ....[76]....
        /*e970*/ 	.word	0x0004ec40


	//   ....[77]....
        /*e974*/ 	.word	0x0004ec70


	//   ....[78]....
        /*e978*/ 	.word	0x0004ec80


	//   ....[79]....
        /*e97c*/ 	.word	0x0004ec90


	//   ....[80]....
        /*e980*/ 	.word	0x0004eca0


	//   ....[81]....
        /*e984*/ 	.word	0x0004ecd0


	//   ....[82]....
        /*e988*/ 	.word	0x0004ece0


	//   ....[83]....
        /*e98c*/ 	.word	0x0004ecf0


	//   ....[84]....
        /*e990*/ 	.word	0x0004ed00


	//   ....[85]....
        /*e994*/ 	.word	0x0004ed30


	//   ....[86]....
        /*e998*/ 	.word	0x0004ed40


	//   ....[87]....
        /*e99c*/ 	.word	0x0004ed50


	//   ....[88]....
        /*e9a0*/ 	.word	0x0004ed60


	//   ....[89]....
        /*e9a4*/ 	.word	0x0004ed90


	//   ....[90]....
        /*e9a8*/ 	.word	0x0004eda0


	//   ....[91]....
        /*e9ac*/ 	.word	0x0004edb0


	//   ....[92]....
        /*e9b0*/ 	.word	0x0004edc0


	//   ....[93]....
        /*e9b4*/ 	.word	0x0004edf0


	//   ....[94]....
        /*e9b8*/ 	.word	0x0004ee00


	//   ....[95]....
        /*e9bc*/ 	.word	0x0004ee10


	//   ....[96]....
        /*e9c0*/ 	.word	0x0004ee20


	//   ....[97]....
        /*e9c4*/ 	.word	0x0004ee50


	//   ....[98]....
        /*e9c8*/ 	.word	0x0004ee60


	//   ....[99]....
        /*e9cc*/ 	.word	0x0004ee70


	//   ....[100]....
        /*e9d0*/ 	.word	0x0004ee80


	//   ....[101]....
        /*e9d4*/ 	.word	0x0004eeb0


	//   ....[102]....
        /*e9d8*/ 	.word	0x0004eec0


	//   ....[103]....
        /*e9dc*/ 	.word	0x0004eed0


	//   ....[104]....
        /*e9e0*/ 	.word	0x0004eee0


	//   ....[105]....
        /*e9e4*/ 	.word	0x0004ef10


	//   ....[106]....
        /*e9e8*/ 	.word	0x0004ef20


	//   ....[107]....
        /*e9ec*/ 	.word	0x0004ef30


	//   ....[108]....
        /*e9f0*/ 	.word	0x0004ef40


	//   ....[109]....
        /*e9f4*/ 	.word	0x0004ef70


	//   ....[110]....
        /*e9f8*/ 	.word	0x0004ef80


	//   ....[111]....
        /*e9fc*/ 	.word	0x0004ef90


	//   ....[112]....
        /*ea00*/ 	.word	0x0004efa0


	//   ....[113]....
        /*ea04*/ 	.word	0x0004efd0


	//   ....[114]....
        /*ea08*/ 	.word	0x0004efe0


	//   ....[115]....
        /*ea0c*/ 	.word	0x0004eff0


	//   ....[116]....
        /*ea10*/ 	.word	0x0004f000


	//   ....[117]....
        /*ea14*/ 	.word	0x0004f030


	//   ....[118]....
        /*ea18*/ 	.word	0x0004f040


	//   ....[119]....
        /*ea1c*/ 	.word	0x0004f050


	//   ....[120]....
        /*ea20*/ 	.word	0x0004f060


	//   ....[121]....
        /*ea24*/ 	.word	0x0004f090


	//   ....[122]....
        /*ea28*/ 	.word	0x0004f0a0


	//   ....[123]....
        /*ea2c*/ 	.word	0x0004f0b0


	//   ....[124]....
        /*ea30*/ 	.word	0x0004f0c0


	//   ....[125]....
        /*ea34*/ 	.word	0x0004f0f0


	//   ....[126]....
        /*ea38*/ 	.word	0x0004f100


	//   ....[127]....
        /*ea3c*/ 	.word	0x0004f110


	//   ....[128]....
        /*ea40*/ 	.word	0x0004f120


	//   ....[129]....
        /*ea44*/ 	.word	0x0004f150


	//   ....[130]....
        /*ea48*/ 	.word	0x0004f160


	//   ....[131]....
        /*ea4c*/ 	.word	0x0004f170


	//   ....[132]....
        /*ea50*/ 	.word	0x0004f180


	//   ....[133]....
        /*ea54*/ 	.word	0x0004f1b0


	//   ....[134]....
        /*ea58*/ 	.word	0x0004f1c0


	//   ....[135]....
        /*ea5c*/ 	.word	0x0004f1d0


	//   ....[136]....
        /*ea60*/ 	.word	0x0004f1e0


	//   ....[137]....
        /*ea64*/ 	.word	0x0004f210


	//   ....[138]....
        /*ea68*/ 	.word	0x0004f220


	//   ....[139]....
        /*ea6c*/ 	.word	0x0004f230


	//   ....[140]....
        /*ea70*/ 	.word	0x0004f240


	//   ....[141]....
        /*ea74*/ 	.word	0x0004f270


	//   ....[142]....
        /*ea78*/ 	.word	0x0004f280


	//   ....[143]....
        /*ea7c*/ 	.word	0x0004f290


	//   ....[144]....
        /*ea80*/ 	.word	0x0004f2a0


	//   ....[145]....
        /*ea84*/ 	.word	0x0004f2d0


	//   ....[146]....
        /*ea88*/ 	.word	0x0004f2e0


	//   ....[147]....
        /*ea8c*/ 	.word	0x0004f2f0


	//   ....[148]....
        /*ea90*/ 	.word	0x0004f300


	//   ....[149]....
        /*ea94*/ 	.word	0x0004f330


	//   ....[150]....
        /*ea98*/ 	.word	0x0004f340


	//   ....[151]....
        /*ea9c*/ 	.word	0x0004f350


	//   ....[152]....
        /*eaa0*/ 	.word	0x0004f360


	//   ....[153]....
        /*eaa4*/ 	.word	0x0004f390


	//   ....[154]....
        /*eaa8*/ 	.word	0x0004f3a0


	//   ....[155]....
        /*eaac*/ 	.word	0x0004f3b0


	//   ....[156]....
        /*eab0*/ 	.word	0x0004f3c0


	//   ....[157]....
        /*eab4*/ 	.word	0x0004f3f0


	//   ....[158]....
        /*eab8*/ 	.word	0x0004f400


	//   ....[159]....
        /*eabc*/ 	.word	0x0004f410


	//   ....[160]....
        /*eac0*/ 	.word	0x0004f420


	//   ....[161]....
        /*eac4*/ 	.word	0x0004f450


	//   ....[162]....
        /*eac8*/ 	.word	0x0004f460


	//   ....[163]....
        /*eacc*/ 	.word	0x0004f470


	//   ....[164]....
        /*ead0*/ 	.word	0x0004f480


	//   ....[165]....
        /*ead4*/ 	.word	0x0004f4b0


	//   ....[166]....
        /*ead8*/ 	.word	0x0004f4c0


	//   ....[167]....
        /*eadc*/ 	.word	0x0004f4d0


	//   ....[168]....
        /*eae0*/ 	.word	0x0004f4e0


	//   ....[169]....
        /*eae4*/ 	.word	0x0004f510


	//   ....[170]....
        /*eae8*/ 	.word	0x0004f520


	//   ....[171]....
        /*eaec*/ 	.word	0x0004f530


	//   ....[172]....
        /*eaf0*/ 	.word	0x0004f540


	//   ....[173]....
        /*eaf4*/ 	.word	0x0004f570


	//   ....[174]....
        /*eaf8*/ 	.word	0x0004f580


	//   ....[175]....
        /*eafc*/ 	.word	0x0004f590


	//   ....[176]....
        /*eb00*/ 	.word	0x0004f5a0


	//   ....[177]....
        /*eb04*/ 	.word	0x0004f5d0


	//   ....[178]....
        /*eb08*/ 	.word	0x0004f5e0


	//   ....[179]....
        /*eb0c*/ 	.word	0x0004f5f0


	//   ....[180]....
        /*eb10*/ 	.word	0x0004f600


	//   ....[181]....
        /*eb14*/ 	.word	0x0004f630


	//   ....[182]....
        /*eb18*/ 	.word	0x0004f640


	//   ....[183]....
        /*eb1c*/ 	.word	0x0004f650


	//   ....[184]....
        /*eb20*/ 	.word	0x0004f660


	//   ....[185]....
        /*eb24*/ 	.word	0x0004f690


	//   ....[186]....
        /*eb28*/ 	.word	0x0004f6a0


	//   ....[187]....
        /*eb2c*/ 	.word	0x0004f6b0


	//   ....[188]....
        /*eb30*/ 	.word	0x0004f6c0


	//   ....[189]....
        /*eb34*/ 	.word	0x0004f6f0


	//   ....[190]....
        /*eb38*/ 	.word	0x0004f700


	//   ....[191]....
        /*eb3c*/ 	.word	0x0004f710


	//   ....[192]....
        /*eb40*/ 	.word	0x0004f720


	//   ....[193]....
        /*eb44*/ 	.word	0x0004f750


	//   ....[194]....
        /*eb48*/ 	.word	0x0004f760


	//   ....[195]....
        /*eb4c*/ 	.word	0x0004f770


	//   ....[196]....
        /*eb50*/ 	.word	0x0004f780


	//   ....[197]....
        /*eb54*/ 	.word	0x0004f7b0


	//   ....[198]....
        /*eb58*/ 	.word	0x0004f7c0


	//   ....[199]....
        /*eb5c*/ 	.word	0x0004f7d0


	//   ....[200]....
        /*eb60*/ 	.word	0x0004f7e0


	//   ....[201]....
        /*eb64*/ 	.word	0x0004f810


	//   ....[202]....
        /*eb68*/ 	.word	0x0004f820


	//   ....[203]....
        /*eb6c*/ 	.word	0x0004f830


	//   ....[204]....
        /*eb70*/ 	.word	0x0004f840


	//   ....[205]....
        /*eb74*/ 	.word	0x0004f870


	//   ....[206]....
        /*eb78*/ 	.word	0x0004f880


	//   ....[207]....
        /*eb7c*/ 	.word	0x0004f890


	//   ....[208]....
        /*eb80*/ 	.word	0x0004f8a0


	//   ....[209]....
        /*eb84*/ 	.word	0x0004f8d0


	//   ....[210]....
        /*eb88*/ 	.word	0x0004f8e0


	//   ....[211]....
        /*eb8c*/ 	.word	0x0004f8f0


	//   ....[212]....
        /*eb90*/ 	.word	0x0004f900


	//   ....[213]....
        /*eb94*/ 	.word	0x0004f930


	//   ....[214]....
        /*eb98*/ 	.word	0x0004f940


	//   ....[215]....
        /*eb9c*/ 	.word	0x0004f950


	//   ....[216]....
        /*eba0*/ 	.word	0x0004f960


	//   ....[217]....
        /*eba4*/ 	.word	0x0004f990


	//   ....[218]....
        /*eba8*/ 	.word	0x0004f9a0


	//   ....[219]....
        /*ebac*/ 	.word	0x0004f9b0


	//   ....[220]....
        /*ebb0*/ 	.word	0x0004f9c0


	//   ....[221]....
        /*ebb4*/ 	.word	0x0004f9f0


	//   ....[222]....
        /*ebb8*/ 	.word	0x0004fa00


	//   ....[223]....
        /*ebbc*/ 	.word	0x0004fa10


	//   ....[224]....
        /*ebc0*/ 	.word	0x0004fa20


	//   ....[225]....
        /*ebc4*/ 	.word	0x0004fa50


	//   ....[226]....
        /*ebc8*/ 	.word	0x0004fa60


	//   ....[227]....
        /*ebcc*/ 	.word	0x0004fa70


	//   ....[228]....
        /*ebd0*/ 	.word	0x0004fa80


	//   ....[229]....
        /*ebd4*/ 	.word	0x0004fab0


	//   ....[230]....
        /*ebd8*/ 	.word	0x0004fac0


	//   ....[231]....
        /*ebdc*/ 	.word	0x0004fad0


	//   ....[232]....
        /*ebe0*/ 	.word	0x0004fae0


	//   ....[233]....
        /*ebe4*/ 	.word	0x0004fb10


	//   ....[234]....
        /*ebe8*/ 	.word	0x0004fb20


	//   ....[235]....
        /*ebec*/ 	.word	0x0004fb30


	//   ....[236]....
        /*ebf0*/ 	.word	0x0004fb40


	//   ....[237]....
        /*ebf4*/ 	.word	0x0004fb70


	//   ....[238]....
        /*ebf8*/ 	.word	0x0004fb80


	//   ....[239]....
        /*ebfc*/ 	.word	0x0004fb90


	//   ....[240]....
        /*ec00*/ 	.word	0x0004fba0


	//   ....[241]....
        /*ec04*/ 	.word	0x0004fbd0


	//   ....[242]....
        /*ec08*/ 	.word	0x0004fbe0


	//   ....[243]....
        /*ec0c*/ 	.word	0x0004fbf0


	//   ....[244]....
        /*ec10*/ 	.word	0x0004fc00


	//   ....[245]....
        /*ec14*/ 	.word	0x0004fc30


	//   ....[246]....
        /*ec18*/ 	.word	0x0004fc40


	//   ....[247]....
        /*ec1c*/ 	.word	0x0004fc50


	//   ....[248]....
        /*ec20*/ 	.word	0x0004fc60


	//   ....[249]....
        /*ec24*/ 	.word	0x0004fc90


	//   ....[250]....
        /*ec28*/ 	.word	0x0004fca0


	//   ....[251]....
        /*ec2c*/ 	.word	0x0004fcb0


	//   ....[252]....
        /*ec30*/ 	.word	0x0004fcc0


	//   ....[253]....
        /*ec34*/ 	.word	0x0004fcf0


	//   ....[254]....
        /*ec38*/ 	.word	0x0004fd00


	//   ....[255]....
        /*ec3c*/ 	.word	0x0004fd10


	//   ....[0]....
        /*ec40*/ 	.word	0x0004fd20


	//   ....[1]....
        /*ec44*/ 	.word	0x0004fd50


	//   ....[2]....
        /*ec48*/ 	.word	0x0004fd60


	//   ....[3]....
        /*ec4c*/ 	.word	0x0004fd70


	//   ....[4]....
        /*ec50*/ 	.word	0x0004fd80


	//   ....[5]....
        /*ec54*/ 	.word	0x0004fdb0


	//   ....[6]....
        /*ec58*/ 	.word	0x0004fdc0


	//   ....[7]....
        /*ec5c*/ 	.word	0x0004fdd0


	//   ....[8]....
        /*ec60*/ 	.word	0x0004fde0


	//   ....[9]....
        /*ec64*/ 	.word	0x0004fe10


	//   ....[10]....
        /*ec68*/ 	.word	0x0004fe20


	//   ....[11]....
        /*ec6c*/ 	.word	0x0004fe30


	//   ....[12]....
        /*ec70*/ 	.word	0x0004fe40


	//   ....[13]....
        /*ec74*/ 	.word	0x0004fe70


	//   ....[14]....
        /*ec78*/ 	.word	0x0004fe80


	//   ....[15]....
        /*ec7c*/ 	.word	0x0004fe90


	//   ....[16]....
        /*ec80*/ 	.word	0x0004fea0


	//   ....[17]....
        /*ec84*/ 	.word	0x0004fed0


	//   ....[18]....
        /*ec88*/ 	.word	0x0004fee0


	//   ....[19]....
        /*ec8c*/ 	.word	0x0004fef0


	//   ....[20]....
        /*ec90*/ 	.word	0x0004ff00


	//   ....[21]....
        /*ec94*/ 	.word	0x0004ff30


	//   ....[22]....
        /*ec98*/ 	.word	0x0004ff40


	//   ....[23]....
        /*ec9c*/ 	.word	0x0004ff50


	//   ....[24]....
        /*eca0*/ 	.word	0x0004ff60


	//   ....[25]....
        /*eca4*/ 	.word	0x0004ff90


	//   ....[26]....
        /*eca8*/ 	.word	0x0004ffa0


	//   ....[27]....
        /*ecac*/ 	.word	0x0004ffb0


	//   ....[28]....
        /*ecb0*/ 	.word	0x0004ffc0


	//   ....[29]....
        /*ecb4*/ 	.word	0x0004fff0


	//   ....[30]....
        /*ecb8*/ 	.word	0x00050000


	//   ....[31]....
        /*ecbc*/ 	.word	0x00050010


	//   ....[32]....
        /*ecc0*/ 	.word	0x00050020


	//   ....[33]....
        /*ecc4*/ 	.word	0x00050050


	//   ....[34]....
        /*ecc8*/ 	.word	0x00050060


	//   ....[35]....
        /*eccc*/ 	.word	0x00050070


	//   ....[36]....
        /*ecd0*/ 	.word	0x00050080


	//   ....[37]....
        /*ecd4*/ 	.word	0x000500b0


	//   ....[38]....
        /*ecd8*/ 	.word	0x000500c0


	//   ....[39]....
        /*ecdc*/ 	.word	0x000500d0


	//   ....[40]....
        /*ece0*/ 	.word	0x000500e0


	//   ....[41]....
        /*ece4*/ 	.word	0x00050110


	//   ....[42]....
        /*ece8*/ 	.word	0x00050120


	//   ....[43]....
        /*ecec*/ 	.word	0x00050130


	//   ....[44]....
        /*ecf0*/ 	.word	0x00050140


	//   ....[45]....
        /*ecf4*/ 	.word	0x00050170


	//   ....[46]....
        /*ecf8*/ 	.word	0x00050180


	//   ....[47]....
        /*ecfc*/ 	.word	0x00050190


	//   ....[48]....
        /*ed00*/ 	.word	0x000501a0


	//   ....[49]....
        /*ed04*/ 	.word	0x000501d0


	//   ....[50]....
        /*ed08*/ 	.word	0x000501e0


	//   ....[51]....
        /*ed0c*/ 	.word	0x000501f0


	//   ....[52]....
        /*ed10*/ 	.word	0x00050200


	//   ....[53]....
        /*ed14*/ 	.word	0x00050230


	//   ....[54]....
        /*ed18*/ 	.word	0x00050240


	//   ....[55]....
        /*ed1c*/ 	.word	0x00050250


	//   ....[56]....
        /*ed20*/ 	.word	0x00050260


	//   ....[57]....
        /*ed24*/ 	.word	0x00050290


	//   ....[58]....
        /*ed28*/ 	.word	0x000502a0


	//   ....[59]....
        /*ed2c*/ 	.word	0x000502b0


	//   ....[60]....
        /*ed30*/ 	.word	0x000502c0


	//   ....[61]....
        /*ed34*/ 	.word	0x000502f0


	//   ....[62]....
        /*ed38*/ 	.word	0x00050300


	//   ....[63]....
        /*ed3c*/ 	.word	0x00050310


	//   ....[64]....
        /*ed40*/ 	.word	0x00050320


	//   ....[65]....
        /*ed44*/ 	.word	0x00050350


	//   ....[66]....
        /*ed48*/ 	.word	0x00050360


	//   ....[67]....
        /*ed4c*/ 	.word	0x00050370


	//   ....[68]....
        /*ed50*/ 	.word	0x00050380


	//   ....[69]....
        /*ed54*/ 	.word	0x000503b0


	//   ....[70]....
        /*ed58*/ 	.word	0x000503c0


	//   ....[71]....
        /*ed5c*/ 	.word	0x000503d0


	//   ....[72]....
        /*ed60*/ 	.word	0x000503e0


	//   ....[73]....
        /*ed64*/ 	.word	0x00050410


	//   ....[74]....
        /*ed68*/ 	.word	0x00050420


	//   ....[75]....
        /*ed6c*/ 	.word	0x00050430


	//   ....[76]....
        /*ed70*/ 	.word	0x00050440


	//   ....[77]....
        /*ed74*/ 	.word	0x00050470


	//   ....[78]....
        /*ed78*/ 	.word	0x00050480


	//   ....[79]....
        /*ed7c*/ 	.word	0x00050490


	//   ....[80]....
        /*ed80*/ 	.word	0x000504a0


	//   ....[81]....
        /*ed84*/ 	.word	0x000504d0


	//   ....[82]....
        /*ed88*/ 	.word	0x000504e0


	//   ....[83]....
        /*ed8c*/ 	.word	0x000504f0


	//   ....[84]....
        /*ed90*/ 	.word	0x00050500


	//   ....[85]....
        /*ed94*/ 	.word	0x00050530


	//   ....[86]....
        /*ed98*/ 	.word	0x00050540


	//   ....[87]....
        /*ed9c*/ 	.word	0x00050550


	//   ....[88]....
        /*eda0*/ 	.word	0x00050560


	//   ....[89]....
        /*eda4*/ 	.word	0x00050590


	//   ....[90]....
        /*eda8*/ 	.word	0x000505a0


	//   ....[91]....
        /*edac*/ 	.word	0x000505b0


	//   ....[92]....
        /*edb0*/ 	.word	0x000505c0


	//   ....[93]....
        /*edb4*/ 	.word	0x000505f0


	//   ....[94]....
        /*edb8*/ 	.word	0x00050600


	//   ....[95]....
        /*edbc*/ 	.word	0x00050610


	//   ....[96]....
        /*edc0*/ 	.word	0x00050620


	//   ....[97]....
        /*edc4*/ 	.word	0x00050650


	//   ....[98]....
        /*edc8*/ 	.word	0x00050660


	//   ....[99]....
        /*edcc*/ 	.word	0x00050670


	//   ....[100]....
        /*edd0*/ 	.word	0x00050680


	//   ....[101]....
        /*edd4*/ 	.word	0x000506b0


	//   ....[102]....
        /*edd8*/ 	.word	0x000506c0


	//   ....[103]....
        /*eddc*/ 	.word	0x000506d0


	//   ....[104]....
        /*ede0*/ 	.word	0x000506e0


	//   ....[105]....
        /*ede4*/ 	.word	0x00050710


	//   ....[106]....
        /*ede8*/ 	.word	0x00050720


	//   ....[107]....
        /*edec*/ 	.word	0x00050730


	//   ....[108]....
        /*edf0*/ 	.word	0x00050740


	//   ....[109]....
        /*edf4*/ 	.word	0x00050770


	//   ....[110]....
        /*edf8*/ 	.word	0x00050780


	//   ....[111]....
        /*edfc*/ 	.word	0x00050790


	//   ....[112]....
        /*ee00*/ 	.word	0x000507a0


	//   ....[113]....
        /*ee04*/ 	.word	0x000507d0


	//   ....[114]....
        /*ee08*/ 	.word	0x000507e0


	//   ....[115]....
        /*ee0c*/ 	.word	0x000507f0


	//   ....[116]....
        /*ee10*/ 	.word	0x00050800


	//   ....[117]....
        /*ee14*/ 	.word	0x00050830


	//   ....[118]....
        /*ee18*/ 	.word	0x00050840


	//   ....[119]....
        /*ee1c*/ 	.word	0x00050850


	//   ....[120]....
        /*ee20*/ 	.word	0x00050860


	//   ....[121]....
        /*ee24*/ 	.word	0x00050890


	//   ....[122]....
        /*ee28*/ 	.word	0x000508a0


	//   ....[123]....
        /*ee2c*/ 	.word	0x000508b0


	//   ....[124]....
        /*ee30*/ 	.word	0x000508c0


	//   ....[125]....
        /*ee34*/ 	.word	0x000508f0


	//   ....[126]....
        /*ee38*/ 	.word	0x00050900


	//   ....[127]....
        /*ee3c*/ 	.word	0x00050910


	//   ....[128]....
        /*ee40*/ 	.word	0x00050920


	//   ....[129]....
        /*ee44*/ 	.word	0x00050950


	//   ....[130]....
        /*ee48*/ 	.word	0x00050960


	//   ....[131]....
        /*ee4c*/ 	.word	0x00050970


	//   ....[132]....
        /*ee50*/ 	.word	0x00050980


	//   ....[133]....
        /*ee54*/ 	.word	0x000509b0


	//   ....[134]....
        /*ee58*/ 	.word	0x000509c0


	//   ....[135]....
        /*ee5c*/ 	.word	0x000509d0


	//   ....[136]....
        /*ee60*/ 	.word	0x000509e0


	//   ....[137]....
        /*ee64*/ 	.word	0x00050a10


	//   ....[138]....
        /*ee68*/ 	.word	0x00050a20


	//   ....[139]....
        /*ee6c*/ 	.word	0x00050a30


	//   ....[140]....
        /*ee70*/ 	.word	0x00050a40


	//   ....[141]....
        /*ee74*/ 	.word	0x00050a70


	//   ....[142]....
        /*ee78*/ 	.word	0x00050a80


	//   ....[143]....
        /*ee7c*/ 	.word	0x00050a90


	//   ....[144]....
        /*ee80*/ 	.word	0x00050aa0


	//   ....[145]....
        /*ee84*/ 	.word	0x00050ad0


	//   ....[146]....
        /*ee88*/ 	.word	0x00050ae0


	//   ....[147]....
        /*ee8c*/ 	.word	0x00050af0


	//   ....[148]....
        /*ee90*/ 	.word	0x00050b00


	//   ....[149]....
        /*ee94*/ 	.word	0x00050b30


	//   ....[150]....
        /*ee98*/ 	.word	0x00050b40


	//   ....[151]....
        /*ee9c*/ 	.word	0x00050b50


	//   ....[152]....
        /*eea0*/ 	.word	0x00050b60


	//   ....[153]....
        /*eea4*/ 	.word	0x00050b90


	//   ....[154]....
        /*eea8*/ 	.word	0x00050ba0


	//   ....[155]....
        /*eeac*/ 	.word	0x00050bb0


	//   ....[156]....
        /*eeb0*/ 	.word	0x00050bc0


	//   ....[157]....
        /*eeb4*/ 	.word	0x00050bf0


	//   ....[158]....
        /*eeb8*/ 	.word	0x00050c00


	//   ....[159]....
        /*eebc*/ 	.word	0x00050c10


	//   ....[160]....
        /*eec0*/ 	.word	0x00050c20


	//   ....[161]....
        /*eec4*/ 	.word	0x00050c50


	//   ....[162]....
        /*eec8*/ 	.word	0x00050c60


	//   ....[163]....
        /*eecc*/ 	.word	0x00050c70


	//   ....[164]....
        /*eed0*/ 	.word	0x00050c80


	//   ....[165]....
        /*eed4*/ 	.word	0x00050cb0


	//   ....[166]....
        /*eed8*/ 	.word	0x00050cc0


	//   ....[167]....
        /*eedc*/ 	.word	0x00050cd0


	//   ....[168]....
        /*eee0*/ 	.word	0x00050ce0


	//   ....[169]....
        /*eee4*/ 	.word	0x00050d10


	//   ....[170]....
        /*eee8*/ 	.word	0x00050d20


	//   ....[171]....
        /*eeec*/ 	.word	0x00050d30


	//   ....[172]....
        /*eef0*/ 	.word	0x00050d40


	//   ....[173]....
        /*eef4*/ 	.word	0x00050d70


	//   ....[174]....
        /*eef8*/ 	.word	0x00050d80


	//   ....[175]....
        /*eefc*/ 	.word	0x00050d90


	//   ....[176]....
        /*ef00*/ 	.word	0x00050da0


	//   ....[177]....
        /*ef04*/ 	.word	0x00050dd0


	//   ....[178]....
        /*ef08*/ 	.word	0x00050de0


	//   ....[179]....
        /*ef0c*/ 	.word	0x00050df0


	//   ....[180]....
        /*ef10*/ 	.word	0x00050e00


	//   ....[181]....
        /*ef14*/ 	.word	0x00050e30


	//   ....[182]....
        /*ef18*/ 	.word	0x00050e40


	//   ....[183]....
        /*ef1c*/ 	.word	0x00050e50


	//   ....[184]....
        /*ef20*/ 	.word	0x00050e60


	//   ....[185]....
        /*ef24*/ 	.word	0x00050e90


	//   ....[186]....
        /*ef28*/ 	.word	0x00050ea0


	//   ....[187]....
        /*ef2c*/ 	.word	0x00050eb0


	//   ....[188]....
        /*ef30*/ 	.word	0x00050ec0


	//   ....[189]....
        /*ef34*/ 	.word	0x00050ef0


	//   ....[190]....
        /*ef38*/ 	.word	0x00050f00


	//   ....[191]....
        /*ef3c*/ 	.word	0x00050f10


	//   ....[192]....
        /*ef40*/ 	.word	0x00050f20


	//   ....[193]....
        /*ef44*/ 	.word	0x00050f50


	//   ....[194]....
        /*ef48*/ 	.word	0x00050f60


	//   ....[195]....
        /*ef4c*/ 	.word	0x00050f70


	//   ....[196]....
        /*ef50*/ 	.word	0x00050f80


	//   ....[197]....
        /*ef54*/ 	.word	0x00050fb0


	//   ....[198]....
        /*ef58*/ 	.word	0x00050fc0


	//   ....[199]....
        /*ef5c*/ 	.word	0x00050fd0


	//   ....[200]....
        /*ef60*/ 	.word	0x00050fe0


	//   ....[201]....
        /*ef64*/ 	.word	0x00051010


	//   ....[202]....
        /*ef68*/ 	.word	0x00051020


	//   ....[203]....
        /*ef6c*/ 	.word	0x00051030


	//   ....[204]....
        /*ef70*/ 	.word	0x00051040


	//   ....[205]....
        /*ef74*/ 	.word	0x00051070


	//   ....[206]....
        /*ef78*/ 	.word	0x00051080


	//   ....[207]....
        /*ef7c*/ 	.word	0x00051090


	//   ....[208]....
        /*ef80*/ 	.word	0x000510a0


	//   ....[209]....
        /*ef84*/ 	.word	0x000510d0


	//   ....[210]....
        /*ef88*/ 	.word	0x000510e0


	//   ....[211]....
        /*ef8c*/ 	.word	0x000510f0


	//   ....[212]....
        /*ef90*/ 	.word	0x00051100


	//   ....[213]....
        /*ef94*/ 	.word	0x00051130


	//   ....[214]....
        /*ef98*/ 	.word	0x00051140


	//   ....[215]....
        /*ef9c*/ 	.word	0x00051150


	//   ....[216]....
        /*efa0*/ 	.word	0x00051160


	//   ....[217]....
        /*efa4*/ 	.word	0x00051190


	//   ....[218]....
        /*efa8*/ 	.word	0x000511a0


	//   ....[219]....
        /*efac*/ 	.word	0x000511b0


	//   ....[220]....
        /*efb0*/ 	.word	0x000511c0


	//   ....[221]....
        /*efb4*/ 	.word	0x000511f0


	//   ....[222]....
        /*efb8*/ 	.word	0x00051200


	//   ....[223]....
        /*efbc*/ 	.word	0x00051210


	//   ....[224]....
        /*efc0*/ 	.word	0x00051220


	//   ....[225]....
        /*efc4*/ 	.word	0x00051250


	//   ....[226]....
        /*efc8*/ 	.word	0x00051260


	//   ....[227]....
        /*efcc*/ 	.word	0x00051270


	//   ....[228]....
        /*efd0*/ 	.word	0x00051280


	//   ....[229]....
        /*efd4*/ 	.word	0x000512b0


	//   ....[230]....
        /*efd8*/ 	.word	0x000512c0


	//   ....[231]....
        /*efdc*/ 	.word	0x000512d0


	//   ....[232]....
        /*efe0*/ 	.word	0x000512e0


	//   ....[233]....
        /*efe4*/ 	.word	0x00051310


	//   ....[234]....
        /*efe8*/ 	.word	0x00051320


	//   ....[235]....
        /*efec*/ 	.word	0x00051330


	//   ....[236]....
        /*eff0*/ 	.word	0x00051340


	//   ....[237]....
        /*eff4*/ 	.word	0x00051370


	//   ....[238]....
        /*eff8*/ 	.word	0x00051380


	//   ....[239]....
        /*effc*/ 	.word	0x00051390


	//   ....[240]....
        /*f000*/ 	.word	0x000513a0


	//   ....[241]....
        /*f004*/ 	.word	0x000513d0


	//   ....[242]....
        /*f008*/ 	.word	0x000513e0


	//   ....[243]....
        /*f00c*/ 	.word	0x000513f0


	//   ....[244]....
        /*f010*/ 	.word	0x00051400


	//   ....[245]....
        /*f014*/ 	.word	0x00051430


	//   ....[246]....
        /*f018*/ 	.word	0x00051440


	//   ....[247]....
        /*f01c*/ 	.word	0x00051450


	//   ....[248]....
        /*f020*/ 	.word	0x00051460


	//   ....[249]....
        /*f024*/ 	.word	0x00051490


	//   ....[250]....
        /*f028*/ 	.word	0x000514a0


	//   ....[251]....
        /*f02c*/ 	.word	0x000514b0


	//   ....[252]....
        /*f030*/ 	.word	0x000514c0


	//   ....[253]....
        /*f034*/ 	.word	0x00051510


	//   ....[254]....
        /*f038*/ 	.word	0x00054570


	//   ....[255]....
        /*f03c*/ 	.word	0x00054580


	//   ....[0]....
        /*f040*/ 	.word	0x00054590


	//   ....[1]....
        /*f044*/ 	.word	0x000545b0


	//   ....[2]....
        /*f048*/ 	.word	0x000545c0


	//   ....[3]....
        /*f04c*/ 	.word	0x000545d0


	//   ....[4]....
        /*f050*/ 	.word	0x000545e0


	//   ....[5]....
        /*f054*/ 	.word	0x00054610


	//   ....[6]....
        /*f058*/ 	.word	0x00054620


	//   ....[7]....
        /*f05c*/ 	.word	0x00054630


	//   ....[8]....
        /*f060*/ 	.word	0x00054640


	//   ....[9]....
        /*f064*/ 	.word	0x00054670


	//   ....[10]....
        /*f068*/ 	.word	0x00054680


	//   ....[11]....
        /*f06c*/ 	.word	0x00054690


	//   ....[12]....
        /*f070*/ 	.word	0x000546a0


	//   ....[13]....
        /*f074*/ 	.word	0x000546d0


	//   ....[14]....
        /*f078*/ 	.word	0x000546e0


	//   ....[15]....
        /*f07c*/ 	.word	0x000546f0


	//   ....[16]....
        /*f080*/ 	.word	0x00054700


	//   ....[17]....
        /*f084*/ 	.word	0x00054730


	//   ....[18]....
        /*f088*/ 	.word	0x00054740


	//   ....[19]....
        /*f08c*/ 	.word	0x00054750


	//   ....[20]....
        /*f090*/ 	.word	0x00054760


	//   ....[21]....
        /*f094*/ 	.word	0x00054790


	//   ....[22]....
        /*f098*/ 	.word	0x000547a0


	//   ....[23]....
        /*f09c*/ 	.word	0x000547b0


	//   ....[24]....
        /*f0a0*/ 	.word	0x000547c0


	//   ....[25]....
        /*f0a4*/ 	.word	0x000547f0


	//   ....[26]....
        /*f0a8*/ 	.word	0x00054800


	//   ....[27]....
        /*f0ac*/ 	.word	0x00054810


	//   ....[28]....
        /*f0b0*/ 	.word	0x00054820


	//   ....[29]....
        /*f0b4*/ 	.word	0x00054850


	//   ....[30]....
        /*f0b8*/ 	.word	0x00054860


	//   ....[31]....
        /*f0bc*/ 	.word	0x00054870


	//   ....[32]....
        /*f0c0*/ 	.word	0x00054880


	//   ....[33]....
        /*f0c4*/ 	.word	0x000548b0


	//   ....[34]....
        /*f0c8*/ 	.word	0x000548c0


	//   ....[35]....
        /*f0cc*/ 	.word	0x000548d0


	//   ....[36]....
        /*f0d0*/ 	.word	0x000548e0


	//   ....[37]....
        /*f0d4*/ 	.word	0x00054910


	//   ....[38]....
        /*f0d8*/ 	.word	0x00054920


	//   ....[39]....
        /*f0dc*/ 	.word	0x00054930


	//   ....[40]....
        /*f0e0*/ 	.word	0x00054940


	//   ....[41]....
        /*f0e4*/ 	.word	0x00054970


	//   ....[42]....
        /*f0e8*/ 	.word	0x00054980


	//   ....[43]....
        /*f0ec*/ 	.word	0x00054990


	//   ....[44]....
        /*f0f0*/ 	.word	0x000549a0


	//   ....[45]....
        /*f0f4*/ 	.word	0x000549d0


	//   ....[46]....
        /*f0f8*/ 	.word	0x000549e0


	//   ....[47]....
        /*f0fc*/ 	.word	0x000549f0


	//   ....[48]....
        /*f100*/ 	.word	0x00054a00


	//   ....[49]....
        /*f104*/ 	.word	0x00054a30


	//   ....[50]....
        /*f108*/ 	.word	0x00054a40


	//   ....[51]....
        /*f10c*/ 	.word	0x00054a50


	//   ....[52]....
        /*f110*/ 	.word	0x00054a60


	//   ....[53]....
        /*f114*/ 	.word	0x00054a90


	//   ....[54]....
        /*f118*/ 	.word	0x00054aa0


	//   ....[55]....
        /*f11c*/ 	.word	0x00054ab0


	//   ....[56]....
        /*f120*/ 	.word	0x00054ac0


	//   ....[57]....
        /*f124*/ 	.word	0x00054af0


	//   ....[58]....
        /*f128*/ 	.word	0x00054b00


	//   ....[59]....
        /*f12c*/ 	.word	0x00054b10


	//   ....[60]....
        /*f130*/ 	.word	0x00054b20


	//   ....[61]....
        /*f134*/ 	.word	0x00054b50


	//   ....[62]....
        /*f138*/ 	.word	0x00054b60


	//   ....[63]....
        /*f13c*/ 	.word	0x00054b70


	//   ....[64]....
        /*f140*/ 	.word	0x00054b80


	//   ....[65]....
        /*f144*/ 	.word	0x00054bb0


	//   ....[66]....
        /*f148*/ 	.word	0x00054bc0


	//   ....[67]....
        /*f14c*/ 	.word	0x00054bd0


	//   ....[68]....
        /*f150*/ 	.word	0x00054be0


	//   ....[69]....
        /*f154*/ 	.word	0x00054c10


	//   ....[70]....
        /*f158*/ 	.word	0x00054c20


	//   ....[71]....
        /*f15c*/ 	.word	0x00054c30


	//   ....[72]....
        /*f160*/ 	.word	0x00054c40


	//   ....[73]....
        /*f164*/ 	.word	0x00054c70


	//   ....[74]....
        /*f168*/ 	.word	0x00054c80


	//   ....[75]....
        /*f16c*/ 	.word	0x00054c90


	//   ....[76]....
        /*f170*/ 	.word	0x00054ca0


	//   ....[77]....
        /*f174*/ 	.word	0x00054cd0


	//   ....[78]....
        /*f178*/ 	.word	0x00054ce0


	//   ....[79]....
        /*f17c*/ 	.word	0x00054cf0


	//   ....[80]....
        /*f180*/ 	.word	0x00054d00


	//   ....[81]....
        /*f184*/ 	.word	0x00054d30


	//   ....[82]....
        /*f188*/ 	.word	0x00054d40


	//   ....[83]....
        /*f18c*/ 	.word	0x00054d50


	//   ....[84]....
        /*f190*/ 	.word	0x00054d60


	//   ....[85]....
        /*f194*/ 	.word	0x00054d90


	//   ....[86]....
        /*f198*/ 	.word	0x00054da0


	//   ....[87]....
        /*f19c*/ 	.word	0x00054db0


	//   ....[88]....
        /*f1a0*/ 	.word	0x00054dc0


	//   ....[89]....
        /*f1a4*/ 	.word	0x00054df0


	//   ....[90]....
        /*f1a8*/ 	.word	0x00054e00


	//   ....[91]....
        /*f1ac*/ 	.word	0x00054e10


	//   ....[92]....
        /*f1b0*/ 	.word	0x00054e20


	//   ....[93]....
        /*f1b4*/ 	.word	0x00054e50


	//   ....[94]....
        /*f1b8*/ 	.word	0x00054e60


	//   ....[95]....
        /*f1bc*/ 	.word	0x00054e70


	//   ....[96]....
        /*f1c0*/ 	.word	0x00054e80


	//   ....[97]....
        /*f1c4*/ 	.word	0x00054eb0


	//   ....[98]....
        /*f1c8*/ 	.word	0x00054ec0


	//   ....[99]....
        /*f1cc*/ 	.word	0x00054ed0


	//   ....[100]....
        /*f1d0*/ 	.word	0x00054ee0


	//   ....[101]....
        /*f1d4*/ 	.word	0x00054f10


	//   ....[102]....
        /*f1d8*/ 	.word	0x00054f20


	//   ....[103]....
        /*f1dc*/ 	.word	0x00054f30


	//   ....[104]....
        /*f1e0*/ 	.word	0x00054f40


	//   ....[105]....
        /*f1e4*/ 	.word	0x00054f70


	//   ....[106]....
        /*f1e8*/ 	.word	0x00054f80


	//   ....[107]....
        /*f1ec*/ 	.word	0x00054f90


	//   ....[108]....
        /*f1f0*/ 	.word	0x00054fa0


	//   ....[109]....
        /*f1f4*/ 	.word	0x00054fd0


	//   ....[110]....
        /*f1f8*/ 	.word	0x00054fe0


	//   ....[111]....
        /*f1fc*/ 	.word	0x00054ff0


	//   ....[112]....
        /*f200*/ 	.word	0x00055000


	//   ....[113]....
        /*f204*/ 	.word	0x00055030


	//   ....[114]....
        /*f208*/ 	.word	0x00055040


	//   ....[115]....
        /*f20c*/ 	.word	0x00055050


	//   ....[116]....
        /*f210*/ 	.word	0x00055060


	//   ....[117]....
        /*f214*/ 	.word	0x00055090


	//   ....[118]....
        /*f218*/ 	.word	0x000550a0


	//   ....[119]....
        /*f21c*/ 	.word	0x000550b0


	//   ....[120]....
        /*f220*/ 	.word	0x000550c0


	//   ....[121]....
        /*f224*/ 	.word	0x000550f0


	//   ....[122]....
        /*f228*/ 	.word	0x00055100


	//   ....[123]....
        /*f22c*/ 	.word	0x00055110


	//   ....[124]....
        /*f230*/ 	.word	0x00055120


	//   ....[125]....
        /*f234*/ 	.word	0x00055150


	//   ....[126]....
        /*f238*/ 	.word	0x00055160


	//   ....[127]....
        /*f23c*/ 	.word	0x00055170


	//   ....[128]....
        /*f240*/ 	.word	0x00055180


	//   ....[129]....
        /*f244*/ 	.word	0x000551b0


	//   ....[130]....
        /*f248*/ 	.word	0x000551c0


	//   ....[131]....
        /*f24c*/ 	.word	0x000551d0


	//   ....[132]....
        /*f250*/ 	.word	0x000551e0


	//   ....[133]....
        /*f254*/ 	.word	0x00055210


	//   ....[134]....
        /*f258*/ 	.word	0x00055220


	//   ....[135]....
        /*f25c*/ 	.word	0x00055230


	//   ....[136]....
        /*f260*/ 	.word	0x00055240


	//   ....[137]....
        /*f264*/ 	.word	0x00055270


	//   ....[138]....
        /*f268*/ 	.word	0x00055280


	//   ....[139]....
        /*f26c*/ 	.word	0x00055290


	//   ....[140]....
        /*f270*/ 	.word	0x000552a0


	//   ....[141]....
        /*f274*/ 	.word	0x000552d0


	//   ....[142]....
        /*f278*/ 	.word	0x000552e0


	//   ....[143]....
        /*f27c*/ 	.word	0x000552f0


	//   ....[144]....
        /*f280*/ 	.word	0x00055300


	//   ....[145]....
        /*f284*/ 	.word	0x00055330


	//   ....[146]....
        /*f288*/ 	.word	0x00055340


	//   ....[147]....
        /*f28c*/ 	.word	0x00055350


	//   ....[148]....
        /*f290*/ 	.word	0x00055360


	//   ....[149]....
        /*f294*/ 	.word	0x00055390


	//   ....[150]....
        /*f298*/ 	.word	0x000553a0


	//   ....[151]....
        /*f29c*/ 	.word	0x000553b0


	//   ....[152]....
        /*f2a0*/ 	.word	0x000553c0


	//   ....[153]....
        /*f2a4*/ 	.word	0x000553f0


	//   ....[154]....
        /*f2a8*/ 	.word	0x00055400


	//   ....[155]....
        /*f2ac*/ 	.word	0x00055410


	//   ....[156]....
        /*f2b0*/ 	.word	0x00055420


	//   ....[157]....
        /*f2b4*/ 	.word	0x00055450


	//   ....[158]....
        /*f2b8*/ 	.word	0x00055460


	//   ....[159]....
        /*f2bc*/ 	.word	0x00055470


	//   ....[160]....
        /*f2c0*/ 	.word	0x00055480


	//   ....[161]....
        /*f2c4*/ 	.word	0x000554b0


	//   ....[162]....
        /*f2c8*/ 	.word	0x000554c0


	//   ....[163]....
        /*f2cc*/ 	.word	0x000554d0


	//   ....[164]....
        /*f2d0*/ 	.word	0x000554e0


	//   ....[165]....
        /*f2d4*/ 	.word	0x00055510


	//   ....[166]....
        /*f2d8*/ 	.word	0x00055520


	//   ....[167]....
        /*f2dc*/ 	.word	0x00055530


	//   ....[168]....
        /*f2e0*/ 	.word	0x00055540


	//   ....[169]....
        /*f2e4*/ 	.word	0x00055570


	//   ....[170]....
        /*f2e8*/ 	.word	0x00055580


	//   ....[171]....
        /*f2ec*/ 	.word	0x00055590


	//   ....[172]....
        /*f2f0*/ 	.word	0x000555a0


	//   ....[173]....
        /*f2f4*/ 	.word	0x000555d0


	//   ....[174]....
        /*f2f8*/ 	.word	0x000555e0


	//   ....[175]....
        /*f2fc*/ 	.word	0x000555f0


	//   ....[176]....
        /*f300*/ 	.word	0x00055600


	//   ....[177]....
        /*f304*/ 	.word	0x00055630


	//   ....[178]....
        /*f308*/ 	.word	0x00055640


	//   ....[179]....
        /*f30c*/ 	.word	0x00055650


	//   ....[180]....
        /*f310*/ 	.word	0x00055660


	//   ....[181]....
        /*f314*/ 	.word	0x00055690


	//   ....[182]....
        /*f318*/ 	.word	0x000556a0


	//   ....[183]....
        /*f31c*/ 	.word	0x000556b0


	//   ....[184]....
        /*f320*/ 	.word	0x000556c0


	//   ....[185]....
        /*f324*/ 	.word	0x000556f0


	//   ....[186]....
        /*f328*/ 	.word	0x00055700


	//   ....[187]....
        /*f32c*/ 	.word	0x00055710


	//   ....[188]....
        /*f330*/ 	.word	0x00055720


	//   ....[189]....
        /*f334*/ 	.word	0x00055750


	//   ....[190]....
        /*f338*/ 	.word	0x00055760


	//   ....[191]....
        /*f33c*/ 	.word	0x00055770


	//   ....[192]....
        /*f340*/ 	.word	0x00055780


	//   ....[193]....
        /*f344*/ 	.word	0x000557b0


	//   ....[194]....
        /*f348*/ 	.word	0x000557c0


	//   ....[195]....
        /*f34c*/ 	.word	0x000557d0


	//   ....[196]....
        /*f350*/ 	.word	0x000557e0


	//   ....[197]....
        /*f354*/ 	.word	0x00055810


	//   ....[198]....
        /*f358*/ 	.word	0x00055820


	//   ....[199]....
        /*f35c*/ 	.word	0x00055830


	//   ....[200]....
        /*f360*/ 	.word	0x00055840


	//   ....[201]....
        /*f364*/ 	.word	0x00055870


	//   ....[202]....
        /*f368*/ 	.word	0x00055880


	//   ....[203]....
        /*f36c*/ 	.word	0x00055890


	//   ....[204]....
        /*f370*/ 	.word	0x000558a0


	//   ....[205]....
        /*f374*/ 	.word	0x000558d0


	//   ....[206]....
        /*f378*/ 	.word	0x000558e0


	//   ....[207]....
        /*f37c*/ 	.word	0x000558f0


	//   ....[208]....
        /*f380*/ 	.word	0x00055900


	//   ....[209]....
        /*f384*/ 	.word	0x00055930


	//   ....[210]....
        /*f388*/ 	.word	0x00055940


	//   ....[211]....
        /*f38c*/ 	.word	0x00055950


	//   ....[212]....
        /*f390*/ 	.word	0x00055960


	//   ....[213]....
        /*f394*/ 	.word	0x00055990


	//   ....[214]....
        /*f398*/ 	.word	0x000559a0


	//   ....[215]....
        /*f39c*/ 	.word	0x000559b0


	//   ....[216]....
        /*f3a0*/ 	.word	0x000559c0


	//   ....[217]....
        /*f3a4*/ 	.word	0x000559f0


	//   ....[218]....
        /*f3a8*/ 	.word	0x00055a00


	//   ....[219]....
        /*f3ac*/ 	.word	0x00055a10


	//   ....[220]....
        /*f3b0*/ 	.word	0x00055a20


	//   ....[221]....
        /*f3b4*/ 	.word	0x00055a50


	//   ....[222]....
        /*f3b8*/ 	.word	0x00055a60


	//   ....[223]....
        /*f3bc*/ 	.word	0x00055a70


	//   ....[224]....
        /*f3c0*/ 	.word	0x00055a80


	//   ....[225]....
        /*f3c4*/ 	.word	0x00055ab0


	//   ....[226]....
        /*f3c8*/ 	.word	0x00055ac0


	//   ....[227]....
        /*f3cc*/ 	.word	0x00055ad0


	//   ....[228]....
        /*f3d0*/ 	.word	0x00055ae0


	//   ....[229]....
        /*f3d4*/ 	.word	0x00055b10


	//   ....[230]....
        /*f3d8*/ 	.word	0x00055b20


	//   ....[231]....
        /*f3dc*/ 	.word	0x00055b30


	//   ....[232]....
        /*f3e0*/ 	.word	0x00055b40


	//   ....[233]....
        /*f3e4*/ 	.word	0x00055b70


	//   ....[234]....
        /*f3e8*/ 	.word	0x00055b80


	//   ....[235]....
        /*f3ec*/ 	.word	0x00055b90


	//   ....[236]....
        /*f3f0*/ 	.word	0x00055ba0


	//   ....[237]....
        /*f3f4*/ 	.word	0x00055bd0


	//   ....[238]....
        /*f3f8*/ 	.word	0x00055be0


	//   ....[239]....
        /*f3fc*/ 	.word	0x00055bf0


	//   ....[240]....
        /*f400*/ 	.word	0x00055c00


	//   ....[241]....
        /*f404*/ 	.word	0x00055c30


	//   ....[242]....
        /*f408*/ 	.word	0x00055c40


	//   ....[243]....
        /*f40c*/ 	.word	0x00055c50


	//   ....[244]....
        /*f410*/ 	.word	0x00055c60


	//   ....[245]....
        /*f414*/ 	.word	0x00055c90


	//   ....[246]....
        /*f418*/ 	.word	0x00055ca0


	//   ....[247]....
        /*f41c*/ 	.word	0x00055cb0


	//   ....[248]....
        /*f420*/ 	.word	0x00055cc0


	//   ....[249]....
        /*f424*/ 	.word	0x00055cf0


	//   ....[250]....
        /*f428*/ 	.word	0x00055d00


	//   ....[251]....
        /*f42c*/ 	.word	0x00055d10


	//   ....[252]....
        /*f430*/ 	.word	0x00055d20


	//   ....[253]....
        /*f434*/ 	.word	0x00055d50


	//   ....[254]....
        /*f438*/ 	.word	0x00055d60


	//   ....[255]....
        /*f43c*/ 	.word	0x00055d70


	//   ....[0]....
        /*f440*/ 	.word	0x00055d80


	//   ....[1]....
        /*f444*/ 	.word	0x00055db0


	//   ....[2]....
        /*f448*/ 	.word	0x00055dc0


	//   ....[3]....
        /*f44c*/ 	.word	0x00055dd0


	//   ....[4]....
        /*f450*/ 	.word	0x00055de0


	//   ....[5]....
        /*f454*/ 	.word	0x00055e10


	//   ....[6]....
        /*f458*/ 	.word	0x00055e20


	//   ....[7]....
        /*f45c*/ 	.word	0x00055e30


	//   ....[8]....
        /*f460*/ 	.word	0x00055e40


	//   ....[9]....
        /*f464*/ 	.word	0x00055e70


	//   ....[10]....
        /*f468*/ 	.word	0x00055e80


	//   ....[11]....
        /*f46c*/ 	.word	0x00055e90


	//   ....[12]....
        /*f470*/ 	.word	0x00055ea0


	//   ....[13]....
        /*f474*/ 	.word	0x00055ed0


	//   ....[14]....
        /*f478*/ 	.word	0x00055ee0


	//   ....[15]....
        /*f47c*/ 	.word	0x00055ef0


	//   ....[16]....
        /*f480*/ 	.word	0x00055f00


	//   ....[17]....
        /*f484*/ 	.word	0x00055f30


	//   ....[18]....
        /*f488*/ 	.word	0x00055f40


	//   ....[19]....
        /*f48c*/ 	.word	0x00055f50


	//   ....[20]....
        /*f490*/ 	.word	0x00055f60


	//   ....[21]....
        /*f494*/ 	.word	0x00055f90


	//   ....[22]....
        /*f498*/ 	.word	0x00055fa0


	//   ....[23]....
        /*f49c*/ 	.word	0x00055fb0


	//   ....[24]....
        /*f4a0*/ 	.word	0x00055fc0


	//   ....[25]....
        /*f4a4*/ 	.word	0x00055ff0


	//   ....[26]....
        /*f4a8*/ 	.word	0x00056000


	//   ....[27]....
        /*f4ac*/ 	.word	0x00056010


	//   ....[28]....
        /*f4b0*/ 	.word	0x00056020


	//   ....[29]....
        /*f4b4*/ 	.word	0x00056050


	//   ....[30]....
        /*f4b8*/ 	.word	0x00056060


	//   ....[31]....
        /*f4bc*/ 	.word	0x00056070


	//   ....[32]....
        /*f4c0*/ 	.word	0x00056080


	//   ....[33]....
        /*f4c4*/ 	.word	0x000560b0


	//   ....[34]....
        /*f4c8*/ 	.word	0x000560c0


	//   ....[35]....
        /*f4cc*/ 	.word	0x000560d0


	//   ....[36]....
        /*f4d0*/ 	.word	0x000560e0


	//   ....[37]....
        /*f4d4*/ 	.word	0x00056110


	//   ....[38]....
        /*f4d8*/ 	.word	0x00056120


	//   ....[39]....
        /*f4dc*/ 	.word	0x00056130


	//   ....[40]....
        /*f4e0*/ 	.word	0x00056140


	//   ....[41]....
        /*f4e4*/ 	.word	0x00056170


	//   ....[42]....
        /*f4e8*/ 	.word	0x00056180


	//   ....[43]....
        /*f4ec*/ 	.word	0x00056190


	//   ....[44]....
        /*f4f0*/ 	.word	0x000561a0


	//   ....[45]....
        /*f4f4*/ 	.word	0x000561d0


	//   ....[46]....
        /*f4f8*/ 	.word	0x000561e0


	//   ....[47]....
        /*f4fc*/ 	.word	0x000561f0


	//   ....[48]....
        /*f500*/ 	.word	0x00056200


	//   ....[49]....
        /*f504*/ 	.word	0x00056230


	//   ....[50]....
        /*f508*/ 	.word	0x00056240


	//   ....[51]....
        /*f50c*/ 	.word	0x00056250


	//   ....[52]....
        /*f510*/ 	.word	0x00056260


	//   ....[53]....
        /*f514*/ 	.word	0x00056290


	//   ....[54]....
        /*f518*/ 	.word	0x000562a0


	//   ....[55]....
        /*f51c*/ 	.word	0x000562b0


	//   ....[56]....
        /*f520*/ 	.word	0x000562c0


	//   ....[57]....
        /*f524*/ 	.word	0x000562f0


	//   ....[58]....
        /*f528*/ 	.word	0x00056300


	//   ....[59]....
        /*f52c*/ 	.word	0x00056310


	//   ....[60]....
        /*f530*/ 	.word	0x00056320


	//   ....[61]....
        /*f534*/ 	.word	0x00056350


	//   ....[62]....
        /*f538*/ 	.word	0x00056360


	//   ....[63]....
        /*f53c*/ 	.word	0x00056370


	//   ....[64]....
        /*f540*/ 	.word	0x00056380


	//   ....[65]....
        /*f544*/ 	.word	0x000563b0


	//   ....[66]....
        /*f548*/ 	.word	0x000563c0


	//   ....[67]....
        /*f54c*/ 	.word	0x000563d0


	//   ....[68]....
        /*f550*/ 	.word	0x000563e0


	//   ....[69]....
        /*f554*/ 	.word	0x00056410


	//   ....[70]....
        /*f558*/ 	.word	0x00056420


	//   ....[71]....
        /*f55c*/ 	.word	0x00056430


	//   ....[72]....
        /*f560*/ 	.word	0x00056440


	//   ....[73]....
        /*f564*/ 	.word	0x00056470


	//   ....[74]....
        /*f568*/ 	.word	0x00056480


	//   ....[75]....
        /*f56c*/ 	.word	0x00056490


	//   ....[76]....
        /*f570*/ 	.word	0x000564a0


	//   ....[77]....
        /*f574*/ 	.word	0x000564d0


	//   ....[78]....
        /*f578*/ 	.word	0x000564e0


	//   ....[79]....
        /*f57c*/ 	.word	0x000564f0


	//   ....[80]....
        /*f580*/ 	.word	0x00056500


	//   ....[81]....
        /*f584*/ 	.word	0x00056530


	//   ....[82]....
        /*f588*/ 	.word	0x00056540


	//   ....[83]....
        /*f58c*/ 	.word	0x00056550


	//   ....[84]....
        /*f590*/ 	.word	0x00056560


	//   ....[85]....
        /*f594*/ 	.word	0x00056590


	//   ....[86]....
        /*f598*/ 	.word	0x000565a0


	//   ....[87]....
        /*f59c*/ 	.word	0x000565b0


	//   ....[88]....
        /*f5a0*/ 	.word	0x000565c0


	//   ....[89]....
        /*f5a4*/ 	.word	0x000565f0


	//   ....[90]....
        /*f5a8*/ 	.word	0x00056600


	//   ....[91]....
        /*f5ac*/ 	.word	0x00056610


	//   ....[92]....
        /*f5b0*/ 	.word	0x00056620


	//   ....[93]....
        /*f5b4*/ 	.word	0x00056650


	//   ....[94]....
        /*f5b8*/ 	.word	0x00056660


	//   ....[95]....
        /*f5bc*/ 	.word	0x00056670


	//   ....[96]....
        /*f5c0*/ 	.word	0x00056680


	//   ....[97]....
        /*f5c4*/ 	.word	0x000566b0


	//   ....[98]....
        /*f5c8*/ 	.word	0x000566c0


	//   ....[99]....
        /*f5cc*/ 	.word	0x000566d0


	//   ....[100]....
        /*f5d0*/ 	.word	0x000566e0


	//   ....[101]....
        /*f5d4*/ 	.word	0x00056710


	//   ....[102]....
        /*f5d8*/ 	.word	0x00056720


	//   ....[103]....
        /*f5dc*/ 	.word	0x00056730


	//   ....[104]....
        /*f5e0*/ 	.word	0x00056740


	//   ....[105]....
        /*f5e4*/ 	.word	0x00056770


	//   ....[106]....
        /*f5e8*/ 	.word	0x00056780


	//   ....[107]....
        /*f5ec*/ 	.word	0x00056790


	//   ....[108]....
        /*f5f0*/ 	.word	0x000567a0


	//   ....[109]....
        /*f5f4*/ 	.word	0x000567d0


	//   ....[110]....
        /*f5f8*/ 	.word	0x000567e0


	//   ....[111]....
        /*f5fc*/ 	.word	0x000567f0


	//   ....[112]....
        /*f600*/ 	.word	0x00056800


	//   ....[113]....
        /*f604*/ 	.word	0x00056830


	//   ....[114]....
        /*f608*/ 	.word	0x00056840


	//   ....[115]....
        /*f60c*/ 	.word	0x00056850


	//   ....[116]....
        /*f610*/ 	.word	0x00056860


	//   ....[117]....
        /*f614*/ 	.word	0x00056890


	//   ....[118]....
        /*f618*/ 	.word	0x000568a0


	//   ....[119]....
        /*f61c*/ 	.word	0x000568b0


	//   ....[120]....
        /*f620*/ 	.word	0x000568c0


	//   ....[121]....
        /*f624*/ 	.word	0x000568f0


	//   ....[122]....
        /*f628*/ 	.word	0x00056900


	//   ....[123]....
        /*f62c*/ 	.word	0x00056910


	//   ....[124]....
        /*f630*/ 	.word	0x00056920


	//   ....[125]....
        /*f634*/ 	.word	0x00056950


	//   ....[126]....
        /*f638*/ 	.word	0x00056960


	//   ....[127]....
        /*f63c*/ 	.word	0x00056970


	//   ....[128]....
        /*f640*/ 	.word	0x00056980


	//   ....[129]....
        /*f644*/ 	.word	0x000569b0


	//   ....[130]....
        /*f648*/ 	.word	0x000569c0


	//   ....[131]....
        /*f64c*/ 	.word	0x000569d0


	//   ....[132]....
        /*f650*/ 	.word	0x000569e0


	//   ....[133]....
        /*f654*/ 	.word	0x00056a10


	//   ....[134]....
        /*f658*/ 	.word	0x00056a20


	//   ....[135]....
        /*f65c*/ 	.word	0x00056a30


	//   ....[136]....
        /*f660*/ 	.word	0x00056a40


	//   ....[137]....
        /*f664*/ 	.word	0x00056a70


	//   ....[138]....
        /*f668*/ 	.word	0x00056a80


	//   ....[139]....
        /*f66c*/ 	.word	0x00056a90


	//   ....[140]....
        /*f670*/ 	.word	0x00056aa0


	//   ....[141]....
        /*f674*/ 	.word	0x00056ad0


	//   ....[142]....
        /*f678*/ 	.word	0x00056ae0


	//   ....[143]....
        /*f67c*/ 	.word	0x00056af0


	//   ....[144]....
        /*f680*/ 	.word	0x00056b00


	//   ....[145]....
        /*f684*/ 	.word	0x00056b30


	//   ....[146]....
        /*f688*/ 	.word	0x00056b40


	//   ....[147]....
        /*f68c*/ 	.word	0x00056b50


	//   ....[148]....
        /*f690*/ 	.word	0x00056b60


	//   ....[149]....
        /*f694*/ 	.word	0x00056b90


	//   ....[150]....
        /*f698*/ 	.word	0x00056ba0


	//   ....[151]....
        /*f69c*/ 	.word	0x00056bb0


	//   ....[152]....
        /*f6a0*/ 	.word	0x00056bc0


	//   ....[153]....
        /*f6a4*/ 	.word	0x00056bf0


	//   ....[154]....
        /*f6a8*/ 	.word	0x00056c00


	//   ....[155]....
        /*f6ac*/ 	.word	0x00056c10


	//   ....[156]....
        /*f6b0*/ 	.word	0x00056c20


	//   ....[157]....
        /*f6b4*/ 	.word	0x00056c50


	//   ....[158]....
        /*f6b8*/ 	.word	0x00056c60


	//   ....[159]....
        /*f6bc*/ 	.word	0x00056c70


	//   ....[160]....
        /*f6c0*/ 	.word	0x00056c80


	//   ....[161]....
        /*f6c4*/ 	.word	0x00056cb0


	//   ....[162]....
        /*f6c8*/ 	.word	0x00056cc0


	//   ....[163]....
        /*f6cc*/ 	.word	0x00056cd0


	//   ....[164]....
        /*f6d0*/ 	.word	0x00056ce0


	//   ....[165]....
        /*f6d4*/ 	.word	0x00056d10


	//   ....[166]....
        /*f6d8*/ 	.word	0x00056d20


	//   ....[167]....
        /*f6dc*/ 	.word	0x00056d30


	//   ....[168]....
        /*f6e0*/ 	.word	0x00056d40


	//   ....[169]....
        /*f6e4*/ 	.word	0x00056d70


	//   ....[170]....
        /*f6e8*/ 	.word	0x00056d80


	//   ....[171]....
        /*f6ec*/ 	.word	0x00056d90


	//   ....[172]....
        /*f6f0*/ 	.word	0x00056da0


	//   ....[173]....
        /*f6f4*/ 	.word	0x00056dd0


	//   ....[174]....
        /*f6f8*/ 	.word	0x00056de0


	//   ....[175]....
        /*f6fc*/ 	.word	0x00056df0


	//   ....[176]....
        /*f700*/ 	.word	0x00056e00


	//   ....[177]....
        /*f704*/ 	.word	0x00056e30


	//   ....[178]....
        /*f708*/ 	.word	0x00056e40


	//   ....[179]....
        /*f70c*/ 	.word	0x00056e50


	//   ....[180]....
        /*f710*/ 	.word	0x00056e60


	//   ....[181]....
        /*f714*/ 	.word	0x00056e90


	//   ....[182]....
        /*f718*/ 	.word	0x00056ea0


	//   ....[183]....
        /*f71c*/ 	.word	0x00056eb0


	//   ....[184]....
        /*f720*/ 	.word	0x00056ec0


	//   ....[185]....
        /*f724*/ 	.word	0x00056ef0


	//   ....[186]....
        /*f728*/ 	.word	0x00056f00


	//   ....[187]....
        /*f72c*/ 	.word	0x00056f10


	//   ....[188]....
        /*f730*/ 	.word	0x00056f20


	//   ....[189]....
        /*f734*/ 	.word	0x00056f50


	//   ....[190]....
        /*f738*/ 	.word	0x00056f60


	//   ....[191]....
        /*f73c*/ 	.word	0x00056f70


	//   ....[192]....
        /*f740*/ 	.word	0x00056f80


	//   ....[193]....
        /*f744*/ 	.word	0x00056fb0


	//   ....[194]....
        /*f748*/ 	.word	0x00056fc0


	//   ....[195]....
        /*f74c*/ 	.word	0x00056fd0


	//   ....[196]....
        /*f750*/ 	.word	0x00056fe0


	//   ....[197]....
        /*f754*/ 	.word	0x00057010


	//   ....[198]....
        /*f758*/ 	.word	0x00057020


	//   ....[199]....
        /*f75c*/ 	.word	0x00057030


	//   ....[200]....
        /*f760*/ 	.word	0x00057040


	//   ....[201]....
        /*f764*/ 	.word	0x00057070


	//   ....[202]....
        /*f768*/ 	.word	0x00057080


	//   ....[203]....
        /*f76c*/ 	.word	0x00057090


	//   ....[204]....
        /*f770*/ 	.word	0x000570a0


	//   ....[205]....
        /*f774*/ 	.word	0x000570d0


	//   ....[206]....
        /*f778*/ 	.word	0x000570e0


	//   ....[207]....
        /*f77c*/ 	.word	0x000570f0


	//   ....[208]....
        /*f780*/ 	.word	0x00057100


	//   ....[209]....
        /*f784*/ 	.word	0x00057130


	//   ....[210]....
        /*f788*/ 	.word	0x00057140


	//   ....[211]....
        /*f78c*/ 	.word	0x00057150


	//   ....[212]....
        /*f790*/ 	.word	0x00057160


	//   ....[213]....
        /*f794*/ 	.word	0x00057190


	//   ....[214]....
        /*f798*/ 	.word	0x000571a0


	//   ....[215]....
        /*f79c*/ 	.word	0x000571b0


	//   ....[216]....
        /*f7a0*/ 	.word	0x000571c0


	//   ....[217]....
        /*f7a4*/ 	.word	0x000571f0


	//   ....[218]....
        /*f7a8*/ 	.word	0x00057200


	//   ....[219]....
        /*f7ac*/ 	.word	0x00057210


	//   ....[220]....
        /*f7b0*/ 	.word	0x00057220


	//   ....[221]....
        /*f7b4*/ 	.word	0x00057250


	//   ....[222]....
        /*f7b8*/ 	.word	0x00057260


	//   ....[223]....
        /*f7bc*/ 	.word	0x00057270


	//   ....[224]....
        /*f7c0*/ 	.word	0x00057280


	//   ....[225]....
        /*f7c4*/ 	.word	0x000572b0


	//   ....[226]....
        /*f7c8*/ 	.word	0x000572c0


	//   ....[227]....
        /*f7cc*/ 	.word	0x000572d0


	//   ....[228]....
        /*f7d0*/ 	.word	0x000572e0


	//   ....[229]....
        /*f7d4*/ 	.word	0x00057310


	//   ....[230]....
        /*f7d8*/ 	.word	0x00057320


	//   ....[231]....
        /*f7dc*/ 	.word	0x00057330


	//   ....[232]....
        /*f7e0*/ 	.word	0x00057340


	//   ....[233]....
        /*f7e4*/ 	.word	0x00057370


	//   ....[234]....
        /*f7e8*/ 	.word	0x00057380


	//   ....[235]....
        /*f7ec*/ 	.word	0x00057390


	//   ....[236]....
        /*f7f0*/ 	.word	0x000573a0


	//   ....[237]....
        /*f7f4*/ 	.word	0x000573d0


	//   ....[238]....
        /*f7f8*/ 	.word	0x000573e0


	//   ....[239]....
        /*f7fc*/ 	.word	0x000573f0


	//   ....[240]....
        /*f800*/ 	.word	0x00057400


	//   ....[241]....
        /*f804*/ 	.word	0x00057430


	//   ....[242]....
        /*f808*/ 	.word	0x00057440


	//   ....[243]....
        /*f80c*/ 	.word	0x00057450


	//   ....[244]....
        /*f810*/ 	.word	0x00057460


	//   ....[245]....
        /*f814*/ 	.word	0x00057490


	//   ....[246]....
        /*f818*/ 	.word	0x000574a0


	//   ....[247]....
        /*f81c*/ 	.word	0x000574b0


	//   ....[248]....
        /*f820*/ 	.word	0x000574c0


	//   ....[249]....
        /*f824*/ 	.word	0x000574f0


	//   ....[250]....
        /*f828*/ 	.word	0x00057500


	//   ....[251]....
        /*f82c*/ 	.word	0x00057510


	//   ....[252]....
        /*f830*/ 	.word	0x00057560


	//   ....[253]....
        /*f834*/ 	.word	0x0005a5c0


	//   ....[254]....
        /*f838*/ 	.word	0x0005a5d0


	//   ....[255]....
        /*f83c*/ 	.word	0x0005a5e0


	//   ....[0]....
        /*f840*/ 	.word	0x0005a600


	//   ....[1]....
        /*f844*/ 	.word	0x0005a610


	//   ....[2]....
        /*f848*/ 	.word	0x0005a620


	//   ....[3]....
        /*f84c*/ 	.word	0x0005a630


	//   ....[4]....
        /*f850*/ 	.word	0x0005a660


	//   ....[5]....
        /*f854*/ 	.word	0x0005a670


	//   ....[6]....
        /*f858*/ 	.word	0x0005a680


	//   ....[7]....
        /*f85c*/ 	.word	0x0005a690


	//   ....[8]....
        /*f860*/ 	.word	0x0005a6c0


	//   ....[9]....
        /*f864*/ 	.word	0x0005a6d0


	//   ....[10]....
        /*f868*/ 	.word	0x0005a6e0


	//   ....[11]....
        /*f86c*/ 	.word	0x0005a6f0


	//   ....[12]....
        /*f870*/ 	.word	0x0005a720


	//   ....[13]....
        /*f874*/ 	.word	0x0005a730


	//   ....[14]....
        /*f878*/ 	.word	0x0005a740


	//   ....[15]....
        /*f87c*/ 	.word	0x0005a750


	//   ....[16]....
        /*f880*/ 	.word	0x0005a780


	//   ....[17]....
        /*f884*/ 	.word	0x0005a790


	//   ....[18]....
        /*f888*/ 	.word	0x0005a7a0


	//   ....[19]....
        /*f88c*/ 	.word	0x0005a7b0


	//   ....[20]....
        /*f890*/ 	.word	0x0005a7e0


	//   ....[21]....
        /*f894*/ 	.word	0x0005a7f0


	//   ....[22]....
        /*f898*/ 	.word	0x0005a800


	//   ....[23]....
        /*f89c*/ 	.word	0x0005a810


	//   ....[24]....
        /*f8a0*/ 	.word	0x0005a840


	//   ....[25]....
        /*f8a4*/ 	.word	0x0005a850


	//   ....[26]....
        /*f8a8*/ 	.word	0x0005a860


	//   ....[27]....
        /*f8ac*/ 	.word	0x0005a870


	//   ....[28]....
        /*f8b0*/ 	.word	0x0005a8a0


	//   ....[29]....
        /*f8b4*/ 	.word	0x0005a8b0


	//   ....[30]....
        /*f8b8*/ 	.word	0x0005a8c0


	//   ....[31]....
        /*f8bc*/ 	.word	0x0005a8d0


	//   ....[32]....
        /*f8c0*/ 	.word	0x0005a900


	//   ....[33]....
        /*f8c4*/ 	.word	0x0005a910


	//   ....[34]....
        /*f8c8*/ 	.word	0x0005a920


	//   ....[35]....
        /*f8cc*/ 	.word	0x0005a930


	//   ....[36]....
        /*f8d0*/ 	.word	0x0005a960


	//   ....[37]....
        /*f8d4*/ 	.word	0x0005a970


	//   ....[38]....
        /*f8d8*/ 	.word	0x0005a980


	//   ....[39]....
        /*f8dc*/ 	.word	0x0005a990


	//   ....[40]....
        /*f8e0*/ 	.word	0x0005a9c0


	//   ....[41]....
        /*f8e4*/ 	.word	0x0005a9d0


	//   ....[42]....
        /*f8e8*/ 	.word	0x0005a9e0


	//   ....[43]....
        /*f8ec*/ 	.word	0x0005a9f0


	//   ....[44]....
        /*f8f0*/ 	.word	0x0005aa20


	//   ....[45]....
        /*f8f4*/ 	.word	0x0005aa30


	//   ....[46]....
        /*f8f8*/ 	.word	0x0005aa40


	//   ....[47]....
        /*f8fc*/ 	.word	0x0005aa50


	//   ....[48]....
        /*f900*/ 	.word	0x0005aa80


	//   ....[49]....
        /*f904*/ 	.word	0x0005aa90


	//   ....[50]....
        /*f908*/ 	.word	0x0005aaa0


	//   ....[51]....
        /*f90c*/ 	.word	0x0005aab0


	//   ....[52]....
        /*f910*/ 	.word	0x0005aae0


	//   ....[53]....
        /*f914*/ 	.word	0x0005aaf0


	//   ....[54]....
        /*f918*/ 	.word	0x0005ab00


	//   ....[55]....
        /*f91c*/ 	.word	0x0005ab10


	//   ....[56]....
        /*f920*/ 	.word	0x0005ab40


	//   ....[57]....
        /*f924*/ 	.word	0x0005ab50


	//   ....[58]....
        /*f928*/ 	.word	0x0005ab60


	//   ....[59]....
        /*f92c*/ 	.word	0x0005ab70


	//   ....[60]....
        /*f930*/ 	.word	0x0005aba0


	//   ....[61]....
        /*f934*/ 	.word	0x0005abb0


	//   ....[62]....
        /*f938*/ 	.word	0x0005abc0


	//   ....[63]....
        /*f93c*/ 	.word	0x0005abd0


	//   ....[64]....
        /*f940*/ 	.word	0x0005ac00


	//   ....[65]....
        /*f944*/ 	.word	0x0005ac10


	//   ....[66]....
        /*f948*/ 	.word	0x0005ac20


	//   ....[67]....
        /*f94c*/ 	.word	0x0005ac30


	//   ....[68]....
        /*f950*/ 	.word	0x0005ac60


	//   ....[69]....
        /*f954*/ 	.word	0x0005ac70


	//   ....[70]....
        /*f958*/ 	.word	0x0005ac80


	//   ....[71]....
        /*f95c*/ 	.word	0x0005ac90


	//   ....[72]....
        /*f960*/ 	.word	0x0005acc0


	//   ....[73]....
        /*f964*/ 	.word	0x0005acd0


	//   ....[74]....
        /*f968*/ 	.word	0x0005ace0


	//   ....[75]....
        /*f96c*/ 	.word	0x0005acf0


	//   ....[76]....
        /*f970*/ 	.word	0x0005ad20


	//   ....[77]....
        /*f974*/ 	.word	0x0005ad30


	//   ....[78]....
        /*f978*/ 	.word	0x0005ad40


	//   ....[79]....
        /*f97c*/ 	.word	0x0005ad50


	//   ....[80]....
        /*f980*/ 	.word	0x0005ad80


	//   ....[81]....
        /*f984*/ 	.word	0x0005ad90


	//   ....[82]....
        /*f988*/ 	.word	0x0005ada0


	//   ....[83]....
        /*f98c*/ 	.word	0x0005adb0


	//   ....[84]....
        /*f990*/ 	.word	0x0005ade0


	//   ....[85]....
        /*f994*/ 	.word	0x0005adf0


	//   ....[86]....
        /*f998*/ 	.word	0x0005ae00


	//   ....[87]....
        /*f99c*/ 	.word	0x0005ae10


	//   ....[88]....
        /*f9a0*/ 	.word	0x0005ae40


	//   ....[89]....
        /*f9a4*/ 	.word	0x0005ae50


	//   ....[90]....
        /*f9a8*/ 	.word	0x0005ae60


	//   ....[91]....
        /*f9ac*/ 	.word	0x0005ae70


	//   ....[92]....
        /*f9b0*/ 	.word	0x0005aea0


	//   ....[93]....
        /*f9b4*/ 	.word	0x0005aeb0


	//   ....[94]....
        /*f9b8*/ 	.word	0x0005aec0


	//   ....[95]....
        /*f9bc*/ 	.word	0x0005aed0


	//   ....[96]....
        /*f9c0*/ 	.word	0x0005af00


	//   ....[97]....
        /*f9c4*/ 	.word	0x0005af10


	//   ....[98]....
        /*f9c8*/ 	.word	0x0005af20


	//   ....[99]....
        /*f9cc*/ 	.word	0x0005af30


	//   ....[100]....
        /*f9d0*/ 	.word	0x0005af60


	//   ....[101]....
        /*f9d4*/ 	.word	0x0005af70


	//   ....[102]....
        /*f9d8*/ 	.word	0x0005af80


	//   ....[103]....
        /*f9dc*/ 	.word	0x0005af90


	//   ....[104]....
        /*f9e0*/ 	.word	0x0005afc0


	//   ....[105]....
        /*f9e4*/ 	.word	0x0005afd0


	//   ....[106]....
        /*f9e8*/ 	.word	0x0005afe0


	//   ....[107]....
        /*f9ec*/ 	.word	0x0005aff0


	//   ....[108]....
        /*f9f0*/ 	.word	0x0005b020


	//   ....[109]....
        /*f9f4*/ 	.word	0x0005b030


	//   ....[110]....
        /*f9f8*/ 	.word	0x0005b040


	//   ....[111]....
        /*f9fc*/ 	.word	0x0005b050


	//   ....[112]....
        /*fa00*/ 	.word	0x0005b080


	//   ....[113]....
        /*fa04*/ 	.word	0x0005b090


	//   ....[114]....
        /*fa08*/ 	.word	0x0005b0a0


	//   ....[115]....
        /*fa0c*/ 	.word	0x0005b0b0


	//   ....[116]....
        /*fa10*/ 	.word	0x0005b0e0


	//   ....[117]....
        /*fa14*/ 	.word	0x0005b0f0


	//   ....[118]....
        /*fa18*/ 	.word	0x0005b100


	//   ....[119]....
        /*fa1c*/ 	.word	0x0005b110


	//   ....[120]....
        /*fa20*/ 	.word	0x0005b140


	//   ....[121]....
        /*fa24*/ 	.word	0x0005b150


	//   ....[122]....
        /*fa28*/ 	.word	0x0005b160


	//   ....[123]....
        /*fa2c*/ 	.word	0x0005b170


	//   ....[124]....
        /*fa30*/ 	.word	0x0005b1a0


	//   ....[125]....
        /*fa34*/ 	.word	0x0005b1b0


	//   ....[126]....
        /*fa38*/ 	.word	0x0005b1c0


	//   ....[127]....
        /*fa3c*/ 	.word	0x0005b1d0


	//   ....[128]....
        /*fa40*/ 	.word	0x0005b200


	//   ....[129]....
        /*fa44*/ 	.word	0x0005b210


	//   ....[130]....
        /*fa48*/ 	.word	0x0005b220


	//   ....[131]....
        /*fa4c*/ 	.word	0x0005b230


	//   ....[132]....
        /*fa50*/ 	.word	0x0005b260


	//   ....[133]....
        /*fa54*/ 	.word	0x0005b270


	//   ....[134]....
        /*fa58*/ 	.word	0x0005b280


	//   ....[135]....
        /*fa5c*/ 	.word	0x0005b290


	//   ....[136]....
        /*fa60*/ 	.word	0x0005b2c0


	//   ....[137]....
        /*fa64*/ 	.word	0x0005b2d0


	//   ....[138]....
        /*fa68*/ 	.word	0x0005b2e0


	//   ....[139]....
        /*fa6c*/ 	.word	0x0005b2f0


	//   ....[140]....
        /*fa70*/ 	.word	0x0005b320


	//   ....[141]....
        /*fa74*/ 	.word	0x0005b330


	//   ....[142]....
        /*fa78*/ 	.word	0x0005b340


	//   ....[143]....
        /*fa7c*/ 	.word	0x0005b350


	//   ....[144]....
        /*fa80*/ 	.word	0x0005b380


	//   ....[145]....
        /*fa84*/ 	.word	0x0005b390


	//   ....[146]....
        /*fa88*/ 	.word	0x0005b3a0


	//   ....[147]....
        /*fa8c*/ 	.word	0x0005b3b0


	//   ....[148]....
        /*fa90*/ 	.word	0x0005b3e0


	//   ....[149]....
        /*fa94*/ 	.word	0x0005b3f0


	//   ....[150]....
        /*fa98*/ 	.word	0x0005b400


	//   ....[151]....
        /*fa9c*/ 	.word	0x0005b410


	//   ....[152]....
        /*faa0*/ 	.word	0x0005b440


	//   ....[153]....
        /*faa4*/ 	.word	0x0005b450


	//   ....[154]....
        /*faa8*/ 	.word	0x0005b460


	//   ....[155]....
        /*faac*/ 	.word	0x0005b470


	//   ....[156]....
        /*fab0*/ 	.word	0x0005b4a0


	//   ....[157]....
        /*fab4*/ 	.word	0x0005b4b0


	//   ....[158]....
        /*fab8*/ 	.word	0x0005b4c0


	//   ....[159]....
        /*fabc*/ 	.word	0x0005b4d0


	//   ....[160]....
        /*fac0*/ 	.word	0x0005b500


	//   ....[161]....
        /*fac4*/ 	.word	0x0005b510


	//   ....[162]....
        /*fac8*/ 	.word	0x0005b520


	//   ....[163]....
        /*facc*/ 	.word	0x0005b530


	//   ....[164]....
        /*fad0*/ 	.word	0x0005b560


	//   ....[165]....
        /*fad4*/ 	.word	0x0005b570


	//   ....[166]....
        /*fad8*/ 	.word	0x0005b580


	//   ....[167]....
        /*fadc*/ 	.word	0x0005b590


	//   ....[168]....
        /*fae0*/ 	.word	0x0005b5c0


	//   ....[169]....
        /*fae4*/ 	.word	0x0005b5d0


	//   ....[170]....
        /*fae8*/ 	.word	0x0005b5e0


	//   ....[171]....
        /*faec*/ 	.word	0x0005b5f0


	//   ....[172]....
        /*faf0*/ 	.word	0x0005b620


	//   ....[173]....
        /*faf4*/ 	.word	0x0005b630


	//   ....[174]....
        /*faf8*/ 	.word	0x0005b640


	//   ....[175]....
        /*fafc*/ 	.word	0x0005b650


	//   ....[176]....
        /*fb00*/ 	.word	0x0005b680


	//   ....[177]....
        /*fb04*/ 	.word	0x0005b690


	//   ....[178]....
        /*fb08*/ 	.word	0x0005b6a0


	//   ....[179]....
        /*fb0c*/ 	.word	0x0005b6b0


	//   ....[180]....
        /*fb10*/ 	.word	0x0005b6e0


	//   ....[181]....
        /*fb14*/ 	.word	0x0005b6f0


	//   ....[182]....
        /*fb18*/ 	.word	0x0005b700


	//   ....[183]....
        /*fb1c*/ 	.word	0x0005b710


	//   ....[184]....
        /*fb20*/ 	.word	0x0005b740


	//   ....[185]....
        /*fb24*/ 	.word	0x0005b750


	//   ....[186]....
        /*fb28*/ 	.word	0x0005b760


	//   ....[187]....
        /*fb2c*/ 	.word	0x0005b770


	//   ....[188]....
        /*fb30*/ 	.word	0x0005b7a0


	//   ....[189]....
        /*fb34*/ 	.word	0x0005b7b0


	//   ....[190]....
        /*fb38*/ 	.word	0x0005b7c0


	//   ....[191]....
        /*fb3c*/ 	.word	0x0005b7d0


	//   ....[192]....
        /*fb40*/ 	.word	0x0005b800


	//   ....[193]....
        /*fb44*/ 	.word	0x0005b810


	//   ....[194]....
        /*fb48*/ 	.word	0x0005b820


	//   ....[195]....
        /*fb4c*/ 	.word	0x0005b830


	//   ....[196]....
        /*fb50*/ 	.word	0x0005b860


	//   ....[197]....
        /*fb54*/ 	.word	0x0005b870


	//   ....[198]....
        /*fb58*/ 	.word	0x0005b880


	//   ....[199]....
        /*fb5c*/ 	.word	0x0005b890


	//   ....[200]....
        /*fb60*/ 	.word	0x0005b8c0


	//   ....[201]....
        /*fb64*/ 	.word	0x0005b8d0


	//   ....[202]....
        /*fb68*/ 	.word	0x0005b8e0


	//   ....[203]....
        /*fb6c*/ 	.word	0x0005b8f0


	//   ....[204]....
        /*fb70*/ 	.word	0x0005b920


	//   ....[205]....
        /*fb74*/ 	.word	0x0005b930


	//   ....[206]....
        /*fb78*/ 	.word	0x0005b940


	//   ....[207]....
        /*fb7c*/ 	.word	0x0005b950


	//   ....[208]....
        /*fb80*/ 	.word	0x0005b980


	//   ....[209]....
        /*fb84*/ 	.word	0x0005b990


	//   ....[210]....
        /*fb88*/ 	.word	0x0005b9a0


	//   ....[211]....
        /*fb8c*/ 	.word	0x0005b9b0


	//   ....[212]....
        /*fb90*/ 	.word	0x0005b9e0


	//   ....[213]....
        /*fb94*/ 	.word	0x0005b9f0


	//   ....[214]....
        /*fb98*/ 	.word	0x0005ba00


	//   ....[215]....
        /*fb9c*/ 	.word	0x0005ba10


	//   ....[216]....
        /*fba0*/ 	.word	0x0005ba40


	//   ....[217]....
        /*fba4*/ 	.word	0x0005ba50


	//   ....[218]....
        /*fba8*/ 	.word	0x0005ba60


	//   ....[219]....
        /*fbac*/ 	.word	0x0005ba70


	//   ....[220]....
        /*fbb0*/ 	.word	0x0005baa0


	//   ....[221]....
        /*fbb4*/ 	.word	0x0005bab0


	//   ....[222]....
        /*fbb8*/ 	.word	0x0005bac0


	//   ....[223]....
        /*fbbc*/ 	.word	0x0005bad0


	//   ....[224]....
        /*fbc0*/ 	.word	0x0005bb00


	//   ....[225]....
        /*fbc4*/ 	.word	0x0005bb10


	//   ....[226]....
        /*fbc8*/ 	.word	0x0005bb20


	//   ....[227]....
        /*fbcc*/ 	.word	0x0005bb30


	//   ....[228]....
        /*fbd0*/ 	.word	0x0005bb60


	//   ....[229]....
        /*fbd4*/ 	.word	0x0005bb70


	//   ....[230]....
        /*fbd8*/ 	.word	0x0005bb80


	//   ....[231]....
        /*fbdc*/ 	.word	0x0005bb90


	//   ....[232]....
        /*fbe0*/ 	.word	0x0005bbc0


	//   ....[233]....
        /*fbe4*/ 	.word	0x0005bbd0


	//   ....[234]....
        /*fbe8*/ 	.word	0x0005bbe0


	//   ....[235]....
        /*fbec*/ 	.word	0x0005bbf0


	//   ....[236]....
        /*fbf0*/ 	.word	0x0005bc20


	//   ....[237]....
        /*fbf4*/ 	.word	0x0005bc30


	//   ....[238]....
        /*fbf8*/ 	.word	0x0005bc40


	//   ....[239]....
        /*fbfc*/ 	.word	0x0005bc50


	//   ....[240]....
        /*fc00*/ 	.word	0x0005bc80


	//   ....[241]....
        /*fc04*/ 	.word	0x0005bc90


	//   ....[242]....
        /*fc08*/ 	.word	0x0005bca0


	//   ....[243]....
        /*fc0c*/ 	.word	0x0005bcb0


	//   ....[244]....
        /*fc10*/ 	.word	0x0005bce0


	//   ....[245]....
        /*fc14*/ 	.word	0x0005bcf0


	//   ....[246]....
        /*fc18*/ 	.word	0x0005bd00


	//   ....[247]....
        /*fc1c*/ 	.word	0x0005bd10


	//   ....[248]....
        /*fc20*/ 	.word	0x0005bd40


	//   ....[249]....
        /*fc24*/ 	.word	0x0005bd50


	//   ....[250]....
        /*fc28*/ 	.word	0x0005bd60


	//   ....[251]....
        /*fc2c*/ 	.word	0x0005bd70


	//   ....[252]....
        /*fc30*/ 	.word	0x0005bda0


	//   ....[253]....
        /*fc34*/ 	.word	0x0005bdb0


	//   ....[254]....
        /*fc38*/ 	.word	0x0005bdc0


	//   ....[255]....
        /*fc3c*/ 	.word	0x0005bdd0


	//   ....[0]....
        /*fc40*/ 	.word	0x0005be00


	//   ....[1]....
        /*fc44*/ 	.word	0x0005be10


	//   ....[2]....
        /*fc48*/ 	.word	0x0005be20


	//   ....[3]....
        /*fc4c*/ 	.word	0x0005be30


	//   ....[4]....
        /*fc50*/ 	.word	0x0005be60


	//   ....[5]....
        /*fc54*/ 	.word	0x0005be70


	//   ....[6]....
        /*fc58*/ 	.word	0x0005be80


	//   ....[7]....
        /*fc5c*/ 	.word	0x0005be90


	//   ....[8]....
        /*fc60*/ 	.word	0x0005bec0


	//   ....[9]....
        /*fc64*/ 	.word	0x0005bed0


	//   ....[10]....
        /*fc68*/ 	.word	0x0005bee0


	//   ....[11]....
        /*fc6c*/ 	.word	0x0005bef0


	//   ....[12]....
        /*fc70*/ 	.word	0x0005bf20


	//   ....[13]....
        /*fc74*/ 	.word	0x0005bf30


	//   ....[14]....
        /*fc78*/ 	.word	0x0005bf40


	//   ....[15]....
        /*fc7c*/ 	.word	0x0005bf50


	//   ....[16]....
        /*fc80*/ 	.word	0x0005bf80


	//   ....[17]....
        /*fc84*/ 	.word	0x0005bf90


	//   ....[18]....
        /*fc88*/ 	.word	0x0005bfa0


	//   ....[19]....
        /*fc8c*/ 	.word	0x0005bfb0


	//   ....[20]....
        /*fc90*/ 	.word	0x0005bfe0


	//   ....[21]....
        /*fc94*/ 	.word	0x0005bff0


	//   ....[22]....
        /*fc98*/ 	.word	0x0005c000


	//   ....[23]....
        /*fc9c*/ 	.word	0x0005c010


	//   ....[24]....
        /*fca0*/ 	.word	0x0005c040


	//   ....[25]....
        /*fca4*/ 	.word	0x0005c050


	//   ....[26]....
        /*fca8*/ 	.word	0x0005c060


	//   ....[27]....
        /*fcac*/ 	.word	0x0005c070


	//   ....[28]....
        /*fcb0*/ 	.word	0x0005c0a0


	//   ....[29]....
        /*fcb4*/ 	.word	0x0005c0b0


	//   ....[30]....
        /*fcb8*/ 	.word	0x0005c0c0


	//   ....[31]....
        /*fcbc*/ 	.word	0x0005c0d0


	//   ....[32]....
        /*fcc0*/ 	.word	0x0005c100


	//   ....[33]....
        /*fcc4*/ 	.word	0x0005c110


	//   ....[34]....
        /*fcc8*/ 	.word	0x0005c120


	//   ....[35]....
        /*fccc*/ 	.word	0x0005c130


	//   ....[36]....
        /*fcd0*/ 	.word	0x0005c160


	//   ....[37]....
        /*fcd4*/ 	.word	0x0005c170


	//   ....[38]....
        /*fcd8*/ 	.word	0x0005c180


	//   ....[39]....
        /*fcdc*/ 	.word	0x0005c190


	//   ....[40]....
        /*fce0*/ 	.word	0x0005c1c0


	//   ....[41]....
        /*fce4*/ 	.word	0x0005c1d0


	//   ....[42]....
        /*fce8*/ 	.word	0x0005c1e0


	//   ....[43]....
        /*fcec*/ 	.word	0x0005c1f0


	//   ....[44]....
        /*fcf0*/ 	.word	0x0005c220


	//   ....[45]....
        /*fcf4*/ 	.word	0x0005c230


	//   ....[46]....
        /*fcf8*/ 	.word	0x0005c240


	//   ....[47]....
        /*fcfc*/ 	.word	0x0005c250


	//   ....[48]....
        /*fd00*/ 	.word	0x0005c280


	//   ....[49]....
        /*fd04*/ 	.word	0x0005c290


	//   ....[50]....
        /*fd08*/ 	.word	0x0005c2a0


	//   ....[51]....
        /*fd0c*/ 	.word	0x0005c2b0


	//   ....[52]....
        /*fd10*/ 	.word	0x0005c2e0


	//   ....[53]....
        /*fd14*/ 	.word	0x0005c2f0


	//   ....[54]....
        /*fd18*/ 	.word	0x0005c300


	//   ....[55]....
        /*fd1c*/ 	.word	0x0005c310


	//   ....[56]....
        /*fd20*/ 	.word	0x0005c340


	//   ....[57]....
        /*fd24*/ 	.word	0x0005c350


	//   ....[58]....
        /*fd28*/ 	.word	0x0005c360


	//   ....[59]....
        /*fd2c*/ 	.word	0x0005c370


	//   ....[60]....
        /*fd30*/ 	.word	0x0005c3a0


	//   ....[61]....
        /*fd34*/ 	.word	0x0005c3b0


	//   ....[62]....
        /*fd38*/ 	.word	0x0005c3c0


	//   ....[63]....
        /*fd3c*/ 	.word	0x0005c3d0


	//   ....[64]....
        /*fd40*/ 	.word	0x0005c400


	//   ....[65]....
        /*fd44*/ 	.word	0x0005c410


	//   ....[66]....
        /*fd48*/ 	.word	0x0005c420


	//   ....[67]....
        /*fd4c*/ 	.word	0x0005c430


	//   ....[68]....
        /*fd50*/ 	.word	0x0005c460


	//   ....[69]....
        /*fd54*/ 	.word	0x0005c470


	//   ....[70]....
        /*fd58*/ 	.word	0x0005c480


	//   ....[71]....
        /*fd5c*/ 	.word	0x0005c490


	//   ....[72]....
        /*fd60*/ 	.word	0x0005c4c0


	//   ....[73]....
        /*fd64*/ 	.word	0x0005c4d0


	//   ....[74]....
        /*fd68*/ 	.word	0x0005c4e0


	//   ....[75]....
        /*fd6c*/ 	.word	0x0005c4f0


	//   ....[76]....
        /*fd70*/ 	.word	0x0005c520


	//   ....[77]....
        /*fd74*/ 	.word	0x0005c530


	//   ....[78]....
        /*fd78*/ 	.word	0x0005c540


	//   ....[79]....
        /*fd7c*/ 	.word	0x0005c550


	//   ....[80]....
        /*fd80*/ 	.word	0x0005c580


	//   ....[81]....
        /*fd84*/ 	.word	0x0005c590


	//   ....[82]....
        /*fd88*/ 	.word	0x0005c5a0


	//   ....[83]....
        /*fd8c*/ 	.word	0x0005c5b0


	//   ....[84]....
        /*fd90*/ 	.word	0x0005c5e0


	//   ....[85]....
        /*fd94*/ 	.word	0x0005c5f0


	//   ....[86]....
        /*fd98*/ 	.word	0x0005c600


	//   ....[87]....
        /*fd9c*/ 	.word	0x0005c610


	//   ....[88]....
        /*fda0*/ 	.word	0x0005c640


	//   ....[89]....
        /*fda4*/ 	.word	0x0005c650


	//   ....[90]....
        /*fda8*/ 	.word	0x0005c660


	//   ....[91]....
        /*fdac*/ 	.word	0x0005c670


	//   ....[92]....
        /*fdb0*/ 	.word	0x0005c6a0


	//   ....[93]....
        /*fdb4*/ 	.word	0x0005c6b0


	//   ....[94]....
        /*fdb8*/ 	.word	0x0005c6c0


	//   ....[95]....
        /*fdbc*/ 	.word	0x0005c6d0


	//   ....[96]....
        /*fdc0*/ 	.word	0x0005c700


	//   ....[97]....
        /*fdc4*/ 	.word	0x0005c710


	//   ....[98]....
        /*fdc8*/ 	.word	0x0005c720


	//   ....[99]....
        /*fdcc*/ 	.word	0x0005c730


	//   ....[100]....
        /*fdd0*/ 	.word	0x0005c760


	//   ....[101]....
        /*fdd4*/ 	.word	0x0005c770


	//   ....[102]....
        /*fdd8*/ 	.word	0x0005c780


	//   ....[103]....
        /*fddc*/ 	.word	0x0005c790


	//   ....[104]....
        /*fde0*/ 	.word	0x0005c7c0


	//   ....[105]....
        /*fde4*/ 	.word	0x0005c7d0


	//   ....[106]....
        /*fde8*/ 	.word	0x0005c7e0


	//   ....[107]....
        /*fdec*/ 	.word	0x0005c7f0


	//   ....[108]....
        /*fdf0*/ 	.word	0x0005c820


	//   ....[109]....
        /*fdf4*/ 	.word	0x0005c830


	//   ....[110]....
        /*fdf8*/ 	.word	0x0005c840


	//   ....[111]....
        /*fdfc*/ 	.word	0x0005c850


	//   ....[112]....
        /*fe00*/ 	.word	0x0005c880


	//   ....[113]....
        /*fe04*/ 	.word	0x0005c890


	//   ....[114]....
        /*fe08*/ 	.word	0x0005c8a0


	//   ....[115]....
        /*fe0c*/ 	.word	0x0005c8b0


	//   ....[116]....
        /*fe10*/ 	.word	0x0005c8e0


	//   ....[117]....
        /*fe14*/ 	.word	0x0005c8f0


	//   ....[118]....
        /*fe18*/ 	.word	0x0005c900


	//   ....[119]....
        /*fe1c*/ 	.word	0x0005c910


	//   ....[120]....
        /*fe20*/ 	.word	0x0005c940


	//   ....[121]....
        /*fe24*/ 	.word	0x0005c950


	//   ....[122]....
        /*fe28*/ 	.word	0x0005c960


	//   ....[123]....
        /*fe2c*/ 	.word	0x0005c970


	//   ....[124]....
        /*fe30*/ 	.word	0x0005c9a0


	//   ....[125]....
        /*fe34*/ 	.word	0x0005c9b0


	//   ....[126]....
        /*fe38*/ 	.word	0x0005c9c0


	//   ....[127]....
        /*fe3c*/ 	.word	0x0005c9d0


	//   ....[128]....
        /*fe40*/ 	.word	0x0005ca00


	//   ....[129]....
        /*fe44*/ 	.word	0x0005ca10


	//   ....[130]....
        /*fe48*/ 	.word	0x0005ca20


	//   ....[131]....
        /*fe4c*/ 	.word	0x0005ca30


	//   ....[132]....
        /*fe50*/ 	.word	0x0005ca60


	//   ....[133]....
        /*fe54*/ 	.word	0x0005ca70


	//   ....[134]....
        /*fe58*/ 	.word	0x0005ca80


	//   ....[135]....
        /*fe5c*/ 	.word	0x0005ca90


	//   ....[136]....
        /*fe60*/ 	.word	0x0005cac0


	//   ....[137]....
        /*fe64*/ 	.word	0x0005cad0


	//   ....[138]....
        /*fe68*/ 	.word	0x0005cae0


	//   ....[139]....
        /*fe6c*/ 	.word	0x0005caf0


	//   ....[140]....
        /*fe70*/ 	.word	0x0005cb20


	//   ....[141]....
        /*fe74*/ 	.word	0x0005cb30


	//   ....[142]....
        /*fe78*/ 	.word	0x0005cb40


	//   ....[143]....
        /*fe7c*/ 	.word	0x0005cb50


	//   ....[144]....
        /*fe80*/ 	.word	0x0005cb80


	//   ....[145]....
        /*fe84*/ 	.word	0x0005cb90


	//   ....[146]....
        /*fe88*/ 	.word	0x0005cba0


	//   ....[147]....
        /*fe8c*/ 	.word	0x0005cbb0


	//   ....[148]....
        /*fe90*/ 	.word	0x0005cbe0


	//   ....[149]....
        /*fe94*/ 	.word	0x0005cbf0


	//   ....[150]....
        /*fe98*/ 	.word	0x0005cc00


	//   ....[151]....
        /*fe9c*/ 	.word	0x0005cc10


	//   ....[152]....
        /*fea0*/ 	.word	0x0005cc40


	//   ....[153]....
        /*fea4*/ 	.word	0x0005cc50


	//   ....[154]....
        /*fea8*/ 	.word	0x0005cc60


	//   ....[155]....
        /*feac*/ 	.word	0x0005cc70


	//   ....[156]....
        /*feb0*/ 	.word	0x0005cca0


	//   ....[157]....
        /*feb4*/ 	.word	0x0005ccb0


	//   ....[158]....
        /*feb8*/ 	.word	0x0005ccc0


	//   ....[159]....
        /*febc*/ 	.word	0x0005ccd0


	//   ....[160]....
        /*fec0*/ 	.word	0x0005cd00


	//   ....[161]....
        /*fec4*/ 	.word	0x0005cd10


	//   ....[162]....
        /*fec8*/ 	.word	0x0005cd20


	//   ....[163]....
        /*fecc*/ 	.word	0x0005cd30


	//   ....[164]....
        /*fed0*/ 	.word	0x0005cd60


	//   ....[165]....
        /*fed4*/ 	.word	0x0005cd70


	//   ....[166]....
        /*fed8*/ 	.word	0x0005cd80


	//   ....[167]....
        /*fedc*/ 	.word	0x0005cd90


	//   ....[168]....
        /*fee0*/ 	.word	0x0005cdc0


	//   ....[169]....
        /*fee4*/ 	.word	0x0005cdd0


	//   ....[170]....
        /*fee8*/ 	.word	0x0005cde0


	//   ....[171]....
        /*feec*/ 	.word	0x0005cdf0


	//   ....[172]....
        /*fef0*/ 	.word	0x0005ce20


	//   ....[173]....
        /*fef4*/ 	.word	0x0005ce30


	//   ....[174]....
        /*fef8*/ 	.word	0x0005ce40


	//   ....[175]....
        /*fefc*/ 	.word	0x0005ce50


	//   ....[176]....
        /*ff00*/ 	.word	0x0005ce80


	//   ....[177]....
        /*ff04*/ 	.word	0x0005ce90


	//   ....[178]....
        /*ff08*/ 	.word	0x0005cea0


	//   ....[179]....
        /*ff0c*/ 	.word	0x0005ceb0


	//   ....[180]....
        /*ff10*/ 	.word	0x0005cee0


	//   ....[181]....
        /*ff14*/ 	.word	0x0005cef0


	//   ....[182]....
        /*ff18*/ 	.word	0x0005cf00


	//   ....[183]....
        /*ff1c*/ 	.word	0x0005cf10


	//   ....[184]....
        /*ff20*/ 	.word	0x0005cf40


	//   ....[185]....
        /*ff24*/ 	.word	0x0005cf50


	//   ....[186]....
        /*ff28*/ 	.word	0x0005cf60


	//   ....[187]....
        /*ff2c*/ 	.word	0x0005cf70


	//   ....[188]....
        /*ff30*/ 	.word	0x0005cfa0


	//   ....[189]....
        /*ff34*/ 	.word	0x0005cfb0


	//   ....[190]....
        /*ff38*/ 	.word	0x0005cfc0


	//   ....[191]....
        /*ff3c*/ 	.word	0x0005cfd0


	//   ....[192]....
        /*ff40*/ 	.word	0x0005d000


	//   ....[193]....
        /*ff44*/ 	.word	0x0005d010


	//   ....[194]....
        /*ff48*/ 	.word	0x0005d020


	//   ....[195]....
        /*ff4c*/ 	.word	0x0005d030


	//   ....[196]....
        /*ff50*/ 	.word	0x0005d060


	//   ....[197]....
        /*ff54*/ 	.word	0x0005d070


	//   ....[198]....
        /*ff58*/ 	.word	0x0005d080


	//   ....[199]....
        /*ff5c*/ 	.word	0x0005d090


	//   ....[200]....
        /*ff60*/ 	.word	0x0005d0c0


	//   ....[201]....
        /*ff64*/ 	.word	0x0005d0d0


	//   ....[202]....
        /*ff68*/ 	.word	0x0005d0e0


	//   ....[203]....
        /*ff6c*/ 	.word	0x0005d0f0


	//   ....[204]....
        /*ff70*/ 	.word	0x0005d120


	//   ....[205]....
        /*ff74*/ 	.word	0x0005d130


	//   ....[206]....
        /*ff78*/ 	.word	0x0005d140


	//   ....[207]....
        /*ff7c*/ 	.word	0x0005d150


	//   ....[208]....
        /*ff80*/ 	.word	0x0005d180


	//   ....[209]....
        /*ff84*/ 	.word	0x0005d190


	//   ....[210]....
        /*ff88*/ 	.word	0x0005d1a0


	//   ....[211]....
        /*ff8c*/ 	.word	0x0005d1b0


	//   ....[212]....
        /*ff90*/ 	.word	0x0005d1e0


	//   ....[213]....
        /*ff94*/ 	.word	0x0005d1f0


	//   ....[214]....
        /*ff98*/ 	.word	0x0005d200


	//   ....[215]....
        /*ff9c*/ 	.word	0x0005d210


	//   ....[216]....
        /*ffa0*/ 	.word	0x0005d240


	//   ....[217]....
        /*ffa4*/ 	.word	0x0005d250


	//   ....[218]....
        /*ffa8*/ 	.word	0x0005d260


	//   ....[219]....
        /*ffac*/ 	.word	0x0005d270


	//   ....[220]....
        /*ffb0*/ 	.word	0x0005d2a0


	//   ....[221]....
        /*ffb4*/ 	.word	0x0005d2b0


	//   ....[222]....
        /*ffb8*/ 	.word	0x0005d2c0


	//   ....[223]....
        /*ffbc*/ 	.word	0x0005d2d0


	//   ....[224]....
        /*ffc0*/ 	.word	0x0005d300


	//   ....[225]....
        /*ffc4*/ 	.word	0x0005d310


	//   ....[226]....
        /*ffc8*/ 	.word	0x0005d320


	//   ....[227]....
        /*ffcc*/ 	.word	0x0005d370


	//   ....[228]....
        /*ffd0*/ 	.word	0x0005d380


	//   ....[229]....
        /*ffd4*/ 	.word	0x0005d390


	//   ....[230]....
        /*ffd8*/ 	.word	0x0005d3c0


	//   ....[231]....
        /*ffdc*/ 	.word	0x0005d3d0


	//   ....[232]....
        /*ffe0*/ 	.word	0x0005d3f0


	//   ....[233]....
        /*ffe4*/ 	.word	0x0005d420


	//   ....[234]....
        /*ffe8*/ 	.word	0x0005d430


	//   ....[235]....
        /*ffec*/ 	.word	0x0005d440


	//   ....[236]....
        /*fff0*/ 	.word	0x0005d450


	//   ....[237]....
        /*fff4*/ 	.word	0x0005d480


	//   ....[238]....
        /*fff8*/ 	.word	0x0005d490


	//   ....[239]....
        /*fffc*/ 	.word	0x0005d4a0


	//   ....[240]....
        /*10000*/ 	.word	0x0005d4b0


	//   ....[241]....
        /*10004*/ 	.word	0x0005d4e0


	//   ....[242]....
        /*10008*/ 	.word	0x0005d4f0


	//   ....[243]....
        /*1000c*/ 	.word	0x0005d500


	//   ....[244]....
        /*10010*/ 	.word	0x0005d510


	//   ....[245]....
        /*10014*/ 	.word	0x0005d540


	//   ....[246]....
        /*10018*/ 	.word	0x0005d550


	//   ....[247]....
        /*1001c*/ 	.word	0x0005d560


	//   ....[248]....
        /*10020*/ 	.word	0x0005d570


	//   ....[249]....
        /*10024*/ 	.word	0x0005d5a0


	//   ....[250]....
        /*10028*/ 	.word	0x0005d5b0


	//   ....[251]....
        /*1002c*/ 	.word	0x0005d5c0


	//   ....[252]....
        /*10030*/ 	.word	0x0005d5d0


	//   ....[253]....
        /*10034*/ 	.word	0x00060710


	//   ....[254]....
        /*10038*/ 	.word	0x00060720


	//   ....[255]....
        /*1003c*/ 	.word	0x00060730


	//----- nvinfo : EIATTR_VRC_CTA_INIT_COUNT
	.align		4
.L_163:
        /*10040*/ 	.byte	0x02, 0x4a
	.zero		1
	.zero		1


	//----- nvinfo : EIATTR_EXIT_INSTR_OFFSETS
	.align		4
        /*10044*/ 	.byte	0x04, 0x1c
        /*10046*/ 	.short	(.L_165 - .L_164)


	//   ....[0]....
.L_164:
        /*10048*/ 	.word	0x000607a0


	//----- nvinfo : EIATTR_CBANK_PARAM_SIZE
	.align		4
.L_165:
        /*1004c*/ 	.byte	0x03, 0x19
        /*1004e*/ 	.short	0x0010


	//----- nvinfo : EIATTR_PARAM_CBANK
	.align		4
        /*10050*/ 	.byte	0x04, 0x0a
        /*10052*/ 	.short	(.L_167 - .L_166)
	.align		4
.L_166:
        /*10054*/ 	.word	index@(.nv.constant0._Z24mma_bf16bf16f32_16_16_16PvPi)
        /*10058*/ 	.short	0x0380
        /*1005a*/ 	.short	0x0010


	//----- nvinfo : EIATTR_SW_WAR
	.align		4
.L_167:
        /*1005c*/ 	.byte	0x04, 0x36
        /*1005e*/ 	.short	(.L_169 - .L_168)
.L_168:
        /*10060*/ 	.word	0x00000008
.L_169:


//--------------------- .nv.info._Z21mma_f16f16f32_32_8_16PvPi --------------------------
	.section	.nv.info._Z21mma_f16f16f32_32_8_16PvPi,"",@"SHT_CUDA_INFO"
	.sectionflags	@""
	.align	4


	//----- nvinfo : EIATTR_CUDA_API_VERSION
	.align		4
        /*0000*/ 	.byte	0x04, 0x37
        /*0002*/ 	.short	(.L_171 - .L_170)
.L_170:
        /*0004*/ 	.word	0x00000082


	//----- nvinfo : EIATTR_KPARAM_INFO
	.align		4
.L_171:
        /*0008*/ 	.byte	0x04, 0x17
        /*000a*/ 	.short	(.L_173 - .L_172)
.L_172:
        /*000c*/ 	.word	0x00000000
        /*0010*/ 	.short	0x0001
        /*0012*/ 	.short	0x0008
        /*0014*/ 	.byte	0x00, 0xf5, 0x21, 0x00


	//----- nvinfo : EIATTR_KPARAM_INFO
	.align		4
.L_173:
        /*0018*/ 	.byte	0x04, 0x17
        /*001a*/ 	.short	(.L_175 - .L_174)
.L_174:
        /*001c*/ 	.word	0x00000000
        /*0020*/ 	.short	0x0000
        /*0022*/ 	.short	0x0000
        /*0024*/ 	.byte	0x00, 0xf5, 0x21, 0x00


	//----- nvinfo : EIATTR_SPARSE_MMA_MASK
	.align		4
.L_175:
        /*0028*/ 	.byte	0x03, 0x50
        /*002a*/ 	.short	0x0000


	//----- nvinfo : EIATTR_WMMA_USED
	.align		4
        /*002c*/ 	.byte	0x01, 0x2b
	.zero		2


	//----- nvinfo : EIATTR_MAXREG_COUNT
	.align		4
        /*0030*/ 	.byte	0x03, 0x1b
        /*0032*/ 	.short	0x00ff


	//----- nvinfo : EIATTR_MERCURY_ISA_VERSION
	.align		4
        /*0034*/ 	.byte	0x03, 0x5f
        /*0036*/ 	.short	0x0101


	//----- nvinfo : EIATTR_COOP_GROUP_MASK_REGIDS
	.align		4
        /*0038*/ 	.byte	0x04, 0x29
        /*003a*/ 	.short	(.L_177 - .L_176)


	//   ....[0]....
.L_176:
        /*003c*/ 	.word	0xffffffff


	//   ....[1]....
        /*0040*/ 	.word	0xffffffff


	//   ....[2]....
        /*0044*/ 	.word	0xffffffff


	//   ....[3]....
        /*0048*/ 	.word	0xffffffff


	//   ....[4]....
        /*004c*/ 	.word	0xffffffff


	//   ....[5]....
        /*0050*/ 	.word	0xffffffff


	//   ....[6]....
        /*0054*/ 	.word	0xffffffff


	//   ....[7]....
        /*0058*/ 	.word	0xffffffff


	//   ....[8]....
        /*005c*/ 	.word	0xffffffff


	//   ....[9]....
        /*0060*/ 	.word	0xffffffff


	//   ....[10]....
        /*0064*/ 	.word	0xffffffff


	//   ....[11]....
        /*0068*/ 	.word	0xffffffff


	//   ....[12]....
        /*006c*/ 	.word	0xffffffff


	//   ....[13]....
        /*0070*/ 	.word	0xffffffff


	//   ....[14]....
        /*0074*/ 	.word	0xffffffff


	//   ....[15]....
        /*0078*/ 	.word	0xffffffff


	//   ....[16]....
        /*007c*/ 	.word	0xffffffff


	//   ....[17]....
        /*0080*/ 	.word	0xffffffff


	//   ....[18]....
        /*0084*/ 	.word	0xffffffff


	//   ....[19]....
        /*0088*/ 	.word	0xffffffff


	//   ....[20]....
        /*008c*/ 	.word	0xffffffff


	//   ....[21]....
        /*0090*/ 	.word	0xffffffff


	//   ....[22]....
        /*0094*/ 	.word	0xffffffff


	//   ....[23]....
        /*0098*/ 	.word	0xffffffff


	//   ....[24]....
        /*009c*/ 	.word	0xffffffff


	//   ....[25]....
        /*00a0*/ 	.word	0xffffffff


	//   ....[26]....
        /*00a4*/ 	.word	0xffffffff


	//   ....[27]....
        /*00a8*/ 	.word	0xffffffff


	//   ....[28]....
        /*00ac*/ 	.word	0xffffffff


	//   ....[29]....
        /*00b0*/ 	.word	0xffffffff


	//   ....[30]....
        /*00b4*/ 	.word	0xffffffff


	//   ....[31]....
        /*00b8*/ 	.word	0xffffffff


	//   ....[32]....
        /*00bc*/ 	.word	0xffffffff


	//   ....[33]....
        /*00c0*/ 	.word	0xffffffff


	//   ....[34]....
        /*00c4*/ 	.word	0xffffffff


	//   ....[35]....
        /*00c8*/ 	.word	0xffffffff


	//   ....[36]....
        /*00cc*/ 	.word	0xffffffff


	//   ....[37]....
        /*00d0*/ 	.word	0xffffffff


	//   ....[38]....
        /*00d4*/ 	.word	0xffffffff


	//   ....[39]....
        /*00d8*/ 	.word	0xffffffff


	//   ....[40]....
        /*00dc*/ 	.word	0xffffffff


	//   ....[41]....
        /*00e0*/ 	.word	0xffffffff


	//   ....[42]....
        /*00e4*/ 	.word	0xffffffff


	//   ....[43]....
        /*00e8*/ 	.word	0xffffffff


	//   ....[44]....
        /*00ec*/ 	.word	0xffffffff


	//   ....[45]....
        /*00f0*/ 	.word	0xffffffff


	//   ....[46]....
        /*00f4*/ 	.word	0xffffffff


	//   ....[47]....
        /*00f8*/ 	.word	0xffffffff


	//   ....[48]....
        /*00fc*/ 	.word	0xffffffff


	//   ....[49]....
        /*0100*/ 	.word	0xffffffff


	//   ....[50]....
        /*0104*/ 	.word	0xffffffff


	//   ....[51]....
        /*0108*/ 	.word	0xffffffff


	//   ....[52]....
        /*010c*/ 	.word	0xffffffff


	//   ....[53]....
        /*0110*/ 	.word	0xffffffff


	//   ....[54]....
        /*0114*/ 	.word	0xffffffff


	//   ....[55]....
        /*0118*/ 	.word	0xffffffff


	//   ....[56]....
        /*011c*/ 	.word	0xffffffff


	//   ....[57]....
        /*0120*/ 	.word	0xffffffff


	//   ....[58]....
        /*0124*/ 	.word	0xffffffff


	//   ....[59]....
        /*0128*/ 	.word	0xffffffff


	//   ....[60]....
        /*012c*/ 	.word	0xffffffff


	//   ....[61]....
        /*0130*/ 	.word	0xffffffff


	//   ....[62]....
        /*0134*/ 	.word	0xffffffff


	//   ....[63]....
        /*0138*/ 	.word	0xffffffff


	//   ....[64]....
        /*013c*/ 	.word	0xffffffff


	//   ....[65]....
        /*0140*/ 	.word	0xffffffff


	//   ....[66]....
        /*0144*/ 	.word	0xffffffff


	//   ....[67]....
        /*0148*/ 	.word	0xffffffff


	//   ....[68]....
        /*014c*/ 	.word	0xffffffff


	//   ....[69]....
        /*0150*/ 	.word	0xffffffff


	//   ....[70]....
        /*0154*/ 	.word	0xffffffff


	//   ....[71]....
        /*0158*/ 	.word	0xffffffff


	//   ....[72]....
        /*015c*/ 	.word	0xffffffff


	//   ....[73]....
        /*0160*/ 	.word	0xffffffff


	//   ....[74]....
        /*0164*/ 	.word	0xffffffff


	//   ....[75]....
        /*0168*/ 	.word	0xffffffff


	//   ....[76]....
        /*016c*/ 	.word	0xffffffff


	//   ....[77]....
        /*0170*/ 	.word	0xffffffff


	//   ....[78]....
        /*0174*/ 	.word	0xffffffff


	//   ....[79]....
        /*0178*/ 	.word	0xffffffff


	//   ....[80]....
        /*017c*/ 	.word	0xffffffff


	//   ....[81]....
        /*0180*/ 	.word	0xffffffff


	//   ....[82]....
        /*0184*/ 	.word	0xffffffff


	//   ....[83]....
        /*0188*/ 	.word	0xffffffff


	//   ....[84]....
        /*018c*/ 	.word	0xffffffff


	//   ....[85]....
        /*0190*/ 	.word	0xffffffff


	//   ....[86]....
        /*0194*/ 	.word	0xffffffff


	//   ....[87]....
        /*0198*/ 	.word	0xffffffff


	//   ....[88]....
        /*019c*/ 	.word	0xffffffff


	//   ....[89]....
        /*01a0*/ 	.word	0xffffffff


	//   ....[90]....
        /*01a4*/ 	.word	0xffffffff


	//   ....[91]....
        /*01a8*/ 	.word	0xffffffff


	//   ....[92]....
        /*01ac*/ 	.word	0xffffffff


	//   ....[93]....
        /*01b0*/ 	.word	0xffffffff


	//   ....[94]....
        /*01b4*/ 	.word	0xffffffff


	//   ....[95]....
        /*01b8*/ 	.word	0xffffffff


	//   ....[96]....
        /*01bc*/ 	.word	0xffffffff


	//   ....[97]....
        /*01c0*/ 	.word	0xffffffff


	//   ....[98]....
        /*01c4*/ 	.word	0xffffffff


	//   ....[99]....
        /*01c8*/ 	.word	0xffffffff


	//   ....[100]....
        /*01cc*/ 	.word	0xffffffff


	//   ....[101]....
        /*01d0*/ 	.word	0xffffffff


	//   ....[102]....
        /*01d4*/ 	.word	0xffffffff


	//   ....[103]....
        /*01d8*/ 	.word	0xffffffff


	//   ....[104]....
        /*01dc*/ 	.word	0xffffffff


	//   ....[105]....
        /*01e0*/ 	.word	0xffffffff


	//   ....[106]....
        /*01e4*/ 	.word	0xffffffff


	//   ....[107]....
        /*01e8*/ 	.word	0xffffffff


	//   ....[108]....
        /*01ec*/ 	.word	0xffffffff


	//   ....[109]....
        /*01f0*/ 	.word	0xffffffff


	//   ....[110]....
        /*01f4*/ 	.word	0xffffffff


	//   ....[111]....
        /*01f8*/ 	.word	0xffffffff


	//   ....[112]....
        /*01fc*/ 	.word	0xffffffff


	//   ....[113]....
        /*0200*/ 	.word	0xffffffff


	//   ....[114]....
        /*0204*/ 	.word	0xffffffff


	//   ....[115]....
        /*0208*/ 	.word	0xffffffff


	//   ....[116]....
        /*020c*/ 	.word	0xffffffff


	//   ....[117]....
        /*0210*/ 	.word	0xffffffff


	//   ....[118]....
        /*0214*/ 	.word	0xffffffff


	//   ....[119]....
        /*0218*/ 	.word	0xffffffff


	//   ....[120]....
        /*021c*/ 	.word	0xffffffff


	//   ....[121]....
        /*0220*/ 	.word	0xffffffff


	//   ....[122]....
        /*0224*/ 	.word	0xffffffff


	//   ....[123]....
        /*0228*/ 	.word	0xffffffff


	//   ....[124]....
        /*022c*/ 	.word	0xffffffff


	//   ....[125]....
        /*0230*/ 	.word	0xffffffff


	//   ....[126]....
        /*0234*/ 	.word	0xffffffff


	//   ....[127]....
        /*0238*/ 	.word	0xffffffff


	//   ....[128]....
        /*023c*/ 	.word	0xffffffff


	//   ....[129]....
        /*0240*/ 	.word	0xffffffff


	//   ....[130]....
        /*0244*/ 	.word	0xffffffff


	//   ....[131]....
        /*0248*/ 	.word	0xffffffff


	//   ....[132]....
        /*024c*/ 	.word	0xffffffff


	//   ....[133]....
        /*0250*/ 	.word	0xffffffff


	//   ....[134]....
        /*0254*/ 	.word	0xffffffff


	//   ....[135]....
        /*0258*/ 	.word	0xffffffff


	//   ....[136]....
        /*025c*/ 	.word	0xffffffff


	//   ....[137]....
        /*0260*/ 	.word	0xffffffff


	//   ....[138]....
        /*0264*/ 	.word	0xffffffff


	//   ....[139]....
        /*0268*/ 	.word	0xffffffff


	//   ....[140]....
        /*026c*/ 	.word	0xffffffff


	//   ....[141]....
        /*0270*/ 	.word	0xffffffff


	//   ....[142]....
        /*0274*/ 	.word	0xffffffff


	//   ....[143]....
        /*0278*/ 	.word	0xffffffff


	//   ....[144]....
        /*027c*/ 	.word	0xffffffff


	//   ....[145]....
        /*0280*/ 	.word	0xffffffff


	//   ....[146]....
        /*0284*/ 	.word	0xffffffff


	//   ....[147]....
        /*0288*/ 	.word	0xffffffff


	//   ....[148]....
        /*028c*/ 	.word	0xffffffff


	//   ....[149]....
        /*0290*/ 	.word	0xffffffff


	//   ....[150]....
        /*0294*/ 	.word	0xffffffff


	//   ....[151]....
        /*0298*/ 	.word	0xffffffff


	//   ....[152]....
        /*029c*/ 	.word	0xffffffff


	//   ....[153]....
        /*02a0*/ 	.word	0xffffffff


	//   ....[154]....
        /*02a4*/ 	.word	0xffffffff


	//   ....[155]....
        /*02a8*/ 	.word	0xffffffff


	//   ....[156]....
        /*02ac*/ 	.word	0xffffffff


	//   ....[157]....
        /*02b0*/ 	.word	0xffffffff


	//   ....[158]....
        /*02b4*/ 	.word	0xffffffff


	//   ....[159]....
        /*02b8*/ 	.word	0xffffffff


	//   ....[160]....
        /*02bc*/ 	.word	0xffffffff


	//   ....[161]....
        /*02c0*/ 	.word	0xffffffff


	//   ....[162]....
        /*02c4*/ 	.word	0xffffffff


	//   ....[163]....
        /*02c8*/ 	.word	0xffffffff


	//   ....[164]....
        /*02cc*/ 	.word	0xffffffff


	//   ....[165]....
        /*02d0*/ 	.word	0xffffffff


	//   ....[166]....
        /*02d4*/ 	.word	0xffffffff


	//   ....[167]....
        /*02d8*/ 	.word	0xffffffff


	//   ....[168]....
        /*02dc*/ 	.word	0xffffffff


	//   ....[169]....
        /*02e0*/ 	.word	0xffffffff


	//   ....[170]....
        /*02e4*/ 	.word	0xffffffff


	//   ....[171]....
        /*02e8*/ 	.word	0xffffffff


	//   ....[172]....
        /*02ec*/ 	.word	0xffffffff


	//   ....[173]....
        /*02f0*/ 	.word	0xffffffff


	//   ....[174]....
        /*02f4*/ 	.word	0xffffffff


	//   ....[175]....
        /*02f8*/ 	.word	0xffffffff


	//   ....[176]....
        /*02fc*/ 	.word	0xffffffff


	//   ....[177]....
        /*0300*/ 	.word	0xffffffff


	//   ....[178]....
        /*0304*/ 	.word	0xffffffff


	//   ....[179]....
        /*0308*/ 	.word	0xffffffff


	//   ....[180]....
        /*030c*/ 	.word	0xffffffff


	//   ....[181]....
        /*0310*/ 	.word	0xffffffff


	//   ....[182]....
        /*0314*/ 	.word	0xffffffff


	//   ....[183]....
        /*0318*/ 	.word	0xffffffff


	//   ....[184]....
        /*031c*/ 	.word	0xffffffff


	//   ....[185]....
        /*0320*/ 	.word	0xffffffff


	//   ....[186]....
        /*0324*/ 	.word	0xffffffff


	//   ....[187]....
        /*0328*/ 	.word	0xffffffff


	//   ....[188]....
        /*032c*/ 	.word	0xffffffff


	//   ....[189]....
        /*0330*/ 	.word	0xffffffff


	//   ....[190]....
        /*0334*/ 	.word	0xffffffff


	//   ....[191]....
        /*0338*/ 	.word	0xffffffff


	//   ....[192]....
        /*033c*/ 	.word	0xffffffff


	//   ....[193]....
        /*0340*/ 	.word	0xffffffff


	//   ....[194]....
        /*0344*/ 	.word	0xffffffff


	//   ....[195]....
        /*0348*/ 	.word	0xffffffff


	//   ....[196]....
        /*034c*/ 	.word	0xffffffff


	//   ....[197]....
        /*0350*/ 	.word	0xffffffff


	//   ....[198]....
        /*0354*/ 	.word	0xffffffff


	//   ....[199]....
        /*0358*/ 	.word	0xffffffff


	//   ....[200]....
        /*035c*/ 	.word	0xffffffff


	//   ....[201]....
        /*0360*/ 	.word	0xffffffff


	//   ....[202]....
        /*0364*/ 	.word	0xffffffff


	//   ....[203]....
        /*0368*/ 	.word	0xffffffff


	//   ....[204]....
        /*036c*/ 	.word	0xffffffff


	//   ....[205]....
        /*0370*/ 	.word	0xffffffff


	//   ....[206]....
        /*0374*/ 	.word	0xffffffff


	//   ....[207]....
        /*0378*/ 	.word	0xffffffff


	//   ....[208]....
        /*037c*/ 	.word	0xffffffff


	//   ....[209]....
        /*0380*/ 	.word	0xffffffff


	//   ....[210]....
        /*0384*/ 	.word	0xffffffff


	//   ....[211]....
        /*0388*/ 	.word	0xffffffff


	//   ....[212]....
        /*038c*/ 	.word	0xffffffff


	//   ....[213]....
        /*0390*/ 	.word	0xffffffff


	//   ....[214]....
        /*0394*/ 	.word	0xffffffff


	//   ....[215]....
        /*0398*/ 	.word	0xffffffff


	//   ....[216]....
        /*039c*/ 	.word	0xffffffff


	//   ....[217]....
        /*03a0*/ 	.word	0xffffffff


	//   ....[218]....
        /*03a4*/ 	.word	0xffffffff


	//   ....[219]....
        /*03a8*/ 	.word	0xffffffff


	//   ....[220]....
        /*03ac*/ 	.word	0xffffffff


	//   ....[221]....
        /*03b0*/ 	.word	0xffffffff


	//   ....[222]....
        /*03b4*/ 	.word	0xffffffff


	//   ....[223]....
        /*03b8*/ 	.word	0xffffffff


	//   ....[224]....
        /*03bc*/ 	.word	0xffffffff


	//   ....[225]....
        /*03c0*/ 	.word	0xffffffff


	//   ....[226]....
        /*03c4*/ 	.word	0xffffffff


	//   ....[227]....
        /*03c8*/ 	.word	0xffffffff


	//   ....[228]....
        /*03cc*/ 	.word	0xffffffff


	//   ....[229]....
        /*03d0*/ 	.word	0xffffffff


	//   ....[230]....
        /*03d4*/ 	.word	0xffffffff


	//   ....[231]....
        /*03d8*/ 	.word	0xffffffff


	//   ....[232]....
        /*03dc*/ 	.word	0xffffffff


	//   ....[233]....
        /*03e0*/ 	.word	0xffffffff


	//   ....[234]....
        /*03e4*/ 	.word	0xffffffff


	//   ....[235]....
        /*03e8*/ 	.word	0xffffffff


	//   ....[236]....
        /*03ec*/ 	.word	0xffffffff


	//   ....[237]....
        /*03f0*/ 	.word	0xffffffff


	//   ....[238]....
        /*03f4*/ 	.word	0xffffffff


	//   ....[239]....
        /*03f8*/ 	.word	0xffffffff


	//   ....[240]....
        /*03fc*/ 	.word	0xffffffff


	//   ....[241]....
        /*0400*/ 	.word	0xffffffff


	//   ....[242]....
        /*0404*/ 	.word	0xffffffff


	//   ....[243]....
        /*0408*/ 	.word	0xffffffff


	//   ....[244]....
        /*040c*/ 	.word	0xffffffff


	//   ....[245]....
        /*0410*/ 	.word	0xffffffff


	//   ....[246]....
        /*0414*/ 	.word	0xffffffff


	//   ....[247]....
        /*0418*/ 	.word	0xffffffff


	//   ....[248]....
        /*041c*/ 	.word	0xffffffff


	//   ....[249]....
        /*0420*/ 	.word	0xffffffff


	//   ....[250]....
        /*0424*/ 	.word	0xffffffff


	//   ....[251]....
        /*0428*/ 	.word	0xffffffff


	//   ....[252]....
        /*042c*/ 	.word	0xffffffff


	//   ....[253]....
        /*0430*/ 	.word	0xffffffff


	//   ....[254]....
        /*0434*/ 	.word	0xffffffff


	//   ....[255]....
        /*0438*/ 	.word	0xffffffff


	//   ....[0]....
        /*043c*/ 	.word	0xffffffff


	//   ....[1]....
        /*0440*/ 	.word	0xffffffff


	//   ....[2]....
        /*0444*/ 	.word	0xffffffff


	//   ....[3]....
        /*0448*/ 	.word	0xffffffff


	//   ....[4]....
        /*044c*/ 	.word	0xffffffff


	//   ....[5]....
        /*0450*/ 	.word	0xffffffff


	//   ....[6]....
        /*0454*/ 	.word	0xffffffff


	//   ....[7]....
        /*0458*/ 	.word	0xffffffff


	//   ....[8]....
        /*045c*/ 	.word	0xffffffff


	//   ....[9]....
        /*0460*/ 	.word	0xffffffff


	//   ....[10]....
        /*0464*/ 	.word	0xffffffff


	//   ....[11]....
        /*0468*/ 	.word	0xffffffff


	//   ....[12]....
        /*046c*/ 	.word	0xffffffff


	//   ....[13]....
        /*0470*/ 	.word	0xffffffff


	//   ....[14]....
        /*0474*/ 	.word	0xffffffff


	//   ....[15]....
        /*0478*/ 	.word	0xffffffff


	//   ....[16]....
        /*047c*/ 	.word	0xffffffff


	//   ....[17]....
        /*0480*/ 	.word	0xffffffff


	//   ....[18]....
        /*0484*/ 	.word	0xffffffff


	//   ....[19]....
        /*0488*/ 	.word	0xffffffff


	//   ....[20]....
        /*048c*/ 	.word	0xffffffff


	//   ....[21]....
        /*0490*/ 	.word	0xffffffff


	//   ....[22]....
        /*0494*/ 	.word	0xffffffff


	//   ....[23]....
        /*0498*/ 	.word	0xffffffff


	//   ....[24]....
        /*049c*/ 	.word	0xffffffff


	//   ....[25]....
        /*04a0*/ 	.word	0xffffffff


	//   ....[26]....
        /*04a4*/ 	.word	0xffffffff


	//   ....[27]....
        /*04a8*/ 	.word	0xffffffff


	//   ....[28]....
        /*04ac*/ 	.word	0xffffffff


	//   ....[29]....
        /*04b0*/ 	.word	0xffffffff


	//   ....[30]....
        /*04b4*/ 	.word	0xffffffff


	//   ....[31]....
        /*04b8*/ 	.word	0xffffffff


	//   ....[32]....
        /*04bc*/ 	.word	0xffffffff


	//   ....[33]....
        /*04c0*/ 	.word	0xffffffff


	//   ....[34]....
        /*04c4*/ 	.word	0xffffffff


	//   ....[35]....
        /*04c8*/ 	.word	0xffffffff


	//   ....[36]....
        /*04cc*/ 	.word	0xffffffff


	//   ....[37]....
        /*04d0*/ 	.word	0xffffffff


	//   ....[38]....
        /*04d4*/ 	.word	0xffffffff


	//   ....[39]....
        /*04d8*/ 	.word	0xffffffff


	//   ....[40]....
        /*04dc*/ 	.word	0xffffffff


	//   ....[41]....
        /*04e0*/ 	.word	0xffffffff


	//   ....[42]....
        /*04e4*/ 	.word	0xffffffff


	//   ....[43]....
        /*04e8*/ 	.word	0xffffffff


	//   ....[44]....
        /*04ec*/ 	.word	0xffffffff


	//   ....[45]....
        /*04f0*/ 	.word	0xffffffff


	//   ....[46]....
        /*04f4*/ 	.word	0xffffffff


	//   ....[47]....
        /*04f8*/ 	.word	0xffffffff


	//   ....[48]....
        /*04fc*/ 	.word	0xffffffff


	//   ....[49]....
        /*0500*/ 	.word	0xffffffff


	//   ....[50]....
        /*0504*/ 	.word	0xffffffff


	//   ....[51]....
        /*0508*/ 	.word	0xffffffff


	//   ....[52]....
        /*050c*/ 	.word	0xffffffff


	//   ....[53]....
        /*0510*/ 	.word	0xffffffff


	//   ....[54]....
        /*0514*/ 	.word	0xffffffff


	//   ....[55]....
        /*0518*/ 	.word	0xffffffff


	//   ....[56]....
        /*051c*/ 	.word	0xffffffff


	//   ....[57]....
        /*0520*/ 	.word	0xffffffff


	//   ....[58]....
        /*0524*/ 	.word	0xffffffff


	//   ....[59]....
        /*0528*/ 	.word	0xffffffff


	//   ....[60]....
        /*052c*/ 	.word	0xffffffff


	//   ....[61]....
        /*0530*/ 	.word	0xffffffff


	//   ....[62]....
        /*0534*/ 	.word	0xffffffff


	//   ....[63]....
        /*0538*/ 	.word	0xffffffff


	//   ....[64]....
        /*053c*/ 	.word	0xffffffff


	//   ....[65]....
        /*0540*/ 	.word	0xffffffff


	//   ....[66]....
        /*0544*/ 	.word	0xffffffff


	//   ....[67]....
        /*0548*/ 	.word	0xffffffff


	//   ....[68]....
        /*054c*/ 	.word	0xffffffff


	//   ....[69]....
        /*0550*/ 	.word	0xffffffff


	//   ....[70]....
        /*0554*/ 	.word	0xffffffff


	//   ....[71]....
        /*0558*/ 	.word	0xffffffff


	//   ....[72]....
        /*055c*/ 	.word	0xffffffff


	//   ....[73]....
        /*0560*/ 	.word	0xffffffff


	//   ....[74]....
        /*0564*/ 	.word	0xffffffff


	//   ....[75]....
        /*0568*/ 	.word	0xffffffff


	//   ....[76]....
        /*056c*/ 	.word	0xffffffff


	//   ....[77]....
        /*0570*/ 	.word	0xffffffff


	//   ....[78]....
        /*0574*/ 	.word	0xffffffff


	//   ....[79]....
        /*0578*/ 	.word	0xffffffff


	//   ....[80]....
        /*057c*/ 	.word	0xffffffff


	//   ....[81]....
        /*0580*/ 	.word	0xffffffff


	//   ....[82]....
        /*0584*/ 	.word	0xffffffff


	//   ....[83]....
        /*0588*/ 	.word	0xffffffff


	//   ....[84]....
        /*058c*/ 	.word	0xffffffff


	//   ....[85]....
        /*0590*/ 	.word	0xffffffff


	//   ....[86]....
        /*0594*/ 	.word	0xffffffff


	//   ....[87]....
        /*0598*/ 	.word	0xffffffff


	//   ....[88]....
        /*059c*/ 	.word	0xffffffff


	//   ....[89]....
        /*05a0*/ 	.word	0xffffffff


	//   ....[90]....
        /*05a4*/ 	.word	0xffffffff


	//   ....[91]....
        /*05a8*/ 	.word	0xffffffff


	//   ....[92]....
        /*05ac*/ 	.word	0xffffffff


	//   ....[93]....
        /*05b0*/ 	.word	0xffffffff


	//   ....[94]....
        /*05b4*/ 	.word	0xffffffff


	//   ....[95]....
        /*05b8*/ 	.word	0xffffffff


	//   ....[96]....
        /*05bc*/ 	.word	0xffffffff


	//   ....[97]....
        /*05c0*/ 	.word	0xffffffff


	//   ....[98]....
        /*05c4*/ 	.word	0xffffffff


	//   ....[99]....
        /*05c8*/ 	.word	0xffffffff


	//   ....[100]....
        /*05cc*/ 	.word	0xffffffff


	//   ....[101]....
        /*05d0*/ 	.word	0xffffffff


	//   ....[102]....
        /*05d4*/ 	.word	0xffffffff


	//   ....[103]....
        /*05d8*/ 	.word	0xffffffff


	//   ....[104]....
        /*05dc*/ 	.word	0xffffffff


	//   ....[105]....
        /*05e0*/ 	.word	0xffffffff


	//   ....[106]....
        /*05e4*/ 	.word	0xffffffff


	//   ....[107]....
        /*05e8*/ 	.word	0xffffffff


	//   ....[108]....
        /*05ec*/ 	.word	0xffffffff


	//   ....[109]....
        /*05f0*/ 	.word	0xffffffff


	//   ....[110]....
        /*05f4*/ 	.word	0xffffffff


	//   ....[111]....
        /*05f8*/ 	.word	0xffffffff


	//   ....[112]....
        /*05fc*/ 	.word	0xffffffff


	//   ....[113]....
        /*0600*/ 	.word	0xffffffff


	//   ....[114]....
        /*0604*/ 	.word	0xffffffff


	//   ....[115]....
        /*0608*/ 	.word	0xffffffff


	//   ....[116]....
        /*060c*/ 	.word	0xffffffff


	//   ....[117]....
        /*0610*/ 	.word	0xffffffff


	//   ....[118]....
        /*0614*/ 	.word	0xffffffff


	//   ....[119]....
        /*0618*/ 	.word	0xffffffff


	//   ....[120]....
        /*061c*/ 	.word	0xffffffff


	//   ....[121]....
        /*0620*/ 	.word	0xffffffff


	//   ....[122]....
        /*0624*/ 	.word	0xffffffff


	//   ....[123]....
        /*0628*/ 	.word	0xffffffff


	//   ....[124]....
        /*062c*/ 	.word	0xffffffff


	//   ....[125]....
        /*0630*/ 	.word	0xffffffff


	//   ....[126]....
        /*0634*/ 	.word	0xffffffff


	//   ....[127]....
        /*0638*/ 	.word	0xffffffff


	//   ....[128]....
        /*063c*/ 	.word	0xffffffff


	//   ....[129]....
        /*0640*/ 	.word	0xffffffff


	//   ....[130]....
        /*0644*/ 	.word	0xffffffff


	//   ....[131]....
        /*0648*/ 	.word	0xffffffff


	//   ....[132]....
        /*064c*/ 	.word	0xffffffff


	//   ....[133]....
        /*0650*/ 	.word	0xffffffff


	//   ....[134]....
        /*0654*/ 	.word	0xffffffff


	//   ....[135]....
        /*0658*/ 	.word	0xffffffff


	//   ....[136]....
        /*065c*/ 	.word	0xffffffff


	//   ....[137]....
        /*0660*/ 	.word	0xffffffff


	//   ....[138]....
        /*0664*/ 	.word	0xffffffff


	//   ....[139]....
        /*0668*/ 	.word	0xffffffff


	//   ....[140]....
        /*066c*/ 	.word	0xffffffff


	//   ....[141]....
        /*0670*/ 	.word	0xffffffff


	//   ....[142]....
        /*0674*/ 	.word	0xffffffff


	//   ....[143]....
        /*0678*/ 	.word	0xffffffff


	//   ....[144]....
        /*067c*/ 	.word	0xffffffff


	//   ....[145]....
        /*0680*/ 	.word	0xffffffff


	//   ....[146]....
        /*0684*/ 	.word	0xffffffff


	//   ....[147]....
        /*0688*/ 	.word	0xffffffff


	//   ....[148]....
        /*068c*/ 	.word	0xffffffff


	//   ....[149]....
        /*0690*/ 	.word	0xffffffff


	//   ....[150]....
        /*0694*/ 	.word	0xffffffff


	//   ....[151]....
        /*0698*/ 	.word	0xffffffff


	//   ....[152]....
        /*069c*/ 	.word	0xffffffff


	//   ....[153]....
        /*06a0*/ 	.word	0xffffffff


	//   ....[154]....
        /*06a4*/ 	.word	0xffffffff


	//   ....[155]....
        /*06a8*/ 	.word	0xffffffff


	//   ....[156]....
        /*06ac*/ 	.word	0xffffffff


	//   ....[157]....
        /*06b0*/ 	.word	0xffffffff


	//   ....[158]....
        /*06b4*/ 	.word	0xffffffff


	//   ....[159]....
        /*06b8*/ 	.word	0xffffffff


	//   ....[160]....
        /*06bc*/ 	.word	0xffffffff


	//   ....[161]....
        /*06c0*/ 	.word	0xffffffff


	//   ....[162]....
        /*06c4*/ 	.word	0xffffffff


	//   ....[163]....
        /*06c8*/ 	.word	0xffffffff


	//   ....[164]....
        /*06cc*/ 	.word	0xffffffff


	//   ....[165]....
        /*06d0*/ 	.word	0xffffffff


	//   ....[166]....
        /*06d4*/ 	.word	0xffffffff


	//   ....[167]....
        /*06d8*/ 	.word	0xffffffff


	//   ....[168]....
        /*06dc*/ 	.word	0xffffffff


	//   ....[169]....
        /*06e0*/ 	.word	0xffffffff


	//   ....[170]....
        /*06e4*/ 	.word	0xffffffff


	//   ....[171]....
        /*06e8*/ 	.word	0xffffffff


	//   ....[172]....
        /*06ec*/ 	.word	0xffffffff


	//   ....[173]....
        /*06f0*/ 	.word	0xffffffff


	//   ....[174]....
        /*06f4*/ 	.word	0xffffffff


	//   ....[175]....
        /*06f8*/ 	.word	0xffffffff


	//   ....[176]....
        /*06fc*/ 	.word	0xffffffff


	//   ....[177]....
        /*0700*/ 	.word	0xffffffff


	//   ....[178]....
        /*0704*/ 	.word	0xffffffff


	//   ....[179]....
        /*0708*/ 	.word	0xffffffff


	//   ....[180]....
        /*070c*/ 	.word	0xffffffff


	//   ....[181]....
        /*0710*/ 	.word	0xffffffff


	//   ....[182]....
        /*0714*/ 	.word	0xffffffff


	//   ....[183]....
        /*0718*/ 	.word	0xffffffff


	//   ....[184]....
        /*071c*/ 	.word	0xffffffff


	//   ....[185]....
        /*0720*/ 	.word	0xffffffff


	//   ....[186]....
        /*0724*/ 	.word	0xffffffff


	//   ....[187]....
        /*0728*/ 	.word	0xffffffff


	//   ....[188]....
        /*072c*/ 	.word	0xffffffff


	//   ....[189]....
        /*0730*/ 	.word	0xffffffff


	//   ....[190]....
        /*0734*/ 	.word	0xffffffff


	//   ....[191]....
        /*0738*/ 	.word	0xffffffff


	//   ....[192]....
        /*073c*/ 	.word	0xffffffff


	//   ....[193]....
        /*0740*/ 	.word	0xffffffff


	//   ....[194]....
        /*0744*/ 	.word	0xffffffff


	//   ....[195]....
        /*0748*/ 	.word	0xffffffff


	//   ....[196]....
        /*074c*/ 	.word	0xffffffff


	//   ....[197]....
        /*0750*/ 	.word	0xffffffff


	//   ....[198]....
        /*0754*/ 	.word	0xffffffff


	//   ....[199]....
        /*0758*/ 	.word	0xffffffff


	//   ....[200]....
        /*075c*/ 	.word	0xffffffff


	//   ....[201]....
        /*0760*/ 	.word	0xffffffff


	//   ....[202]....
        /*0764*/ 	.word	0xffffffff


	//   ....[203]....
        /*0768*/ 	.word	0xffffffff


	//   ....[204]....
        /*076c*/ 	.word	0xffffffff


	//   ....[205]....
        /*0770*/ 	.word	0xffffffff


	//   ....[206]....
        /*0774*/ 	.word	0xffffffff


	//   ....[207]....
        /*0778*/ 	.word	0xffffffff


	//   ....[208]....
        /*077c*/ 	.word	0xffffffff


	//   ....[209]....
        /*0780*/ 	.word	0xffffffff


	//   ....[210]....
        /*0784*/ 	.word	0xffffffff


	//   ....[211]....
        /*0788*/ 	.word	0xffffffff


	//   ....[212]....
        /*078c*/ 	.word	0xffffffff


	//   ....[213]....
        /*0790*/ 	.word	0xffffffff


	//   ....[214]....
        /*0794*/ 	.word	0xffffffff


	//   ....[215]....
        /*0798*/ 	.word	0xffffffff


	//   ....[216]....
        /*079c*/ 	.word	0xffffffff


	//   ....[217]....
        /*07a0*/ 	.word	0xffffffff


	//   ....[218]....
        /*07a4*/ 	.word	0xffffffff


	//   ....[219]....
        /*07a8*/ 	.word	0xffffffff


	//   ....[220]....
        /*07ac*/ 	.word	0xffffffff


	//   ....[221]....
        /*07b0*/ 	.word	0xffffffff


	//   ....[222]....
        /*07b4*/ 	.word	0xffffffff


	//   ....[223]....
        /*07b8*/ 	.word	0xffffffff


	//   ....[224]....
        /*07bc*/ 	.word	0xffffffff


	//   ....[225]....
        /*07c0*/ 	.word	0xffffffff


	//   ....[226]....
        /*07c4*/ 	.word	0xffffffff


	//   ....[227]....
        /*07c8*/ 	.word	0xffffffff


	//   ....[228]....
        /*07cc*/ 	.word	0xffffffff


	//   ....[229]....
        /*07d0*/ 	.word	0xffffffff


	//   ....[230]....
        /*07d4*/ 	.word	0xffffffff


	//   ....[231]....
        /*07d8*/ 	.word	0xffffffff


	//   ....[232]....
        /*07dc*/ 	.word	0xffffffff


	//   ....[233]....
        /*07e0*/ 	.word	0xffffffff


	//   ....[234]....
        /*07e4*/ 	.word	0xffffffff


	//   ....[235]....
        /*07e8*/ 	.word	0xffffffff


	//   ....[236]....
        /*07ec*/ 	.word	0xffffffff


	//   ....[237]....
        /*07f0*/ 	.word	0xffffffff


	//   ....[238]....
        /*07f4*/ 	.word	0xffffffff


	//   ....[239]....
        /*07f8*/ 	.word	0xffffffff


	//   ....[240]....
        /*07fc*/ 	.word	0xffffffff


	//   ....[241]....
        /*0800*/ 	.word	0xffffffff


	//   ....[242]....
        /*0804*/ 	.word	0xffffffff


	//   ....[243]....
        /*0808*/ 	.word	0xffffffff


	//   ....[244]....
        /*080c*/ 	.word	0xffffffff


	//   ....[245]....
        /*0810*/ 	.word	0xffffffff


	//   ....[246]....
        /*0814*/ 	.word	0xffffffff


	//   ....[247]....
        /*0818*/ 	.word	0xffffffff


	//   ....[248]....
        /*081c*/ 	.word	0xffffffff


	//   ....[249]....
        /*0820*/ 	.word	0xffffffff


	//   ....[250]....
        /*0824*/ 	.word	0xffffffff


	//   ....[251]....
        /*0828*/ 	.word	0xffffffff


	//   ....[252]....
        /*082c*/ 	.word	0xffffffff


	//   ....[253]....
        /*0830*/ 	.word	0xffffffff


	//   ....[254]....
        /*0834*/ 	.word	0xffffffff


	//   ....[255]....
        /*0838*/ 	.word	0xffffffff


	//   ....[0]....
        /*083c*/ 	.word	0xffffffff


	//   ....[1]....
        /*0840*/ 	.word	0xffffffff


	//   ....[2]....
        /*0844*/ 	.word	0xffffffff


	//   ....[3]....
        /*0848*/ 	.word	0xffffffff


	//   ....[4]....
        /*084c*/ 	.word	0xffffffff


	//   ....[5]....
        /*0850*/ 	.word	0xffffffff


	//   ....[6]....
        /*0854*/ 	.word	0xffffffff


	//   ....[7]....
        /*0858*/ 	.word	0xffffffff


	//   ....[8]....
        /*085c*/ 	.word	0xffffffff


	//   ....[9]....
        /*0860*/ 	.word	0xffffffff


	//   ....[10]....
        /*0864*/ 	.word	0xffffffff


	//   ....[11]....
        /*0868*/ 	.word	0xffffffff


	//   ....[12]....
        /*086c*/ 	.word	0xffffffff


	//   ....[13]....
        /*0870*/ 	.word	0xffffffff


	//   ....[14]....
        /*0874*/ 	.word	0xffffffff


	//   ....[15]....
        /*0878*/ 	.word	0xffffffff


	//   ....[16]....
        /*087c*/ 	.word	0xffffffff


	//   ....[17]....
        /*0880*/ 	.word	0xffffffff


	//   ....[18]....
        /*0884*/ 	.word	0xffffffff


	//   ....[19]....
        /*0888*/ 	.word	0xffffffff


	//   ....[20]....
        /*088c*/ 	.word	0xffffffff


	//   ....[21]....
        /*0890*/ 	.word	0xffffffff


	//   ....[22]....
        /*0894*/ 	.word	0xffffffff


	//   ....[23]....
        /*0898*/ 	.word	0xffffffff


	//   ....[24]....
        /*089c*/ 	.word	0xffffffff


	//   ....[25]....
        /*08a0*/ 	.word	0xffffffff


	//   ....[26]....
        /*08a4*/ 	.word	0xffffffff


	//   ....[27]....
        /*08a8*/ 	.word	0xffffffff


	//   ....[28]....
        /*08ac*/ 	.word	0xffffffff


	//   ....[29]....
        /*08b0*/ 	.word	0xffffffff


	//   ....[30]....
        /*08b4*/ 	.word	0xffffffff


	//   ....[31]....
        /*08b8*/ 	.word	0xffffffff


	//   ....[32]....
        /*08bc*/ 	.word	0xffffffff


	//   ....[33]....
        /*08c0*/ 	.word	0xffffffff


	//   ....[34]....
        /*08c4*/ 	.word	0xffffffff


	//   ....[35]....
        /*08c8*/ 	.word	0xffffffff


	//   ....[36]....
        /*08cc*/ 	.word	0xffffffff


	//   ....[37]....
        /*08d0*/ 	.word	0xffffffff


	//   ....[38]....
        /*08d4*/ 	.word	0xffffffff


	//   ....[39]....
        /*08d8*/ 	.word	0xffffffff


	//   ....[40]....
        /*08dc*/ 	.word	0xffffffff


	//   ....[41]....
        /*08e0*/ 	.word	0xffffffff


	//   ....[42]....
        /*08e4*/ 	.word	0xffffffff


	//   ....[43]....
        /*08e8*/ 	.word	0xffffffff


	//   ....[44]....
        /*08ec*/ 	.word	0xffffffff


	//   ....[45]....
        /*08f0*/ 	.word	0xffffffff


	//   ....[46]....
        /*08f4*/ 	.word	0xffffffff


	//   ....[47]....
        /*08f8*/ 	.word	0xffffffff


	//   ....[48]....
        /*08fc*/ 	.word	0xffffffff


	//   ....[49]....
        /*0900*/ 	.word	0xffffffff


	//   ....[50]....
        /*0904*/ 	.word	0xffffffff


	//   ....[51]....
        /*0908*/ 	.word	0xffffffff


	//   ....[52]....
        /*090c*/ 	.word	0xffffffff


	//   ....[53]....
        /*0910*/ 	.word	0xffffffff


	//   ....[54]....
        /*0914*/ 	.word	0xffffffff


	//   ....[55]....
        /*0918*/ 	.word	0xffffffff


	//   ....[56]....
        /*091c*/ 	.word	0xffffffff


	//   ....[57]....
        /*0920*/ 	.word	0xffffffff


	//   ....[58]....
        /*0924*/ 	.word	0xffffffff


	//   ....[59]....
        /*0928*/ 	.word	0xffffffff


	//   ....[60]....
        /*092c*/ 	.word	0xffffffff


	//   ....[61]....
        /*0930*/ 	.word	0xffffffff


	//   ....[62]....
        /*0934*/ 	.word	0xffffffff


	//   ....[63]....
        /*0938*/ 	.word	0xffffffff


	//   ....[64]....
        /*093c*/ 	.word	0xffffffff


	//   ....[65]....
        /*0940*/ 	.word	0xffffffff


	//   ....[66]....
        /*0944*/ 	.word	0xffffffff


	//   ....[67]....
        /*0948*/ 	.word	0xffffffff


	//   ....[68]....
        /*094c*/ 	.word	0xffffffff


	//   ....[69]....
        /*0950*/ 	.word	0xffffffff


	//   ....[70]....
        /*0954*/ 	.word	0xffffffff


	//   ....[71]....
        /*0958*/ 	.word	0xffffffff


	//   ....[72]....
        /*095c*/ 	.word	0xffffffff


	//   ....[73]....
        /*0960*/ 	.word	0xffffffff


	//   ....[74]....
        /*0964*/ 	.word	0xffffffff


	//   ....[75]....
        /*0968*/ 	.word	0xffffffff


	//   ....[76]....
        /*096c*/ 	.word	0xffffffff


	//   ....[77]....
        /*0970*/ 	.word	0xffffffff


	//   ....[78]....
        /*0974*/ 	.word	0xffffffff


	//   ....[79]....
        /*0978*/ 	.word	0xffffffff


	//   ....[80]....
        /*097c*/ 	.word	0xffffffff


	//   ....[81]....
        /*0980*/ 	.word	0xffffffff


	//   ....[82]....
        /*0984*/ 	.word	0xffffffff


	//   ....[83]....
        /*0988*/ 	.word	0xffffffff


	//   ....[84]....
        /*098c*/ 	.word	0xffffffff


	//   ....[85]....
        /*0990*/ 	.word	0xffffffff


	//   ....[86]....
        /*0994*/ 	.word	0xffffffff


	//   ....[87]....
        /*0998*/ 	.word	0xffffffff


	//   ....[88]....
        /*099c*/ 	.word	0xffffffff


	//   ....[89]....
        /*09a0*/ 	.word	0xffffffff


	//   ....[90]....
        /*09a4*/ 	.word	0xffffffff


	//   ....[91]....
        /*09a8*/ 	.word	0xffffffff


	//   ....[92]....
        /*09ac*/ 	.word	0xffffffff


	//   ....[93]....
        /*09b0*/ 	.word	0xffffffff


	//   ....[94]....
        /*09b4*/ 	.word	0xffffffff


	//   ....[95]....
        /*09b8*/ 	.word	0xffffffff


	//   ....[96]....
        /*09bc*/ 	.word	0xffffffff


	//   ....[97]....
        /*09c0*/ 	.word	0xffffffff


	//   ....[98]....
        /*09c4*/ 	.word	0xffffffff


	//   ....[99]....
        /*09c8*/ 	.word	0xffffffff


	//   ....[100]....
        /*09cc*/ 	.word	0xffffffff


	//   ....[101]....
        /*09d0*/ 	.word	0xffffffff


	//   ....[102]....
        /*09d4*/ 	.word	0xffffffff


	//   ....[103]....
        /*09d8*/ 	.word	0xffffffff


	//   ....[104]....
        /*09dc*/ 	.word	0xffffffff


	//   ....[105]....
        /*09e0*/ 	.word	0xffffffff


	//   ....[106]....
        /*09e4*/ 	.word	0xffffffff


	//   ....[107]....
        /*09e8*/ 	.word	0xffffffff


	//   ....[108]....
        /*09ec*/ 	.word	0xffffffff


	//   ....[109]....
        /*09f0*/ 	.word	0xffffffff


	//   ....[110]....
        /*09f4*/ 	.word	0xffffffff


	//   ....[111]....
        /*09f8*/ 	.word	0xffffffff


	//   ....[112]....
        /*09fc*/ 	.word	0xffffffff


	//   ....[113]....
        /*0a00*/ 	.word	0xffffffff


	//   ....[114]....
        /*0a04*/ 	.word	0xffffffff


	//   ....[115]....
        /*0a08*/ 	.word	0xffffffff


	//   ....[116]....
        /*0a0c*/ 	.word	0xffffffff


	//   ....[117]....
        /*0a10*/ 	.word	0xffffffff


	//   ....[118]....
        /*0a14*/ 	.word	0xffffffff


	//   ....[119]....
        /*0a18*/ 	.word	0xffffffff


	//   ....[120]....
        /*0a1c*/ 	.word	0xffffffff


	//   ....[121]....
        /*0a20*/ 	.word	0xffffffff


	//   ....[122]....
        /*0a24*/ 	.word	0xffffffff


	//   ....[123]....
        /*0a28*/ 	.word	0xffffffff


	//   ....[124]....
        /*0a2c*/ 	.word	0xffffffff


	//   ....[125]....
        /*0a30*/ 	.word	0xffffffff


	//   ....[126]....
        /*0a34*/ 	.word	0xffffffff


	//   ....[127]....
        /*0a38*/ 	.word	0xffffffff


	//   ....[128]....
        /*0a3c*/ 	.word	0xffffffff


	//   ....[129]....
        /*0a40*/ 	.word	0xffffffff


	//   ....[130]....
        /*0a44*/ 	.word	0xffffffff


	//   ....[131]....
        /*0a48*/ 	.word	0xffffffff


	//   ....[132]....
        /*0a4c*/ 	.word	0xffffffff


	//   ....[133]....
        /*0a50*/ 	.word	0xffffffff


	//   ....[134]....
        /*0a54*/ 	.word	0xffffffff


	//   ....[135]....
        /*0a58*/ 	.word	0xffffffff


	//   ....[136]....
        /*0a5c*/ 	.word	0xffffffff


	//   ....[137]....
        /*0a60*/ 	.word	0xffffffff


	//   ....[138]....
        /*0a64*/ 	.word	0xffffffff


	//   ....[139]....
        /*0a68*/ 	.word	0xffffffff


	//   ....[140]....
        /*0a6c*/ 	.word	0xffffffff


	//   ....[141]....
        /*0a70*/ 	.word	0xffffffff


	//   ....[142]....
        /*0a74*/ 	.word	0xffffffff


	//   ....[143]....
        /*0a78*/ 	.word	0xffffffff


	//   ....[144]....
        /*0a7c*/ 	.word	0xffffffff


	//   ....[145]....
        /*0a80*/ 	.word	0xffffffff


	//   ....[146]....
        /*0a84*/ 	.word	0xffffffff


	//   ....[147]....
        /*0a88*/ 	.word	0xffffffff


	//   ....[148]....
        /*0a8c*/ 	.word	0xffffffff


	//   ....[149]....
        /*0a90*/ 	.word	0xffffffff


	//   ....[150]....
        /*0a94*/ 	.word	0xffffffff


	//   ....[151]....
        /*0a98*/ 	.word	0xffffffff


	//   ....[152]....
        /*0a9c*/ 	.word	0xffffffff


	//   ....[153]....
        /*0aa0*/ 	.word	0xffffffff


	//   ....[154]....
        /*0aa4*/ 	.word	0xffffffff


	//   ....[155]....
        /*0aa8*/ 	.word	0xffffffff


	//   ....[156]....
        /*0aac*/ 	.word	0xffffffff


	//   ....[157]....
        /*0ab0*/ 	.word	0xffffffff


	//   ....[158]....
        /*0ab4*/ 	.word	0xffffffff


	//   ....[159]....
        /*0ab8*/ 	.word	0xffffffff


	//   ....[160]....
        /*0abc*/ 	.word	0xffffffff


	//   ....[161]....
        /*0ac0*/ 	.word	0xffffffff


	//   ....[162]....
        /*0ac4*/ 	.word	0xffffffff


	//   ....[163]....
        /*0ac8*/ 	.word	0xffffffff


	//   ....[164]....
        /*0acc*/ 	.word	0xffffffff


	//   ....[165]....
        /*0ad0*/ 	.word	0xffffffff


	//   ....[166]....
        /*0ad4*/ 	.word	0xffffffff


	//   ....[167]....
        /*0ad8*/ 	.word	0xffffffff


	//   ....[168]....
        /*0adc*/ 	.word	0xffffffff


	//   ....[169]....
        /*0ae0*/ 	.word	0xffffffff


	//   ....[170]....
        /*0ae4*/ 	.word	0xffffffff


	//   ....[171]....
        /*0ae8*/ 	.word	0xffffffff


	//   ....[172]....
        /*0aec*/ 	.word	0xffffffff


	//   ....[173]....
        /*0af0*/ 	.word	0xffffffff


	//   ....[174]....
        /*0af4*/ 	.word	0xffffffff


	//   ....[175]....
        /*0af8*/ 	.word	0xffffffff


	//   ....[176]....
        /*0afc*/ 	.word	0xffffffff


	//   ....[177]....
        /*0b00*/ 	.word	0xffffffff


	//   ....[178]....
        /*0b04*/ 	.word	0xffffffff


	//   ....[179]....
        /*0b08*/ 	.word	0xffffffff


	//   ....[180]....
        /*0b0c*/ 	.word	0xffffffff


	//   ....[181]....
        /*0b10*/ 	.word	0xffffffff


	//   ....[182]....
        /*0b14*/ 	.word	0xffffffff


	//   ....[183]....
        /*0b18*/ 	.word	0xffffffff


	//   ....[184]....
        /*0b1c*/ 	.word	0xffffffff


	//   ....[185]....
        /*0b20*/ 	.word	0xffffffff


	//   ....[186]....
        /*0b24*/ 	.word	0xffffffff


	//   ....[187]....
        /*0b28*/ 	.word	0xffffffff


	//   ....[188]....
        /*0b2c*/ 	.word	0xffffffff


	//   ....[189]....
        /*0b30*/ 	.word	0xffffffff


	//   ....[190]....
        /*0b34*/ 	.word	0xffffffff


	//   ....[191]....
        /*0b38*/ 	.word	0xffffffff


	//   ....[192]....
        /*0b3c*/ 	.word	0xffffffff


	//   ....[193]....
        /*0b40*/ 	.word	0xffffffff


	//   ....[194]....
        /*0b44*/ 	.word	0xffffffff


	//   ....[195]....
        /*0b48*/ 	.word	0xffffffff


	//   ....[196]....
        /*0b4c*/ 	.word	0xffffffff


	//   ....[197]....
        /*0b50*/ 	.word	0xffffffff


	//   ....[198]....
        /*0b54*/ 	.word	0xffffffff


	//   ....[199]....
        /*0b58*/ 	.word	0xffffffff


	//   ....[200]....
        /*0b5c*/ 	.word	0xffffffff


	//   ....[201]....
        /*0b60*/ 	.word	0xffffffff


	//   ....[202]....
        /*0b64*/ 	.word	0xffffffff


	//   ....[203]....
        /*0b68*/ 	.word	0xffffffff


	//   ....[204]....
        /*0b6c*/ 	.word	0xffffffff


	//   ....[205]....
        /*0b70*/ 	.word	0xffffffff


	//   ....[206]....
        /*0b74*/ 	.word	0xffffffff


	//   ....[207]....
        /*0b78*/ 	.word	0xffffffff


	//   ....[208]....
        /*0b7c*/ 	.word	0xffffffff


	//   ....[209]....
        /*0b80*/ 	.word	0xffffffff


	//   ....[210]....
        /*0b84*/ 	.word	0xffffffff


	//   ....[211]....
        /*0b88*/ 	.word	0xffffffff


	//   ....[212]....
        /*0b8c*/ 	.word	0xffffffff


	//   ....[213]....
        /*0b90*/ 	.word	0xffffffff


	//   ....[214]....
        /*0b94*/ 	.word	0xffffffff


	//   ....[215]....
        /*0b98*/ 	.word	0xffffffff


	//   ....[216]....
        /*0b9c*/ 	.word	0xffffffff


	//   ....[217]....
        /*0ba0*/ 	.word	0xffffffff


	//   ....[218]....
        /*0ba4*/ 	.word	0xffffffff


	//   ....[219]....
        /*0ba8*/ 	.word	0xffffffff


	//   ....[220]....
        /*0bac*/ 	.word	0xffffffff


	//   ....[221]....
        /*0bb0*/ 	.word	0xffffffff


	//   ....[222]....
        /*0bb4*/ 	.word	0xffffffff


	//   ....[223]....
        /*0bb8*/ 	.word	0xffffffff


	//   ....[224]....
        /*0bbc*/ 	.word	0xffffffff


	//   ....[225]....
        /*0bc0*/ 	.word	0xffffffff


	//   ....[226]....
        /*0bc4*/ 	.word	0xffffffff


	//   ....[227]....
        /*0bc8*/ 	.word	0xffffffff


	//   ....[228]....
        /*0bcc*/ 	.word	0xffffffff


	//   ....[229]....
        /*0bd0*/ 	.word	0xffffffff


	//   ....[230]....
        /*0bd4*/ 	.word	0xffffffff


	//   ....[231]....
        /*0bd8*/ 	.word	0xffffffff


	//   ....[232]....
        /*0bdc*/ 	.word	0xffffffff


	//   ....[233]....
        /*0be0*/ 	.word	0xffffffff


	//   ....[234]....
        /*0be4*/ 	.word	0xffffffff


	//   ....[235]....
        /*0be8*/ 	.word	0xffffffff


	//   ....[236]....
        /*0bec*/ 	.word	0xffffffff


	//   ....[237]....
        /*0bf0*/ 	.word	0xffffffff


	//   ....[238]....
        /*0bf4*/ 	.word	0xffffffff


	//   ....[239]....
        /*0bf8*/ 	.word	0xffffffff


	//   ....[240]....
        /*0bfc*/ 	.word	0xffffffff


	//   ....[241]....
        /*0c00*/ 	.word	0xffffffff


	//   ....[242]....
        /*0c04*/ 	.word	0xffffffff


	//   ....[243]....
        /*0c08*/ 	.word	0xffffffff


	//   ....[244]....
        /*0c0c*/ 	.word	0xffffffff


	//   ....[245]....
        /*0c10*/ 	.word	0xffffffff


	//   ....[246]....
        /*0c14*/ 	.word	0xffffffff


	//   ....[247]....
        /*0c18*/ 	.word	0xffffffff


	//   ....[248]....
        /*0c1c*/ 	.word	0xffffffff


	//   ....[249]....
        /*0c20*/ 	.word	0xffffffff


	//   ....[250]....
        /*0c24*/ 	.word	0xffffffff


	//   ....[251]....
        /*0c28*/ 	.word	0xffffffff


	//   ....[252]....
        /*0c2c*/ 	.word	0xffffffff


	//   ....[253]....
        /*0c30*/ 	.word	0xffffffff


	//   ....[254]....
        /*0c34*/ 	.word	0xffffffff


	//   ....[255]....
        /*0c38*/ 	.word	0xffffffff


	//   ....[0]....
        /*0c3c*/ 	.word	0xffffffff


	//   ....[1]....
        /*0c40*/ 	.word	0xffffffff


	//   ....[2]....
        /*0c44*/ 	.word	0xffffffff


	//   ....[3]....
        /*0c48*/ 	.word	0xffffffff


	//   ....[4]....
        /*0c4c*/ 	.word	0xffffffff


	//   ....[5]....
        /*0c50*/ 	.word	0xffffffff


	//   ....[6]....
        /*0c54*/ 	.word	0xffffffff


	//   ....[7]....
        /*0c58*/ 	.word	0xffffffff


	//   ....[8]....
        /*0c5c*/ 	.word	0xffffffff


	//   ....[9]....
        /*0c60*/ 	.word	0xffffffff


	//   ....[10]....
        /*0c64*/ 	.word	0xffffffff


	//   ....[11]....
        /*0c68*/ 	.word	0xffffffff


	//   ....[12]....
        /*0c6c*/ 	.word	0xffffffff


	//   ....[13]....
        /*0c70*/ 	.word	0xffffffff


	//   ....[14]....
        /*0c74*/ 	.word	0xffffffff


	//   ....[15]....
        /*0c78*/ 	.word	0xffffffff


	//   ....[16]....
        /*0c7c*/ 	.word	0xffffffff


	//   ....[17]....
        /*0c80*/ 	.word	0xffffffff


	//   ....[18]....
        /*0c84*/ 	.word	0xffffffff


	//   ....[19]....
        /*0c88*/ 	.word	0xffffffff


	//   ....[20]....
        /*0c8c*/ 	.word	0xffffffff


	//   ....[21]....
        /*0c90*/ 	.word	0xffffffff


	//   ....[22]....
        /*0c94*/ 	.word	0xffffffff


	//   ....[23]....
        /*0c98*/ 	.word	0xffffffff


	//   ....[24]....
        /*0c9c*/ 	.word	0xffffffff


	//   ....[25]....
        /*0ca0*/ 	.word	0xffffffff


	//   ....[26]....
        /*0ca4*/ 	.word	0xffffffff


	//   ....[27]....
        /*0ca8*/ 	.word	0xffffffff


	//   ....[28]....
        /*0cac*/ 	.word	0xffffffff


	//   ....[29]....
        /*0cb0*/ 	.word	0xffffffff


	//   ....[30]....
        /*0cb4*/ 	.word	0xffffffff


	//   ....[31]....
        /*0cb8*/ 	.word	0xffffffff


	//   ....[32]....
        /*0cbc*/ 	.word	0xffffffff


	//   ....[33]....
        /*0cc0*/ 	.word	0xffffffff


	//   ....[34]....
        /*0cc4*/ 	.word	0xffffffff


	//   ....[35]....
        /*0cc8*/ 	.word	0xffffffff


	//   ....[36]....
        /*0ccc*/ 	.word	0xffffffff


	//   ....[37]....
        /*0cd0*/ 	.word	0xffffffff


	//   ....[38]....
        /*0cd4*/ 	.word	0xffffffff


	//   ....[39]....
        /*0cd8*/ 	.word	0xffffffff


	//   ....[40]....
        /*0cdc*/ 	.word	0xffffffff


	//   ....[41]....
        /*0ce0*/ 	.word	0xffffffff


	//   ....[42]....
        /*0ce4*/ 	.word	0xffffffff


	//   ....[43]....
        /*0ce8*/ 	.word	0xffffffff


	//   ....[44]....
        /*0cec*/ 	.word	0xffffffff


	//   ....[45]....
        /*0cf0*/ 	.word	0xffffffff


	//   ....[46]....
        /*0cf4*/ 	.word	0xffffffff


	//   ....[47]....
        /*0cf8*/ 	.word	0xffffffff


	//   ....[48]....
        /*0cfc*/ 	.word	0xffffffff


	//   ....[49]....
        /*0d00*/ 	.word	0xffffffff


	//   ....[50]....
        /*0d04*/ 	.word	0xffffffff


	//   ....[51]....
        /*0d08*/ 	.word	0xffffffff


	//   ....[52]....
        /*0d0c*/ 	.word	0xffffffff


	//   ....[53]....
        /*0d10*/ 	.word	0xffffffff


	//   ....[54]....
        /*0d14*/ 	.word	0xffffffff


	//   ....[55]....
        /*0d18*/ 	.word	0xffffffff


	//   ....[56]....
        /*0d1c*/ 	.word	0xffffffff


	//   ....[57]....
        /*0d20*/ 	.word	0xffffffff


	//   ....[58]....
        /*0d24*/ 	.word	0xffffffff


	//   ....[59]....
        /*0d28*/ 	.word	0xffffffff


	//   ....[60]....
        /*0d2c*/ 	.word	0xffffffff


	//   ....[61]....
        /*0d30*/ 	.word	0xffffffff


	//   ....[62]....
        /*0d34*/ 	.word	0xffffffff


	//   ....[63]....
        /*0d38*/ 	.word	0xffffffff


	//   ....[64]....
        /*0d3c*/ 	.word	0xffffffff


	//   ....[65]....
        /*0d40*/ 	.word	0xffffffff


	//   ....[66]....
        /*0d44*/ 	.word	0xffffffff


	//   ....[67]....
        /*0d48*/ 	.word	0xffffffff


	//   ....[68]....
        /*0d4c*/ 	.word	0xffffffff


	//   ....[69]....
        /*0d50*/ 	.word	0xffffffff


	//   ....[70]....
        /*0d54*/ 	.word	0xffffffff


	//   ....[71]....
        /*0d58*/ 	.word	0xffffffff


	//   ....[72]....
        /*0d5c*/ 	.word	0xffffffff


	//   ....[73]....
        /*0d60*/ 	.word	0xffffffff


	//   ....[74]....
        /*0d64*/ 	.word	0xffffffff


	//   ....[75]....
        /*0d68*/ 	.word	0xffffffff


	//   ....[76]....
        /*0d6c*/ 	.word	0xffffffff


	//   ....[77]....
        /*0d70*/ 	.word	0xffffffff


	//   ....[78]....
        /*0d74*/ 	.word	0xffffffff


	//   ....[79]....
        /*0d78*/ 	.word	0xffffffff


	//   ....[80]....
        /*0d7c*/ 	.word	0xffffffff


	//   ....[81]....
        /*0d80*/ 	.word	0xffffffff


	//   ....[82]....
        /*0d84*/ 	.word	0xffffffff


	//   ....[83]....
        /*0d88*/ 	.word	0xffffffff


	//   ....[84]....
        /*0d8c*/ 	.word	0xffffffff


	//   ....[85]....
        /*0d90*/ 	.word	0xffffffff


	//   ....[86]....
        /*0d94*/ 	.word	0xffffffff


	//   ....[87]....
        /*0d98*/ 	.word	0xffffffff


	//   ....[88]....
        /*0d9c*/ 	.word	0xffffffff


	//   ....[89]....
        /*0da0*/ 	.word	0xffffffff


	//   ....[90]....
        /*0da4*/ 	.word	0xffffffff


	//   ....[91]....
        /*0da8*/ 	.word	0xffffffff


	//   ....[92]....
        /*0dac*/ 	.word	0xffffffff


	//   ....[93]....
        /*0db0*/ 	.word	0xffffffff


	//   ....[94]....
        /*0db4*/ 	.word	0xffffffff


	//   ....[95]....
        /*0db8*/ 	.word	0xffffffff


	//   ....[96]....
        /*0dbc*/ 	.word	0xffffffff


	//   ....[97]....
        /*0dc0*/ 	.word	0xffffffff


	//   ....[98]....
        /*0dc4*/ 	.word	0xffffffff


	//   ....[99]....
        /*0dc8*/ 	.word	0xffffffff


	//   ....[100]....
        /*0dcc*/ 	.word	0xffffffff


	//   ....[101]....
        /*0dd0*/ 	.word	0xffffffff


	//   ....[102]....
        /*0dd4*/ 	.word	0xffffffff


	//   ....[103]....
        /*0dd8*/ 	.word	0xffffffff


	//   ....[104]....
        /*0ddc*/ 	.word	0xffffffff


	//   ....[105]....
        /*0de0*/ 	.word	0xffffffff


	//   ....[106]....
        /*0de4*/ 	.word	0xffffffff


	//   ....[107]....
        /*0de8*/ 	.word	0xffffffff


	//   ....[108]....
        /*0dec*/ 	.word	0xffffffff


	//   ....[109]....
        /*0df0*/ 	.word	0xffffffff


	//   ....[110]....
        /*0df4*/ 	.word	0xffffffff


	//   ....[111]....
        /*0df8*/ 	.word	0xffffffff


	//   ....[112]....
        /*0dfc*/ 	.word	0xffffffff


	//   ....[113]....
        /*0e00*/ 	.word	0xffffffff


	//   ....[114]....
        /*0e04*/ 	.word	0xffffffff


	//   ....[115]....
        /*0e08*/ 	.word	0xffffffff


	//   ....[116]....
        /*0e0c*/ 	.word	0xffffffff


	//   ....[117]....
        /*0e10*/ 	.word	0xffffffff


	//   ....[118]....
        /*0e14*/ 	.word	0xffffffff


	//   ....[119]....
        /*0e18*/ 	.word	0xffffffff


	//   ....[120]....
        /*0e1c*/ 	.word	0xffffffff


	//   ....[121]....
        /*0e20*/ 	.word	0xffffffff


	//   ....[122]....
        /*0e24*/ 	.word	0xffffffff


	//   ....[123]....
        /*0e28*/ 	.word	0xffffffff


	//   ....[124]....
        /*0e2c*/ 	.word	0xffffffff


	//   ....[125]....
        /*0e30*/ 	.word	0xffffffff


	//   ....[126]....
        /*0e34*/ 	.word	0xffffffff


	//   ....[127]....
        /*0e38*/ 	.word	0xffffffff


	//   ....[128]....
        /*0e3c*/ 	.word	0xffffffff


	//   ....[129]....
        /*0e40*/ 	.word	0xffffffff


	//   ....[130]....
        /*0e44*/ 	.word	0xffffffff


	//   ....[131]....
        /*0e48*/ 	.word	0xffffffff


	//   ....[132]....
        /*0e4c*/ 	.word	0xffffffff


	//   ....[133]....
        /*0e50*/ 	.word	0xffffffff


	//   ....[134]....
        /*0e54*/ 	.word	0xffffffff


	//   ....[135]....
        /*0e58*/ 	.word	0xffffffff


	//   ....[136]....
        /*0e5c*/ 	.word	0xffffffff


	//   ....[137]....
        /*0e60*/ 	.word	0xffffffff


	//   ....[138]....
        /*0e64*/ 	.word	0xffffffff


	//   ....[139]....
        /*0e68*/ 	.word	0xffffffff


	//   ....[140]....
        /*0e6c*/ 	.word	0xffffffff


	//   ....[141]....
        /*0e70*/ 	.word	0xffffffff


	//   ....[142]....
        /*0e74*/ 	.word	0xffffffff


	//   ....[143]....
        /*0e78*/ 	.word	0xffffffff


	//   ....[144]....
        /*0e7c*/ 	.word	0xffffffff


	//   ....[145]....
        /*0e80*/ 	.word	0xffffffff


	//   ....[146]....
        /*0e84*/ 	.word	0xffffffff


	//   ....[147]....
        /*0e88*/ 	.word	0xffffffff


	//   ....[148]....
        /*0e8c*/ 	.word	0xffffffff


	//   ....[149]....
        /*0e90*/ 	.word	0xffffffff


	//   ....[150]....
        /*0e94*/ 	.word	0xffffffff


	//   ....[151]....
        /*0e98*/ 	.word	0xffffffff


	//   ....[152]....
        /*0e9c*/ 	.word	0xffffffff


	//   ....[153]....
        /*0ea0*/ 	.word	0xffffffff


	//   ....[154]....
        /*0ea4*/ 	.word	0xffffffff


	//   ....[155]....
        /*0ea8*/ 	.word	0xffffffff


	//   ....[156]....
        /*0eac*/ 	.word	0xffffffff


	//   ....[157]....
        /*0eb0*/ 	.word	0xffffffff


	//   ....[158]....
        /*0eb4*/ 	.word	0xffffffff


	//   ....[159]....
        /*0eb8*/ 	.word	0xffffffff


	//   ....[160]....
        /*0ebc*/ 	.word	0xffffffff


	//   ....[161]....
        /*0ec0*/ 	.word	0xffffffff


	//   ....[162]....
        /*0ec4*/ 	.word	0xffffffff


	//   ....[163]....
        /*0ec8*/ 	.word	0xffffffff


	//   ....[164]....
        /*0ecc*/ 	.word	0xffffffff


	//   ....[165]....
        /*0ed0*/ 	.word	0xffffffff


	//   ....[166]....
        /*0ed4*/ 	.word	0xffffffff


	//   ....[167]....
        /*0ed8*/ 	.word	0xffffffff


	//   ....[168]....
        /*0edc*/ 	.word	0xffffffff


	//   ....[169]....
        /*0ee0*/ 	.word	0xffffffff


	//   ....[170]....
        /*0ee4*/ 	.word	0xffffffff


	//   ....[171]....
        /*0ee8*/ 	.word	0xffffffff


	//   ....[172]....
        /*0eec*/ 	.word	0xffffffff


	//   ....[173]....
        /*0ef0*/ 	.word	0xffffffff


	//   ....[174]....
        /*0ef4*/ 	.word	0xffffffff


	//   ....[175]....
        /*0ef8*/ 	.word	0xffffffff


	//   ....[176]....
        /*0efc*/ 	.word	0xffffffff


	//   ....[177]....
        /*0f00*/ 	.word	0xffffffff


	//   ....[178]....
        /*0f04*/ 	.word	0xffffffff


	//   ....[179]....
        /*0f08*/ 	.word	0xffffffff


	//   ....[180]....
        /*0f0c*/ 	.word	0xffffffff


	//   ....[181]....
        /*0f10*/ 	.word	0xffffffff


	//   ....[182]....
        /*0f14*/ 	.word	0xffffffff


	//   ....[183]....
        /*0f18*/ 	.word	0xffffffff


	//   ....[184]....
        /*0f1c*/ 	.word	0xffffffff


	//   ....[185]....
        /*0f20*/ 	.word	0xffffffff


	//   ....[186]....
        /*0f24*/ 	.word	0xffffffff


	//   ....[187]....
        /*0f28*/ 	.word	0xffffffff


	//   ....[188]....
        /*0f2c*/ 	.word	0xffffffff


	//   ....[189]....
        /*0f30*/ 	.word	0xffffffff


	//   ....[190]....
        /*0f34*/ 	.word	0xffffffff


	//   ....[191]....
        /*0f38*/ 	.word	0xffffffff


	//   ....[192]....
        /*0f3c*/ 	.word	0xffffffff


	//   ....[193]....
        /*0f40*/ 	.word	0xffffffff


	//   ....[194]....
        /*0f44*/ 	.word	0xffffffff


	//   ....[195]....
        /*0f48*/ 	.word	0xffffffff


	//   ....[196]....
        /*0f4c*/ 	.word	0xffffffff


	//   ....[197]....
        /*0f50*/ 	.word	0xffffffff


	//   ....[198]....
        /*0f54*/ 	.word	0xffffffff


	//   ....[199]....
        /*0f58*/ 	.word	0xffffffff


	//   ....[200]....
        /*0f5c*/ 	.word	0xffffffff


	//   ....[201]....
        /*0f60*/ 	.word	0xffffffff


	//   ....[202]....
        /*0f64*/ 	.word	0xffffffff


	//   ....[203]....
        /*0f68*/ 	.word	0xffffffff


	//   ....[204]....
        /*0f6c*/ 	.word	0xffffffff


	//   ....[205]....
        /*0f70*/ 	.word	0xffffffff


	//   ....[206]....
        /*0f74*/ 	.word	0xffffffff


	//   ....[207]....
        /*0f78*/ 	.word	0xffffffff


	//   ....[208]....
        /*0f7c*/ 	.word	0xffffffff


	//   ....[209]....
        /*0f80*/ 	.word	0xffffffff


	//   ....[210]....
        /*0f84*/ 	.word	0xffffffff


	//   ....[211]....
        /*0f88*/ 	.word	0xffffffff


	//   ....[212]....
        /*0f8c*/ 	.word	0xffffffff


	//   ....[213]....
        /*0f90*/ 	.word	0xffffffff


	//   ....[214]....
        /*0f94*/ 	.word	0xffffffff


	//   ....[215]....
        /*0f98*/ 	.word	0xffffffff


	//   ....[216]....
        /*0f9c*/ 	.word	0xffffffff


	//   ....[217]....
        /*0fa0*/ 	.word	0xffffffff


	//   ....[218]....
        /*0fa4*/ 	.word	0xffffffff


	//   ....[219]....
        /*0fa8*/ 	.word	0xffffffff


	//   ....[220]....
        /*0fac*/ 	.word	0xffffffff


	//   ....[221]....
        /*0fb0*/ 	.word	0xffffffff


	//   ....[222]....
        /*0fb4*/ 	.word	0xffffffff


	//   ....[223]....
        /*0fb8*/ 	.word	0xffffffff


	//   ....[224]....
        /*0fbc*/ 	.word	0xffffffff


	//   ....[225]....
        /*0fc0*/ 	.word	0xffffffff


	//   ....[226]....
        /*0fc4*/ 	.word	0xffffffff


	//   ....[227]....
        /*0fc8*/ 	.word	0xffffffff


	//   ....[228]....
        /*0fcc*/ 	.word	0xffffffff


	//   ....[229]....
        /*0fd0*/ 	.word	0xffffffff


	//   ....[230]....
        /*0fd4*/ 	.word	0xffffffff


	//   ....[231]....
        /*0fd8*/ 	.word	0xffffffff


	//   ....[232]....
        /*0fdc*/ 	.word	0xffffffff


	//   ....[233]....
        /*0fe0*/ 	.word	0xffffffff


	//   ....[234]....
        /*0fe4*/ 	.word	0xffffffff


	//   ....[235]....
        /*0fe8*/ 	.word	0xffffffff


	//   ....[236]....
        /*0fec*/ 	.word	0xffffffff


	//   ....[237]....
        /*0ff0*/ 	.word	0xffffffff


	//   ....[238]....
        /*0ff4*/ 	.word	0xffffffff


	//   ....[239]....
        /*0ff8*/ 	.word	0xffffffff


	//   ....[240]....
        /*0ffc*/ 	.word	0xffffffff


	//   ....[241]....
        /*1000*/ 	.word	0xffffffff


	//   ....[242]....
        /*1004*/ 	.word	0xffffffff


	//   ....[243]....
        /*1008*/ 	.word	0xffffffff


	//   ....[244]....
        /*100c*/ 	.word	0xffffffff


	//   ....[245]....
        /*1010*/ 	.word	0xffffffff


	//   ....[246]....
        /*1014*/ 	.word	0xffffffff


	//   ....[247]....
        /*1018*/ 	.word	0xffffffff


	//   ....[248]....
        /*101c*/ 	.word	0xffffffff


	//   ....[249]....
        /*1020*/ 	.word	0xffffffff


	//   ....[250]....
        /*1024*/ 	.word	0xffffffff


	//   ....[251]....
        /*1028*/ 	.word	0xffffffff


	//   ....[252]....
        /*102c*/ 	.word	0xffffffff


	//   ....[253]....
        /*1030*/ 	.word	0xffffffff


	//   ....[254]....
        /*1034*/ 	.word	0xffffffff


	//   ....[255]....
        /*1038*/ 	.word	0xffffffff


	//   ....[0]....
        /*103c*/ 	.word	0xffffffff


	//   ....[1]....
        /*1040*/ 	.word	0xffffffff


	//   ....[2]....
        /*1044*/ 	.word	0xffffffff


	//   ....[3]....
        /*1048*/ 	.word	0xffffffff


	//   ....[4]....
        /*104c*/ 	.word	0xffffffff


	//   ....[5]....
        /*1050*/ 	.word	0xffffffff


	//   ....[6]....
        /*1054*/ 	.word	0xffffffff


	//   ....[7]....
        /*1058*/ 	.word	0xffffffff


	//   ....[8]....
        /*105c*/ 	.word	0xffffffff


	//   ....[9]....
        /*1060*/ 	.word	0xffffffff


	//   ....[10]....
        /*1064*/ 	.word	0xffffffff


	//   ....[11]....
        /*1068*/ 	.word	0xffffffff


	//   ....[12]....
        /*106c*/ 	.word	0xffffffff


	//   ....[13]....
        /*1070*/ 	.word	0xffffffff


	//   ....[14]....
        /*1074*/ 	.word	0xffffffff


	//   ....[15]....
        /*1078*/ 	.word	0xffffffff


	//   ....[16]....
        /*107c*/ 	.word	0xffffffff


	//   ....[17]....
        /*1080*/ 	.word	0xffffffff


	//   ....[18]....
        /*1084*/ 	.word	0xffffffff


	//   ....[19]....
        /*1088*/ 	.word	0xffffffff


	//   ....[20]....
        /*108c*/ 	.word	0xffffffff


	//   ....[21]....
        /*1090*/ 	.word	0xffffffff


	//   ....[22]....
        /*1094*/ 	.word	0xffffffff


	//   ....[23]....
        /*1098*/ 	.word	0xffffffff


	//   ....[24]....
        /*109c*/ 	.word	0xffffffff


	//   ....[25]....
        /*10a0*/ 	.word	0xffffffff


	//   ....[26]....
        /*10a4*/ 	.word	0xffffffff


	//   ....[27]....
        /*10a8*/ 	.word	0xffffffff


	//   ....[28]....
        /*10ac*/ 	.word	0xffffffff


	//   ....[29]....
        /*10b0*/ 	.word	0xffffffff


	//   ....[30]....
        /*10b4*/ 	.word	0xffffffff


	//   ....[31]....
        /*10b8*/ 	.word	0xffffffff


	//   ....[32]....
        /*10bc*/ 	.word	0xffffffff


	//   ....[33]....
        /*10c0*/ 	.word	0xffffffff


	//   ....[34]....
        /*10c4*/ 	.word	0xffffffff


	//   ....[35]....
        /*10c8*/ 	.word	0xffffffff


	//   ....[36]....
        /*10cc*/ 	.word	0xffffffff


	//   ....[37]....
        /*10d0*/ 	.word	0xffffffff


	//   ....[38]....
        /*10d4*/ 	.word	0xffffffff


	//   ....[39]....
        /*10d8*/ 	.word	0xffffffff


	//   ....[40]....
        /*10dc*/ 	.word	0xffffffff


	//   ....[41]....
        /*10e0*/ 	.word	0xffffffff


	//   ....[42]....
        /*10e4*/ 	.word	0xffffffff


	//   ....[43]....
        /*10e8*/ 	.word	0xffffffff


	//   ....[44]....
        /*10ec*/ 	.word	0xffffffff


	//   ....[45]....
        /*10f0*/ 	.word	0xffffffff


	//   ....[46]....
        /*10f4*/ 	.word	0xffffffff


	//   ....[47]....
        /*10f8*/ 	.word	0xffffffff


	//   ....[48]....
        /*10fc*/ 	.word	0xffffffff


	//   ....[49]....
        /*1100*/ 	.word	0xffffffff


	//   ....[50]....
        /*1104*/ 	.word	0xffffffff


	//   ....[51]....
        /*1108*/ 	.word	0xffffffff


	//   ....[52]....
        /*110c*/ 	.word	0xffffffff


	//   ....[53]....
        /*1110*/ 	.word	0xffffffff


	//   ....[54]....
        /*1114*/ 	.word	0xffffffff


	//   ....[55]....
        /*1118*/ 	.word	0xffffffff


	//   ....[56]....
        /*111c*/ 	.word	0xffffffff


	//   ....[57]....
        /*1120*/ 	.word	0xffffffff


	//   ....[58]....
        /*1124*/ 	.word	0xffffffff


	//   ....[59]....
        /*1128*/ 	.word	0xffffffff


	//   ....[60]....
        /*112c*/ 	.word	0xffffffff


	//   ....[61]....
        /*1130*/ 	.word	0xffffffff


	//   ....[62]....
        /*1134*/ 	.word	0xffffffff


	//   ....[63]....
        /*1138*/ 	.word	0xffffffff


	//   ....[64]....
        /*113c*/ 	.word	0xffffffff


	//   ....[65]....
        /*1140*/ 	.word	0xffffffff


	//   ....[66]....
        /*1144*/ 	.word	0xffffffff


	//   ....[67]....
        /*1148*/ 	.word	0xffffffff


	//   ....[68]....
        /*114c*/ 	.word	0xffffffff


	//   ....[69]....
        /*1150*/ 	.word	0xffffffff


	//   ....[70]....
        /*1154*/ 	.word	0xffffffff


	//   ....[71]....
        /*1158*/ 	.word	0xffffffff


	//   ....[72]....
        /*115c*/ 	.word	0xffffffff


	//   ....[73]....
        /*1160*/ 	.word	0xffffffff


	//   ....[74]....
        /*1164*/ 	.word	0xffffffff


	//   ....[75]....
        /*1168*/ 	.word	0xffffffff


	//   ....[76]....
        /*116c*/ 	.word	0xffffffff


	//   ....[77]....
        /*1170*/ 	.word	0xffffffff


	//   ....[78]....
        /*1174*/ 	.word	0xffffffff


	//   ....[79]....
        /*1178*/ 	.word	0xffffffff


	//   ....[80]....
        /*117c*/ 	.word	0xffffffff


	//   ....[81]....
        /*1180*/ 	.word	0xffffffff


	//   ....[82]....
        /*1184*/ 	.word	0xffffffff


	//   ....[83]....
        /*1188*/ 	.word	0xffffffff


	//   ....[84]....
        /*118c*/ 	.word	0xffffffff


	//   ....[85]....
        /*1190*/ 	.word	0xffffffff


	//   ....[86]....
        /*1194*/ 	.word	0xffffffff


	//   ....[87]....
        /*1198*/ 	.word	0xffffffff


	//   ....[88]....
        /*119c*/ 	.word	0xffffffff


	//   ....[89]....
        /*11a0*/ 	.word	0xffffffff


	//   ....[90]....
        /*11a4*/ 	.word	0xffffffff


	//   ....[91]....
        /*11a8*/ 	.word	0xffffffff


	//   ....[92]....
        /*11ac*/ 	.word	0xffffffff


	//   ....[93]....
        /*11b0*/ 	.word	0xffffffff


	//   ....[94]....
        /*11b4*/ 	.word	0xffffffff


	//   ....[95]....
        /*11b8*/ 	.word	0xffffffff


	//   ....[96]....
        /*11bc*/ 	.word	0xffffffff


	//   ....[97]....
        /*11c0*/ 	.word	0xffffffff


	//   ....[98]....
        /*11c4*/ 	.word	0xffffffff


	//   ....[99]....
        /*11c8*/ 	.word	0xffffffff


	//   ....[100]....
        /*11cc*/ 	.word	0xffffffff


	//   ....[101]....
        /*11d0*/ 	.word	0xffffffff


	//   ....[102]....
        /*11d4*/ 	.word	0xffffffff


	//   ....[103]....
        /*11d8*/ 	.word	0xffffffff


	//   ....[104]....
        /*11dc*/ 	.word	0xffffffff


	//   ....[105]....
        /*11e0*/ 	.word	0xffffffff


	//   ....[106]....
        /*11e4*/ 	.word	0xffffffff


	//   ....[107]....
        /*11e8*/ 	.word	0xffffffff


	//   ....[108]....
        /*11ec*/ 	.word	0xffffffff


	//   ....[109]....
        /*11f0*/ 	.word	0xffffffff


	//   ....[110]....
        /*11f4*/ 	.word	0xffffffff


	//   ....[111]....
        /*11f8*/ 	.word	0xffffffff


	//   ....[112]....
        /*11fc*/ 	.word	0xffffffff


	//   ....[113]....
        /*1200*/ 	.word	0xffffffff


	//   ....[114]....
        /*1204*/ 	.word	0xffffffff


	//   ....[115]....
        /*1208*/ 	.word	0xffffffff


	//   ....[116]....
        /*120c*/ 	.word	0xffffffff


	//   ....[117]....
        /*1210*/ 	.word	0xffffffff


	//   ....[118]....
        /*1214*/ 	.word	0xffffffff


	//   ....[119]....
        /*1218*/ 	.word	0xffffffff


	//   ....[120]....
        /*121c*/ 	.word	0xffffffff


	//   ....[121]....
        /*1220*/ 	.word	0xffffffff


	//   ....[122]....
        /*1224*/ 	.word	0xffffffff


	//   ....[123]....
        /*1228*/ 	.word	0xffffffff


	//   ....[124]....
        /*122c*/ 	.word	0xffffffff


	//   ....[125]....
        /*1230*/ 	.word	0xffffffff


	//   ....[126]....
        /*1234*/ 	.word	0xffffffff


	//   ....[127]....
        /*1238*/ 	.word	0xffffffff


	//   ....[128]....
        /*123c*/ 	.word	0xffffffff


	//   ....[129]....
        /*1240*/ 	.word	0xffffffff


	//   ....[130]....
        /*1244*/ 	.word	0xffffffff


	//   ....[131]....
        /*1248*/ 	.word	0xffffffff


	//   ....[132]....
        /*124c*/ 	.word	0xffffffff


	//   ....[133]....
        /*1250*/ 	.word	0xffffffff


	//   ....[134]....
        /*1254*/ 	.word	0xffffffff


	//   ....[135]....
        /*1258*/ 	.word	0xffffffff


	//   ....[136]....
        /*125c*/ 	.word	0xffffffff


	//   ....[137]....
        /*1260*/ 	.word	0xffffffff


	//   ....[138]....
        /*1264*/ 	.word	0xffffffff


	//   ....[139]....
        /*1268*/ 	.word	0xffffffff


	//   ....[140]....
        /*126c*/ 	.word	0xffffffff


	//   ....[141]....
        /*1270*/ 	.word	0xffffffff


	//   ....[142]....
        /*1274*/ 	.word	0xffffffff


	//   ....[143]....
        /*1278*/ 	.word	0xffffffff


	//   ....[144]....
        /*127c*/ 	.word	0xffffffff


	//   ....[145]....
        /*1280*/ 	.word	0xffffffff


	//   ....[146]....
        /*1284*/ 	.word	0xffffffff


	//   ....[147]....
        /*1288*/ 	.word	0xffffffff


	//   ....[148]....
        /*128c*/ 	.word	0xffffffff


	//   ....[149]....
        /*1290*/ 	.word	0xffffffff


	//   ....[150]....
        /*1294*/ 	.word	0xffffffff


	//   ....[151]....
        /*1298*/ 	.word	0xffffffff


	//   ....[152]....
        /*129c*/ 	.word	0xffffffff


	//   ....[153]....
        /*12a0*/ 	.word	0xffffffff


	//   ....[154]....
        /*12a4*/ 	.word	0xffffffff


	//   ....[155]....
        /*12a8*/ 	.word	0xffffffff


	//   ....[156]....
        /*12ac*/ 	.word	0xffffffff


	//   ....[157]....
        /*12b0*/ 	.word	0xffffffff


	//   ....[158]....
        /*12b4*/ 	.word	0xffffffff


	//   ....[159]....
        /*12b8*/ 	.word	0xffffffff


	//   ....[160]....
        /*12bc*/ 	.word	0xffffffff


	//   ....[161]....
        /*12c0*/ 	.word	0xffffffff


	//   ....[162]....
        /*12c4*/ 	.word	0xffffffff


	//   ....[163]....
        /*12c8*/ 	.word	0xffffffff


	//   ....[164]....
        /*12cc*/ 	.word	0xffffffff


	//   ....[165]....
        /*12d0*/ 	.word	0xffffffff


	//   ....[166]....
        /*12d4*/ 	.word	0xffffffff


	//   ....[167]....
        /*12d8*/ 	.word	0xffffffff


	//   ....[168]....
        /*12dc*/ 	.word	0xffffffff


	//   ....[169]....
        /*12e0*/ 	.word	0xffffffff


	//   ....[170]....
        /*12e4*/ 	.word	0xffffffff


	//   ....[171]....
        /*12e8*/ 	.word	0xffffffff


	//   ....[172]....
        /*12ec*/ 	.word	0xffffffff


	//   ....[173]....
        /*12f0*/ 	.word	0xffffffff


	//   ....[174]....
        /*12f4*/ 	.word	0xffffffff


	//   ....[175]....
        /*12f8*/ 	.word	0xffffffff


	//   ....[176]....
        /*12fc*/ 	.word	0xffffffff


	//   ....[177]....
        /*1300*/ 	.word	0xffffffff


	//   ....[178]....
        /*1304*/ 	.word	0xffffffff


	//   ....[179]....
        /*1308*/ 	.word	0xffffffff


	//   ....[180]....
        /*130c*/ 	.word	0xffffffff


	//   ....[181]....
        /*1310*/ 	.word	0xffffffff


	//   ....[182]....
        /*1314*/ 	.word	0xffffffff


	//   ....[183]....
        /*1318*/ 	.word	0xffffffff


	//   ....[184]....
        /*131c*/ 	.word	0xffffffff


	//   ....[185]....
        /*1320*/ 	.word	0xffffffff


	//   ....[186]....
        /*1324*/ 	.word	0xffffffff


	//   ....[187]....
        /*1328*/ 	.word	0xffffffff


	//   ....[188]....
        /*132c*/ 	.word	0xffffffff


	//   ....[189]....
        /*1330*/ 	.word	0xffffffff


	//   ....[190]....
        /*1334*/ 	.word	0xffffffff


	//   ....[191]....
        /*1338*/ 	.word	0xffffffff


	//   ....[192]....
        /*133c*/ 	.word	0xffffffff


	//   ....[193]....
        /*1340*/ 	.word	0xffffffff


	//   ....[194]....
        /*1344*/ 	.word	0xffffffff


	//   ....[195]....
        /*1348*/ 	.word	0xffffffff


	//   ....[196]....
        /*134c*/ 	.word	0xffffffff


	//   ....[197]....
        /*1350*/ 	.word	0xffffffff


	//   ....[198]....
        /*1354*/ 	.word	0xffffffff


	//   ....[199]....
        /*1358*/ 	.word	0xffffffff


	//   ....[200]....
        /*135c*/ 	.word	0xffffffff


	//   ....[201]....
        /*1360*/ 	.word	0xffffffff


	//   ....[202]....
        /*1364*/ 	.word	0xffffffff


	//   ....[203]....
        /*1368*/ 	.word	0xffffffff


	//   ....[204]....
        /*136c*/ 	.word	0xffffffff


	//   ....[205]....
        /*1370*/ 	.word	0xffffffff


	//   ....[206]....
        /*1374*/ 	.word	0xffffffff


	//   ....[207]....
        /*1378*/ 	.word	0xffffffff


	//   ....[208]....
        /*137c*/ 	.word	0xffffffff


	//   ....[209]....
        /*1380*/ 	.word	0xffffffff


	//   ....[210]....
        /*1384*/ 	.word	0xffffffff


	//   ....[211]....
        /*1388*/ 	.word	0xffffffff


	//   ....[212]....
        /*138c*/ 	.word	0xffffffff


	//   ....[213]....
        /*1390*/ 	.word	0xffffffff


	//   ....[214]....
        /*1394*/ 	.word	0xffffffff


	//   ....[215]....
        /*1398*/ 	.word	0xffffffff


	//   ....[216]....
        /*139c*/ 	.word	0xffffffff


	//   ....[217]....
        /*13a0*/ 	.word	0xffffffff


	//   ....[218]....
        /*13a4*/ 	.word	0xffffffff


	//   ....[219]....
        /*13a8*/ 	.word	0xffffffff


	//   ....[220]....
        /*13ac*/ 	.word	0xffffffff


	//   ....[221]....
        /*13b0*/ 	.word	0xffffffff


	//   ....[222]....
        /*13b4*/ 	.word	0xffffffff


	//   ....[223]....
        /*13b8*/ 	.word	0xffffffff


	//   ....[224]....
        /*13bc*/ 	.word	0xffffffff


	//   ....[225]....
        /*13c0*/ 	.word	0xffffffff


	//   ....[226]....
        /*13c4*/ 	.word	0xffffffff


	//   ....[227]....
        /*13c8*/ 	.word	0xffffffff


	//   ....[228]....
        /*13cc*/ 	.word	0xffffffff


	//   ....[229]....
        /*13d0*/ 	.word	0xffffffff


	//   ....[230]....
        /*13d4*/ 	.word	0xffffffff


	//   ....[231]....
        /*13d8*/ 	.word	0xffffffff


	//   ....[232]....
        /*13dc*/ 	.word	0xffffffff


	//   ....[233]....
        /*13e0*/ 	.word	0xffffffff


	//   ....[234]....
        /*13e4*/ 	.word	0xffffffff


	//   ....[235]....
        /*13e8*/ 	.word	0xffffffff


	//   ....[236]....
        /*13ec*/ 	.word	0xffffffff


	//   ....[237]....
        /*13f0*/ 	.word	0xffffffff


	//   ....[238]....
        /*13f4*/ 	.word	0xffffffff


	//   ....[239]....
        /*13f8*/ 	.word	0xffffffff


	//   ....[240]....
        /*13fc*/ 	.word	0xffffffff


	//   ....[241]....
        /*1400*/ 	.word	0xffffffff


	//   ....[242]....
        /*1404*/ 	.word	0xffffffff


	//   ....[243]....
        /*1408*/ 	.word	0xffffffff


	//   ....[244]....
        /*140c*/ 	.word	0xffffffff


	//   ....[245]....
        /*1410*/ 	.word	0xffffffff


	//   ....[246]....
        /*1414*/ 	.word	0xffffffff


	//   ....[247]....
        /*1418*/ 	.word	0xffffffff


	//   ....[248]....
        /*141c*/ 	.word	0xffffffff


	//   ....[249]....
        /*1420*/ 	.word	0xffffffff


	//   ....[250]....
        /*1424*/ 	.word	0xffffffff


	//   ....[251]....
        /*1428*/ 	.word	0xffffffff


	//   ....[252]....
        /*142c*/ 	.word	0xffffffff


	//   ....[253]....
        /*1430*/ 	.word	0xffffffff


	//   ....[254]....
        /*1434*/ 	.word	0xffffffff


	//   ....[255]....
        /*1438*/ 	.word	0xffffffff


	//   ....[0]....
        /*143c*/ 	.word	0xffffffff


	//   ....[1]....
        /*1440*/ 	.word	0xffffffff


	//   ....[2]....
        /*1444*/ 	.word	0xffffffff


	//   ....[3]....
        /*1448*/ 	.word	0xffffffff


	//   ....[4]....
        /*144c*/ 	.word	0xffffffff


	//   ....[5]....
        /*1450*/ 	.word	0xffffffff


	//   ....[6]....
        /*1454*/ 	.word	0xffffffff


	//   ....[7]....
        /*1458*/ 	.word	0xffffffff


	//   ....[8]....
        /*145c*/ 	.word	0xffffffff


	//   ....[9]....
        /*1460*/ 	.word	0xffffffff


	//   ....[10]....
        /*1464*/ 	.word	0xffffffff


	//   ....[11]....
        /*1468*/ 	.word	0xffffffff


	//   ....[12]....
        /*146c*/ 	.word	0xffffffff


	//   ....[13]....
        /*1470*/ 	.word	0xffffffff


	//   ....[14]....
        /*1474*/ 	.word	0xffffffff


	//   ....[15]....
        /*1478*/ 	.word	0xffffffff


	//   ....[16]....
        /*147c*/ 	.word	0xffffffff


	//   ....[17]....
        /*1480*/ 	.word	0xffffffff


	//   ....[18]....
        /*1484*/ 	.word	0xffffffff


	//   ....[19]....
        /*1488*/ 	.word	0xffffffff


	//   ....[20]....
        /*148c*/ 	.word	0xffffffff


	//   ....[21]....
        /*1490*/ 	.word	0xffffffff


	//   ....[22]....
        /*1494*/ 	.word	0xffffffff


	//   ....[23]....
        /*1498*/ 	.word	0xffffffff


	//   ....[24]....
        /*149c*/ 	.word	0xffffffff


	//   ....[25]....
        /*14a0*/ 	.word	0xffffffff


	//   ....[26]....
        /*14a4*/ 	.word	0xffffffff


	//   ....[27]....
        /*14a8*/ 	.word	0xffffffff


	//   ....[28]....
        /*14ac*/ 	.word	0xffffffff


	//   ....[29]....
        /*14b0*/ 	.word	0xffffffff


	//   ....[30]....
        /*14b4*/ 	.word	0xffffffff


	//   ....[31]....
        /*14b8*/ 	.word	0xffffffff


	//   ....[32]....
        /*14bc*/ 	.word	0xffffffff


	//   ....[33]....
        /*14c0*/ 	.word	0xffffffff


	//   ....[34]....
        /*14c4*/ 	.word	0xffffffff


	//   ....[35]....
        /*14c8*/ 	.word	0xffffffff


	//   ....[36]....
        /*14cc*/ 	.word	0xffffffff


	//   ....[37]....
        /*14d0*/ 	.word	0xffffffff


	//   ....[38]....
        /*14d4*/ 	.word	0xffffffff


	//   ....[39]....
        /*14d8*/ 	.word	0xffffffff


	//   ....[40]....
        /*14dc*/ 	.word	0xffffffff


	//   ....[41]....
        /*14e0*/ 	.word	0xffffffff


	//   ....[42]....
        /*14e4*/ 	.word	0xffffffff


	//   ....[43]....
        /*14e8*/ 	.word	0xffffffff


	//   ....[44]....
        /*14ec*/ 	.word	0xffffffff


	//   ....[45]....
        /*14f0*/ 	.word	0xffffffff


	//   ....[46]....
        /*14f4*/ 	.word	0xffffffff


	//   ....[47]....
        /*14f8*/ 	.word	0xffffffff


	//   ....[48]....
        /*14fc*/ 	.word	0xffffffff


	//   ....[49]....
        /*1500*/ 	.word	0xffffffff


	//   ....[50]....
        /*1504*/ 	.word	0xffffffff


	//   ....[51]....
        /*1508*/ 	.word	0xffffffff


	//   ....[52]....
        /*150c*/ 	.word	0xffffffff


	//   ....[53]....
        /*1510*/ 	.word	0xffffffff


	//   ....[54]....
        /*1514*/ 	.word	0xffffffff


	//   ....[55]....
        /*1518*/ 	.word	0xffffffff


	//   ....[56]....
        /*151c*/ 	.word	0xffffffff


	//   ....[57]....
        /*1520*/ 	.word	0xffffffff


	//   ....[58]....
        /*1524*/ 	.word	0xffffffff


	//   ....[59]....
        /*1528*/ 	.word	0xffffffff


	//   ....[60]....
        /*152c*/ 	.word	0xffffffff


	//   ....[61]....
        /*1530*/ 	.word	0xffffffff


	//   ....[62]....
        /*1534*/ 	.word	0xffffffff


	//   ....[63]....
        /*1538*/ 	.word	0xffffffff


	//   ....[64]....
        /*153c*/ 	.word	0xffffffff


	//   ....[65]....
        /*1540*/ 	.word	0xffffffff


	//   ....[66]....
        /*1544*/ 	.word	0xffffffff


	//   ....[67]....
        /*1548*/ 	.word	0xffffffff


	//   ....[68]....
        /*154c*/ 	.word	0xffffffff


	//   ....[69]....
        /*1550*/ 	.word	0xffffffff


	//   ....[70]....
        /*1554*/ 	.word	0xffffffff


	//   ....[71]....
        /*1558*/ 	.word	0xffffffff


	//   ....[72]....
        /*155c*/ 	.word	0xffffffff


	//   ....[73]....
        /*1560*/ 	.word	0xffffffff


	//   ....[74]....
        /*1564*/ 	.word	0xffffffff


	//   ....[75]....
        /*1568*/ 	.word	0xffffffff


	//   ....[76]....
        /*156c*/ 	.word	0xffffffff


	//   ....[77]....
        /*1570*/ 	.word	0xffffffff


	//   ....[78]....
        /*1574*/ 	.word	0xffffffff


	//   ....[79]....
        /*1578*/ 	.word	0xffffffff


	//   ....[80]....
        /*157c*/ 	.word	0xffffffff


	//   ....[81]....
        /*1580*/ 	.word	0xffffffff


	//   ....[82]....
        /*1584*/ 	.word	0xffffffff


	//   ....[83]....
        /*1588*/ 	.word	0xffffffff


	//   ....[84]....
        /*158c*/ 	.word	0xffffffff


	//   ....[85]....
        /*1590*/ 	.word	0xffffffff


	//   ....[86]....
        /*1594*/ 	.word	0xffffffff


	//   ....[87]....
        /*1598*/ 	.word	0xffffffff


	//   ....[88]....
        /*159c*/ 	.word	0xffffffff


	//   ....[89]....
        /*15a0*/ 	.word	0xffffffff


	//   ....[90]....
        /*15a4*/ 	.word	0xffffffff


	//   ....[91]....
        /*15a8*/ 	.word	0xffffffff


	//   ....[92]....
        /*15ac*/ 	.word	0xffffffff


	//   ....[93]....
        /*15b0*/ 	.word	0xffffffff


	//   ....[94]....
        /*15b4*/ 	.word	0xffffffff


	//   ....[95]....
        /*15b8*/ 	.word	0xffffffff


	//   ....[96]....
        /*15bc*/ 	.word	0xffffffff


	//   ....[97]....
        /*15c0*/ 	.word	0xffffffff


	//   ....[98]....
        /*15c4*/ 	.word	0xffffffff


	//   ....[99]....
        /*15c8*/ 	.word	0xffffffff


	//   ....[100]....
        /*15cc*/ 	.word	0xffffffff


	//   ....[101]....
        /*15d0*/ 	.word	0xffffffff


	//   ....[102]....
        /*15d4*/ 	.word	0xffffffff


	//   ....[103]....
        /*15d8*/ 	.word	0xffffffff


	//   ....[104]....
        /*15dc*/ 	.word	0xffffffff


	//   ....[105]....
        /*15e0*/ 	.word	0xffffffff


	//   ....[106]....
        /*15e4*/ 	.word	0xffffffff


	//   ....[107]....
        /*15e8*/ 	.word	0xffffffff


	//   ....[108]....
        /*15ec*/ 	.word	0xffffffff


	//   ....[109]....
        /*15f0*/ 	.word	0xffffffff


	//   ....[110]....
        /*15f4*/ 	.word	0xffffffff


	//   ....[111]....
        /*15f8*/ 	.word	0xffffffff


	//   ....[112]....
        /*15fc*/ 	.word	0xffffffff


	//   ....[113]....
        /*1600*/ 	.word	0xffffffff


	//   ....[114]....
        /*1604*/ 	.word	0xffffffff


	//   ....[115]....
        /*1608*/ 	.word	0xffffffff


	//   ....[116]....
        /*160c*/ 	.word	0xffffffff


	//   ....[117]....
        /*1610*/ 	.word	0xffffffff


	//   ....[118]....
        /*1614*/ 	.word	0xffffffff


	//   ....[119]....
        /*1618*/ 	.word	0xffffffff


	//   ....[120]....
        /*161c*/ 	.word	0xffffffff


	//   ....[121]....
        /*1620*/ 	.word	0xffffffff


	//   ....[122]....
        /*1624*/ 	.word	0xffffffff


	//   ....[123]....
        /*1628*/ 	.word	0xffffffff


	//   ....[124]....
        /*162c*/ 	.word	0xffffffff


	//   ....[125]....
        /*1630*/ 	.word	0xffffffff


	//   ....[126]....
        /*1634*/ 	.word	0xffffffff


	//   ....[127]....
        /*1638*/ 	.word	0xffffffff


	//   ....[128]....
        /*163c*/ 	.word	0xffffffff


	//   ....[129]....
        /*1640*/ 	.word	0xffffffff


	//   ....[130]....
        /*1644*/ 	.word	0xffffffff


	//   ....[131]....
        /*1648*/ 	.word	0xffffffff


	//   ....[132]....
        /*164c*/ 	.word	0xffffffff


	//   ....[133]....
        /*1650*/ 	.word	0xffffffff


	//   ....[134]....
        /*1654*/ 	.word	0xffffffff


	//   ....[135]....
        /*1658*/ 	.word	0xffffffff


	//   ....[136]....
        /*165c*/ 	.word	0xffffffff


	//   ....[137]....
        /*1660*/ 	.word	0xffffffff


	//   ....[138]....
        /*1664*/ 	.word	0xffffffff


	//   ....[139]....
        /*1668*/ 	.word	0xffffffff


	//   ....[140]....
        /*166c*/ 	.word	0xffffffff


	//   ....[141]....
        /*1670*/ 	.word	0xffffffff


	//   ....[142]....
        /*1674*/ 	.word	0xffffffff


	//   ....[143]....
        /*1678*/ 	.word	0xffffffff


	//   ....[144]....
        /*167c*/ 	.word	0xffffffff


	//   ....[145]....
        /*1680*/ 	.word	0xffffffff


	//   ....[146]....
        /*1684*/ 	.word	0xffffffff


	//   ....[147]....
        /*1688*/ 	.word	0xffffffff


	//   ....[148]....
        /*168c*/ 	.word	0xffffffff


	//   ....[149]....
        /*1690*/ 	.word	0xffffffff


	//   ....[150]....
        /*1694*/ 	.word	0xffffffff


	//   ....[151]....
        /*1698*/ 	.word	0xffffffff


	//   ....[152]....
        /*169c*/ 	.word	0xffffffff


	//   ....[153]....
        /*16a0*/ 	.word	0xffffffff


	//   ....[154]....
        /*16a4*/ 	.word	0xffffffff


	//   ....[155]....
        /*16a8*/ 	.word	0xffffffff


	//   ....[156]....
        /*16ac*/ 	.word	0xffffffff


	//   ....[157]....
        /*16b0*/ 	.word	0xffffffff


	//   ....[158]....
        /*16b4*/ 	.word	0xffffffff


	//   ....[159]....
        /*16b8*/ 	.word	0xffffffff


	//   ....[160]....
        /*16bc*/ 	.word	0xffffffff


	//   ....[161]....
        /*16c0*/ 	.word	0xffffffff


	//   ....[162]....
        /*16c4*/ 	.word	0xffffffff


	//   ....[163]....
        /*16c8*/ 	.word	0xffffffff


	//   ....[164]....
        /*16cc*/ 	.word	0xffffffff


	//   ....[165]....
        /*16d0*/ 	.word	0xffffffff


	//   ....[166]....
        /*16d4*/ 	.word	0xffffffff


	//   ....[167]....
        /*16d8*/ 	.word	0xffffffff


	//   ....[168]....
        /*16dc*/ 	.word	0xffffffff


	//   ....[169]....
        /*16e0*/ 	.word	0xffffffff


	//   ....[170]....
        /*16e4*/ 	.word	0xffffffff


	//   ....[171]....
        /*16e8*/ 	.word	0xffffffff


	//   ....[172]....
        /*16ec*/ 	.word	0xffffffff


	//   ....[173]....
        /*16f0*/ 	.word	0xffffffff


	//   ....[174]....
        /*16f4*/ 	.word	0xffffffff


	//   ....[175]....
        /*16f8*/ 	.word	0xffffffff


	//   ....[176]....
        /*16fc*/ 	.word	0xffffffff


	//   ....[177]....
        /*1700*/ 	.word	0xffffffff


	//   ....[178]....
        /*1704*/ 	.word	0xffffffff


	//   ....[179]....
        /*1708*/ 	.word	0xffffffff


	//   ....[180]....
        /*170c*/ 	.word	0xffffffff


	//   ....[181]....
        /*1710*/ 	.word	0xffffffff


	//   ....[182]....
        /*1714*/ 	.word	0xffffffff


	//   ....[183]....
        /*1718*/ 	.word	0xffffffff


	//   ....[184]....
        /*171c*/ 	.word	0xffffffff


	//   ....[185]....
        /*1720*/ 	.word	0xffffffff


	//   ....[186]....
        /*1724*/ 	.word	0xffffffff


	//   ....[187]....
        /*1728*/ 	.word	0xffffffff


	//   ....[188]....
        /*172c*/ 	.word	0xffffffff


	//   ....[189]....
        /*1730*/ 	.word	0xffffffff


	//   ....[190]....
        /*1734*/ 	.word	0xffffffff


	//   ....[191]....
        /*1738*/ 	.word	0xffffffff


	//   ....[192]....
        /*173c*/ 	.word	0xffffffff


	//   ....[193]....
        /*1740*/ 	.word	0xffffffff


	//   ....[194]....
        /*1744*/ 	.word	0xffffffff


	//   ....[195]....
        /*1748*/ 	.word	0xffffffff


	//   ....[196]....
        /*174c*/ 	.word	0xffffffff


	//   ....[197]....
        /*1750*/ 	.word	0xffffffff


	//   ....[198]....
        /*1754*/ 	.word	0xffffffff


	//   ....[199]....
        /*1758*/ 	.word	0xffffffff


	//   ....[200]....
        /*175c*/ 	.word	0xffffffff


	//   ....[201]....
        /*1760*/ 	.word	0xffffffff


	//   ....[202]....
        /*1764*/ 	.word	0xffffffff


	//   ....[203]....
        /*1768*/ 	.word	0xffffffff


	//   ....[204]....
        /*176c*/ 	.word	0xffffffff


	//   ....[205]....
        /*1770*/ 	.word	0xffffffff


	//   ....[206]....
        /*1774*/ 	.word	0xffffffff


	//   ....[207]....
        /*1778*/ 	.word	0xffffffff


	//   ....[208]....
        /*177c*/ 	.word	0xffffffff


	//   ....[209]....
        /*1780*/ 	.word	0xffffffff


	//   ....[210]....
        /*1784*/ 	.word	0xffffffff


	//   ....[211]....
        /*1788*/ 	.word	0xffffffff


	//   ....[212]....
        /*178c*/ 	.word	0xffffffff


	//   ....[213]....
        /*1790*/ 	.word	0xffffffff


	//   ....[214]....
        /*1794*/ 	.word	0xffffffff


	//   ....[215]....
        /*1798*/ 	.word	0xffffffff


	//   ....[216]....
        /*179c*/ 	.word	0xffffffff


	//   ....[217]....
        /*17a0*/ 	.word	0xffffffff


	//   ....[218]....
        /*17a4*/ 	.word	0xffffffff


	//   ....[219]....
        /*17a8*/ 	.word	0xffffffff


	//   ....[220]....
        /*17ac*/ 	.word	0xffffffff


	//   ....[221]....
        /*17b0*/ 	.word	0xffffffff


	//   ....[222]....
        /*17b4*/ 	.word	0xffffffff


	//   ....[223]....
        /*17b8*/ 	.word	0xffffffff


	//   ....[224]....
        /*17bc*/ 	.word	0xffffffff


	//   ....[225]....
        /*17c0*/ 	.word	0xffffffff


	//   ....[226]....
        /*17c4*/ 	.word	0xffffffff


	//   ....[227]....
        /*17c8*/ 	.word	0xffffffff


	//   ....[228]....
        /*17cc*/ 	.word	0xffffffff


	//   ....[229]....
        /*17d0*/ 	.word	0xffffffff


	//   ....[230]....
        /*17d4*/ 	.word	0xffffffff


	//   ....[231]....
        /*17d8*/ 	.word	0xffffffff


	//   ....[232]....
        /*17dc*/ 	.word	0xffffffff


	//   ....[233]....
        /*17e0*/ 	.word	0xffffffff


	//   ....[234]....
        /*17e4*/ 	.word	0xffffffff


	//   ....[235]....
        /*17e8*/ 	.word	0xffffffff


	//   ....[236]....
        /*17ec*/ 	.word	0xffffffff


	//   ....[237]....
        /*17f0*/ 	.word	0xffffffff


	//   ....[238]....
        /*17f4*/ 	.word	0xffffffff


	//   ....[239]....
        /*17f8*/ 	.word	0xffffffff


	//   ....[240]....
        /*17fc*/ 	.word	0xffffffff


	//   ....[241]....
        /*1800*/ 	.word	0xffffffff


	//   ....[242]....
        /*1804*/ 	.word	0xffffffff


	//   ....[243]....
        /*1808*/ 	.word	0xffffffff


	//   ....[244]....
        /*180c*/ 	.word	0xffffffff


	//   ....[245]....
        /*1810*/ 	.word	0xffffffff


	//   ....[246]....
        /*1814*/ 	.word	0xffffffff


	//   ....[247]....
        /*1818*/ 	.word	0xffffffff


	//   ....[248]....
        /*181c*/ 	.word	0xffffffff


	//   ....[249]....
        /*1820*/ 	.word	0xffffffff


	//   ....[250]....
        /*1824*/ 	.word	0xffffffff


	//   ....[251]....
        /*1828*/ 	.word	0xffffffff


	//   ....[252]....
        /*182c*/ 	.word	0xffffffff


	//   ....[253]....
        /*1830*/ 	.word	0xffffffff


	//   ....[254]....
        /*1834*/ 	.word	0xffffffff


	//   ....[255]....
        /*1838*/ 	.word	0xffffffff


	//   ....[0]....
        /*183c*/ 	.word	0xffffffff


	//   ....[1]....
        /*1840*/ 	.word	0xffffffff


	//   ....[2]....
        /*1844*/ 	.word	0xffffffff


	//   ....[3]....
        /*1848*/ 	.word	0xffffffff


	//   ....[4]....
        /*184c*/ 	.word	0xffffffff


	//   ....[5]....
        /*1850*/ 	.word	0xffffffff


	//   ....[6]....
        /*1854*/ 	.word	0xffffffff


	//   ....[7]....
        /*1858*/ 	.word	0xffffffff


	//   ....[8]....
        /*185c*/ 	.word	0xffffffff


	//   ....[9]....
        /*1860*/ 	.word	0xffffffff


	//   ....[10]....
        /*1864*/ 	.word	0xffffffff


	//   ....[11]....
        /*1868*/ 	.word	0xffffffff


	//   ....[12]....
        /*186c*/ 	.word	0xffffffff


	//   ....[13]....
        /*1870*/ 	.word	0xffffffff


	//   ....[14]....
        /*1874*/ 	.word	0xffffffff


	//   ....[15]....
        /*1878*/ 	.word	0xffffffff


	//   ....[16]....
        /*187c*/ 	.word	0xffffffff


	//   ....[17]....
        /*1880*/ 	.word	0xffffffff


	//   ....[18]....
        /*1884*/ 	.word	0xffffffff


	//   ....[19]....
        /*1888*/ 	.word	0xffffffff


	//   ....[20]....
        /*188c*/ 	.word	0xffffffff


	//   ....[21]....
        /*1890*/ 	.word	0xffffffff


	//   ....[22]....
        /*1894*/ 	.word	0xffffffff


	//   ....[23]....
        /*1898*/ 	.word	0xffffffff


	//   ....[24]....
        /*189c*/ 	.word	0xffffffff


	//   ....[25]....
        /*18a0*/ 	.word	0xffffffff


	//   ....[26]....
        /*18a4*/ 	.word	0xffffffff


	//   ....[27]....
        /*18a8*/ 	.word	0xffffffff


	//   ....[28]....
        /*18ac*/ 	.word	0xffffffff


	//   ....[29]....
        /*18b0*/ 	.word	0xffffffff


	//   ....[30]....
        /*18b4*/ 	.word	0xffffffff


	//   ....[31]....
        /*18b8*/ 	.word	0xffffffff


	//   ....[32]....
        /*18bc*/ 	.word	0xffffffff


	//   ....[33]....
        /*18c0*/ 	.word	0xffffffff


	//   ....[34]....
        /*18c4*/ 	.word	0xffffffff


	//   ....[35]....
        /*18c8*/ 	.word	0xffffffff


	//   ....[36]....
        /*18cc*/ 	.word	0xffffffff


	//   ....[37]....
        /*18d0*/ 	.word	0xffffffff


	//   ....[38]....
        /*18d4*/ 	.word	0xffffffff


	//   ....[39]....
        /*18d8*/ 	.word	0xffffffff


	//   ....[40]....
        /*18dc*/ 	.word	0xffffffff


	//   ....[41]....
        /*18e0*/ 	.word	0xffffffff


	//   ....[42]....
        /*18e4*/ 	.word	0xffffffff


	//   ....[43]....
        /*18e8*/ 	.word	0xffffffff


	//   ....[44]....
        /*18ec*/ 	.word	0xffffffff


	//   ....[45]....
        /*18f0*/ 	.word	0xffffffff


	//   ....[46]....
        /*18f4*/ 	.word	0xffffffff


	//   ....[47]....
        /*18f8*/ 	.word	0xffffffff


	//   ....[48]....
        /*18fc*/ 	.word	0xffffffff


	//   ....[49]....
        /*1900*/ 	.word	0xffffffff


	//   ....[50]....
        /*1904*/ 	.word	0xffffffff


	//   ....[51]....
        /*1908*/ 	.word	0xffffffff


	//   ....[52]....
        /*190c*/ 	.word	0xffffffff


	//   ....[53]....
        /*1910*/ 	.word	0xffffffff


	//   ....[54]....
        /*1914*/ 	.word	0xffffffff


	//   ....[55]....
        /*1918*/ 	.word	0xffffffff


	//   ....[56]....
        /*191c*/ 	.word	0xffffffff


	//   ....[57]....
        /*1920*/ 	.word	0xffffffff


	//   ....[58]....
        /*1924*/ 	.word	0xffffffff


	//   ....[59]....
        /*1928*/ 	.word	0xffffffff


	//   ....[60]....
        /*192c*/ 	.word	0xffffffff


	//   ....[61]....
        /*1930*/ 	.word	0xffffffff


	//   ....[62]....
        /*1934*/ 	.word	0xffffffff


	//   ....[63]....
        /*1938*/ 	.word	0xffffffff


	//   ....[64]....
        /*193c*/ 	.word	0xffffffff


	//   ....[65]....
        /*1940*/ 	.word	0xffffffff


	//   ....[66]....
        /*1944*/ 	.word	0xffffffff


	//   ....[67]....
        /*1948*/ 	.word	0xffffffff


	//   ....[68]....
        /*194c*/ 	.word	0xffffffff


	//   ....[69]....
        /*1950*/ 	.word	0xffffffff


	//   ....[70]....
        /*1954*/ 	.word	0xffffffff


	//   ....[71]....
        /*1958*/ 	.word	0xffffffff


	//   ....[72]....
        /*195c*/ 	.word	0xffffffff


	//   ....[73]....
        /*1960*/ 	.word	0xffffffff


	//   ....[74]....
        /*1964*/ 	.word	0xffffffff


	//   ....[75]....
        /*1968*/ 	.word	0xffffffff


	//   ....[76]....
        /*196c*/ 	.word	0xffffffff


	//   ....[77]....
        /*1970*/ 	.word	0xffffffff


	//   ....[78]....
        /*1974*/ 	.word	0xffffffff


	//   ....[79]....
        /*1978*/ 	.word	0xffffffff


	//   ....[80]....
        /*197c*/ 	.word	0xffffffff


	//   ....[81]....
        /*1980*/ 	.word	0xffffffff


	//   ....[82]....
        /*1984*/ 	.word	0xffffffff


	//   ....[83]....
        /*1988*/ 	.word	0xffffffff


	//   ....[84]....
        /*198c*/ 	.word	0xffffffff


	//   ....[85]....
        /*1990*/ 	.word	0xffffffff


	//   ....[86]....
        /*1994*/ 	.word	0xffffffff


	//   ....[87]....
        /*1998*/ 	.word	0xffffffff


	//   ....[88]....
        /*199c*/ 	.word	0xffffffff


	//   ....[89]....
        /*19a0*/ 	.word	0xffffffff


	//   ....[90]....
        /*19a4*/ 	.word	0xffffffff


	//   ....[91]....
        /*19a8*/ 	.word	0xffffffff


	//   ....[92]....
        /*19ac*/ 	.word	0xffffffff


	//   ....[93]....
        /*19b0*/ 	.word	0xffffffff


	//   ....[94]....
        /*19b4*/ 	.word	0xffffffff


	//   ....[95]....
        /*19b8*/ 	.word	0xffffffff


	//   ....[96]....
        /*19bc*/ 	.word	0xffffffff


	//   ....[97]....
        /*19c0*/ 	.word	0xffffffff


	//   ....[98]....
        /*19c4*/ 	.word	0xffffffff


	//   ....[99]....
        /*19c8*/ 	.word	0xffffffff


	//   ....[100]....
        /*19cc*/ 	.word	0xffffffff


	//   ....[101]....
        /*19d0*/ 	.word	0xffffffff


	//   ....[102]....
        /*19d4*/ 	.word	0xffffffff


	//   ....[103]....
        /*19d8*/ 	.word	0xffffffff


	//   ....[104]....
        /*19dc*/ 	.word	0xffffffff


	//   ....[105]....
        /*19e0*/ 	.word	0xffffffff


	//   ....[106]....
        /*19e4*/ 	.word	0xffffffff


	//   ....[107]....
        /*19e8*/ 	.word	0xffffffff


	//   ....[108]....
        /*19ec*/ 	.word	0xffffffff


	//   ....[109]....
        /*19f0*/ 	.word	0xffffffff


	//   ....[110]....
        /*19f4*/ 	.word	0xffffffff


	//   ....[111]....
        /*19f8*/ 	.word	0xffffffff


	//   ....[112]....
        /*19fc*/ 	.word	0xffffffff


	//   ....[113]....
        /*1a00*/ 	.word	0xffffffff


	//   ....[114]....
        /*1a04*/ 	.word	0xffffffff


	//   ....[115]....
        /*1a08*/ 	.word	0xffffffff


	//   ....[116]....
        /*1a0c*/ 	.word	0xffffffff


	//   ....[117]....
        /*1a10*/ 	.word	0xffffffff


	//   ....[118]....
        /*1a14*/ 	.word	0xffffffff


	//   ....[119]....
        /*1a18*/ 	.word	0xffffffff


	//   ....[120]....
        /*1a1c*/ 	.word	0xffffffff


	//   ....[121]....
        /*1a20*/ 	.word	0xffffffff


	//   ....[122]....
        /*1a24*/ 	.word	0xffffffff


	//   ....[123]....
        /*1a28*/ 	.word	0xffffffff


	//   ....[124]....
        /*1a2c*/ 	.word	0xffffffff


	//   ....[125]....
        /*1a30*/ 	.word	0xffffffff


	//   ....[126]....
        /*1a34*/ 	.word	0xffffffff


	//   ....[127]....
        /*1a38*/ 	.word	0xffffffff


	//   ....[128]....
        /*1a3c*/ 	.word	0xffffffff


	//   ....[129]....
        /*1a40*/ 	.word	0xffffffff


	//   ....[130]....
        /*1a44*/ 	.word	0xffffffff


	//   ....[131]....
        /*1a48*/ 	.word	0xffffffff


	//   ....[132]....
        /*1a4c*/ 	.word	0xffffffff


	//   ....[133]....
        /*1a50*/ 	.word	0xffffffff


	//   ....[134]....
        /*1a54*/ 	.word	0xffffffff


	//   ....[135]....
        /*1a58*/ 	.word	0xffffffff


	//   ....[136]....
        /*1a5c*/ 	.word	0xffffffff


	//   ....[137]....
        /*1a60*/ 	.word	0xffffffff


	//   ....[138]....
        /*1a64*/ 	.word	0xffffffff


	//   ....[139]....
        /*1a68*/ 	.word	0xffffffff


	//   ....[140]....
        /*1a6c*/ 	.word	0xffffffff


	//   ....[141]....
        /*1a70*/ 	.word	0xffffffff


	//   ....[142]....
        /*1a74*/ 	.word	0xffffffff


	//   ....[143]....
        /*1a78*/ 	.word	0xffffffff


	//   ....[144]....
        /*1a7c*/ 	.word	0xffffffff


	//   ....[145]....
        /*1a80*/ 	.word	0xffffffff


	//   ....[146]....
        /*1a84*/ 	.word	0xffffffff


	//   ....[147]....
        /*1a88*/ 	.word	0xffffffff


	//   ....[148]....
        /*1a8c*/ 	.word	0xffffffff


	//   ....[149]....
        /*1a90*/ 	.word	0xffffffff


	//   ....[150]....
        /*1a94*/ 	.word	0xffffffff


	//   ....[151]....
        /*1a98*/ 	.word	0xffffffff


	//   ....[152]....
        /*1a9c*/ 	.word	0xffffffff


	//   ....[153]....
        /*1aa0*/ 	.word	0xffffffff


	//   ....[154]....
        /*1aa4*/ 	.word	0xffffffff


	//   ....[155]....
        /*1aa8*/ 	.word	0xffffffff


	//   ....[156]....
        /*1aac*/ 	.word	0xffffffff


	//   ....[157]....
        /*1ab0*/ 	.word	0xffffffff


	//   ....[158]....
        /*1ab4*/ 	.word	0xffffffff


	//   ....[159]....
        /*1ab8*/ 	.word	0xffffffff


	//   ....[160]....
        /*1abc*/ 	.word	0xffffffff


	//   ....[161]....
        /*1ac0*/ 	.word	0xffffffff


	//   ....[162]....
        /*1ac4*/ 	.word	0xffffffff


	//   ....[163]....
        /*1ac8*/ 	.word	0xffffffff


	//   ....[164]....
        /*1acc*/ 	.word	0xffffffff


	//   ....[165]....
        /*1ad0*/ 	.word	0xffffffff


	//   ....[166]....
        /*1ad4*/ 	.word	0xffffffff


	//   ....[167]....
        /*1ad8*/ 	.word	0xffffffff


	//   ....[168]....
        /*1adc*/ 	.word	0xffffffff


	//   ....[169]....
        /*1ae0*/ 	.word	0xffffffff


	//   ....[170]....
        /*1ae4*/ 	.word	0xffffffff


	//   ....[171]....
        /*1ae8*/ 	.word	0xffffffff


	//   ....[172]....
        /*1aec*/ 	.word	0xffffffff


	//   ....[173]....
        /*1af0*/ 	.word	0xffffffff


	//   ....[174]....
        /*1af4*/ 	.word	0xffffffff


	//   ....[175]....
        /*1af8*/ 	.word	0xffffffff


	//   ....[176]....
        /*1afc*/ 	.word	0xffffffff


	//   ....[177]....
        /*1b00*/ 	.word	0xffffffff


	//   ....[178]....
        /*1b04*/ 	.word	0xffffffff


	//   ....[179]....
        /*1b08*/ 	.word	0xffffffff


	//   ....[180]....
        /*1b0c*/ 	.word	0xffffffff


	//   ....[181]....
        /*1b10*/ 	.word	0xffffffff


	//   ....[182]....
        /*1b14*/ 	.word	0xffffffff


	//   ....[183]....
        /*1b18*/ 	.word	0xffffffff


	//   ....[184]....
        /*1b1c*/ 	.word	0xffffffff


	//   ....[185]....
        /*1b20*/ 	.word	0xffffffff


	//   ....[186]....
        /*1b24*/ 	.word	0xffffffff


	//   ....[187]....
        /*1b28*/ 	.word	0xffffffff


	//   ....[188]....
        /*1b2c*/ 	.word	0xffffffff


	//   ....[189]....
        /*1b30*/ 	.word	0xffffffff


	//   ....[190]....
        /*1b34*/ 	.word	0xffffffff


	//   ....[191]....
        /*1b38*/ 	.word	0xffffffff


	//   ....[192]....
        /*1b3c*/ 	.word	0xffffffff


	//   ....[193]....
        /*1b40*/ 	.word	0xffffffff


	//   ....[194]....
        /*1b44*/ 	.word	0xffffffff


	//   ....[195]....
        /*1b48*/ 	.word	0xffffffff


	//   ....[196]....
        /*1b4c*/ 	.word	0xffffffff


	//   ....[197]....
        /*1b50*/ 	.word	0xffffffff


	//   ....[198]....
        /*1b54*/ 	.word	0xffffffff


	//   ....[199]....
        /*1b58*/ 	.word	0xffffffff


	//   ....[200]....
        /*1b5c*/ 	.word	0xffffffff


	//   ....[201]....
        /*1b60*/ 	.word	0xffffffff


	//   ....[202]....
        /*1b64*/ 	.word	0xffffffff


	//   ....[203]....
        /*1b68*/ 	.word	0xffffffff


	//   ....[204]....
        /*1b6c*/ 	.word	0xffffffff


	//   ....[205]....
        /*1b70*/ 	.word	0xffffffff


	//   ....[206]....
        /*1b74*/ 	.word	0xffffffff


	//   ....[207]....
        /*1b78*/ 	.word	0xffffffff


	//   ....[208]....
        /*1b7c*/ 	.word	0xffffffff


	//   ....[209]....
        /*1b80*/ 	.word	0xffffffff


	//   ....[210]....
        /*1b84*/ 	.word	0xffffffff


	//   ....[211]....
        /*1b88*/ 	.word	0xffffffff


	//   ....[212]....
        /*1b8c*/ 	.word	0xffffffff


	//   ....[213]....
        /*1b90*/ 	.word	0xffffffff


	//   ....[214]....
        /*1b94*/ 	.word	0xffffffff


	//   ....[215]....
        /*1b98*/ 	.word	0xffffffff


	//   ....[216]....
        /*1b9c*/ 	.word	0xffffffff


	//   ....[217]....
        /*1ba0*/ 	.word	0xffffffff


	//   ....[218]....
        /*1ba4*/ 	.word	0xffffffff


	//   ....[219]....
        /*1ba8*/ 	.word	0xffffffff


	//   ....[220]....
        /*1bac*/ 	.word	0xffffffff


	//   ....[221]....
        /*1bb0*/ 	.word	0xffffffff


	//   ....[222]....
        /*1bb4*/ 	.word	0xffffffff


	//   ....[223]....
        /*1bb8*/ 	.word	0xffffffff


	//   ....[224]....
        /*1bbc*/ 	.word	0xffffffff


	//   ....[225]....
        /*1bc0*/ 	.word	0xffffffff


	//   ....[226]....
        /*1bc4*/ 	.word	0xffffffff


	//   ....[227]....
        /*1bc8*/ 	.word	0xffffffff


	//   ....[228]....
        /*1bcc*/ 	.word	0xffffffff


	//   ....[229]....
        /*1bd0*/ 	.word	0xffffffff


	//   ....[230]....
        /*1bd4*/ 	.word	0xffffffff


	//   ....[231]....
        /*1bd8*/ 	.word	0xffffffff


	//   ....[232]....
        /*1bdc*/ 	.word	0xffffffff


	//   ....[233]....
        /*1be0*/ 	.word	0xffffffff


	//   ....[234]....
        /*1be4*/ 	.word	0xffffffff


	//   ....[235]....
        /*1be8*/ 	.word	0xffffffff


	//   ....[236]....
        /*1bec*/ 	.word	0xffffffff


	//   ....[237]....
        /*1bf0*/ 	.word	0xffffffff


	//   ....[238]....
        /*1bf4*/ 	.word	0xffffffff


	//   ....[239]....
        /*1bf8*/ 	.word	0xffffffff


	//   ....[240]....
        /*1bfc*/ 	.word	0xffffffff


	//   ....[241]....
        /*1c00*/ 	.word	0xffffffff


	//   ....[242]....
        /*1c04*/ 	.word	0xffffffff


	//   ....[243]....
        /*1c08*/ 	.word	0xffffffff


	//   ....[244]....
        /*1c0c*/ 	.word	0xffffffff


	//   ....[245]....
        /*1c10*/ 	.word	0xffffffff


	//   ....[246]....
        /*1c14*/ 	.word	0xffffffff


	//   ....[247]....
        /*1c18*/ 	.word	0xffffffff


	//   ....[248]....
        /*1c1c*/ 	.word	0xffffffff


	//   ....[249]....
        /*1c20*/ 	.word	0xffffffff


	//   ....[250]....
        /*1c24*/ 	.word	0xffffffff


	//   ....[251]....
        /*1c28*/ 	.word	0xffffffff


	//   ....[252]....
        /*1c2c*/ 	.word	0xffffffff


	//   ....[253]....
        /*1c30*/ 	.word	0xffffffff


	//   ....[254]....
        /*1c34*/ 	.word	0xffffffff


	//   ....[255]....
        /*1c38*/ 	.word	0xffffffff


	//   ....[0]....
        /*1c3c*/ 	.word	0xffffffff


	//   ....[1]....
        /*1c40*/ 	.word	0xffffffff


	//   ....[2]....
        /*1c44*/ 	.word	0xffffffff


	//   ....[3]....
        /*1c48*/ 	.word	0xffffffff


	//   ....[4]....
        /*1c4c*/ 	.word	0xffffffff


	//   ....[5]....
        /*1c50*/ 	.word	0xffffffff


	//   ....[6]....
        /*1c54*/ 	.word	0xffffffff


	//   ....[7]....
        /*1c58*/ 	.word	0xffffffff


	//   ....[8]....
        /*1c5c*/ 	.word	0xffffffff


	//   ....[9]....
        /*1c60*/ 	.word	0xffffffff


	//   ....[10]....
        /*1c64*/ 	.word	0xffffffff


	//   ....[11]....
        /*1c68*/ 	.word	0xffffffff


	//   ....[12]....
        /*1c6c*/ 	.word	0xffffffff


	//   ....[13]....
        /*1c70*/ 	.word	0xffffffff


	//   ....[14]....
        /*1c74*/ 	.word	0xffffffff


	//   ....[15]....
        /*1c78*/ 	.word	0xffffffff


	//   ....[16]....
        /*1c7c*/ 	.word	0xffffffff


	//   ....[17]....
        /*1c80*/ 	.word	0xffffffff


	//   ....[18]....
        /*1c84*/ 	.word	0xffffffff


	//   ....[19]....
        /*1c88*/ 	.word	0xffffffff


	//   ....[20]....
        /*1c8c*/ 	.word	0xffffffff


	//   ....[21]....
        /*1c90*/ 	.word	0xffffffff


	//   ....[22]....
        /*1c94*/ 	.word	0xffffffff


	//   ....[23]....
        /*1c98*/ 	.word	0xffffffff


	//   ....[24]....
        /*1c9c*/ 	.word	0xffffffff


	//   ....[25]....
        /*1ca0*/ 	.word	0xffffffff


	//   ....[26]....
        /*1ca4*/ 	.word	0xffffffff


	//   ....[27]....
        /*1ca8*/ 	.word	0xffffffff


	//   ....[28]....
        /*1cac*/ 	.word	0xffffffff


	//   ....[29]....
        /*1cb0*/ 	.word	0xffffffff


	//   ....[30]....
        /*1cb4*/ 	.word	0xffffffff


	//   ....[31]....
        /*1cb8*/ 	.word	0xffffffff


	//   ....[32]....
        /*1cbc*/ 	.word	0xffffffff


	//   ....[33]....
        /*1cc0*/ 	.word	0xffffffff


	//   ....[34]....
        /*1cc4*/ 	.word	0xffffffff


	//   ....[35]....
        /*1cc8*/ 	.word	0xffffffff


	//   ....[36]....
        /*1ccc*/ 	.word	0xffffffff


	//   ....[37]....
        /*1cd0*/ 	.word	0xffffffff


	//   ....[38]....
        /*1cd4*/ 	.word	0xffffffff


	//   ....[39]....
        /*1cd8*/ 	.word	0xffffffff


	//   ....[40]....
        /*1cdc*/ 	.word	0xffffffff


	//   ....[41]....
        /*1ce0*/ 	.word	0xffffffff


	//   ....[42]....
        /*1ce4*/ 	.word	0xffffffff


	//   ....[43]....
        /*1ce8*/ 	.word	0xffffffff


	//   ....[44]....
        /*1cec*/ 	.word	0xffffffff


	//   ....[45]....
        /*1cf0*/ 	.word	0xffffffff


	//   ....[46]....
        /*1cf4*/ 	.word	0xffffffff


	//   ....[47]....
        /*1cf8*/ 	.word	0xffffffff


	//   ....[48]....
        /*1cfc*/ 	.word	0xffffffff


	//   ....[49]....
        /*1d00*/ 	.word	0xffffffff


	//   ....[50]....
        /*1d04*/ 	.word	0xffffffff


	//   ....[51]....
        /*1d08*/ 	.word	0xffffffff


	//   ....[52]....
        /*1d0c*/ 	.word	0xffffffff


	//   ....[53]....
        /*1d10*/ 	.word	0xffffffff


	//   ....[54]....
        /*1d14*/ 	.word	0xffffffff


	//   ....[55]....
        /*1d18*/ 	.word	0xffffffff


	//   ....[56]....
        /*1d1c*/ 	.word	0xffffffff


	//   ....[57]....
        /*1d20*/ 	.word	0xffffffff


	//   ....[58]....
        /*1d24*/ 	.word	0xffffffff


	//   ....[59]....
        /*1d28*/ 	.word	0xffffffff


	//   ....[60]....
        /*1d2c*/ 	.word	0xffffffff


	//   ....[61]....
        /*1d30*/ 	.word	0xffffffff


	//   ....[62]....
        /*1d34*/ 	.word	0xffffffff


	//   ....[63]....
        /*1d38*/ 	.word	0xffffffff


	//   ....[64]....
        /*1d3c*/ 	.word	0xffffffff


	//   ....[65]....
        /*1d40*/ 	.word	0xffffffff


	//   ....[66]....
        /*1d44*/ 	.word	0xffffffff


	//   ....[67]....
        /*1d48*/ 	.word	0xffffffff


	//   ....[68]....
        /*1d4c*/ 	.word	0xffffffff


	//   ....[69]....
        /*1d50*/ 	.word	0xffffffff


	//   ....[70]....
        /*1d54*/ 	.word	0xffffffff


	//   ....[71]....
        /*1d58*/ 	.word	0xffffffff


	//   ....[72]....
        /*1d5c*/ 	.word	0xffffffff


	//   ....[73]....
        /*1d60*/ 	.word	0xffffffff


	//   ....[74]....
        /*1d64*/ 	.word	0xffffffff


	//   ....[75]....
        /*1d68*/ 	.word	0xffffffff


	//   ....[76]....
        /*1d6c*/ 	.word	0xffffffff


	//   ....[77]....
        /*1d70*/ 	.word	0xffffffff


	//   ....[78]....
        /*1d74*/ 	.word	0xffffffff


	//   ....[79]....
        /*1d78*/ 	.word	0xffffffff


	//   ....[80]....
        /*1d7c*/ 	.word	0xffffffff


	//   ....[81]....
        /*1d80*/ 	.word	0xffffffff


	//   ....[82]....
        /*1d84*/ 	.word	0xffffffff


	//   ....[83]....
        /*1d88*/ 	.word	0xffffffff


	//   ....[84]....
        /*1d8c*/ 	.word	0xffffffff


	//   ....[85]....
        /*1d90*/ 	.word	0xffffffff


	//   ....[86]....
        /*1d94*/ 	.word	0xffffffff


	//   ....[87]....
        /*1d98*/ 	.word	0xffffffff


	//   ....[88]....
        /*1d9c*/ 	.word	0xffffffff


	//   ....[89]....
        /*1da0*/ 	.word	0xffffffff


	//   ....[90]....
        /*1da4*/ 	.word	0xffffffff


	//   ....[91]....
        /*1da8*/ 	.word	0xffffffff


	//   ....[92]....
        /*1dac*/ 	.word	0xffffffff


	//   ....[93]....
        /*1db0*/ 	.word	0xffffffff


	//   ....[94]....
        /*1db4*/ 	.word	0xffffffff


	//   ....[95]....
        /*1db8*/ 	.word	0xffffffff


	//   ....[96]....
        /*1dbc*/ 	.word	0xffffffff


	//   ....[97]....
        /*1dc0*/ 	.word	0xffffffff


	//   ....[98]....
        /*1dc4*/ 	.word	0xffffffff


	//   ....[99]....
        /*1dc8*/ 	.word	0xffffffff


	//   ....[100]....
        /*1dcc*/ 	.word	0xffffffff


	//   ....[101]....
        /*1dd0*/ 	.word	0xffffffff


	//   ....[102]....
        /*1dd4*/ 	.word	0xffffffff


	//   ....[103]....
        /*1dd8*/ 	.word	0xffffffff


	//   ....[104]....
        /*1ddc*/ 	.word	0xffffffff


	//   ....[105]....
        /*1de0*/ 	.word	0xffffffff


	//   ....[106]....
        /*1de4*/ 	.word	0xffffffff


	//   ....[107]....
        /*1de8*/ 	.word	0xffffffff


	//   ....[108]....
        /*1dec*/ 	.word	0xffffffff


	//   ....[109]....
        /*1df0*/ 	.word	0xffffffff


	//   ....[110]....
        /*1df4*/ 	.word	0xffffffff


	//   ....[111]....
        /*1df8*/ 	.word	0xffffffff


	//   ....[112]....
        /*1dfc*/ 	.word	0xffffffff


	//   ....[113]....
        /*1e00*/ 	.word	0xffffffff


	//   ....[114]....
        /*1e04*/ 	.word	0xffffffff


	//   ....[115]....
        /*1e08*/ 	.word	0xffffffff


	//   ....[116]....
        /*1e0c*/ 	.word	0xffffffff


	//   ....[117]....
        /*1e10*/ 	.word	0xffffffff


	//   ....[118]....
        /*1e14*/ 	.word	0xffffffff


	//   ....[119]....
        /*1e18*/ 	.word	0xffffffff


	//   ....[120]....
        /*1e1c*/ 	.word	0xffffffff


	//   ....[121]....
        /*1e20*/ 	.word	0xffffffff


	//   ....[122]....
        /*1e24*/ 	.word	0xffffffff


	//   ....[123]....
        /*1e28*/ 	.word	0xffffffff


	//   ....[124]....
        /*1e2c*/ 	.word	0xffffffff


	//   ....[125]....
        /*1e30*/ 	.word	0xffffffff


	//   ....[126]....
        /*1e34*/ 	.word	0xffffffff


	//   ....[127]....
        /*1e38*/ 	.word	0xffffffff


	//   ....[128]....
        /*1e3c*/ 	.word	0xffffffff


	//   ....[129]....
        /*1e40*/ 	.word	0xffffffff


	//   ....[130]....
        /*1e44*/ 	.word	0xffffffff


	//   ....[131]....
        /*1e48*/ 	.word	0xffffffff


	//   ....[132]....
        /*1e4c*/ 	.word	0xffffffff


	//   ....[133]....
        /*1e50*/ 	.word	0xffffffff


	//   ....[134]....
        /*1e54*/ 	.word	0xffffffff


	//   ....[135]....
        /*1e58*/ 	.word	0xffffffff


	//   ....[136]....
        /*1e5c*/ 	.word	0xffffffff


	//   ....[137]....
        /*1e60*/ 	.word	0xffffffff


	//   ....[138]....
        /*1e64*/ 	.word	0xffffffff


	//   ....[139]....
        /*1e68*/ 	.word	0xffffffff


	//   ....[140]....
        /*1e6c*/ 	.word	0xffffffff


	//   ....[141]....
        /*1e70*/ 	.word	0xffffffff


	//   ....[142]....
        /*1e74*/ 	.word	0xffffffff


	//   ....[143]....
        /*1e78*/ 	.word	0xffffffff


	//   ....[144]....
        /*1e7c*/ 	.word	0xffffffff


	//   ....[145]....
        /*1e80*/ 	.word	0xffffffff


	//   ....[146]....
        /*1e84*/ 	.word	0xffffffff


	//   ....[147]....
        /*1e88*/ 	.word	0xffffffff


	//   ....[148]....
        /*1e8c*/ 	.word	0xffffffff


	//   ....[149]....
        /*1e90*/ 	.word	0xffffffff


	//   ....[150]....
        /*1e94*/ 	.word	0xffffffff


	//   ....[151]....
        /*1e98*/ 	.word	0xffffffff


	//   ....[152]....
        /*1e9c*/ 	.word	0xffffffff


	//   ....[153]....
        /*1ea0*/ 	.word	0xffffffff


	//   ....[154]....
        /*1ea4*/ 	.word	0xffffffff


	//   ....[155]....
        /*1ea8*/ 	.word	0xffffffff


	//   ....[156]....
        /*1eac*/ 	.word	0xffffffff


	//   ....[157]....
        /*1eb0*/ 	.word	0xffffffff


	//   ....[158]....
        /*1eb4*/ 	.word	0xffffffff


	//   ....[159]....
        /*1eb8*/ 	.word	0xffffffff


	//   ....[160]....
        /*1ebc*/ 	.word	0xffffffff


	//   ....[161]....
        /*1ec0*/ 	.word	0xffffffff


	//   ....[162]....
        /*1ec4*/ 	.word	0xffffffff


	//   ....[163]....
        /*1ec8*/ 	.word	0xffffffff


	//   ....[164]....
        /*1ecc*/ 	.word	0xffffffff


	//   ....[165]....
        /*1ed0*/ 	.word	0xffffffff


	//   ....[166]....
        /*1ed4*/ 	.word	0xffffffff


	//   ....[167]....
        /*1ed8*/ 	.word	0xffffffff


	//   ....[168]....
        /*1edc*/ 	.word	0xffffffff


	//   ....[169]....
        /*1ee0*/ 	.word	0xffffffff


	//   ....[170]....
        /*1ee4*/ 	.word	0xffffffff


	//   ....[171]....
        /*1ee8*/ 	.word	0xffffffff


	//   ....[172]....
        /*1eec*/ 	.word	0xffffffff


	//   ....[173]....
        /*1ef0*/ 	.word	0xffffffff


	//   ....[174]....
        /*1ef4*/ 	.word	0xffffffff


	//   ....[175]....
        /*1ef8*/ 	.word	0xffffffff


	//   ....[176]....
        /*1efc*/ 	.word	0xffffffff


	//   ....[177]....
        /*1f00*/ 	.word	0xffffffff


	//   ....[178]....
        /*1f04*/ 	.word	0xffffffff


	//   ....[179]....
        /*1f08*/ 	.word	0xffffffff


	//   ....[180]....
        /*1f0c*/ 	.word	0xffffffff


	//   ....[181]....
        /*1f10*/ 	.word	0xffffffff


	//   ....[182]....
        /*1f14*/ 	.word	0xffffffff


	//   ....[183]....
        /*1f18*/ 	.word	0xffffffff


	//   ....[184]....
        /*1f1c*/ 	.word	0xffffffff


	//   ....[185]....
        /*1f20*/ 	.word	0xffffffff


	//   ....[186]....
        /*1f24*/ 	.word	0xffffffff


	//   ....[187]....
        /*1f28*/ 	.word	0xffffffff


	//   ....[188]....
        /*1f2c*/ 	.word	0xffffffff


	//   ....[189]....
        /*1f30*/ 	.word	0xffffffff


	//   ....[190]....
        /*1f34*/ 	.word	0xffffffff


	//   ....[191]....
        /*1f38*/ 	.word	0xffffffff


	//   ....[192]....
        /*1f3c*/ 	.word	0xffffffff


	//   ....[193]....
        /*1f40*/ 	.word	0xffffffff


	//   ....[194]....
        /*1f44*/ 	.word	0xffffffff


	//   ....[195]....
        /*1f48*/ 	.word	0xffffffff


	//   ....[196]....
        /*1f4c*/ 	.word	0xffffffff


	//   ....[197]....
        /*1f50*/ 	.word	0xffffffff


	//   ....[198]....
        /*1f54*/ 	.word	0xffffffff


	//   ....[199]....
        /*1f58*/ 	.word	0xffffffff


	//   ....[200]....
        /*1f5c*/ 	.word	0xffffffff


	//   ....[201]....
        /*1f60*/ 	.word	0xffffffff


	//   ....[202]....
        /*1f64*/ 	.word	0xffffffff


	//   ....[203]....
        /*1f68*/ 	.word	0xffffffff


	//   ....[204]....
        /*1f6c*/ 	.word	0xffffffff


	//   ....[205]....
        /*1f70*/ 	.word	0xffffffff


	//   ....[206]....
        /*1f74*/ 	.word	0xffffffff


	//   ....[207]....
        /*1f78*/ 	.word	0xffffffff


	//   ....[208]....
        /*1f7c*/ 	.word	0xffffffff


	//   ....[209]....
        /*1f80*/ 	.word	0xffffffff


	//   ....[210]....
        /*1f84*/ 	.word	0xffffffff


	//   ....[211]....
        /*1f88*/ 	.word	0xffffffff


	//   ....[212]....
        /*1f8c*/ 	.word	0xffffffff


	//   ....[213]....
        /*1f90*/ 	.word	0xffffffff


	//   ....[214]....
        /*1f94*/ 	.word	0xffffffff


	//   ....[215]....
        /*1f98*/ 	.word	0xffffffff


	//   ....[216]....
        /*1f9c*/ 	.word	0xffffffff


	//   ....[217]....
        /*1fa0*/ 	.word	0xffffffff


	//   ....[218]....
        /*1fa4*/ 	.word	0xffffffff


	//   ....[219]....
        /*1fa8*/ 	.word	0xffffffff


	//   ....[220]....
        /*1fac*/ 	.word	0xffffffff


	//   ....[221]....
        /*1fb0*/ 	.word	0xffffffff


	//   ....[222]....
        /*1fb4*/ 	.word	0xffffffff


	//   ....[223]....
        /*1fb8*/ 	.word	0xffffffff


	//   ....[224]....
        /*1fbc*/ 	.word	0xffffffff


	//   ....[225]....
        /*1fc0*/ 	.word	0xffffffff


	//   ....[226]....
        /*1fc4*/ 	.word	0xffffffff


	//   ....[227]....
        /*1fc8*/ 	.word	0xffffffff


	//   ....[228]....
        /*1fcc*/ 	.word	0xffffffff


	//   ....[229]....
        /*1fd0*/ 	.word	0xffffffff


	//   ....[230]....
        /*1fd4*/ 	.word	0xffffffff


	//   ....[231]....
        /*1fd8*/ 	.word	0xffffffff


	//   ....[232]....
        /*1fdc*/ 	.word	0xffffffff


	//   ....[233]....
        /*1fe0*/ 	.word	0xffffffff


	//   ....[234]....
        /*1fe4*/ 	.word	0xffffffff


	//   ....[235]....
        /*1fe8*/ 	.word	0xffffffff


	//   ....[236]....
        /*1fec*/ 	.word	0xffffffff


	//   ....[237]....
        /*1ff0*/ 	.word	0xffffffff


	//   ....[238]....
        /*1ff4*/ 	.word	0xffffffff


	//   ....[239]....
        /*1ff8*/ 	.word	0xffffffff


	//   ....[240]....
        /*1ffc*/ 	.word	0xffffffff


	//   ....[241]....
        /*2000*/ 	.word	0xffffffff


	//   ....[242]....
        /*2004*/ 	.word	0xffffffff


	//   ....[243]....
        /*2008*/ 	.word	0xffffffff


	//   ....[244]....
        /*200c*/ 	.word	0xffffffff


	//   ....[245]....
        /*2010*/ 	.word	0xffffffff


	//   ....[246]....
        /*2014*/ 	.word	0xffffffff


	//   ....[247]....
        /*2018*/ 	.word	0xffffffff


	//   ....[248]....
        /*201c*/ 	.word	0xffffffff


	//   ....[249]....
        /*2020*/ 	.word	0xffffffff


	//   ....[250]....
        /*2024*/ 	.word	0xffffffff


	//   ....[251]....
        /*2028*/ 	.word	0xffffffff


	//   ....[252]....
        /*202c*/ 	.word	0xffffffff


	//   ....[253]....
        /*2030*/ 	.word	0xffffffff


	//   ....[254]....
        /*2034*/ 	.word	0xffffffff


	//   ....[255]....
        /*2038*/ 	.word	0xffffffff


	//   ....[0]....
        /*203c*/ 	.word	0xffffffff


	//   ....[1]....
        /*2040*/ 	.word	0xffffffff


	//   ....[2]....
        /*2044*/ 	.word	0xffffffff


	//   ....[3]....
        /*2048*/ 	.word	0xffffffff


	//   ....[4]....
        /*204c*/ 	.word	0xffffffff


	//   ....[5]....
        /*2050*/ 	.word	0xffffffff


	//   ....[6]....
        /*2054*/ 	.word	0xffffffff


	//   ....[7]....
        /*2058*/ 	.word	0xffffffff


	//   ....[8]....
        /*205c*/ 	.word	0xffffffff


	//   ....[9]....
        /*2060*/ 	.word	0xffffffff


	//   ....[10]....
        /*2064*/ 	.word	0xffffffff


	//   ....[11]....
        /*2068*/ 	.word	0xffffffff


	//   ....[12]....
        /*206c*/ 	.word	0xffffffff


	//   ....[13]....
        /*2070*/ 	.word	0xffffffff


	//   ....[14]....
        /*2074*/ 	.word	0xffffffff


	//   ....[15]....
        /*2078*/ 	.word	0xffffffff


	//   ....[16]....
        /*207c*/ 	.word	0xffffffff


	//   ....[17]....
        /*2080*/ 	.word	0xffffffff


	//   ....[18]....
        /*2084*/ 	.word	0xffffffff


	//   ....[19]....
        /*2088*/ 	.word	0xffffffff


	//   ....[20]....
        /*208c*/ 	.word	0xffffffff


	//   ....[21]....
        /*2090*/ 	.word	0xffffffff


	//   ....[22]....
        /*2094*/ 	.word	0xffffffff


	//   ....[23]....
        /*2098*/ 	.word	0xffffffff


	//   ....[24]....
        /*209c*/ 	.word	0xffffffff


	//   ....[25]....
        /*20a0*/ 	.word	0xffffffff


	//   ....[26]....
        /*20a4*/ 	.word	0xffffffff


	//   ....[27]....
        /*20a8*/ 	.word	0xffffffff


	//   ....[28]....
        /*20ac*/ 	.word	0xffffffff


	//   ....[29]....
        /*20b0*/ 	.word	0xffffffff


	//   ....[30]....
        /*20b4*/ 	.word	0xffffffff


	//   ....[31]....
        /*20b8*/ 	.word	0xffffffff


	//   ....[32]....
        /*20bc*/ 	.word	0xffffffff


	//   ....[33]....
        /*20c0*/ 	.word	0xffffffff


	//   ....[34]....
        /*20c4*/ 	.word	0xffffffff


	//   ....[35]....
        /*20c8*/ 	.word	0xffffffff


	//   ....[36]....
        /*20cc*/ 	.word	0xffffffff


	//   ....[37]....
        /*20d0*/ 	.word	0xffffffff


	//   ....[38]....
        /*20d4*/ 	.word	0xffffffff


	//   ....[39]....
        /*20d8*/ 	.word	0xffffffff


	//   ....[40]....
        /*20dc*/ 	.word	0xffffffff


	//   ....[41]....
        /*20e0*/ 	.word	0xffffffff


	//   ....[42]....
        /*20e4*/ 	.word	0xffffffff


	//   ....[43]....
        /*20e8*/ 	.word	0xffffffff


	//   ....[44]....
        /*20ec*/ 	.word	0xffffffff


	//   ....[45]....
        /*20f0*/ 	.word	0xffffffff


	//   ....[46]....
        /*20f4*/ 	.word	0xffffffff


	//   ....[47]....
        /*20f8*/ 	.word	0xffffffff


	//   ....[48]....
        /*20fc*/ 	.word	0xffffffff


	//   ....[49]....
        /*2100*/ 	.word	0xffffffff


	//   ....[50]....
        /*2104*/ 	.word	0xffffffff


	//   ....[51]....
        /*2108*/ 	.word	0xffffffff


	//   ....[52]....
        /*210c*/ 	.word	0xffffffff


	//   ....[53]....
        /*2110*/ 	.word	0xffffffff


	//   ....[54]....
        /*2114*/ 	.word	0xffffffff


	//   ....[55]....
        /*2118*/ 	.word	0xffffffff


	//   ....[56]....
        /*211c*/ 	.word	0xffffffff


	//   ....[57]....
        /*2120*/ 	.word	0xffffffff


	//   ....[58]....
        /*2124*/ 	.word	0xffffffff


	//   ....[59]....
        /*2128*/ 	.word	0xffffffff


	//   ....[60]....
        /*212c*/ 	.word	0xffffffff


	//   ....[61]....
        /*2130*/ 	.word	0xffffffff


	//   ....[62]....
        /*2134*/ 	.word	0xffffffff


	//   ....[63]....
        /*2138*/ 	.word	0xffffffff


	//   ....[64]....
        /*213c*/ 	.word	0xffffffff


	//   ....[65]....
        /*2140*/ 	.word	0xffffffff


	//   ....[66]....
        /*2144*/ 	.word	0xffffffff


	//   ....[67]....
        /*2148*/ 	.word	0xffffffff


	//   ....[68]....
        /*214c*/ 	.word	0xffffffff


	//   ....[69]....
        /*2150*/ 	.word	0xffffffff


	//   ....[70]....
        /*2154*/ 	.word	0xffffffff


	//   ....[71]....
        /*2158*/ 	.word	0xffffffff


	//   ....[72]....
        /*215c*/ 	.word	0xffffffff


	//   ....[73]....
        /*2160*/ 	.word	0xffffffff


	//   ....[74]....
        /*2164*/ 	.word	0xffffffff


	//   ....[75]....
        /*2168*/ 	.word	0xffffffff


	//   ....[76]....
        /*216c*/ 	.word	0xffffffff


	//   ....[77]....
        /*2170*/ 	.word	0xffffffff


	//   ....[78]....
        /*2174*/ 	.word	0xffffffff


	//   ....[79]....
        /*2178*/ 	.word	0xffffffff


	//   ....[80]....
        /*217c*/ 	.word	0xffffffff


	//   ....[81]....
        /*2180*/ 	.word	0xffffffff


	//   ....[82]....
        /*2184*/ 	.word	0xffffffff


	//   ....[83]....
        /*2188*/ 	.word	0xffffffff


	//   ....[84]....
        /*218c*/ 	.word	0xffffffff


	//   ....[85]....
        /*2190*/ 	.word	0xffffffff


	//   ....[86]....
        /*2194*/ 	.word	0xffffffff


	//   ....[87]....
        /*2198*/ 	.word	0xffffffff


	//   ....[88]....
        /*219c*/ 	.word	0xffffffff


	//   ....[89]....
        /*21a0*/ 	.word	0xffffffff


	//   ....[90]....
        /*21a4*/ 	.word	0xffffffff


	//   ....[91]....
        /*21a8*/ 	.word	0xffffffff


	//   ....[92]....
        /*21ac*/ 	.word	0xffffffff


	//   ....[93]....
        /*21b0*/ 	.word	0xffffffff


	//   ....[94]....
        /*21b4*/ 	.word	0xffffffff


	//   ....[95]....
        /*21b8*/ 	.word	0xffffffff


	//   ....[96]....
        /*21bc*/ 	.word	0xffffffff


	//   ....[97]....
        /*21c0*/ 	.word	0xffffffff


	//   ....[98]....
        /*21c4*/ 	.word	0xffffffff


	//   ....[99]....
        /*21c8*/ 	.word	0xffffffff


	//   ....[100]....
        /*21cc*/ 	.word	0xffffffff


	//   ....[101]....
        /*21d0*/ 	.word	0xffffffff


	//   ....[102]....
        /*21d4*/ 	.word	0xffffffff


	//   ....[103]....
        /*21d8*/ 	.word	0xffffffff


	//   ....[104]....
        /*21dc*/ 	.word	0xffffffff


	//   ....[105]....
        /*21e0*/ 	.word	0xffffffff


	//   ....[106]....
        /*21e4*/ 	.word	0xffffffff


	//   ....[107]....
        /*21e8*/ 	.word	0xffffffff


	//   ....[108]....
        /*21ec*/ 	.word	0xffffffff


	//   ....[109]....
        /*21f0*/ 	.word	0xffffffff


	//   ....[110]....
        /*21f4*/ 	.word	0xffffffff


	//   ....[111]....
        /*21f8*/ 	.word	0xffffffff


	//   ....[112]....
        /*21fc*/ 	.word	0xffffffff


	//   ....[113]....
        /*2200*/ 	.word	0xffffffff


	//   ....[114]....
        /*2204*/ 	.word	0xffffffff


	//   ....[115]....
        /*2208*/ 	.word	0xffffffff


	//   ....[116]....
        /*220c*/ 	.word	0xffffffff


	//   ....[117]....
        /*2210*/ 	.word	0xffffffff


	//   ....[118]....
        /*2214*/ 	.word	0xffffffff


	//   ....[119]....
        /*2218*/ 	.word	0xffffffff


	//   ....[120]....
        /*221c*/ 	.word	0xffffffff


	//   ....[121]....
        /*2220*/ 	.word	0xffffffff


	//   ....[122]....
        /*2224*/ 	.word	0xffffffff


	//   ....[123]....
        /*2228*/ 	.word	0xffffffff


	//   ....[124]....
        /*222c*/ 	.word	0xffffffff


	//   ....[125]....
        /*2230*/ 	.word	0xffffffff


	//   ....[126]....
        /*2234*/ 	.word	0xffffffff


	//   ....[127]....
        /*2238*/ 	.word	0xffffffff


	//   ....[128]....
        /*223c*/ 	.word	0xffffffff


	//   ....[129]....
        /*2240*/ 	.word	0xffffffff


	//   ....[130]....
        /*2244*/ 	.word	0xffffffff


	//   ....[131]....
        /*2248*/ 	.word	0xffffffff


	//   ....[132]....
        /*224c*/ 	.word	0xffffffff


	//   ....[133]....
        /*2250*/ 	.word	0xffffffff


	//   ....[134]....
        /*2254*/ 	.word	0xffffffff


	//   ....[135]....
        /*2258*/ 	.word	0xffffffff


	//   ....[136]....
        /*225c*/ 	.word	0xffffffff


	//   ....[137]....
        /*2260*/ 	.word	0xffffffff


	//   ....[138]....
        /*2264*/ 	.word	0xffffffff


	//   ....[139]....
        /*2268*/ 	.word	0xffffffff


	//   ....[140]....
        /*226c*/ 	.word	0xffffffff


	//   ....[141]....
        /*2270*/ 	.word	0xffffffff


	//   ....[142]....
        /*2274*/ 	.word	0xffffffff


	//   ....[143]....
        /*2278*/ 	.word	0xffffffff


	//   ....[144]....
        /*227c*/ 	.word	0xffffffff


	//   ....[145]....
        /*2280*/ 	.word	0xffffffff


	//   ....[146]....
        /*2284*/ 	.word	0xffffffff


	//   ....[147]....
        /*2288*/ 	.word	0xffffffff


	//   ....[148]....
        /*228c*/ 	.word	0xffffffff


	//   ....[149]....
        /*2290*/ 	.word	0xffffffff


	//   ....[150]....
        /*2294*/ 	.word	0xffffffff


	//   ....[151]....
        /*2298*/ 	.word	0xffffffff


	//   ....[152]....
        /*229c*/ 	.word	0xffffffff


	//   ....[153]....
        /*22a0*/ 	.word	0xffffffff


	//   ....[154]....
        /*22a4*/ 	.word	0xffffffff


	//   ....[155]....
        /*22a8*/ 	.word	0xffffffff


	//   ....[156]....
        /*22ac*/ 	.word	0xffffffff


	//   ....[157]....
        /*22b0*/ 	.word	0xffffffff


	//   ....[158]....
        /*22b4*/ 	.word	0xffffffff


	//   ....[159]....
        /*22b8*/ 	.word	0xffffffff


	//   ....[160]....
        /*22bc*/ 	.word	0xffffffff


	//   ....[161]....
        /*22c0*/ 	.word	0xffffffff


	//   ....[162]....
        /*22c4*/ 	.word	0xffffffff


	//   ....[163]....
        /*22c8*/ 	.word	0xffffffff


	//   ....[164]....
        /*22cc*/ 	.word	0xffffffff


	//   ....[165]....
        /*22d0*/ 	.word	0xffffffff


	//   ....[166]....
        /*22d4*/ 	.word	0xffffffff


	//   ....[167]....
        /*22d8*/ 	.word	0xffffffff


	//   ....[168]....
        /*22dc*/ 	.word	0xffffffff


	//   ....[169]....
        /*22e0*/ 	.word	0xffffffff


	//   ....[170]....
        /*22e4*/ 	.word	0xffffffff


	//   ....[171]....
        /*22e8*/ 	.word	0xffffffff


	//   ....[172]....
        /*22ec*/ 	.word	0xffffffff


	//   ....[173]....
        /*22f0*/ 	.word	0xffffffff


	//   ....[174]....
        /*22f4*/ 	.word	0xffffffff


	//   ....[175]....
        /*22f8*/ 	.word	0xffffffff


	//   ....[176]....
        /*22fc*/ 	.word	0xffffffff


	//   ....[177]....
        /*2300*/ 	.word	0xffffffff


	//   ....[178]....
        /*2304*/ 	.word	0xffffffff


	//   ....[179]....
        /*2308*/ 	.word	0xffffffff


	//   ....[180]....
        /*230c*/ 	.word	0xffffffff


	//   ....[181]....
        /*2310*/ 	.word	0xffffffff


	//   ....[182]....
        /*2314*/ 	.word	0xffffffff


	//   ....[183]....
        /*2318*/ 	.word	0xffffffff


	//   ....[184]....
        /*231c*/ 	.word	0xffffffff


	//   ....[185]....
        /*2320*/ 	.word	0xffffffff


	//   ....[186]....
        /*2324*/ 	.word	0xffffffff


	//   ....[187]....
        /*2328*/ 	.word	0xffffffff


	//   ....[188]....
        /*232c*/ 	.word	0xffffffff


	//   ....[189]....
        /*2330*/ 	.word	0xffffffff


	//   ....[190]....
        /*2334*/ 	.word	0xffffffff


	//   ....[191]....
        /*2338*/ 	.word	0xffffffff


	//   ....[192]....
        /*233c*/ 	.word	0xffffffff


	//   ....[193]....
        /*2340*/ 	.word	0xffffffff


	//   ....[194]....
        /*2344*/ 	.word	0xffffffff


	//   ....[195]....
        /*2348*/ 	.word	0xffffffff


	//   ....[196]....
        /*234c*/ 	.word	0xffffffff


	//   ....[197]....
        /*2350*/ 	.word	0xffffffff


	//   ....[198]....
        /*2354*/ 	.word	0xffffffff


	//   ....[199]....
        /*2358*/ 	.word	0xffffffff


	//   ....[200]....
        /*235c*/ 	.word	0xffffffff


	//   ....[201]....
        /*2360*/ 	.word	0xffffffff


	//   ....[202]....
        /*2364*/ 	.word	0xffffffff


	//   ....[203]....
        /*2368*/ 	.word	0xffffffff


	//   ....[204]....
        /*236c*/ 	.word	0xffffffff


	//   ....[205]....
        /*2370*/ 	.word	0xffffffff


	//   ....[206]....
        /*2374*/ 	.word	0xffffffff


	//   ....[207]....
        /*2378*/ 	.word	0xffffffff


	//   ....[208]....
        /*237c*/ 	.word	0xffffffff


	//   ....[209]....
        /*2380*/ 	.word	0xffffffff


	//   ....[210]....
        /*2384*/ 	.word	0xffffffff


	//   ....[211]....
        /*2388*/ 	.word	0xffffffff


	//   ....[212]....
        /*238c*/ 	.word	0xffffffff


	//   ....[213]....
        /*2390*/ 	.word	0xffffffff


	//   ....[214]....
        /*2394*/ 	.word	0xffffffff


	//   ....[215]....
        /*2398*/ 	.word	0xffffffff


	//   ....[216]....
        /*239c*/ 	.word	0xffffffff


	//   ....[217]....
        /*23a0*/ 	.word	0xffffffff


	//   ....[218]....
        /*23a4*/ 	.word	0xffffffff


	//   ....[219]....
        /*23a8*/ 	.word	0xffffffff


	//   ....[220]....
        /*23ac*/ 	.word	0xffffffff


	//   ....[221]....
        /*23b0*/ 	.word	0xffffffff


	//   ....[222]....
        /*23b4*/ 	.word	0xffffffff


	//   ....[223]....
        /*23b8*/ 	.word	0xffffffff


	//   ....[224]....
        /*23bc*/ 	.word	0xffffffff


	//   ....[225]....
        /*23c0*/ 	.word	0xffffffff


	//   ....[226]....
        /*23c4*/ 	.word	0xffffffff


	//   ....[227]....
        /*23c8*/ 	.word	0xffffffff


	//   ....[228]....
        /*23cc*/ 	.word	0xffffffff


	//   ....[229]....
        /*23d0*/ 	.word	0xffffffff


	//   ....[230]....
        /*23d4*/ 	.word	0xffffffff


	//   ....[231]....
        /*23d8*/ 	.word	0xffffffff


	//   ....[232]....
        /*23dc*/ 	.word	0xffffffff


	//   ....[233]....
        /*23e0*/ 	.word	0xffffffff


	//   ....[234]....
        /*23e4*/ 	.word	0xffffffff


	//   ....[235]....
        /*23e8*/ 	.word	0xffffffff


	//   ....[236]....
        /*23ec*/ 	.word	0xffffffff


	//   ....[237]....
        /*23f0*/ 	.word	0xffffffff


	//   ....[238]....
        /*23f4*/ 	.word	0xffffffff


	//   ....[239]....
        /*23f8*/ 	.word	0xffffffff


	//   ....[240]....
        /*23fc*/ 	.word	0xffffffff


	//   ....[241]....
        /*2400*/ 	.word	0xffffffff


	//   ....[242]....
        /*2404*/ 	.word	0xffffffff


	//   ....[243]....
        /*2408*/ 	.word	0xffffffff


	//   ....[244]....
        /*240c*/ 	.word	0xffffffff


	//   ....[245]....
        /*2410*/ 	.word	0xffffffff


	//   ....[246]....
        /*2414*/ 	.word	0xffffffff


	//   ....[247]....
        /*2418*/ 	.word	0xffffffff


	//   ....[248]....
        /*241c*/ 	.word	0xffffffff


	//   ....[249]....
        /*2420*/ 	.word	0xffffffff


	//   ....[250]....
        /*2424*/ 	.word	0xffffffff


	//   ....[251]....
        /*2428*/ 	.word	0xffffffff


	//   ....[252]....
        /*242c*/ 	.word	0xffffffff


	//   ....[253]....
        /*2430*/ 	.word	0xffffffff


	//   ....[254]....
        /*2434*/ 	.word	0xffffffff


	//   ....[255]....
        /*2438*/ 	.word	0xffffffff


	//   ....[0]....
        /*243c*/ 	.word	0xffffffff


	//   ....[1]....
        /*2440*/ 	.word	0xffffffff


	//   ....[2]....
        /*2444*/ 	.word	0xffffffff


	//   ....[3]....
        /*2448*/ 	.word	0xffffffff


	//   ....[4]....
        /*244c*/ 	.word	0xffffffff


	//   ....[5]....
        /*2450*/ 	.word	0xffffffff


	//   ....[6]....
        /*2454*/ 	.word	0xffffffff


	//   ....[7]....
        /*2458*/ 	.word	0xffffffff


	//   ....[8]....
        /*245c*/ 	.word	0xffffffff


	//   ....[9]....
        /*2460*/ 	.word	0xffffffff


	//   ....[10]....
        /*2464*/ 	.word	0xffffffff


	//   ....[11]....
        /*2468*/ 	.word	0xffffffff


	//   ....[12]....
        /*246c*/ 	.word	0xffffffff


	//   ....[13]....
        /*2470*/ 	.word	0xffffffff


	//   ....[14]....
        /*2474*/ 	.word	0xffffffff


	//   ....[15]....
        /*2478*/ 	.word	0xffffffff


	//   ....[16]....
        /*247c*/ 	.word	0xffffffff


	//   ....[17]....
        /*2480*/ 	.word	0xffffffff


	//   ....[18]....
        /*2484*/ 	.word	0xffffffff


	//   ....[19]....
        /*2488*/ 	.word	0xffffffff


	//   ....[20]....
        /*248c*/ 	.word	0xffffffff


	//   ....[21]....
        /*2490*/ 	.word	0xffffffff


	//   ....[22]....
        /*2494*/ 	.word	0xffffffff


	//   ....[23]....
        /*2498*/ 	.word	0xffffffff


	//   ....[24]....
        /*249c*/ 	.word	0xffffffff


	//   ....[25]....
        /*24a0*/ 	.word	0xffffffff


	//   ....[26]....
        /*24a4*/ 	.word	0xffffffff


	//   ....[27]....
        /*24a8*/ 	.word	0xffffffff


	//   ....[28]....
        /*24ac*/ 	.word	0xffffffff


	//   ....[29]....
        /*24b0*/ 	.word	0xffffffff


	//   ....[30]....
        /*24b4*/ 	.word	0xffffffff


	//   ....[31]....
        /*24b8*/ 	.word	0xffffffff


	//   ....[32]....
        /*24bc*/ 	.word	0xffffffff


	//   ....[33]....
        /*24c0*/ 	.word	0xffffffff


	//   ....[34]....
        /*24c4*/ 	.word	0xffffffff


	//   ....[35]....
        /*24c8*/ 	.word	0xffffffff


	//   ....[36]....
        /*24cc*/ 	.word	0xffffffff


	//   ....[37]....
        /*24d0*/ 	.word	0xffffffff


	//   ....[38]....
        /*24d4*/ 	.word	0xffffffff


	//   ....[39]....
        /*24d8*/ 	.word	0xffffffff


	//   ....[40]....
        /*24dc*/ 	.word	0xffffffff


	//   ....[41]....
        /*24e0*/ 	.word	0xffffffff


	//   ....[42]....
        /*24e4*/ 	.word	0xffffffff


	//   ....[43]....
        /*24e8*/ 	.word	0xffffffff


	//   ....[44]....
        /*24ec*/ 	.word	0xffffffff


	//   ....[45]....
        /*24f0*/ 	.word	0xffffffff


	//   ....[46]....
        /*24f4*/ 	.word	0xffffffff


	//   ....[47]....
        /*24f8*/ 	.word	0xffffffff


	//   ....[48]....
        /*24fc*/ 	.word	0xffffffff


	//   ....[49]....
        /*2500*/ 	.word	0xffffffff


	//   ....[50]....
        /*2504*/ 	.word	0xffffffff


	//   ....[51]....
        /*2508*/ 	.word	0xffffffff


	//   ....[52]....
        /*250c*/ 	.word	0xffffffff


	//   ....[53]....
        /*2510*/ 	.word	0xffffffff


	//   ....[54]....
        /*2514*/ 	.word	0xffffffff


	//   ....[55]....
        /*2518*/ 	.word	0xffffffff


	//   ....[56]....
        /*251c*/ 	.word	0xffffffff


	//   ....[57]....
        /*2520*/ 	.word	0xffffffff


	//   ....[58]....
        /*2524*/ 	.word	0xffffffff


	//   ....[59]....
        /*2528*/ 	.word	0xffffffff


	//   ....[60]....
        /*252c*/ 	.word	0xffffffff


	//   ....[61]....
        /*2530*/ 	.word	0xffffffff


	//   ....[62]....
        /*2534*/ 	.word	0xffffffff


	//   ....[63]....
        /*2538*/ 	.word	0xffffffff


	//   ....[64]....
        /*253c*/ 	.word	0xffffffff


	//   ....[65]....
        /*2540*/ 	.word	0xffffffff


	//   ....[66]....
        /*2544*/ 	.word	0xffffffff


	//   ....[67]....
        /*2548*/ 	.word	0xffffffff


	//   ....[68]....
        /*254c*/ 	.word	0xffffffff


	//   ....[69]....
        /*2550*/ 	.word	0xffffffff


	//   ....[70]....
        /*2554*/ 	.word	0xffffffff


	//   ....[71]....
        /*2558*/ 	.word	0xffffffff


	//   ....[72]....
        /*255c*/ 	.word	0xffffffff


	//   ....[73]....
        /*2560*/ 	.word	0xffffffff


	//   ....[74]....
        /*2564*/ 	.word	0xffffffff


	//   ....[75]....
        /*2568*/ 	.word	0xffffffff


	//   ....[76]....
        /*256c*/ 	.word	0xffffffff


	//   ....[77]....
        /*2570*/ 	.word	0xffffffff


	//   ....[78]....
        /*2574*/ 	.word	0xffffffff


	//   ....[79]....
        /*2578*/ 	.word	0xffffffff


	//   ....[80]....
        /*257c*/ 	.word	0xffffffff


	//   ....[81]....
        /*2580*/ 	.word	0xffffffff


	//   ....[82]....
        /*2584*/ 	.word	0xffffffff


	//   ....[83]....
        /*2588*/ 	.word	0xffffffff


	//   ....[84]....
        /*258c*/ 	.word	0xffffffff


	//   ....[85]....
        /*2590*/ 	.word	0xffffffff


	//   ....[86]....
        /*2594*/ 	.word	0xffffffff


	//   ....[87]....
        /*2598*/ 	.word	0xffffffff


	//   ....[88]....
        /*259c*/ 	.word	0xffffffff


	//   ....[89]....
        /*25a0*/ 	.word	0xffffffff


	//   ....[90]....
        /*25a4*/ 	.word	0xffffffff


	//   ....[91]....
        /*25a8*/ 	.word	0xffffffff


	//   ....[92]....
        /*25ac*/ 	.word	0xffffffff


	//   ....[93]....
        /*25b0*/ 	.word	0xffffffff


	//   ....[94]....
        /*25b4*/ 	.word	0xffffffff


	//   ....[95]....
        /*25b8*/ 	.word	0xffffffff


	//   ....[96]....
        /*25bc*/ 	.word	0xffffffff


	//   ....[97]....
        /*25c0*/ 	.word	0xffffffff


	//   ....[98]....
        /*25c4*/ 	.word	0xffffffff


	//   ....[99]....
        /*25c8*/ 	.word	0xffffffff


	//   ....[100]....
        /*25cc*/ 	.word	0xffffffff


	//   ....[101]....
        /*25d0*/ 	.word	0xffffffff


	//   ....[102]....
        /*25d4*/ 	.word	0xffffffff


	//   ....[103]....
        /*25d8*/ 	.word	0xffffffff


	//   ....[104]....
        /*25dc*/ 	.word	0xffffffff


	//   ....[105]....
        /*25e0*/ 	.word	0xffffffff


	//   ....[106]....
        /*25e4*/ 	.word	0xffffffff


	//   ....[107]....
        /*25e8*/ 	.word	0xffffffff


	//   ....[108]....
        /*25ec*/ 	.word	0xffffffff


	//   ....[109]....
        /*25f0*/ 	.word	0xffffffff


	//   ....[110]....
        /*25f4*/ 	.word	0xffffffff


	//   ....[111]....
        /*25f8*/ 	.word	0xffffffff


	//   ....[112]....
        /*25fc*/ 	.word	0xffffffff


	//   ....[113]....
        /*2600*/ 	.word	0xffffffff


	//   ....[114]....
        /*2604*/ 	.word	0xffffffff


	//   ....[115]....
        /*2608*/ 	.word	0xffffffff


	//   ....[116]....
        /*260c*/ 	.word	0xffffffff


	//   ....[117]....
        /*2610*/ 	.word	0xffffffff


	//   ....[118]....
        /*2614*/ 	.word	0xffffffff


	//   ....[119]....
        /*2618*/ 	.word	0xffffffff


	//   ....[120]....
        /*261c*/ 	.word	0xffffffff


	//   ....[121]....
        /*2620*/ 	.word	0xffffffff


	//   ....[122]....
        /*2624*/ 	.word	0xffffffff


	//   ....[123]....
        /*2628*/ 	.word	0xffffffff


	//   ....[124]....
        /*262c*/ 	.word	0xffffffff


	//   ....[125]....
        /*2630*/ 	.word	0xffffffff


	//   ....[126]....
        /*2634*/ 	.word	0xffffffff


	//   ....[127]....
        /*2638*/ 	.word	0xffffffff


	//   ....[128]....
        /*263c*/ 	.word	0xffffffff


	//   ....[129]....
        /*2640*/ 	.word	0xffffffff


	//   ....[130]....
        /*2644*/ 	.word	0xffffffff


	//   ....[131]....
        /*2648*/ 	.word	0xffffffff


	//   ....[132]....
        /*264c*/ 	.word	0xffffffff


	//   ....[133]....
        /*2650*/ 	.word	0xffffffff


	//   ....[134]....
        /*2654*/ 	.word	0xffffffff


	//   ....[135]....
        /*2658*/ 	.word	0xffffffff


	//   ....[136]....
        /*265c*/ 	.word	0xffffffff


	//   ....[137]....
        /*2660*/ 	.word	0xffffffff


	//   ....[138]....
        /*2664*/ 	.word	0xffffffff


	//   ....[139]....
        /*2668*/ 	.word	0xffffffff


	//   ....[140]....
        /*266c*/ 	.word	0xffffffff


	//   ....[141]....
        /*2670*/ 	.word	0xffffffff


	//   ....[142]....
        /*2674*/ 	.word	0xffffffff


	//   ....[143]....
        /*2678*/ 	.word	0xffffffff


	//   ....[144]....
        /*267c*/ 	.word	0xffffffff


	//   ....[145]....
        /*2680*/ 	.word	0xffffffff


	//   ....[146]....
        /*2684*/ 	.word	0xffffffff


	//   ....[147]....
        /*2688*/ 	.word	0xffffffff


	//   ....[148]....
        /*268c*/ 	.word	0xffffffff


	//   ....[149]....
        /*2690*/ 	.word	0xffffffff


	//   ....[150]....
        /*2694*/ 	.word	0xffffffff


	//   ....[151]....
        /*2698*/ 	.word	0xffffffff


	//   ....[152]....
        /*269c*/ 	.word	0xffffffff


	//   ....[153]....
        /*26a0*/ 	.word	0xffffffff


	//   ....[154]....
        /*26a4*/ 	.word	0xffffffff


	//   ....[155]....
        /*26a8*/ 	.word	0xffffffff


	//   ....[156]....
        /*26ac*/ 	.word	0xffffffff


	//   ....[157]....
        /*26b0*/ 	.word	0xffffffff


	//   ....[158]....
        /*26b4*/ 	.word	0xffffffff


	//   ....[159]....
        /*26b8*/ 	.word	0xffffffff


	//   ....[160]....
        /*26bc*/ 	.word	0xffffffff


	//   ....[161]....
        /*26c0*/ 	.word	0xffffffff


	//   ....[162]....
        /*26c4*/ 	.word	0xffffffff


	//   ....[163]....
        /*26c8*/ 	.word	0xffffffff


	//   ....[164]....
        /*26cc*/ 	.word	0xffffffff


	//   ....[165]....
        /*26d0*/ 	.word	0xffffffff


	//   ....[166]....
        /*26d4*/ 	.word	0xffffffff


	//   ....[167]....
        /*26d8*/ 	.word	0xffffffff


	//   ....[168]....
        /*26dc*/ 	.word	0xffffffff


	//   ....[169]....
        /*26e0*/ 	.word	0xffffffff


	//   ....[170]....
        /*26e4*/ 	.word	0xffffffff


	//   ....[171]....
        /*26e8*/ 	.word	0xffffffff


	//   ....[172]....
        /*26ec*/ 	.word	0xffffffff


	//   ....[173]....
        /*26f0*/ 	.word	0xffffffff


	//   ....[174]....
        /*26f4*/ 	.word	0xffffffff


	//   ....[175]....
        /*26f8*/ 	.word	0xffffffff


	//   ....[176]....
        /*26fc*/ 	.word	0xffffffff


	//   ....[177]....
        /*2700*/ 	.word	0xffffffff


	//   ....[178]....
        /*2704*/ 	.word	0xffffffff


	//   ....[179]....
        /*2708*/ 	.word	0xffffffff


	//   ....[180]....
        /*270c*/ 	.word	0xffffffff


	//   ....[181]....
        /*2710*/ 	.word	0xffffffff


	//   ....[182]....
        /*2714*/ 	.word	0xffffffff


	//   ....[183]....
        /*2718*/ 	.word	0xffffffff


	//   ....[184]....
        /*271c*/ 	.word	0xffffffff


	//   ....[185]....
        /*2720*/ 	.word	0xffffffff


	//   ....[186]....
        /*2724*/ 	.word	0xffffffff


	//   ....[187]....
        /*2728*/ 	.word	0xffffffff


	//   ....[188]....
        /*272c*/ 	.word	0xffffffff


	//   ....[189]....
        /*2730*/ 	.word	0xffffffff


	//   ....[190]....
        /*2734*/ 	.word	0xffffffff


	//   ....[191]....
        /*2738*/ 	.word	0xffffffff


	//   ....[192]....
        /*273c*/ 	.word	0xffffffff


	//   ....[193]....
        /*2740*/ 	.word	0xffffffff


	//   ....[194]....
        /*2744*/ 	.word	0xffffffff


	//   ....[195]....
        /*2748*/ 	.word	0xffffffff


	//   ....[196]....
        /*274c*/ 	.word	0xffffffff


	//   ....[197]....
        /*2750*/ 	.word	0xffffffff


	//   ....[198]....
        /*2754*/ 	.word	0xffffffff


	//   ....[199]....
        /*2758*/ 	.word	0xffffffff


	//   ....[200]....
        /*275c*/ 	.word	0xffffffff


	//   ....[201]....
        /*2760*/ 	.word	0xffffffff


	//   ....[202]....
        /*2764*/ 	.word	0xffffffff


	//   ....[203]....
        /*2768*/ 	.word	0xffffffff


	//   ....[204]....
        /*276c*/ 	.word	0xffffffff


	//   ....[205]....
        /*2770*/ 	.word	0xffffffff


	//   ....[206]....
        /*2774*/ 	.word	0xffffffff


	//   ....[207]....
        /*2778*/ 	.word	0xffffffff


	//   ....[208]....
        /*277c*/ 	.word	0xffffffff


	//   ....[209]....
        /*2780*/ 	.word	0xffffffff


	//   ....[210]....
        /*2784*/ 	.word	0xffffffff


	//   ....[211]....
        /*2788*/ 	.word	0xffffffff


	//   ....[212]....
        /*278c*/ 	.word	0xffffffff


	//   ....[213]....
        /*2790*/ 	.word	0xffffffff


	//   ....[214]....
        /*2794*/ 	.word	0xffffffff


	//   ....[215]....
        /*2798*/ 	.word	0xffffffff


	//   ....[216]....
        /*279c*/ 	.word	0xffffffff


	//   ....[217]....
        /*27a0*/ 	.word	0xffffffff


	//   ....[218]....
        /*27a4*/ 	.word	0xffffffff


	//   ....[219]....
        /*27a8*/ 	.word	0xffffffff


	//   ....[220]....
        /*27ac*/ 	.word	0xffffffff


	//   ....[221]....
        /*27b0*/ 	.word	0xffffffff


	//   ....[222]....
        /*27b4*/ 	.word	0xffffffff


	//   ....[223]....
        /*27b8*/ 	.word	0xffffffff


	//   ....[224]....
        /*27bc*/ 	.word	0xffffffff


	//   ....[225]....
        /*27c0*/ 	.word	0xffffffff


	//   ....[226]....
        /*27c4*/ 	.word	0xffffffff


	//   ....[227]....
        /*27c8*/ 	.word	0xffffffff


	//   ....[228]....
        /*27cc*/ 	.word	0xffffffff


	//   ....[229]....
        /*27d0*/ 	.word	0xffffffff


	//   ....[230]....
        /*27d4*/ 	.word	0xffffffff


	//   ....[231]....
        /*27d8*/ 	.word	0xffffffff


	//   ....[232]....
        /*27dc*/ 	.word	0xffffffff


	//   ....[233]....
        /*27e0*/ 	.word	0xffffffff


	//   ....[234]....
        /*27e4*/ 	.word	0xffffffff


	//   ....[235]....
        /*27e8*/ 	.word	0xffffffff


	//   ....[236]....
        /*27ec*/ 	.word	0xffffffff


	//   ....[237]....
        /*27f0*/ 	.word	0xffffffff


	//   ....[238]....
        /*27f4*/ 	.word	0xffffffff


	//   ....[239]....
        /*27f8*/ 	.word	0xffffffff


	//   ....[240]....
        /*27fc*/ 	.word	0xffffffff


	//   ....[241]....
        /*2800*/ 	.word	0xffffffff


	//   ....[242]....
        /*2804*/ 	.word	0xffffffff


	//   ....[243]....
        /*2808*/ 	.word	0xffffffff


	//   ....[244]....
        /*280c*/ 	.word	0xffffffff


	//   ....[245]....
        /*2810*/ 	.word	0xffffffff


	//   ....[246]....
        /*2814*/ 	.word	0xffffffff


	//   ....[247]....
        /*2818*/ 	.word	0xffffffff


	//   ....[248]....
        /*281c*/ 	.word	0xffffffff


	//   ....[249]....
        /*2820*/ 	.word	0xffffffff


	//   ....[250]....
        /*2824*/ 	.word	0xffffffff


	//   ....[251]....
        /*2828*/ 	.word	0xffffffff


	//   ....[252]....
        /*282c*/ 	.word	0xffffffff


	//   ....[253]....
        /*2830*/ 	.word	0xffffffff


	//   ....[254]....
        /*2834*/ 	.word	0xffffffff


	//   ....[255]....
        /*2838*/ 	.word	0xffffffff


	//   ....[0]....
        /*283c*/ 	.word	0xffffffff


	//   ....[1]....
        /*2840*/ 	.word	0xffffffff


	//   ....[2]....
        /*2844*/ 	.word	0xffffffff


	//   ....[3]....
        /*2848*/ 	.word	0xffffffff


	//   ....[4]....
        /*284c*/ 	.word	0xffffffff


	//   ....[5]....
        /*2850*/ 	.word	0xffffffff


	//   ....[6]....
        /*2854*/ 	.word	0xffffffff


	//   ....[7]....
        /*2858*/ 	.word	0xffffffff


	//   ....[8]....
        /*285c*/ 	.word	0xffffffff


	//   ....[9]....
        /*2860*/ 	.word	0xffffffff


	//   ....[10]....
        /*2864*/ 	.word	0xffffffff


	//   ....[11]....
        /*2868*/ 	.word	0xffffffff


	//   ....[12]....
        /*286c*/ 	.word	0xffffffff


	//   ....[13]....
        /*2870*/ 	.word	0xffffffff


	//   ....[14]....
        /*2874*/ 	.word	0xffffffff


	//   ....[15]....
        /*2878*/ 	.word	0xffffffff


	//   ....[16]....
        /*287c*/ 	.word	0xffffffff


	//   ....[17]....
        /*2880*/ 	.word	0xffffffff


	//   ....[18]....
        /*2884*/ 	.word	0xffffffff


	//   ....[19]....
        /*2888*/ 	.word	0xffffffff


	//   ....[20]....
        /*288c*/ 	.word	0xffffffff


	//   ....[21]....
        /*2890*/ 	.word	0xffffffff


	//   ....[22]....
        /*2894*/ 	.word	0xffffffff


	//   ....[23]....
        /*2898*/ 	.word	0xffffffff


	//   ....[24]....
        /*289c*/ 	.word	0xffffffff


	//   ....[25]....
        /*28a0*/ 	.word	0xffffffff


	//   ....[26]....
        /*28a4*/ 	.word	0xffffffff


	//   ....[27]....
        /*28a8*/ 	.word	0xffffffff


	//   ....[28]....
        /*28ac*/ 	.word	0xffffffff


	//   ....[29]....
        /*28b0*/ 	.word	0xffffffff


	//   ....[30]....
        /*28b4*/ 	.word	0xffffffff


	//   ....[31]....
        /*28b8*/ 	.word	0xffffffff


	//   ....[32]....
        /*28bc*/ 	.word	0xffffffff


	//   ....[33]....
        /*28c0*/ 	.word	0xffffffff


	//   ....[34]....
        /*28c4*/ 	.word	0xffffffff


	//   ....[35]....
        /*28c8*/ 	.word	0xffffffff


	//   ....[36]....
        /*28cc*/ 	.word	0xffffffff


	//   ....[37]....
        /*28d0*/ 	.word	0xffffffff


	//   ....[38]....
        /*28d4*/ 	.word	0xffffffff


	//   ....[39]....
        /*28d8*/ 	.word	0xffffffff


	//   ....[40]....
        /*28dc*/ 	.word	0xffffffff


	//   ....[41]....
        /*28e0*/ 	.word	0xffffffff


	//   ....[42]....
        /*28e4*/ 	.word	0xffffffff


	//   ....[43]....
        /*28e8*/ 	.word	0xffffffff


	//   ....[44]....
        /*28ec*/ 	.word	0xffffffff


	//   ....[45]....
        /*28f0*/ 	.word	0xffffffff


	//   ....[46]....
        /*28f4*/ 	.word	0xffffffff


	//   ....[47]....
        /*28f8*/ 	.word	0xffffffff


	//   ....[48]....
        /*28fc*/ 	.word	0xffffffff


	//   ....[49]....
        /*2900*/ 	.word	0xffffffff


	//   ....[50]....
        /*2904*/ 	.word	0xffffffff


	//   ....[51]....
        /*2908*/ 	.word	0xffffffff


	//   ....[52]....
        /*290c*/ 	.word	0xffffffff


	//   ....[53]....
        /*2910*/ 	.word	0xffffffff


	//   ....[54]....
        /*2914*/ 	.word	0xffffffff


	//   ....[55]....
        /*2918*/ 	.word	0xffffffff


	//   ....[56]....
        /*291c*/ 	.word	0xffffffff


	//   ....[57]....
        /*2920*/ 	.word	0xffffffff


	//   ....[58]....
        /*2924*/ 	.word	0xffffffff


	//   ....[59]....
        /*2928*/ 	.word	0xffffffff


	//   ....[60]....
        /*292c*/ 	.word	0xffffffff


	//   ....[61]....
        /*2930*/ 	.word	0xffffffff


	//   ....[62]....
        /*2934*/ 	.word	0xffffffff


	//   ....[63]....
        /*2938*/ 	.word	0xffffffff


	//   ....[64]....
        /*293c*/ 	.word	0xffffffff


	//   ....[65]....
        /*2940*/ 	.word	0xffffffff


	//   ....[66]....
        /*2944*/ 	.word	0xffffffff


	//   ....[67]....
        /*2948*/ 	.word	0xffffffff


	//   ....[68]....
        /*294c*/ 	.word	0xffffffff


	//   ....[69]....
        /*2950*/ 	.word	0xffffffff


	//   ....[70]....
        /*2954*/ 	.word	0xffffffff


	//   ....[71]....
        /*2958*/ 	.word	0xffffffff


	//   ....[72]....
        /*295c*/ 	.word	0xffffffff


	//   ....[73]....
        /*2960*/ 	.word	0xffffffff


	//   ....[74]....
        /*2964*/ 	.word	0xffffffff


	//   ....[75]....
        /*2968*/ 	.word	0xffffffff


	//   ....[76]....
        /*296c*/ 	.word	0xffffffff


	//   ....[77]....
        /*2970*/ 	.word	0xffffffff


	//   ....[78]....
        /*2974*/ 	.word	0xffffffff


	//   ....[79]....
        /*2978*/ 	.word	0xffffffff


	//   ....[80]....
        /*297c*/ 	.word	0xffffffff


	//   ....[81]....
        /*2980*/ 	.word	0xffffffff


	//   ....[82]....
        /*2984*/ 	.word	0xffffffff


	//   ....[83]....
        /*2988*/ 	.word	0xffffffff


	//   ....[84]....
        /*298c*/ 	.word	0xffffffff


	//   ....[85]....
        /*2990*/ 	.word	0xffffffff


	//   ....[86]....
        /*2994*/ 	.word	0xffffffff


	//   ....[87]....
        /*2998*/ 	.word	0xffffffff


	//   ....[88]....
        /*299c*/ 	.word	0xffffffff


	//   ....[89]....
        /*29a0*/ 	.word	0xffffffff


	//   ....[90]....
        /*29a4*/ 	.word	0xffffffff


	//   ....[91]....
        /*29a8*/ 	.word	0xffffffff


	//   ....[92]....
        /*29ac*/ 	.word	0xffffffff


	//   ....[93]....
        /*29b0*/ 	.word	0xffffffff


	//   ....[94]....
        /*29b4*/ 	.word	0xffffffff


	//   ....[95]....
        /*29b8*/ 	.word	0xffffffff


	//   ....[96]....
        /*29bc*/ 	.word	0xffffffff


	//   ....[97]....
        /*29c0*/ 	.word	0xffffffff


	//   ....[98]....
        /*29c4*/ 	.word	0xffffffff


	//   ....[99]....
        /*29c8*/ 	.word	0xffffffff


	//   ....[100]....
        /*29cc*/ 	.word	0xffffffff


	//   ....[101]....
        /*29d0*/ 	.word	0xffffffff


	//   ....[102]....
        /*29d4*/ 	.word	0xffffffff


	//   ....[103]....
        /*29d8*/ 	.word	0xffffffff


	//   ....[104]....
        /*29dc*/ 	.word	0xffffffff


	//   ....[105]....
        /*29e0*/ 	.word	0xffffffff


	//   ....[106]....
        /*29e4*/ 	.word	0xffffffff


	//   ....[107]....
        /*29e8*/ 	.word	0xffffffff


	//   ....[108]....
        /*29ec*/ 	.word	0xffffffff


	//   ....[109]....
        /*29f0*/ 	.word	0xffffffff


	//   ....[110]....
        /*29f4*/ 	.word	0xffffffff


	//   ....[111]....
        /*29f8*/ 	.word	0xffffffff


	//   ....[112]....
        /*29fc*/ 	.word	0xffffffff


	//   ....[113]....
        /*2a00*/ 	.word	0xffffffff


	//   ....[114]....
        /*2a04*/ 	.word	0xffffffff


	//   ....[115]....
        /*2a08*/ 	.word	0xffffffff


	//   ....[116]....
        /*2a0c*/ 	.word	0xffffffff


	//   ....[117]....
        /*2a10*/ 	.word	0xffffffff


	//   ....[118]....
        /*2a14*/ 	.word	0xffffffff


	//   ....[119]....
        /*2a18*/ 	.word	0xffffffff


	//   ....[120]....
        /*2a1c*/ 	.word	0xffffffff


	//   ....[121]....
        /*2a20*/ 	.word	0xffffffff


	//   ....[122]....
        /*2a24*/ 	.word	0xffffffff


	//   ....[123]....
        /*2a28*/ 	.word	0xffffffff


	//   ....[124]....
        /*2a2c*/ 	.word	0xffffffff


	//   ....[125]....
        /*2a30*/ 	.word	0xffffffff


	//   ....[126]....
        /*2a34*/ 	.word	0xffffffff


	//   ....[127]....
        /*2a38*/ 	.word	0xffffffff


	//   ....[128]....
        /*2a3c*/ 	.word	0xffffffff


	//   ....[129]....
        /*2a40*/ 	.word	0xffffffff


	//   ....[130]....
        /*2a44*/ 	.word	0xffffffff


	//   ....[131]....
        /*2a48*/ 	.word	0xffffffff


	//   ....[132]....
        /*2a4c*/ 	.word	0xffffffff


	//   ....[133]....
        /*2a50*/ 	.word	0xffffffff


	//   ....[134]....
        /*2a54*/ 	.word	0xffffffff


	//   ....[135]....
        /*2a58*/ 	.word	0xffffffff


	//   ....[136]....
        /*2a5c*/ 	.word	0xffffffff


	//   ....[137]....
        /*2a60*/ 	.word	0xffffffff


	//   ....[138]....
        /*2a64*/ 	.word	0xffffffff


	//   ....[139]....
        /*2a68*/ 	.word	0xffffffff


	//   ....[140]....
        /*2a6c*/ 	.word	0xffffffff


	//   ....[141]....
        /*2a70*/ 	.word	0xffffffff


	//   ....[142]....
        /*2a74*/ 	.word	0xffffffff


	//   ....[143]....
        /*2a78*/ 	.word	0xffffffff


	//   ....[144]....
        /*2a7c*/ 	.word	0xffffffff


	//   ....[145]....
        /*2a80*/ 	.word	0xffffffff


	//   ....[146]....
        /*2a84*/ 	.word	0xffffffff


	//   ....[147]....
        /*2a88*/ 	.word	0xffffffff


	//   ....[148]....
        /*2a8c*/ 	.word	0xffffffff


	//   ....[149]....
        /*2a90*/ 	.word	0xffffffff


	//   ....[150]....
        /*2a94*/ 	.word	0xffffffff


	//   ....[151]....
        /*2a98*/ 	.word	0xffffffff


	//   ....[152]....
        /*2a9c*/ 	.word	0xffffffff


	//   ....[153]....
        /*2aa0*/ 	.word	0xffffffff


	//   ....[154]....
        /*2aa4*/ 	.word	0xffffffff


	//   ....[155]....
        /*2aa8*/ 	.word	0xffffffff


	//   ....[156]....
        /*2aac*/ 	.word	0xffffffff


	//   ....[157]....
        /*2ab0*/ 	.word	0xffffffff


	//   ....[158]....
        /*2ab4*/ 	.word	0xffffffff


	//   ....[159]....
        /*2ab8*/ 	.word	0xffffffff


	//   ....[160]....
        /*2abc*/ 	.word	0xffffffff


	//   ....[161]....
        /*2ac0*/ 	.word	0xffffffff


	//   ....[162]....
        /*2ac4*/ 	.word	0xffffffff


	//   ....[163]....
        /*2ac8*/ 	.word	0xffffffff


	//   ....[164]....
        /*2acc*/ 	.word	0xffffffff


	//   ....[165]....
        /*2ad0*/ 	.word	0xffffffff


	//   ....[166]....
        /*2ad4*/ 	.word	0xffffffff


	//   ....[167]....
        /*2ad8*/ 	.word	0xffffffff


	//   ....[168]....
        /*2adc*/ 	.word	0xffffffff


	//   ....[169]....
        /*2ae0*/ 	.word	0xffffffff


	//   ....[170]....
        /*2ae4*/ 	.word	0xffffffff


	//   ....[171]....
        /*2ae8*/ 	.word	0xffffffff


	//   ....[172]....
        /*2aec*/ 	.word	0xffffffff


	//   ....[173]....
        /*2af0*/ 	.word	0xffffffff


	//   ....[174]....
        /*2af4*/ 	.word	0xffffffff


	//   ....[175]....
        /*2af8*/ 	.word	0xffffffff


	//   ....[176]....
        /*2afc*/ 	.word	0xffffffff


	//   ....[177]....
        /*2b00*/ 	.word	0xffffffff


	//   ....[178]....
        /*2b04*/ 	.word	0xffffffff


	//   ....[179]....
        /*2b08*/ 	.word	0xffffffff


	//   ....[180]....
        /*2b0c*/ 	.word	0xffffffff


	//   ....[181]....
        /*2b10*/ 	.word	0xffffffff


	//   ....[182]....
        /*2b14*/ 	.word	0xffffffff


	//   ....[183]....
        /*2b18*/ 	.word	0xffffffff


	//   ....[184]....
        /*2b1c*/ 	.word	0xffffffff


	//   ....[185]....
        /*2b20*/ 	.word	0xffffffff


	//   ....[186]....
        /*2b24*/ 	.word	0xffffffff


	//   ....[187]....
        /*2b28*/ 	.word	0xffffffff


	//   ....[188]....
        /*2b2c*/ 	.word	0xffffffff


	//   ....[189]....
        /*2b30*/ 	.word	0xffffffff


	//   ....[190]....
        /*2b34*/ 	.word	0xffffffff


	//   ....[191]....
        /*2b38*/ 	.word	0xffffffff


	//   ....[192]....
        /*2b3c*/ 	.word	0xffffffff


	//   ....[193]....
        /*2b40*/ 	.word	0xffffffff


	//   ....[194]....
        /*2b44*/ 	.word	0xffffffff


	//   ....[195]....
        /*2b48*/ 	.word	0xffffffff


	//   ....[196]....
        /*2b4c*/ 	.word	0xffffffff


	//   ....[197]....
        /*2b50*/ 	.word	0xffffffff


	//   ....[198]....
        /*2b54*/ 	.word	0xffffffff


	//   ....[199]....
        /*2b58*/ 	.word	0xffffffff


	//   ....[200]....
        /*2b5c*/ 	.word	0xffffffff


	//   ....[201]....
        /*2b60*/ 	.word	0xffffffff


	//   ....[202]....
        /*2b64*/ 	.word	0xffffffff


	//   ....[203]....
        /*2b68*/ 	.word	0xffffffff


	//   ....[204]....
        /*2b6c*/ 	.word	0xffffffff


	//   ....[205]....
        /*2b70*/ 	.word	0xffffffff


	//   ....[206]....
        /*2b74*/ 	.word	0xffffffff


	//   ....[207]....
        /*2b78*/ 	.word	0xffffffff


	//   ....[208]....
        /*2b7c*/ 	.word	0xffffffff


	//   ....[209]....
        /*2b80*/ 	.word	0xffffffff


	//   ....[210]....
        /*2b84*/ 	.word	0xffffffff


	//   ....[211]....
        /*2b88*/ 	.word	0xffffffff


	//   ....[212]....
        /*2b8c*/ 	.word	0xffffffff


	//   ....[213]....
        /*2b90*/ 	.word	0xffffffff


	//   ....[214]....
        /*2b94*/ 	.word	0xffffffff


	//   ....[215]....
        /*2b98*/ 	.word	0xffffffff


	//   ....[216]....
        /*2b9c*/ 	.word	0xffffffff


	//   ....[217]....
        /*2ba0*/ 	.word	0xffffffff


	//   ....[218]....
        /*2ba4*/ 	.word	0xffffffff


	//   ....[219]....
        /*2ba8*/ 	.word	0xffffffff


	//   ....[220]....
        /*2bac*/ 	.word	0xffffffff


	//   ....[221]....
        /*2bb0*/ 	.word	0xffffffff


	//   ....[222]....
        /*2bb4*/ 	.word	0xffffffff


	//   ....[223]....
        /*2bb8*/ 	.word	0xffffffff


	//   ....[224]....
        /*2bbc*/ 	.word	0xffffffff


	//   ....[225]....
        /*2bc0*/ 	.word	0xffffffff


	//   ....[226]....
        /*2bc4*/ 	.word	0xffffffff


	//   ....[227]....
        /*2bc8*/ 	.word	0xffffffff


	//   ....[228]....
        /*2bcc*/ 	.word	0xffffffff


	//   ....[229]....
        /*2bd0*/ 	.word	0xffffffff


	//   ....[230]....
        /*2bd4*/ 	.word	0xffffffff


	//   ....[231]....
        /*2bd8*/ 	.word	0xffffffff


	//   ....[232]....
        /*2bdc*/ 	.word	0xffffffff


	//   ....[233]....
        /*2be0*/ 	.word	0xffffffff


	//   ....[234]....
        /*2be4*/ 	.word	0xffffffff


	//   ....[235]....
        /*2be8*/ 	.word	0xffffffff


	//   ....[236]....
        /*2bec*/ 	.word	0xffffffff


	//   ....[237]....
        /*2bf0*/ 	.word	0xffffffff


	//   ....[238]....
        /*2bf4*/ 	.word	0xffffffff


	//   ....[239]....
        /*2bf8*/ 	.word	0xffffffff


	//   ....[240]....
        /*2bfc*/ 	.word	0xffffffff


	//   ....[241]....
        /*2c00*/ 	.word	0xffffffff


	//   ....[242]....
        /*2c04*/ 	.word	0xffffffff


	//   ....[243]....
        /*2c08*/ 	.word	0xffffffff


	//   ....[244]....
        /*2c0c*/ 	.word	0xffffffff


	//   ....[245]....
        /*2c10*/ 	.word	0xffffffff


	//   ....[246]....
        /*2c14*/ 	.word	0xffffffff


	//   ....[247]....
        /*2c18*/ 	.word	0xffffffff


	//   ....[248]....
        /*2c1c*/ 	.word	0xffffffff


	//   ....[249]....
        /*2c20*/ 	.word	0xffffffff


	//   ....[250]....
        /*2c24*/ 	.word	0xffffffff


	//   ....[251]....
        /*2c28*/ 	.word	0xffffffff


	//   ....[252]....
        /*2c2c*/ 	.word	0xffffffff


	//   ....[253]....
        /*2c30*/ 	.word	0xffffffff


	//   ....[254]....
        /*2c34*/ 	.word	0xffffffff


	//   ....[255]....
        /*2c38*/ 	.word	0xffffffff


	//   ....[0]....
        /*2c3c*/ 	.word	0xffffffff


	//   ....[1]....
        /*2c40*/ 	.word	0xffffffff


	//   ....[2]....
        /*2c44*/ 	.word	0xffffffff


	//   ....[3]....
        /*2c48*/ 	.word	0xffffffff


	//   ....[4]....
        /*2c4c*/ 	.word	0xffffffff


	//   ....[5]....
        /*2c50*/ 	.word	0xffffffff


	//   ....[6]....
        /*2c54*/ 	.word	0xffffffff


	//   ....[7]....
        /*2c58*/ 	.word	0xffffffff


	//   ....[8]....
        /*2c5c*/ 	.word	0xffffffff


	//   ....[9]....
        /*2c60*/ 	.word	0xffffffff


	//   ....[10]....
        /*2c64*/ 	.word	0xffffffff


	//   ....[11]....
        /*2c68*/ 	.word	0xffffffff


	//   ....[12]....
        /*2c6c*/ 	.word	0xffffffff


	//   ....[13]....
        /*2c70*/ 	.word	0xffffffff


	//   ....[14]....
        /*2c74*/ 	.word	0xffffffff


	//   ....[15]....
        /*2c78*/ 	.word	0xffffffff


	//   ....[16]....
        /*2c7c*/ 	.word	0xffffffff


	//   ....[17]....
        /*2c80*/ 	.word	0xffffffff


	//   ....[18]....
        /*2c84*/ 	.word	0xffffffff


	//   ....[19]....
        /*2c88*/ 	.word	0xffffffff


	//   ....[20]....
        /*2c8c*/ 	.word	0xffffffff


	//   ....[21]....
        /*2c90*/ 	.word	0xffffffff


	//   ....[22]....
        /*2c94*/ 	.word	0xffffffff


	//   ....[23]....
        /*2c98*/ 	.word	0xffffffff


	//   ....[24]....
        /*2c9c*/ 	.word	0xffffffff


	//   ....[25]....
        /*2ca0*/ 	.word	0xffffffff


	//   ....[26]....
        /*2ca4*/ 	.word	0xffffffff


	//   ....[27]....
        /*2ca8*/ 	.word	0xffffffff


	//   ....[28]....
        /*2cac*/ 	.word	0xffffffff


	//   ....[29]....
        /*2cb0*/ 	.word	0xffffffff


	//   ....[30]....
        /*2cb4*/ 	.word	0xffffffff


	//   ....[31]....
        /*2cb8*/ 	.word	0xffffffff


	//   ....[32]....
        /*2cbc*/ 	.word	0xffffffff


	//   ....[33]....
        /*2cc0*/ 	.word	0xffffffff


	//   ....[34]....
        /*2cc4*/ 	.word	0xffffffff


	//   ....[35]....
        /*2cc8*/ 	.word	0xffffffff


	//   ....[36]....
        /*2ccc*/ 	.word	0xffffffff


	//   ....[37]....
        /*2cd0*/ 	.word	0xffffffff


	//   ....[38]....
        /*2cd4*/ 	.word	0xffffffff


	//   ....[39]....
        /*2cd8*/ 	.word	0xffffffff


	//   ....[40]....
        /*2cdc*/ 	.word	0xffffffff


	//   ....[41]....
        /*2ce0*/ 	.word	0xffffffff


	//   ....[42]....
        /*2ce4*/ 	.word	0xffffffff


	//   ....[43]....
        /*2ce8*/ 	.word	0xffffffff


	//   ....[44]....
        /*2cec*/ 	.word	0xffffffff


	//   ....[45]....
        /*2cf0*/ 	.word	0xffffffff


	//   ....[46]....
        /*2cf4*/ 	.word	0xffffffff


	//   ....[47]....
        /*2cf8*/ 	.word	0xffffffff


	//   ....[48]....
        /*2cfc*/ 	.word	0xffffffff


	//   ....[49]....
        /*2d00*/ 	.word	0xffffffff


	//   ....[50]....
        /*2d04*/ 	.word	0xffffffff


	//   ....[51]....
        /*2d08*/ 	.word	0xffffffff


	//   ....[52]....
        /*2d0c*/ 	.word	0xffffffff


	//   ....[53]....
        /*2d10*/ 	.word	0xffffffff


	//   ....[54]....
        /*2d14*/ 	.word	0xffffffff


	//   ....[55]....
        /*2d18*/ 	.word	0xffffffff


	//   ....[56]....
        /*2d1c*/ 	.word	0xffffffff


	//   ....[57]....
        /*2d20*/ 	.word	0xffffffff


	//   ....[58]....
        /*2d24*/ 	.word	0xffffffff


	//   ....[59]....
        /*2d28*/ 	.word	0xffffffff


	//   ....[60]....
        /*2d2c*/ 	.word	0xffffffff


	//   ....[61]....
        /*2d30*/ 	.word	0xffffffff


	//   ....[62]....
        /*2d34*/ 	.word	0xffffffff


	//   ....[63]....
        /*2d38*/ 	.word	0xffffffff


	//   ....[64]....
        /*2d3c*/ 	.word	0xffffffff


	//   ....[65]....
        /*2d40*/ 	.word	0xffffffff


	//   ....[66]....
        /*2d44*/ 	.word	0xffffffff


	//   ....[67]....
        /*2d48*/ 	.word	0xffffffff


	//   ....[68]....
        /*2d4c*/ 	.word	0xffffffff


	//   ....[69]....
        /*2d50*/ 	.word	0xffffffff


	//   ....[70]....
        /*2d54*/ 	.word	0xffffffff


	//   ....[71]....
        /*2d58*/ 	.word	0xffffffff


	//   ....[72]....
        /*2d5c*/ 	.word	0xffffffff


	//   ....[73]....
        /*2d60*/ 	.word	0xffffffff


	//   ....[74]....
        /*2d64*/ 	.word	0xffffffff


	//   ....[75]....
        /*2d68*/ 	.word	0xffffffff


	//   ....[76]....
        /*2d6c*/ 	.word	0xffffffff


	//   ....[77]....
        /*2d70*/ 	.word	0xffffffff


	//   ....[78]....
        /*2d74*/ 	.word	0xffffffff


	//   ....[79]....
        /*2d78*/ 	.word	0xffffffff


	//   ....[80]....
        /*2d7c*/ 	.word	0xffffffff


	//   ....[81]....
        /*2d80*/ 	.word	0xffffffff


	//   ....[82]....
        /*2d84*/ 	.word	0xffffffff


	//   ....[83]....
        /*2d88*/ 	.word	0xffffffff


	//   ....[84]....
        /*2d8c*/ 	.word	0xffffffff


	//   ....[85]....
        /*2d90*/ 	.word	0xffffffff


	//   ....[86]....
        /*2d94*/ 	.word	0xffffffff


	//   ....[87]....
        /*2d98*/ 	.word	0xffffffff


	//   ....[88]....
        /*2d9c*/ 	.word	0xffffffff


	//   ....[89]....
        /*2da0*/ 	.word	0xffffffff


	//   ....[90]....
        /*2da4*/ 	.word	0xffffffff


	//   ....[91]....
        /*2da8*/ 	.word	0xffffffff


	//   ....[92]....
        /*2dac*/ 	.word	0xffffffff


	//   ....[93]....
        /*2db0*/ 	.word	0xffffffff


	//   ....[94]....
        /*2db4*/ 	.word	0xffffffff


	//   ....[95]....
        /*2db8*/ 	.word	0xffffffff


	//   ....[96]....
        /*2dbc*/ 	.word	0xffffffff


	//   ....[97]....
        /*2dc0*/ 	.word	0xffffffff


	//   ....[98]....
        /*2dc4*/ 	.word	0xffffffff


	//   ....[99]....
        /*2dc8*/ 	.word	0xffffffff


	//   ....[100]....
        /*2dcc*/ 	.word	0xffffffff


	//   ....[101]....
        /*2dd0*/ 	.word	0xffffffff


	//   ....[102]....
        /*2dd4*/ 	.word	0xffffffff


	//   ....[103]....
        /*2dd8*/ 	.word	0xffffffff


	//   ....[104]....
        /*2ddc*/ 	.word	0xffffffff


	//   ....[105]....
        /*2de0*/ 	.word	0xffffffff


	//   ....[106]....
        /*2de4*/ 	.word	0xffffffff


	//   ....[107]....
        /*2de8*/ 	.word	0xffffffff


	//   ....[108]....
        /*2dec*/ 	.word	0xffffffff


	//   ....[109]....
        /*2df0*/ 	.word	0xffffffff


	//   ....[110]....
        /*2df4*/ 	.word	0xffffffff


	//   ....[111]....
        /*2df8*/ 	.word	0xffffffff


	//   ....[112]....
        /*2dfc*/ 	.word	0xffffffff


	//   ....[113]....
        /*2e00*/ 	.word	0xffffffff


	//   ....[114]....
        /*2e04*/ 	.word	0xffffffff


	//   ....[115]....
        /*2e08*/ 	.word	0xffffffff


	//   ....[116]....
        /*2e0c*/ 	.word	0xffffffff


	//   ....[117]....
        /*2e10*/ 	.word	0xffffffff


	//   ....[118]....
        /*2e14*/ 	.word	0xffffffff


	//   ....[119]....
        /*2e18*/ 	.word	0xffffffff


	//   ....[120]....
        /*2e1c*/ 	.word	0xffffffff


	//   ....[121]....
        /*2e20*/ 	.word	0xffffffff


	//   ....[122]....
        /*2e24*/ 	.word	0xffffffff


	//   ....[123]....
        /*2e28*/ 	.word	0xffffffff


	//   ....[124]....
        /*2e2c*/ 	.word	0xffffffff


	//   ....[125]....
        /*2e30*/ 	.word	0xffffffff


	//   ....[126]....
        /*2e34*/ 	.word	0xffffffff


	//   ....[127]....
        /*2e38*/ 	.word	0xffffffff


	//   ....[128]....
        /*2e3c*/ 	.word	0xffffffff


	//   ....[129]....
        /*2e40*/ 	.word	0xffffffff


	//   ....[130]....
        /*2e44*/ 	.word	0xffffffff


	//   ....[131]....
        /*2e48*/ 	.word	0xffffffff


	//   ....[132]....
        /*2e4c*/ 	.word	0xffffffff


	//   ....[133]....
        /*2e50*/ 	.word	0xffffffff


	//   ....[134]....
        /*2e54*/ 	.word	0xffffffff


	//   ....[135]....
        /*2e58*/ 	.word	0xffffffff


	//   ....[136]....
        /*2e5c*/ 	.word	0xffffffff


	//   ....[137]....
        /*2e60*/ 	.word	0xffffffff


	//   ....[138]....
        /*2e64*/ 	.word	0xffffffff


	//   ....[139]....
        /*2e68*/ 	.word	0xffffffff


	//   ....[140]....
        /*2e6c*/ 	.word	0xffffffff


	//   ....[141]....
        /*2e70*/ 	.word	0xffffffff


	//   ....[142]....
        /*2e74*/ 	.word	0xffffffff


	//   ....[143]....
        /*2e78*/ 	.word	0xffffffff


	//   ....[144]....
        /*2e7c*/ 	.word	0xffffffff


	//   ....[145]....
        /*2e80*/ 	.word	0xffffffff


	//   ....[146]....
        /*2e84*/ 	.word	0xffffffff


	//   ....[147]....
        /*2e88*/ 	.word	0xffffffff


	//   ....[148]....
        /*2e8c*/ 	.word	0xffffffff


	//   ....[149]....
        /*2e90*/ 	.word	0xffffffff


	//   ....[150]....
        /*2e94*/ 	.word	0xffffffff


	//   ....[151]....
        /*2e98*/ 	.word	0xffffffff


	//   ....[152]....
        /*2e9c*/ 	.word	0xffffffff


	//   ....[153]....
        /*2ea0*/ 	.word	0xffffffff


	//   ....[154]....
        /*2ea4*/ 	.word	0xffffffff


	//   ....[155]....
        /*2ea8*/ 	.word	0xffffffff


	//   ....[156]....
        /*2eac*/ 	.word	0xffffffff


	//   ....[157]....
        /*2eb0*/ 	.word	0xffffffff


	//   ....[158]....
        /*2eb4*/ 	.word	0xffffffff


	//   ....[159]....
        /*2eb8*/ 	.word	0xffffffff


	//   ....[160]....
        /*2ebc*/ 	.word	0xffffffff


	//   ....[161]....
        /*2ec0*/ 	.word	0xffffffff


	//   ....[162]....
        /*2ec4*/ 	.word	0xffffffff


	//   ....[163]....
        /*2ec8*/ 	.word	0xffffffff


	//   ....[164]....
        /*2ecc*/ 	.word	0xffffffff


	//   ....[165]....
        /*2ed0*/ 	.word	0xffffffff


	//   ....[166]....
        /*2ed4*/ 	.word	0xffffffff


	//   ....[167]....
        /*2ed8*/ 	.word	0xffffffff


	//   ....[168]....
        /*2edc*/ 	.word	0xffffffff


	//   ....[169]....
        /*2ee0*/ 	.word	0xffffffff


	//   ....[170]....
        /*2ee4*/ 	.word	0xffffffff


	//   ....[171]....
        /*2ee8*/ 	.word	0xffffffff


	//   ....[172]....
        /*2eec*/ 	.word	0xffffffff


	//   ....[173]....
        /*2ef0*/ 	.word	0xffffffff


	//   ....[174]....
        /*2ef4*/ 	.word	0xffffffff


	//   ....[175]....
        /*2ef8*/ 	.word	0xffffffff


	//   ....[176]....
        /*2efc*/ 	.word	0xffffffff


	//   ....[177]....
        /*2f00*/ 	.word	0xffffffff


	//   ....[178]....
        /*2f04*/ 	.word	0xffffffff


	//   ....[179]....
        /*2f08*/ 	.word	0xffffffff


	//   ....[180]....
        /*2f0c*/ 	.word	0xffffffff


	//   ....[181]....
        /*2f10*/ 	.word	0xffffffff


	//   ....[182]....
        /*2f14*/ 	.word	0xffffffff


	//   ....[183]....
        /*2f18*/ 	.word	0xffffffff


	//   ....[184]....
        /*2f1c*/ 	.word	0xffffffff


	//   ....[185]....
        /*2f20*/ 	.word	0xffffffff


	//   ....[186]....
        /*2f24*/ 	.word	0xffffffff


	//   ....[187]....
        /*2f28*/ 	.word	0xffffffff


	//   ....[188]....
        /*2f2c*/ 	.word	0xffffffff


	//   ....[189]....
        /*2f30*/ 	.word	0xffffffff


	//   ....[190]....
        /*2f34*/ 	.word	0xffffffff


	//   ....[191]....
        /*2f38*/ 	.word	0xffffffff


	//   ....[192]....
        /*2f3c*/ 	.word	0xffffffff


	//   ....[193]....
        /*2f40*/ 	.word	0xffffffff


	//   ....[194]....
        /*2f44*/ 	.word	0xffffffff


	//   ....[195]....
        /*2f48*/ 	.word	0xffffffff


	//   ....[196]....
        /*2f4c*/ 	.word	0xffffffff


	//   ....[197]....
        /*2f50*/ 	.word	0xffffffff


	//   ....[198]....
        /*2f54*/ 	.word	0xffffffff


	//   ....[199]....
        /*2f58*/ 	.word	0xffffffff


	//   ....[200]....
        /*2f5c*/ 	.word	0xffffffff


	//   ....[201]....
        /*2f60*/ 	.word	0xffffffff


	//   ....[202]....
        /*2f64*/ 	.word	0xffffffff


	//   ....[203]....
        /*2f68*/ 	.word	0xffffffff


	//   ....[204]....
        /*2f6c*/ 	.word	0xffffffff


	//   ....[205]....
        /*2f70*/ 	.word	0xffffffff


	//   ....[206]....
        /*2f74*/ 	.word	0xffffffff


	//   ....[207]....
        /*2f78*/ 	.word	0xffffffff


	//   ....[208]....
        /*2f7c*/ 	.word	0xffffffff


	//   ....[209]....
        /*2f80*/ 	.word	0xffffffff


	//   ....[210]....
        /*2f84*/ 	.word	0xffffffff


	//   ....[211]....
        /*2f88*/ 	.word	0xffffffff


	//   ....[212]....
        /*2f8c*/ 	.word	0xffffffff


	//   ....[213]....
        /*2f90*/ 	.word	0xffffffff


	//   ....[214]....
        /*2f94*/ 	.word	0xffffffff


	//   ....[215]....
        /*2f98*/ 	.word	0xffffffff


	//   ....[216]....
        /*2f9c*/ 	.word	0xffffffff


	//   ....[217]....
        /*2fa0*/ 	.word	0xffffffff


	//   ....[218]....
        /*2fa4*/ 	.word	0xffffffff


	//   ....[219]....
        /*2fa8*/ 	.word	0xffffffff


	//   ....[220]....
        /*2fac*/ 	.word	0xffffffff


	//   ....[221]....
        /*2fb0*/ 	.word	0xffffffff


	//   ....[222]....
        /*2fb4*/ 	.word	0xffffffff


	//   ....[223]....
        /*2fb8*/ 	.word	0xffffffff


	//   ....[224]....
        /*2fbc*/ 	.word	0xffffffff


	//   ....[225]....
        /*2fc0*/ 	.word	0xffffffff


	//   ....[226]....
        /*2fc4*/ 	.word	0xffffffff


	//   ....[227]....
        /*2fc8*/ 	.word	0xffffffff


	//   ....[228]....
        /*2fcc*/ 	.word	0xffffffff


	//   ....[229]....
        /*2fd0*/ 	.word	0xffffffff


	//   ....[230]....
        /*2fd4*/ 	.word	0xffffffff


	//   ....[231]....
        /*2fd8*/ 	.word	0xffffffff


	//   ....[232]....
        /*2fdc*/ 	.word	0xffffffff


	//   ....[233]....
        /*2fe0*/ 	.word	0xffffffff


	//   ....[234]....
        /*2fe4*/ 	.word	0xffffffff


	//   ....[235]....
        /*2fe8*/ 	.word	0xffffffff


	//   ....[236]....
        /*2fec*/ 	.word	0xffffffff


	//   ....[237]....
        /*2ff0*/ 	.word	0xffffffff


	//   ....[238]....
        /*2ff4*/ 	.word	0xffffffff


	//   ....[239]....
        /*2ff8*/ 	.word	0xffffffff


	//   ....[240]....
        /*2ffc*/ 	.word	0xffffffff


	//   ....[241]....
        /*3000*/ 	.word	0xffffffff


	//   ....[242]....
        /*3004*/ 	.word	0xffffffff


	//   ....[243]....
        /*3008*/ 	.word	0xffffffff


	//   ....[244]....
        /*300c*/ 	.word	0xffffffff


	//   ....[245]....
        /*3010*/ 	.word	0xffffffff


	//   ....[246]....
        /*3014*/ 	.word	0xffffffff


	//   ....[247]....
        /*3018*/ 	.word	0xffffffff


	//   ....[248]....
        /*301c*/ 	.word	0xffffffff


	//   ....[249]....
        /*3020*/ 	.word	0xffffffff


	//   ....[250]....
        /*3024*/ 	.word	0xffffffff


	//   ....[251]....
        /*3028*/ 	.word	0xffffffff


	//   ....[252]....
        /*302c*/ 	.word	0xffffffff


	//   ....[253]....
        /*3030*/ 	.word	0xffffffff


	//   ....[254]....
        /*3034*/ 	.word	0xffffffff


	//   ....[255]....
        /*3038*/ 	.word	0xffffffff


	//   ....[0]....
        /*303c*/ 	.word	0xffffffff


	//   ....[1]....
        /*3040*/ 	.word	0xffffffff


	//   ....[2]....
        /*3044*/ 	.word	0xffffffff


	//   ....[3]....
        /*3048*/ 	.word	0xffffffff


	//   ....[4]....
        /*304c*/ 	.word	0xffffffff


	//   ....[5]....
        /*3050*/ 	.word	0xffffffff


	//   ....[6]....
        /*3054*/ 	.word	0xffffffff


	//   ....[7]....
        /*3058*/ 	.word	0xffffffff


	//   ....[8]....
        /*305c*/ 	.word	0xffffffff


	//   ....[9]....
        /*3060*/ 	.word	0xffffffff


	//   ....[10]....
        /*3064*/ 	.word	0xffffffff


	//   ....[11]....
        /*3068*/ 	.word	0xffffffff


	//   ....[12]....
        /*306c*/ 	.word	0xffffffff


	//   ....[13]....
        /*3070*/ 	.word	0xffffffff


	//   ....[14]....
        /*3074*/ 	.word	0xffffffff


	//   ....[15]....
        /*3078*/ 	.word	0xffffffff


	//   ....[16]....
        /*307c*/ 	.word	0xffffffff


	//   ....[17]....
        /*3080*/ 	.word	0xffffffff


	//   ....[18]....
        /*3084*/ 	.word	0xffffffff


	//   ....[19]....
        /*3088*/ 	.word	0xffffffff


	//   ....[20]....
        /*308c*/ 	.word	0xffffffff


	//   ....[21]....
        /*3090*/ 	.word	0xffffffff


	//   ....[22]....
        /*3094*/ 	.word	0xffffffff


	//   ....[23]....
        /*3098*/ 	.word	0xffffffff


	//   ....[24]....
        /*309c*/ 	.word	0xffffffff


	//   ....[25]....
        /*30a0*/ 	.word	0xffffffff


	//   ....[26]....
        /*30a4*/ 	.word	0xffffffff


	//   ....[27]....
        /*30a8*/ 	.word	0xffffffff


	//   ....[28]....
        /*30ac*/ 	.word	0xffffffff


	//   ....[29]....
        /*30b0*/ 	.word	0xffffffff


	//   ....[30]....
        /*30b4*/ 	.word	0xffffffff


	//   ....[31]....
        /*30b8*/ 	.word	0xffffffff


	//   ....[32]....
        /*30bc*/ 	.word	0xffffffff


	//   ....[33]....
        /*30c0*/ 	.word	0xffffffff


	//   ....[34]....
        /*30c4*/ 	.word	0xffffffff


	//   ....[35]....
        /*30c8*/ 	.word	0xffffffff


	//   ....[36]....
        /*30cc*/ 	.word	0xffffffff


	//   ....[37]....
        /*30d0*/ 	.word	0xffffffff


	//   ....[38]....
        /*30d4*/ 	.word	0xffffffff


	//   ....[39]....
        /*30d8*/ 	.word	0xffffffff


	//   ....[40]....
        /*30dc*/ 	.word	0xffffffff


	//   ....[41]....
        /*30e0*/ 	.word	0xffffffff


	//   ....[42]....
        /*30e4*/ 	.word	0xffffffff


	//   ....[43]....
        /*30e8*/ 	.word	0xffffffff


	//   ....[44]....
        /*30ec*/ 	.word	0xffffffff


	//   ....[45]....
        /*30f0*/ 	.word	0xffffffff


	//   ....[46]....
        /*30f4*/ 	.word	0xffffffff


	//   ....[47]....
        /*30f8*/ 	.word	0xffffffff


	//   ....[48]....
        /*30fc*/ 	.word	0xffffffff


	//   ....[49]....
        /*3100*/ 	.word	0xffffffff


	//   ....[50]....
        /*3104*/ 	.word	0xffffffff


	//   ....[51]....
        /*3108*/ 	.word	0xffffffff


	//   ....[52]....
        /*310c*/ 	.word	0xffffffff


	//   ....[53]....
        /*3110*/ 	.word	0xffffffff


	//   ....[54]....
        /*3114*/ 	.word	0xffffffff


	//   ....[55]....
        /*3118*/ 	.word	0xffffffff


	//   ....[56]....
        /*311c*/ 	.word	0xffffffff


	//   ....[57]....
        /*3120*/ 	.word	0xffffffff


	//   ....[58]....
        /*3124*/ 	.word	0xffffffff


	//   ....[59]....
        /*3128*/ 	.word	0xffffffff


	//   ....[60]....
        /*312c*/ 	.word	0xffffffff


	//   ....[61]....
        /*3130*/ 	.word	0xffffffff


	//   ....[62]....
        /*3134*/ 	.word	0xffffffff


	//   ....[63]....
        /*3138*/ 	.word	0xffffffff


	//   ....[64]....
        /*313c*/ 	.word	0xffffffff


	//   ....[65]....
        /*3140*/ 	.word	0xffffffff


	//   ....[66]....
        /*3144*/ 	.word	0xffffffff


	//   ....[67]....
        /*3148*/ 	.word	0xffffffff


	//   ....[68]....
        /*314c*/ 	.word	0xffffffff


	//   ....[69]....
        /*3150*/ 	.word	0xffffffff


	//   ....[70]....
        /*3154*/ 	.word	0xffffffff


	//   ....[71]....
        /*3158*/ 	.word	0xffffffff


	//   ....[72]....
        /*315c*/ 	.word	0xffffffff


	//   ....[73]....
        /*3160*/ 	.word	0xffffffff


	//   ....[74]....
        /*3164*/ 	.word	0xffffffff


	//   ....[75]....
        /*3168*/ 	.word	0xffffffff


	//   ....[76]....
        /*316c*/ 	.word	0xffffffff


	//   ....[77]....
        /*3170*/ 	.word	0xffffffff


	//   ....[78]....
        /*3174*/ 	.word	0xffffffff


	//   ....[79]....
        /*3178*/ 	.word	0xffffffff


	//   ....[80]....
        /*317c*/ 	.word	0xffffffff


	//   ....[81]....
        /*3180*/ 	.word	0xffffffff


	//   ....[82]....
        /*3184*/ 	.word	0xffffffff


	//   ....[83]....
        /*3188*/ 	.word	0xffffffff


	//   ....[84]....
        /*318c*/ 	.word	0xffffffff


	//   ....[85]....
        /*3190*/ 	.word	0xffffffff


	//   ....[86]....
        /*3194*/ 	.word	0xffffffff


	//   ....[87]....
        /*3198*/ 	.word	0xffffffff


	//   ....[88]....
        /*319c*/ 	.word	0xffffffff


	//   ....[89]....
        /*31a0*/ 	.word	0xffffffff


	//   ....[90]....
        /*31a4*/ 	.word	0xffffffff


	//   ....[91]....
        /*31a8*/ 	.word	0xffffffff


	//   ....[92]....
        /*31ac*/ 	.word	0xffffffff


	//   ....[93]....
        /*31b0*/ 	.word	0xffffffff


	//   ....[94]....
        /*31b4*/ 	.word	0xffffffff


	//   ....[95]....
        /*31b8*/ 	.word	0xffffffff


	//   ....[96]....
        /*31bc*/ 	.word	0xffffffff


	//   ....[97]....
        /*31c0*/ 	.word	0xffffffff


	//   ....[98]....
        /*31c4*/ 	.word	0xffffffff


	//   ....[99]....
        /*31c8*/ 	.word	0xffffffff


	//   ....[100]....
        /*31cc*/ 	.word	0xffffffff


	//   ....[101]....
        /*31d0*/ 	.word	0xffffffff


	//   ....[102]....
        /*31d4*/ 	.word	0xffffffff


	//   ....[103]....
        /*31d8*/ 	.word	0xffffffff


	//   ....[104]....
        /*31dc*/ 	.word	0xffffffff


	//   ....[105]....
        /*31e0*/ 	.word	0xffffffff


	//   ....[106]....
        /*31e4*/ 	.word	0xffffffff


	//   ....[107]....
        /*31e8*/ 	.word	0xffffffff


	//   ....[108]....
        /*31ec*/ 	.word	0xffffffff


	//   ....[109]....
        /*31f0*/ 	.word	0xffffffff


	//   ....[110]....
        /*31f4*/ 	.word	0xffffffff


	//   ....[111]....
        /*31f8*/ 	.word	0xffffffff


	//   ....[112]....
        /*31fc*/ 	.word	0xffffffff


	//   ....[113]....
        /*3200*/ 	.word	0xffffffff


	//   ....[114]....
        /*3204*/ 	.word	0xffffffff


	//   ....[115]....
        /*3208*/ 	.word	0xffffffff


	//   ....[116]....
        /*320c*/ 	.word	0xffffffff


	//   ....[117]....
        /*3210*/ 	.word	0xffffffff


	//   ....[118]....
        /*3214*/ 	.word	0xffffffff


	//   ....[119]....
        /*3218*/ 	.word	0xffffffff


	//   ....[120]....
        /*321c*/ 	.word	0xffffffff


	//   ....[121]....
        /*3220*/ 	.word	0xffffffff


	//   ....[122]....
        /*3224*/ 	.word	0xffffffff


	//   ....[123]....
        /*3228*/ 	.word	0xffffffff


	//   ....[124]....
        /*322c*/ 	.word	0xffffffff


	//   ....[125]....
        /*3230*/ 	.word	0xffffffff


	//   ....[126]....
        /*3234*/ 	.word	0xffffffff


	//   ....[127]....
        /*3238*/ 	.word	0xffffffff


	//   ....[128]....
        /*323c*/ 	.word	0xffffffff


	//   ....[129]....
        /*3240*/ 	.word	0xffffffff


	//   ....[130]....
        /*3244*/ 	.word	0xffffffff


	//   ....[131]....
        /*3248*/ 	.word	0xffffffff


	//   ....[132]....
        /*324c*/ 	.word	0xffffffff


	//   ....[133]....
        /*3250*/ 	.word	0xffffffff


	//   ....[134]....
        /*3254*/ 	.word	0xffffffff


	//   ....[135]....
        /*3258*/ 	.word	0xffffffff


	//   ....[136]....
        /*325c*/ 	.word	0xffffffff


	//   ....[137]....
        /*3260*/ 	.word	0xffffffff


	//   ....[138]....
        /*3264*/ 	.word	0xffffffff


	//   ....[139]....
        /*3268*/ 	.word	0xffffffff


	//   ....[140]....
        /*326c*/ 	.word	0xffffffff


	//   ....[141]....
        /*3270*/ 	.word	0xffffffff


	//   ....[142]....
        /*3274*/ 	.word	0xffffffff


	//   ....[143]....
        /*3278*/ 	.word	0xffffffff


	//   ....[144]....
        /*327c*/ 	.word	0xffffffff


	//   ....[145]....
        /*3280*/ 	.word	0xffffffff


	//   ....[146]....
        /*3284*/ 	.word	0xffffffff


	//   ....[147]....
        /*3288*/ 	.word	0xffffffff


	//   ....[148]....
        /*328c*/ 	.word	0xffffffff


	//   ....[149]....
        /*3290*/ 	.word	0xffffffff


	//   ....[150]....
        /*3294*/ 	.word	0xffffffff


	//   ....[151]....
        /*3298*/ 	.word	0xffffffff


	//   ....[152]....
        /*329c*/ 	.word	0xffffffff


	//   ....[153]....
        /*32a0*/ 	.word	0xffffffff


	//   ....[154]....
        /*32a4*/ 	.word	0xffffffff


	//   ....[155]....
        /*32a8*/ 	.word	0xffffffff


	//   ....[156]....
        /*32ac*/ 	.word	0xffffffff


	//   ....[157]....
        /*32b0*/ 	.word	0xffffffff


	//   ....[158]....
        /*32b4*/ 	.word	0xffffffff


	//   ....[159]....
        /*32b8*/ 	.word	0xffffffff


	//   ....[160]....
        /*32bc*/ 	.word	0xffffffff


	//   ....[161]....
        /*32c0*/ 	.word	0xffffffff


	//   ....[162]....
        /*32c4*/ 	.word	0xffffffff


	//   ....[163]....
        /*32c8*/ 	.word	0xffffffff


	//   ....[164]....
        /*32cc*/ 	.word	0xffffffff


	//   ....[165]....
        /*32d0*/ 	.word	0xffffffff


	//   ....[166]....
        /*32d4*/ 	.word	0xffffffff


	//   ....[167]....
        /*32d8*/ 	.word	0xffffffff


	//   ....[168]....
        /*32dc*/ 	.word	0xffffffff


	//   ....[169]....
        /*32e0*/ 	.word	0xffffffff


	//   ....[170]....
        /*32e4*/ 	.word	0xffffffff


	//   ....[171]....
        /*32e8*/ 	.word	0xffffffff


	//   ....[172]....
        /*32ec*/ 	.word	0xffffffff


	//   ....[173]....
        /*32f0*/ 	.word	0xffffffff


	//   ....[174]....
        /*32f4*/ 	.word	0xffffffff


	//   ....[175]....
        /*32f8*/ 	.word	0xffffffff


	//   ....[176]....
        /*32fc*/ 	.word	0xffffffff


	//   ....[177]....
        /*3300*/ 	.word	0xffffffff


	//   ....[178]....
        /*3304*/ 	.word	0xffffffff


	//   ....[179]....
        /*3308*/ 	.word	0xffffffff


	//   ....[180]....
        /*330c*/ 	.word	0xffffffff


	//   ....[181]....
        /*3310*/ 	.word	0xffffffff


	//   ....[182]....
        /*3314*/ 	.word	0xffffffff


	//   ....[183]....
        /*3318*/ 	.word	0xffffffff


	//   ....[184]....
        /*331c*/ 	.word	0xffffffff


	//   ....[185]....
        /*3320*/ 	.word	0xffffffff


	//   ....[186]....
        /*3324*/ 	.word	0xffffffff


	//   ....[187]....
        /*3328*/ 	.word	0xffffffff


	//   ....[188]....
        /*332c*/ 	.word	0xffffffff


	//   ....[189]....
        /*3330*/ 	.word	0xffffffff


	//   ....[190]....
        /*3334*/ 	.word	0xffffffff


	//   ....[191]....
        /*3338*/ 	.word	0xffffffff


	//   ....[192]....
        /*333c*/ 	.word	0xffffffff


	//   ....[193]....
        /*3340*/ 	.word	0xffffffff


	//   ....[194]....
        /*3344*/ 	.word	0xffffffff


	//   ....[195]....
        /*3348*/ 	.word	0xffffffff


	//   ....[196]....
        /*334c*/ 	.word	0xffffffff


	//   ....[197]....
        /*3350*/ 	.word	0xffffffff


	//   ....[198]....
        /*3354*/ 	.word	0xffffffff


	//   ....[199]....
        /*3358*/ 	.word	0xffffffff


	//   ....[200]....
        /*335c*/ 	.word	0xffffffff


	//   ....[201]....
        /*3360*/ 	.word	0xffffffff


	//   ....[202]....
        /*3364*/ 	.word	0xffffffff


	//   ....[203]....
        /*3368*/ 	.word	0xffffffff


	//   ....[204]....
        /*336c*/ 	.word	0xffffffff


	//   ....[205]....
        /*3370*/ 	.word	0xffffffff


	//   ....[206]....
        /*3374*/ 	.word	0xffffffff


	//   ....[207]....
        /*3378*/ 	.word	0xffffffff


	//   ....[208]....
        /*337c*/ 	.word	0xffffffff


	//   ....[209]....
        /*3380*/ 	.word	0xffffffff


	//   ....[210]....
        /*3384*/ 	.word	0xffffffff


	//   ....[211]....
        /*3388*/ 	.word	0xffffffff


	//   ....[212]....
        /*338c*/ 	.word	0xffffffff


	//   ....[213]....
        /*3390*/ 	.word	0xffffffff


	//   ....[214]....
        /*3394*/ 	.word	0xffffffff


	//   ....[215]....
        /*3398*/ 	.word	0xffffffff


	//   ....[216]....
        /*339c*/ 	.word	0xffffffff


	//   ....[217]....
        /*33a0*/ 	.word	0xffffffff


	//   ....[218]....
        /*33a4*/ 	.word	0xffffffff


	//   ....[219]....
        /*33a8*/ 	.word	0xffffffff


	//   ....[220]....
        /*33ac*/ 	.word	0xffffffff


	//   ....[221]....
        /*33b0*/ 	.word	0xffffffff


	//   ....[222]....
        /*33b4*/ 	.word	0xffffffff


	//   ....[223]....
        /*33b8*/ 	.word	0xffffffff


	//   ....[224]....
        /*33bc*/ 	.word	0xffffffff


	//   ....[225]....
        /*33c0*/ 	.word	0xffffffff


	//   ....[226]....
        /*33c4*/ 	.word	0xffffffff


	//   ....[227]....
        /*33c8*/ 	.word	0xffffffff


	//   ....[228]....
        /*33cc*/ 	.word	0xffffffff


	//   ....[229]....
        /*33d0*/ 	.word	0xffffffff


	//   ....[230]....
        /*33d4*/ 	.word	0xffffffff


	//   ....[231]....
        /*33d8*/ 	.word	0xffffffff


	//   ....[232]....
        /*33dc*/ 	.word	0xffffffff


	//   ....[233]....
        /*33e0*/ 	.word	0xffffffff


	//   ....[234]....
        /*33e4*/ 	.word	0xffffffff


	//   ....[235]....
        /*33e8*/ 	.word	0xffffffff


	//   ....[236]....
        /*33ec*/ 	.word	0xffffffff


	//   ....[237]....
        /*33f0*/ 	.word	0xffffffff


	//   ....[238]....
        /*33f4*/ 	.word	0xffffffff


	//   ....[239]....
        /*33f8*/ 	.word	0xffffffff


	//   ....[240]....
        /*33fc*/ 	.word	0xffffffff


	//   ....[241]....
        /*3400*/ 	.word	0xffffffff


	//   ....[242]....
        /*3404*/ 	.word	0xffffffff


	//   ....[243]....
        /*3408*/ 	.word	0xffffffff


	//   ....[244]....
        /*340c*/ 	.word	0xffffffff


	//   ....[245]....
        /*3410*/ 	.word	0xffffffff


	//   ....[246]....
        /*3414*/ 	.word	0xffffffff


	//   ....[247]....
        /*3418*/ 	.word	0xffffffff


	//   ....[248]....
        /*341c*/ 	.word	0xffffffff


	//   ....[249]....
        /*3420*/ 	.word	0xffffffff


	//   ....[250]....
        /*3424*/ 	.word	0xffffffff


	//   ....[251]....
        /*3428*/ 	.word	0xffffffff


	//   ....[252]....
        /*342c*/ 	.word	0xffffffff


	//   ....[253]....
        /*3430*/ 	.word	0xffffffff


	//   ....[254]....
        /*3434*/ 	.word	0xffffffff


	//   ....[255]....
        /*3438*/ 	.word	0xffffffff


	//   ....[0]....
        /*343c*/ 	.word	0xffffffff


	//   ....[1]....
        /*3440*/ 	.word	0xffffffff


	//   ....[2]....
        /*3444*/ 	.word	0xffffffff


	//   ....[3]....
        /*3448*/ 	.word	0xffffffff


	//   ....[4]....
        /*344c*/ 	.word	0xffffffff


	//   ....[5]....
        /*3450*/ 	.word	0xffffffff


	//   ....[6]....
        /*3454*/ 	.word	0xffffffff


	//   ....[7]....
        /*3458*/ 	.word	0xffffffff


	//   ....[8]....
        /*345c*/ 	.word	0xffffffff


	//   ....[9]....
        /*3460*/ 	.word	0xffffffff


	//   ....[10]....
        /*3464*/ 	.word	0xffffffff


	//   ....[11]....
        /*3468*/ 	.word	0xffffffff


	//   ....[12]....
        /*346c*/ 	.word	0xffffffff


	//   ....[13]....
        /*3470*/ 	.word	0xffffffff


	//   ....[14]....
        /*3474*/ 	.word	0xffffffff


	//   ....[15]....
        /*3478*/ 	.word	0xffffffff


	//   ....[16]....
        /*347c*/ 	.word	0xffffffff


	//   ....[17]....
        /*3480*/ 	.word	0xffffffff


	//   ....[18]....
        /*3484*/ 	.word	0xffffffff


	//   ....[19]....
        /*3488*/ 	.word	0xffffffff


	//   ....[20]....
        /*348c*/ 	.word	0xffffffff


	//   ....[21]....
        /*3490*/ 	.word	0xffffffff


	//   ....[22]....
        /*3494*/ 	.word	0xffffffff


	//   ....[23]....
        /*3498*/ 	.word	0xffffffff


	//   ....[24]....
        /*349c*/ 	.word	0xffffffff


	//   ....[25]....
        /*34a0*/ 	.word	0xffffffff


	//   ....[26]....
        /*34a4*/ 	.word	0xffffffff


	//   ....[27]....
        /*34a8*/ 	.word	0xffffffff


	//   ....[28]....
        /*34ac*/ 	.word	0xffffffff


	//   ....[29]....
        /*34b0*/ 	.word	0xffffffff


	//   ....[30]....
        /*34b4*/ 	.word	0xffffffff


	//   ....[31]....
        /*34b8*/ 	.word	0xffffffff


	//   ....[32]....
        /*34bc*/ 	.word	0xffffffff


	//   ....[33]....
        /*34c0*/ 	.word	0xffffffff


	//   ....[34]....
        /*34c4*/ 	.word	0xffffffff


	//   ....[35]....
        /*34c8*/ 	.word	0xffffffff


	//   ....[36]....
        /*34cc*/ 	.word	0xffffffff


	//   ....[37]....
        /*34d0*/ 	.word	0xffffffff


	//   ....[38]....
        /*34d4*/ 	.word	0xffffffff


	//   ....[39]....
        /*34d8*/ 	.word	0xffffffff


	//   ....[40]....
        /*34dc*/ 	.word	0xffffffff


	//   ....[41]....
        /*34e0*/ 	.word	0xffffffff


	//   ....[42]....
        /*34e4*/ 	.word	0xffffffff


	//   ....[43]....
        /*34e8*/ 	.word	0xffffffff


	//   ....[44]....
        /*34ec*/ 	.word	0xffffffff


	//   ....[45]....
        /*34f0*/ 	.word	0xffffffff


	//   ....[46]....
        /*34f4*/ 	.word	0xffffffff


	//   ....[47]....
        /*34f8*/ 	.word	0xffffffff


	//   ....[48]....
        /*34fc*/ 	.word	0xffffffff


	//   ....[49]....
        /*3500*/ 	.word	0xffffffff


	//   ....[50]....
        /*3504*/ 	.word	0xffffffff


	//   ....[51]....
        /*3508*/ 	.word	0xffffffff


	//   ....[52]....
        /*350c*/ 	.word	0xffffffff


	//   ....[53]....
        /*3510*/ 	.word	0xffffffff


	//   ....[54]....
        /*3514*/ 	.word	0xffffffff


	//   ....[55]....
        /*3518*/ 	.word	0xffffffff


	//   ....[56]....
        /*351c*/ 	.word	0xffffffff


	//   ....[57]....
        /*3520*/ 	.word	0xffffffff


	//   ....[58]....
        /*3524*/ 	.word	0xffffffff


	//   ....[59]....
        /*3528*/ 	.word	0xffffffff


	//   ....[60]....
        /*352c*/ 	.word	0xffffffff


	//   ....[61]....
        /*3530*/ 	.word	0xffffffff


	//   ....[62]....
        /*3534*/ 	.word	0xffffffff


	//   ....[63]....
        /*3538*/ 	.word	0xffffffff


	//   ....[64]....
        /*353c*/ 	.word	0xffffffff


	//   ....[65]....
        /*3540*/ 	.word	0xffffffff


	//   ....[66]....
        /*3544*/ 	.word	0xffffffff


	//   ....[67]....
        /*3548*/ 	.word	0xffffffff


	//   ....[68]....
        /*354c*/ 	.word	0xffffffff


	//   ....[69]....
        /*3550*/ 	.word	0xffffffff


	//   ....[70]....
        /*3554*/ 	.word	0xffffffff


	//   ....[71]....
        /*3558*/ 	.word	0xffffffff


	//   ....[72]....
        /*355c*/ 	.word	0xffffffff


	//   ....[73]....
        /*3560*/ 	.word	0xffffffff


	//   ....[74]....
        /*3564*/ 	.word	0xffffffff


	//   ....[75]....
        /*3568*/ 	.word	0xffffffff


	//   ....[76]....
        /*356c*/ 	.word	0xffffffff


	//   ....[77]....
        /*3570*/ 	.word	0xffffffff


	//   ....[78]....
        /*3574*/ 	.word	0xffffffff


	//   ....[79]....
        /*3578*/ 	.word	0xffffffff


	//   ....[80]....
        /*357c*/ 	.word	0xffffffff


	//   ....[81]....
        /*3580*/ 	.word	0xffffffff


	//   ....[82]....
        /*3584*/ 	.word	0xffffffff


	//   ....[83]....
        /*3588*/ 	.word	0xffffffff


	//   ....[84]....
        /*358c*/ 	.word	0xffffffff


	//   ....[85]....
        /*3590*/ 	.word	0xffffffff


	//   ....[86]....
        /*3594*/ 	.word	0xffffffff


	//   ....[87]....
        /*3598*/ 	.word	0xffffffff


	//   ....[88]....
        /*359c*/ 	.word	0xffffffff


	//   ....[89]....
        /*35a0*/ 	.word	0xffffffff


	//   ....[90]....
        /*35a4*/ 	.word	0xffffffff


	//   ....[91]....
        /*35a8*/ 	.word	0xffffffff


	//   ....[92]....
        /*35ac*/ 	.word	0xffffffff


	//   ....[93]....
        /*35b0*/ 	.word	0xffffffff


	//   ....[94]....
        /*35b4*/ 	.word	0xffffffff


	//   ....[95]....
        /*35b8*/ 	.word	0xffffffff


	//   ....[96]....
        /*35bc*/ 	.word	0xffffffff


	//   ....[97]....
        /*35c0*/ 	.word	0xffffffff


	//   ....[98]....
        /*35c4*/ 	.word	0xffffffff


	//   ....[99]....
        /*35c8*/ 	.word	0xffffffff


	//   ....[100]....
        /*35cc*/ 	.word	0xffffffff


	//   ....[101]....
        /*35d0*/ 	.word	0xffffffff


	//   ....[102]....
        /*35d4*/ 	.word	0xffffffff


	//   ....[103]....
        /*35d8*/ 	.word	0xffffffff


	//   ....[104]....
        /*35dc*/ 	.word	0xffffffff


	//   ....[105]....
        /*35e0*/ 	.word	0xffffffff


	//   ....[106]....
        /*35e4*/ 	.word	0xffffffff


	//   ....[107]....
        /*35e8*/ 	.word	0xffffffff


	//   ....[108]....
        /*35ec*/ 	.word	0xffffffff


	//   ....[109]....
        /*35f0*/ 	.word	0xffffffff


	//   ....[110]....
        /*35f4*/ 	.word	0xffffffff


	//   ....[111]....
        /*35f8*/ 	.word	0xffffffff


	//   ....[112]....
        /*35fc*/ 	.word	0xffffffff


	//   ....[113]....
        /*3600*/ 	.word	0xffffffff


	//   ....[114]....
        /*3604*/ 	.word	0xffffffff


	//   ....[115]....
        /*3608*/ 	.word	0xffffffff


	//   ....[116]....
        /*360c*/ 	.word	0xffffffff


	//   ....[117]....
        /*3610*/ 	.word	0xffffffff


	//   ....[118]....
        /*3614*/ 	.word	0xffffffff


	//   ....[119]....
        /*3618*/ 	.word	0xffffffff


	//   ....[120]....
        /*361c*/ 	.word	0xffffffff


	//   ....[121]....
        /*3620*/ 	.word	0xffffffff


	//   ....[122]....
        /*3624*/ 	.word	0xffffffff


	//   ....[123]....
        /*3628*/ 	.word	0xffffffff


	//   ....[124]....
        /*362c*/ 	.word	0xffffffff


	//   ....[125]....
        /*3630*/ 	.word	0xffffffff


	//   ....[126]....
        /*3634*/ 	.word	0xffffffff


	//   ....[127]....
        /*3638*/ 	.word	0xffffffff


	//   ....[128]....
        /*363c*/ 	.word	0xffffffff


	//   ....[129]....
        /*3640*/ 	.word	0xffffffff


	//   ....[130]....
        /*3644*/ 	.word	0xffffffff


	//   ....[131]....
        /*3648*/ 	.word	0xffffffff


	//   ....[132]....
        /*364c*/ 	.word	0xffffffff


	//   ....[133]....
        /*3650*/ 	.word	0xffffffff


	//   ....[134]....
        /*3654*/ 	.word	0xffffffff


	//   ....[135]....
        /*3658*/ 	.word	0xffffffff


	//   ....[136]....
        /*365c*/ 	.word	0xffffffff


	//   ....[137]....
        /*3660*/ 	.word	0xffffffff


	//   ....[138]....
        /*3664*/ 	.word	0xffffffff


	//   ....[139]....
        /*3668*/ 	.word	0xffffffff


	//   ....[140]....
        /*366c*/ 	.word	0xffffffff


	//   ....[141]....
        /*3670*/ 	.word	0xffffffff


	//   ....[142]....
        /*3674*/ 	.word	0xffffffff


	//   ....[143]....
        /*3678*/ 	.word	0xffffffff


	//   ....[144]....
        /*367c*/ 	.word	0xffffffff


	//   ....[145]....
        /*3680*/ 	.word	0xffffffff


	//   ....[146]....
        /*3684*/ 	.word	0xffffffff


	//   ....[147]....
        /*3688*/ 	.word	0xffffffff


	//   ....[148]....
        /*368c*/ 	.word	0xffffffff


	//   ....[149]....
        /*3690*/ 	.word	0xffffffff


	//   ....[150]....
        /*3694*/ 	.word	0xffffffff


	//   ....[151]....
        /*3698*/ 	.word	0xffffffff


	//   ....[152]....
        /*369c*/ 	.word	0xffffffff


	//   ....[153]....
        /*36a0*/ 	.word	0xffffffff


	//   ....[154]....
        /*36a4*/ 	.word	0xffffffff


	//   ....[155]....
        /*36a8*/ 	.word	0xffffffff


	//   ....[156]....
        /*36ac*/ 	.word	0xffffffff


	//   ....[157]....
        /*36b0*/ 	.word	0xffffffff


	//   ....[158]....
        /*36b4*/ 	.word	0xffffffff


	//   ....[159]....
        /*36b8*/ 	.word	0xffffffff


	//   ....[160]....
        /*36bc*/ 	.word	0xffffffff


	//   ....[161]....
        /*36c0*/ 	.word	0xffffffff


	//   ....[162]....
        /*36c4*/ 	.word	0xffffffff


	//   ....[163]....
        /*36c8*/ 	.word	0xffffffff


	//   ....[164]....
        /*36cc*/ 	.word	0xffffffff


	//   ....[165]....
        /*36d0*/ 	.word	0xffffffff


	//   ....[166]....
        /*36d4*/ 	.word	0xffffffff


	//   ....[167]....
        /*36d8*/ 	.word	0xffffffff


	//   ....[168]....
        /*36dc*/ 	.word	0xffffffff


	//   ....[169]....
        /*36e0*/ 	.word	0xffffffff


	//   ....[170]....
        /*36e4*/ 	.word	0xffffffff


	//   ....[171]....
        /*36e8*/ 	.word	0xffffffff


	//   ....[172]....
        /*36ec*/ 	.word	0xffffffff


	//   ....[173]....
        /*36f0*/ 	.word	0xffffffff


	//   ....[174]....
        /*36f4*/ 	.word	0xffffffff


	//   ....[175]....
        /*36f8*/ 	.word	0xffffffff


	//   ....[176]....
        /*36fc*/ 	.word	0xffffffff


	//   ....[177]....
        /*3700*/ 	.word	0xffffffff


	//   ....[178]....
        /*3704*/ 	.word	0xffffffff


	//   ....[179]....
        /*3708*/ 	.word	0xffffffff


	//   ....[180]....
        /*370c*/ 	.word	0xffffffff


	//   ....[181]....
        /*3710*/ 	.word	0xffffffff


	//   ....[182]....
        /*3714*/ 	.word	0xffffffff


	//   ....[183]....
        /*3718*/ 	.word	0xffffffff


	//   ....[184]....
        /*371c*/ 	.word	0xffffffff


	//   ....[185]....
        /*3720*/ 	.word	0xffffffff


	//   ....[186]....
        /*3724*/ 	.word	0xffffffff


	//   ....[187]....
        /*3728*/ 	.word	0xffffffff


	//   ....[188]....
        /*372c*/ 	.word	0xffffffff


	//   ....[189]....
        /*3730*/ 	.word	0xffffffff


	//   ....[190]....
        /*3734*/ 	.word	0xffffffff


	//   ....[191]....
        /*3738*/ 	.word	0xffffffff


	//   ....[192]....
        /*373c*/ 	.word	0xffffffff


	//   ....[193]....
        /*3740*/ 	.word	0xffffffff


	//   ....[194]....
        /*3744*/ 	.word	0xffffffff


	//   ....[195]....
        /*3748*/ 	.word	0xffffffff


	//   ....[196]....
        /*374c*/ 	.word	0xffffffff


	//   ....[197]....
        /*3750*/ 	.word	0xffffffff


	//   ....[198]....
        /*3754*/ 	.word	0xffffffff


	//   ....[199]....
        /*3758*/ 	.word	0xffffffff


	//   ....[200]....
        /*375c*/ 	.word	0xffffffff


	//   ....[201]....
        /*3760*/ 	.word	0xffffffff


	//   ....[202]....
        /*3764*/ 	.word	0xffffffff


	//   ....[203]....
        /*3768*/ 	.word	0xffffffff


	//   ....[204]....
        /*376c*/ 	.word	0xffffffff


	//   ....[205]....
        /*3770*/ 	.word	0xffffffff


	//   ....[206]....
        /*3774*/ 	.word	0xffffffff


	//   ....[207]....
        /*3778*/ 	.word	0xffffffff


	//   ....[208]....
        /*377c*/ 	.word	0xffffffff


	//   ....[209]....
        /*3780*/ 	.word	0xffffffff


	//   ....[210]....
        /*3784*/ 	.word	0xffffffff


	//   ....[211]....
        /*3788*/ 	.word	0xffffffff


	//   ....[212]....
        /*378c*/ 	.word	0xffffffff


	//   ....[213]....
        /*3790*/ 	.word	0xffffffff


	//   ....[214]....
        /*3794*/ 	.word	0xffffffff


	//   ....[215]....
        /*3798*/ 	.word	0xffffffff


	//   ....[216]....
        /*379c*/ 	.word	0xffffffff


	//   ....[217]....
        /*37a0*/ 	.word	0xffffffff


	//   ....[218]....
        /*37a4*/ 	.word	0xffffffff


	//   ....[219]....
        /*37a8*/ 	.word	0xffffffff


	//   ....[220]....
        /*37ac*/ 	.word	0xffffffff


	//   ....[221]....
        /*37b0*/ 	.word	0xffffffff


	//   ....[222]....
        /*37b4*/ 	.word	0xffffffff


	//   ....[223]....
        /*37b8*/ 	.word	0xffffffff


	//   ....[224]....
        /*37bc*/ 	.word	0xffffffff


	//   ....[225]....
        /*37c0*/ 	.word	0xffffffff


	//   ....[226]....
        /*37c4*/ 	.word	0xffffffff


	//   ....[227]....
        /*37c8*/ 	.word	0xffffffff


	//   ....[228]....
        /*37cc*/ 	.word	0xffffffff


	//   ....[229]....
        /*37d0*/ 	.word	0xffffffff


	//   ....[230]....
        /*37d4*/ 	.word	0xffffffff


	//   ....[231]....
        /*37d8*/ 	.word	0xffffffff


	//   ....[232]....
        /*37dc*/ 	.word	0xffffffff


	//   ....[233]....
        /*37e0*/ 	.word	0xffffffff


	//   ....[234]....
        /*37e4*/ 	.word	0xffffffff


	//   ....[235]....
        /*37e8*/ 	.word	0xffffffff


	//   ....[236]....
        /*37ec*/ 	.word	0xffffffff


	//   ....[237]....
        /*37f0*/ 	.word	0xffffffff


	//   ....[238]....
        /*37f4*/ 	.word	0xffffffff


	//   ....[239]....
        /*37f8*/ 	.word	0xffffffff


	//   ....[240]....
        /*37fc*/ 	.word	0xffffffff


	//   ....[241]....
        /*3800*/ 	.word	0xffffffff


	//   ....[242]....
        /*3804*/ 	.word	0xffffffff


	//   ....[243]....
        /*3808*/ 	.word	0xffffffff


	//   ....[244]....
        /*380c*/ 	.word	0xffffffff


	//   ....[245]....
        /*3810*/ 	.word	0xffffffff


	//   ....[246]....
        /*3814*/ 	.word	0xffffffff


	//   ....[247]....
        /*3818*/ 	.word	0xffffffff


	//   ....[248]....
        /*381c*/ 	.word	0xffffffff


	//   ....[249]....
        /*3820*/ 	.word	0xffffffff


	//   ....[250]....
        /*3824*/ 	.word	0xffffffff


	//   ....[251]....
        /*3828*/ 	.word	0xffffffff


	//   ....[252]....
        /*382c*/ 	.word	0xffffffff


	//   ....[253]....
        /*3830*/ 	.word	0xffffffff


	//   ....[254]....
        /*3834*/ 	.word	0xffffffff


	//   ....[255]....
        /*3838*/ 	.word	0xffffffff


	//   ....[0]....
        /*383c*/ 	.word	0xffffffff


	//   ....[1]....
        /*3840*/ 	.word	0xffffffff


	//   ....[2]....
        /*3844*/ 	.word	0xffffffff


	//   ....[3]....
        /*3848*/ 	.word	0xffffffff


	//   ....[4]....
        /*384c*/ 	.word	0xffffffff


	//   ....[5]....
        /*3850*/ 	.word	0xffffffff


	//   ....[6]....
        /*3854*/ 	.word	0xffffffff


	//   ....[7]....
        /*3858*/ 	.word	0xffffffff


	//   ....[8]....
        /*385c*/ 	.word	0xffffffff


	//   ....[9]....
        /*3860*/ 	.word	0xffffffff


	//   ....[10]....
        /*3864*/ 	.word	0xffffffff


	//   ....[11]....
        /*3868*/ 	.word	0xffffffff


	//   ....[12]....
        /*386c*/ 	.word	0xffffffff


	//   ....[13]....
        /*3870*/ 	.word	0xffffffff


	//   ....[14]....
        /*3874*/ 	.word	0xffffffff


	//   ....[15]....
        /*3878*/ 	.word	0xffffffff


	//   ....[16]....
        /*387c*/ 	.word	0xffffffff


	//   ....[17]....
        /*3880*/ 	.word	0xffffffff


	//   ....[18]....
        /*3884*/ 	.word	0xffffffff


	//   ....[19]....
        /*3888*/ 	.word	0xffffffff


	//   ....[20]....
        /*388c*/ 	.word	0xffffffff


	//   ....[21]....
        /*3890*/ 	.word	0xffffffff


	//   ....[22]....
        /*3894*/ 	.word	0xffffffff


	//   ....[23]....
        /*3898*/ 	.word	0xffffffff


	//   ....[24]....
        /*389c*/ 	.word	0xffffffff


	//   ....[25]....
        /*38a0*/ 	.word	0xffffffff


	//   ....[26]....
        /*38a4*/ 	.word	0xffffffff


	//   ....[27]....
        /*38a8*/ 	.word	0xffffffff


	//   ....[28]....
        /*38ac*/ 	.word	0xffffffff


	//   ....[29]....
        /*38b0*/ 	.word	0xffffffff


	//   ....[30]....
        /*38b4*/ 	.word	0xffffffff


	//   ....[31]....
        /*38b8*/ 	.word	0xffffffff


	//   ....[32]....
        /*38bc*/ 	.word	0xffffffff


	//   ....[33]....
        /*38c0*/ 	.word	0xffffffff


	//   ....[34]....
        /*38c4*/ 	.word	0xffffffff


	//   ....[35]....
        /*38c8*/ 	.word	0xffffffff


	//   ....[36]....
        /*38cc*/ 	.word	0xffffffff


	//   ....[37]....
        /*38d0*/ 	.word	0xffffffff


	//   ....[38]....
        /*38d4*/ 	.word	0xffffffff


	//   ....[39]....
        /*38d8*/ 	.word	0xffffffff


	//   ....[40]....
        /*38dc*/ 	.word	0xffffffff


	//   ....[41]....
        /*38e0*/ 	.word	0xffffffff


	//   ....[42]....
        /*38e4*/ 	.word	0xffffffff


	//   ....[43]....
        /*38e8*/ 	.word	0xffffffff


	//   ....[44]....
        /*38ec*/ 	.word	0xffffffff


	//   ....[45]....
        /*38f0*/ 	.word	0xffffffff


	//   ....[46]....
        /*38f4*/ 	.word	0xffffffff


	//   ....[47]....
        /*38f8*/ 	.word	0xffffffff


	//   ....[48]....
        /*38fc*/ 	.word	0xffffffff


	//   ....[49]....
        /*3900*/ 	.word	0xffffffff


	//   ....[50]....
        /*3904*/ 	.word	0xffffffff


	//   ....[51]....
        /*3908*/ 	.word	0xffffffff


	//   ....[52]....
        /*390c*/ 	.word	0xffffffff


	//   ....[53]....
        /*3910*/ 	.word	0xffffffff


	//   ....[54]....
        /*3914*/ 	.word	0xffffffff


	//   ....[55]....
        /*3918*/ 	.word	0xffffffff


	//   ....[56]....
        /*391c*/ 	.word	0xffffffff


	//   ....[57]....
        /*3920*/ 	.word	0xffffffff


	//   ....[58]....
        /*3924*/ 	.word	0xffffffff


	//   ....[59]....
        /*3928*/ 	.word	0xffffffff


	//   ....[60]....
        /*392c*/ 	.word	0xffffffff


	//   ....[61]....
        /*3930*/ 	.word	0xffffffff


	//   ....[62]....
        /*3934*/ 	.word	0xffffffff


	//   ....[63]....
        /*3938*/ 	.word	0xffffffff


	//   ....[64]....
        /*393c*/ 	.word	0xffffffff


	//   ....[65]....
        /*3940*/ 	.word	0xffffffff


	//   ....[66]....
        /*3944*/ 	.word	0xffffffff


	//   ....[67]....
        /*3948*/ 	.word	0xffffffff


	//   ....[68]....
        /*394c*/ 	.word	0xffffffff


	//   ....[69]....
        /*3950*/ 	.word	0xffffffff


	//   ....[70]....
        /*3954*/ 	.word	0xffffffff


	//   ....[71]....
        /*3958*/ 	.word	0xffffffff


	//   ....[72]....
        /*395c*/ 	.word	0xffffffff


	//   ....[73]....
        /*3960*/ 	.word	0xffffffff


	//   ....[74]....
        /*3964*/ 	.word	0xffffffff


	//   ....[75]....
        /*3968*/ 	.word	0xffffffff


	//   ....[76]....
        /*396c*/ 	.word	0xffffffff


	//   ....[77]....
        /*3970*/ 	.word	0xffffffff


	//   ....[78]....
        /*3974*/ 	.word	0xffffffff


	//   ....[79]....
        /*3978*/ 	.word	0xffffffff


	//   ....[80]....
        /*397c*/ 	.word	0xffffffff


	//   ....[81]....
        /*3980*/ 	.word	0xffffffff


	//   ....[82]....
        /*3984*/ 	.word	0xffffffff


	//   ....[83]....
        /*3988*/ 	.word	0xffffffff


	//   ....[84]....
        /*398c*/ 	.word	0xffffffff


	//   ....[85]....
        /*3990*/ 	.word	0xffffffff


	//   ....[86]....
        /*3994*/ 	.word	0xffffffff


	//   ....[87]....
        /*3998*/ 	.word	0xffffffff


	//   ....[88]....
        /*399c*/ 	.word	0xffffffff


	//   ....[89]....
        /*39a0*/ 	.word	0xffffffff


	//   ....[90]....
        /*39a4*/ 	.word	0xffffffff


	//   ....[91]....
        /*39a8*/ 	.word	0xffffffff


	//   ....[92]....
        /*39ac*/ 	.word	0xffffffff


	//   ....[93]....
        /*39b0*/ 	.word	0xffffffff


	//   ....[94]....
        /*39b4*/ 	.word	0xffffffff


	//   ....[95]....
        /*39b8*/ 	.word	0xffffffff


	//   ....[96]....
        /*39bc*/ 	.word	0xffffffff


	//   ....[97]....
        /*39c0*/ 	.word	0xffffffff


	//   ....[98]....
        /*39c4*/ 	.word	0xffffffff


	//   ....[99]....
        /*39c8*/ 	.word	0xffffffff


	//   ....[100]....
        /*39cc*/ 	.word	0xffffffff


	//   ....[101]....
        /*39d0*/ 	.word	0xffffffff


	//   ....[102]....
        /*39d4*/ 	.word	0xffffffff


	//   ....[103]....
        /*39d8*/ 	.word	0xffffffff


	//   ....[104]....
        /*39dc*/ 	.word	0xffffffff


	//   ....[105]....
        /*39e0*/ 	.word	0xffffffff


	//   ....[106]....
        /*39e4*/ 	.word	0xffffffff


	//   ....[107]....
        /*39e8*/ 	.word	0xffffffff


	//   ....[108]....
        /*39ec*/ 	.word	0xffffffff


	//   ....[109]....
        /*39f0*/ 	.word	0xffffffff


	//   ....[110]....
        /*39f4*/ 	.word	0xffffffff


	//   ....[111]....
        /*39f8*/ 	.word	0xffffffff


	//   ....[112]....
        /*39fc*/ 	.word	0xffffffff


	//   ....[113]....
        /*3a00*/ 	.word	0xffffffff


	//   ....[114]....
        /*3a04*/ 	.word	0xffffffff


	//   ....[115]....
        /*3a08*/ 	.word	0xffffffff


	//   ....[116]....
        /*3a0c*/ 	.word	0xffffffff


	//   ....[117]....
        /*3a10*/ 	.word	0xffffffff


	//   ....[118]....
        /*3a14*/ 	.word	0xffffffff


	//   ....[119]....
        /*3a18*/ 	.word	0xffffffff


	//   ....[120]....
        /*3a1c*/ 	.word	0xffffffff


	//   ....[121]....
        /*3a20*/ 	.word	0xffffffff


	//   ....[122]....
        /*3a24*/ 	.word	0xffffffff


	//   ....[123]....
        /*3a28*/ 	.word	0xffffffff


	//   ....[124]....
        /*3a2c*/ 	.word	0xffffffff


	//   ....[125]....
        /*3a30*/ 	.word	0xffffffff


	//   ....[126]....
        /*3a34*/ 	.word	0xffffffff


	//   ....[127]....
        /*3a38*/ 	.word	0xffffffff


	//   ....[128]....
        /*3a3c*/ 	.word	0xffffffff


	//   ....[129]....
        /*3a40*/ 	.word	0xffffffff


	//   ....[130]....
        /*3a44*/ 	.word	0xffffffff


	//   ....[131]....
        /*3a48*/ 	.word	0xffffffff


	//   ....[132]....
        /*3a4c*/ 	.word	0xffffffff


	//   ....[133]....
        /*3a50*/ 	.word	0xffffffff


	//   ....[134]....
        /*3a54*/ 	.word	0xffffffff


	//   ....[135]....
        /*3a58*/ 	.word	0xffffffff


	//   ....[136]....
        /*3a5c*/ 	.word	0xffffffff


	//   ....[137]....
        /*3a60*/ 	.word	0xffffffff


	//   ....[138]....
        /*3a64*/ 	.word	0xffffffff


	//   ....[139]....
        /*3a68*/ 	.word	0xffffffff


	//   ....[140]....
        /*3a6c*/ 	.word	0xffffffff


	//   ....[141]....
        /*3a70*/ 	.word	0xffffffff


	//   ....[142]....
        /*3a74*/ 	.word	0xffffffff


	//   ....[143]....
        /*3a78*/ 	.word	0xffffffff


	//   ....[144]....
        /*3a7c*/ 	.word	0xffffffff


	//   ....[145]....
        /*3a80*/ 	.word	0xffffffff


	//   ....[146]....
        /*3a84*/ 	.word	0xffffffff


	//   ....[147]....
        /*3a88*/ 	.word	0xffffffff


	//   ....[148]....
        /*3a8c*/ 	.word	0xffffffff


	//   ....[149]....
        /*3a90*/ 	.word	0xffffffff


	//   ....[150]....
        /*3a94*/ 	.word	0xffffffff


	//   ....[151]....
        /*3a98*/ 	.word	0xffffffff


	//   ....[152]....
        /*3a9c*/ 	.word	0xffffffff


	//   ....[153]....
        /*3aa0*/ 	.word	0xffffffff


	//   ....[154]....
        /*3aa4*/ 	.word	0xffffffff


	//   ....[155]....
        /*3aa8*/ 	.word	0xffffffff


	//   ....[156]....
        /*3aac*/ 	.word	0xffffffff


	//   ....[157]....
        /*3ab0*/ 	.word	0xffffffff


	//   ....[158]....
        /*3ab4*/ 	.word	0xffffffff


	//   ....[159]....
        /*3ab8*/ 	.word	0xffffffff


	//   ....[160]....
        /*3abc*/ 	.word	0xffffffff


	//   ....[161]....
        /*3ac0*/ 	.word	0xffffffff


	//   ....[162]....
        /*3ac4*/ 	.word	0xffffffff


	//   ....[163]....
        /*3ac8*/ 	.word	0xffffffff


	//   ....[164]....
        /*3acc*/ 	.word	0xffffffff


	//   ....[165]....
        /*3ad0*/ 	.word	0xffffffff


	//   ....[166]....
        /*3ad4*/ 	.word	0xffffffff


	//   ....[167]....
        /*3ad8*/ 	.word	0xffffffff


	//   ....[168]....
        /*3adc*/ 	.word	0xffffffff


	//   ....[169]....
        /*3ae0*/ 	.word	0xffffffff


	//   ....[170]....
        /*3ae4*/ 	.word	0xffffffff


	//   ....[171]....
        /*3ae8*/ 	.word	0xffffffff


	//   ....[172]....
        /*3aec*/ 	.word	0xffffffff


	//   ....[173]....
        /*3af0*/ 	.word	0xffffffff


	//   ....[174]....
        /*3af4*/ 	.word	0xffffffff


	//   ....[175]....
        /*3af8*/ 	.word	0xffffffff


	//   ....[176]....
        /*3afc*/ 	.word	0xffffffff


	//   ....[177]....
        /*3b00*/ 	.word	0xffffffff


	//   ....[178]....
        /*3b04*/ 	.word	0xffffffff


	//   ....[179]....
        /*3b08*/ 	.word	0xffffffff


	//   ....[180]....
        /*3b0c*/ 	.word	0xffffffff


	//   ....[181]....
        /*3b10*/ 	.word	0xffffffff


	//   ....[182]....
        /*3b14*/ 	.word	0xffffffff


	//   ....[183]....
        /*3b18*/ 	.word	0xffffffff


	//   ....[184]....
        /*3b1c*/ 	.word	0xffffffff


	//   ....[185]....
        /*3b20*/ 	.word	0xffffffff


	//   ....[186]....
        /*3b24*/ 	.word	0xffffffff


	//   ....[187]....
        /*3b28*/ 	.word	0xffffffff


	//   ....[188]....
        /*3b2c*/ 	.word	0xffffffff


	//   ....[189]....
        /*3b30*/ 	.word	0xffffffff


	//   ....[190]....
        /*3b34*/ 	.word	0xffffffff


	//   ....[191]....
        /*3b38*/ 	.word	0xffffffff


	//   ....[192]....
        /*3b3c*/ 	.word	0xffffffff


	//   ....[193]....
        /*3b40*/ 	.word	0xffffffff


	//   ....[194]....
        /*3b44*/ 	.word	0xffffffff


	//   ....[195]....
        /*3b48*/ 	.word	0xffffffff


	//   ....[196]....
        /*3b4c*/ 	.word	0xffffffff


	//   ....[197]....
        /*3b50*/ 	.word	0xffffffff


	//   ....[198]....
        /*3b54*/ 	.word	0xffffffff


	//   ....[199]....
        /*3b58*/ 	.word	0xffffffff


	//   ....[200]....
        /*3b5c*/ 	.word	0xffffffff


	//   ....[201]....
        /*3b60*/ 	.word	0xffffffff


	//   ....[202]....
        /*3b64*/ 	.word	0xffffffff


	//   ....[203]....
        /*3b68*/ 	.word	0xffffffff


	//   ....[204]....
        /*3b6c*/ 	.word	0xffffffff


	//   ....[205]....
        /*3b70*/ 	.word	0xffffffff


	//   ....[206]....
        /*3b74*/ 	.word	0xffffffff


	//   ....[207]....
        /*3b78*/ 	.word	0xffffffff


	//   ....[208]....
        /*3b7c*/ 	.word	0xffffffff


	//   ....[209]....
        /*3b80*/ 	.word	0xffffffff


	//   ....[210]....
        /*3b84*/ 	.word	0xffffffff


	//   ....[211]....
        /*3b88*/ 	.word	0xffffffff


	//   ....[212]....
        /*3b8c*/ 	.word	0xffffffff


	//   ....[213]....
        /*3b90*/ 	.word	0xffffffff


	//   ....[214]....
        /*3b94*/ 	.word	0xffffffff


	//   ....[215]....
        /*3b98*/ 	.word	0xffffffff


	//   ....[216]....
        /*3b9c*/ 	.word	0xffffffff


	//   ....[217]....
        /*3ba0*/ 	.word	0xffffffff


	//   ....[218]....
        /*3ba4*/ 	.word	0xffffffff


	//   ....[219]....
        /*3ba8*/ 	.word	0xffffffff


	//   ....[220]....
        /*3bac*/ 	.word	0xffffffff


	//   ....[221]....
        /*3bb0*/ 	.word	0xffffffff


	//   ....[222]....
        /*3bb4*/ 	.word	0xffffffff


	//   ....[223]....
        /*3bb8*/ 	.word	0xffffffff


	//   ....[224]....
        /*3bbc*/ 	.word	0xffffffff


	//   ....[225]....
        /*3bc0*/ 	.word	0xffffffff


	//   ....[226]....
        /*3bc4*/ 	.word	0xffffffff


	//   ....[227]....
        /*3bc8*/ 	.word	0xffffffff


	//   ....[228]....
        /*3bcc*/ 	.word	0xffffffff


	//   ....[229]....
        /*3bd0*/ 	.word	0xffffffff


	//   ....[230]....
        /*3bd4*/ 	.word	0xffffffff


	//   ....[231]....
        /*3bd8*/ 	.word	0xffffffff


	//   ....[232]....
        /*3bdc*/ 	.word	0xffffffff


	//   ....[233]....
        /*3be0*/ 	.word	0xffffffff


	//   ....[234]....
        /*3be4*/ 	.word	0xffffffff


	//   ....[235]....
        /*3be8*/ 	.word	0xffffffff


	//   ....[236]....
        /*3bec*/ 	.word	0xffffffff


	//   ....[237]....
        /*3bf0*/ 	.word	0xffffffff


	//   ....[238]....
        /*3bf4*/ 	.word	0xffffffff


	//   ....[239]....
        /*3bf8*/ 	.word	0xffffffff


	//   ....[240]....
        /*3bfc*/ 	.word	0xffffffff


	//   ....[241]....
        /*3c00*/ 	.word	0xffffffff


	//   ....[242]....
        /*3c04*/ 	.word	0xffffffff


	//   ....[243]....
        /*3c08*/ 	.word	0xffffffff


	//   ....[244]....
        /*3c0c*/ 	.word	0xffffffff


	//   ....[245]....
        /*3c10*/ 	.word	0xffffffff


	//   ....[246]....
        /*3c14*/ 	.word	0xffffffff


	//   ....[247]....
        /*3c18*/ 	.word	0xffffffff


	//   ....[248]....
        /*3c1c*/ 	.word	0xffffffff


	//   ....[249]....
        /*3c20*/ 	.word	0xffffffff


	//   ....[250]....
        /*3c24*/ 	.word	0xffffffff


	//   ....[251]....
        /*3c28*/ 	.word	0xffffffff


	//   ....[252]....
        /*3c2c*/ 	.word	0xffffffff


	//   ....[253]....
        /*3c30*/ 	.word	0xffffffff


	//   ....[254]....
        /*3c34*/ 	.word	0xffffffff


	//   ....[255]....
        /*3c38*/ 	.word	0xffffffff


	//   ....[0]....
        /*3c3c*/ 	.word	0xffffffff


	//   ....[1]....
        /*3c40*/ 	.word	0xffffffff


	//   ....[2]....
        /*3c44*/ 	.word	0xffffffff


	//   ....[3]....
        /*3c48*/ 	.word	0xffffffff


	//   ....[4]....
        /*3c4c*/ 	.word	0xffffffff


	//   ....[5]....
        /*3c50*/ 	.word	0xffffffff


	//   ....[6]....
        /*3c54*/ 	.word	0xffffffff


	//   ....[7]....
        /*3c58*/ 	.word	0xffffffff


	//   ....[8]....
        /*3c5c*/ 	.word	0xffffffff


	//   ....[9]....
        /*3c60*/ 	.word	0xffffffff


	//   ....[10]....
        /*3c64*/ 	.word	0xffffffff


	//   ....[11]....
        /*3c68*/ 	.word	0xffffffff


	//   ....[12]....
        /*3c6c*/ 	.word	0xffffffff


	//   ....[13]....
        /*3c70*/ 	.word	0xffffffff


	//   ....[14]....
        /*3c74*/ 	.word	0xffffffff


	//   ....[15]....
        /*3c78*/ 	.word	0xffffffff


	//   ....[16]....
        /*3c7c*/ 	.word	0xffffffff


	//   ....[17]....
        /*3c80*/ 	.word	0xffffffff


	//   ....[18]....
        /*3c84*/ 	.word	0xffffffff


	//   ....[19]....
        /*3c88*/ 	.word	0xffffffff


	//   ....[20]....
        /*3c8c*/ 	.word	0xffffffff


	//   ....[21]....
        /*3c90*/ 	.word	0xffffffff


	//   ....[22]....
        /*3c94*/ 	.word	0xffffffff


	//   ....[23]....
        /*3c98*/ 	.word	0xffffffff


	//   ....[24]....
        /*3c9c*/ 	.word	0xffffffff


	//   ....[25]....
        /*3ca0*/ 	.word	0xffffffff


	//   ....[26]....
        /*3ca4*/ 	.word	0xffffffff


	//   ....[27]....
        /*3ca8*/ 	.word	0xffffffff


	//   ....[28]....
        /*3cac*/ 	.word	0xffffffff


	//   ....[29]....
        /*3cb0*/ 	.word	0xffffffff


	//   ....[30]....
        /*3cb4*/ 	.word	0xffffffff


	//   ....[31]....
        /*3cb8*/ 	.word	0xffffffff


	//   ....[32]....
        /*3cbc*/ 	.word	0xffffffff


	//   ....[33]....
        /*3cc0*/ 	.word	0xffffffff


	//   ....[34]....
        /*3cc4*/ 	.word	0xffffffff


	//   ....[35]....
        /*3cc8*/ 	.word	0xffffffff


	//   ....[36]....
        /*3ccc*/ 	.word	0xffffffff


	//   ....[37]....
        /*3cd0*/ 	.word	0xffffffff


	//   ....[38]....
        /*3cd4*/ 	.word	0xffffffff


	//   ....[39]....
        /*3cd8*/ 	.word	0xffffffff


	//   ....[40]....
        /*3cdc*/ 	.word	0xffffffff


	//   ....[41]....
        /*3ce0*/ 	.word	0xffffffff


	//   ....[42]....
        /*3ce4*/ 	.word	0xffffffff


	//   ....[43]....
        /*3ce8*/ 	.word	0xffffffff


	//   ....[44]....
        /*3cec*/ 	.word	0xffffffff


	//   ....[45]....
        /*3cf0*/ 	.word	0xffffffff


	//   ....[46]....
        /*3cf4*/ 	.word	0xffffffff


	//   ....[47]....
        /*3cf8*/ 	.word	0xffffffff


	//   ....[48]....
        /*3cfc*/ 	.word	0xffffffff


	//   ....[49]....
        /*3d00*/ 	.word	0xffffffff


	//   ....[50]....
        /*3d04*/ 	.word	0xffffffff


	//   ....[51]....
        /*3d08*/ 	.word	0xffffffff


	//   ....[52]....
        /*3d0c*/ 	.word	0xffffffff


	//   ....[53]....
        /*3d10*/ 	.word	0xffffffff


	//   ....[54]....
        /*3d14*/ 	.word	0xffffffff


	//   ....[55]....
        /*3d18*/ 	.word	0xffffffff


	//   ....[56]....
        /*3d1c*/ 	.word	0xffffffff


	//   ....[57]....
        /*3d20*/ 	.word	0xffffffff


	//   ....[58]....
        /*3d24*/ 	.word	0xffffffff


	//   ....[59]....
        /*3d28*/ 	.word	0xffffffff


	//   ....[60]....
        /*3d2c*/ 	.word	0xffffffff


	//   ....[61]....
        /*3d30*/ 	.word	0xffffffff


	//   ....[62]....
        /*3d34*/ 	.word	0xffffffff


	//   ....[63]....
        /*3d38*/ 	.word	0xffffffff


	//   ....[64]....
        /*3d3c*/ 	.word	0xffffffff


	//   ....[65]....
        /*3d40*/ 	.word	0xffffffff


	//   ....[66]....
        /*3d44*/ 	.word	0xffffffff


	//   ....[67]....
        /*3d48*/ 	.word	0xffffffff


	//   ....[68]....
        /*3d4c*/ 	.word	0xffffffff


	//   ....[69]....
        /*3d50*/ 	.word	0xffffffff


	//   ....[70]....
        /*3d54*/ 	.word	0xffffffff


	//   ....[71]....
        /*3d58*/ 	.word	0xffffffff


	//   ....[72]....
        /*3d5c*/ 	.word	0xffffffff


	//   ....[73]....
        /*3d60*/ 	.word	0xffffffff


	//   ....[74]....
        /*3d64*/ 	.word	0xffffffff


	//   ....[75]....
        /*3d68*/ 	.word	0xffffffff


	//   ....[76]....
        /*3d6c*/ 	.word	0xffffffff


	//   ....[77]....
        /*3d70*/ 	.word	0xffffffff


	//   ....[78]....
        /*3d74*/ 	.word	0xffffffff


	//   ....[79]....
        /*3d78*/ 	.word	0xffffffff


	//   ....[80]....
        /*3d7c*/ 	.word	0xffffffff


	//   ....[81]....
        /*3d80*/ 	.word	0xffffffff


	//   ....[82]....
        /*3d84*/ 	.word	0xffffffff


	//   ....[83]....
        /*3d88*/ 	.word	0xffffffff


	//   ....[84]....
        /*3d8c*/ 	.word	0xffffffff


	//   ....[85]....
        /*3d90*/ 	.word	0xffffffff


	//   ....[86]....
        /*3d94*/ 	.word	0xffffffff


	//   ....[87]....
        /*3d98*/ 	.word	0xffffffff


	//   ....[88]....
        /*3d9c*/ 	.word	0xffffffff


	//   ....[89]....
        /*3da0*/ 	.word	0xffffffff


	//   ....[90]....
        /*3da4*/ 	.word	0xffffffff


	//   ....[91]....
        /*3da8*/ 	.word	0xffffffff


	//   ....[92]....
        /*3dac*/ 	.word	0xffffffff


	//   ....[93]....
        /*3db0*/ 	.word	0xffffffff


	//   ....[94]....
        /*3db4*/ 	.word	0xffffffff


	//   ....[95]....
        /*3db8*/ 	.word	0xffffffff


	//   ....[96]....
        /*3dbc*/ 	.word	0xffffffff


	//   ....[97]....
        /*3dc0*/ 	.word	0xffffffff


	//   ....[98]....
        /*3dc4*/ 	.word	0xffffffff


	//   ....[99]....
        /*3dc8*/ 	.word	0xffffffff


	//   ....[100]....
        /*3dcc*/ 	.word	0xffffffff


	//   ....[101]....
        /*3dd0*/ 	.word	0xffffffff


	//   ....[102]....
        /*3dd4*/ 	.word	0xffffffff


	//   ....[103]....
        /*3dd8*/ 	.word	0xffffffff


	//   ....[104]....
        /*3ddc*/ 	.word	0xffffffff


	//   ....[105]....
        /*3de0*/ 	.word	0xffffffff


	//   ....[106]....
        /*3de4*/ 	.word	0xffffffff


	//   ....[107]....
        /*3de8*/ 	.word	0xffffffff


	//   ....[108]....
        /*3dec*/ 	.word	0xffffffff


	//   ....[109]....
        /*3df0*/ 	.word	0xffffffff


	//   ....[110]....
        /*3df4*/ 	.word	0xffffffff


	//   ....[111]....
        /*3df8*/ 	.word	0xffffffff


	//   ....[112]....
        /*3dfc*/ 	.word	0xffffffff


	//   ....[113]....
        /*3e00*/ 	.word	0xffffffff


	//   ....[114]....
        /*3e04*/ 	.word	0xffffffff


	//   ....[115]....
        /*3e08*/ 	.word	0xffffffff


	//   ....[116]....
        /*3e0c*/ 	.word	0xffffffff


	//   ....[117]....
        /*3e10*/ 	.word	0xffffffff


	//   ....[118]....
        /*3e14*/ 	.word	0xffffffff


	//   ....[119]....
        /*3e18*/ 	.word	0xffffffff


	//   ....[120]....
        /*3e1c*/ 	.word	0xffffffff


	//   ....[121]....
        /*3e20*/ 	.word	0xffffffff


	//   ....[122]....
        /*3e24*/ 	.word	0xffffffff


	//   ....[123]....
        /*3e28*/ 	.word	0xffffffff


	//   ....[124]....
        /*3e2c*/ 	.word	0xffffffff


	//   ....[125]....
        /*3e30*/ 	.word	0xffffffff


	//   ....[126]....
        /*3e34*/ 	.word	0xffffffff


	//   ....[127]....
        /*3e38*/ 	.word	0xffffffff


	//   ....[128]....
        /*3e3c*/ 	.word	0xffffffff


	//   ....[129]....
        /*3e40*/ 	.word	0xffffffff


	//   ....[130]....
        /*3e44*/ 	.word	0xffffffff


	//   ....[131]....
        /*3e48*/ 	.word	0xffffffff


	//   ....[132]....
        /*3e4c*/ 	.word	0xffffffff


	//   ....[133]....
        /*3e50*/ 	.word	0xffffffff


	//   ....[134]....
        /*3e54*/ 	.word	0xffffffff


	//   ....[135]....
        /*3e58*/ 	.word	0xffffffff


	//   ....[136]....
        /*3e5c*/ 	.word	0xffffffff


	//   ....[137]....
        /*3e60*/ 	.word	0xffffffff


	//   ....[138]....
        /*3e64*/ 	.word	0xffffffff


	//   ....[139]....
        /*3e68*/ 	.word	0xffffffff


	//   ....[140]....
        /*3e6c*/ 	.word	0xffffffff


	//   ....[141]....
        /*3e70*/ 	.word	0xffffffff


	//   ....[142]....
        /*3e74*/ 	.word	0xffffffff


	//   ....[143]....
        /*3e78*/ 	.word	0xffffffff


	//   ....[144]....
        /*3e7c*/ 	.word	0xffffffff


	//   ....[145]....
        /*3e80*/ 	.word	0xffffffff


	//   ....[146]....
        /*3e84*/ 	.word	0xffffffff


	//   ....[147]....
        /*3e88*/ 	.word	0xffffffff


	//   ....[148]....
        /*3e8c*/ 	.word	0xffffffff


	//   ....[149]....
        /*3e90*/ 	.word	0xffffffff


	//   ....[150]....
        /*3e94*/ 	.word	0xffffffff


	//   ....[151]....
        /*3e98*/ 	.word	0xffffffff


	//   ....[152]....
        /*3e9c*/ 	.word	0xffffffff


	//   ....[153]....
        /*3ea0*/ 	.word	0xffffffff


	//   ....[154]....
        /*3ea4*/ 	.word	0xffffffff


	//   ....[155]....
        /*3ea8*/ 	.word	0xffffffff


	//   ....[156]....
        /*3eac*/ 	.word	0xffffffff


	//   ....[157]....
        /*3eb0*/ 	.word	0xffffffff


	//   ....[158]....
        /*3eb4*/ 	.word	0xffffffff


	//   ....[159]....
        /*3eb8*/ 	.word	0xffffffff


	//   ....[160]....
        /*3ebc*/ 	.word	0xffffffff


	//   ....[161]....
        /*3ec0*/ 	.word	0xffffffff


	//   ....[162]....
        /*3ec4*/ 	.word	0xffffffff


	//   ....[163]....
        /*3ec8*/ 	.word	0xffffffff


	//   ....[164]....
        /*3ecc*/ 	.word	0xffffffff


	//   ....[165]....
        /*3ed0*/ 	.word	0xffffffff


	//   ....[166]....
        /*3ed4*/ 	.word	0xffffffff


	//   ....[167]....
        /*3ed8*/ 	.word	0xffffffff


	//   ....[168]....
        /*3edc*/ 	.word	0xffffffff


	//   ....[169]....
        /*3ee0*/ 	.word	0xffffffff


	//   ....[170]....
        /*3ee4*/ 	.word	0xffffffff


	//   ....[171]....
        /*3ee8*/ 	.word	0xffffffff


	//   ....[172]....
        /*3eec*/ 	.word	0xffffffff


	//   ....[173]....
        /*3ef0*/ 	.word	0xffffffff


	//   ....[174]....
        /*3ef4*/ 	.word	0xffffffff


	//   ....[175]....
        /*3ef8*/ 	.word	0xffffffff


	//   ....[176]....
        /*3efc*/ 	.word	0xffffffff


	//   ....[177]....
        /*3f00*/ 	.word	0xffffffff


	//   ....[178]....
        /*3f04*/ 	.word	0xffffffff


	//   ....[179]....
        /*3f08*/ 	.word	0xffffffff


	//   ....[180]....
        /*3f0c*/ 	.word	0xffffffff


	//   ....[181]....
        /*3f10*/ 	.word	0xffffffff


	//   ....[182]....
        /*3f14*/ 	.word	0xffffffff


	//   ....[183]....
        /*3f18*/ 	.word	0xffffffff


	//   ....[184]....
        /*3f1c*/ 	.word	0xffffffff


	//   ....[185]....
        /*3f20*/ 	.word	0xffffffff


	//   ....[186]....
        /*3f24*/ 	.word	0xffffffff


	//   ....[187]....
        /*3f28*/ 	.word	0xffffffff


	//   ....[188]....
        /*3f2c*/ 	.word	0xffffffff


	//   ....[189]....
        /*3f30*/ 	.word	0xffffffff


	//   ....[190]....
        /*3f34*/ 	.word	0xffffffff


	//   ....[191]....
        /*3f38*/ 	.word	0xffffffff


	//   ....[192]....
        /*3f3c*/ 	.word	0xffffffff


	//   ....[193]....
        /*3f40*/ 	.word	0xffffffff


	//   ....[194]....
        /*3f44*/ 	.word	0xffffffff


	//   ....[195]....
        /*3f48*/ 	.word	0xffffffff


	//   ....[196]....
        /*3f4c*/ 	.word	0xffffffff


	//   ....[197]....
        /*3f50*/ 	.word	0xffffffff


	//   ....[198]....
        /*3f54*/ 	.word	0xffffffff


	//   ....[199]....
        /*3f58*/ 	.word	0xffffffff


	//   ....[200]....
        /*3f5c*/ 	.word	0xffffffff


	//   ....[201]....
        /*3f60*/ 	.word	0xffffffff


	//   ....[202]....
        /*3f64*/ 	.word	0xffffffff


	//   ....[203]....
        /*3f68*/ 	.word	0xffffffff


	//   ....[204]....
        /*3f6c*/ 	.word	0xffffffff


	//   ....[205]....
        /*3f70*/ 	.word	0xffffffff


	//   ....[206]....
        /*3f74*/ 	.word	0xffffffff


	//   ....[207]....
        /*3f78*/ 	.word	0xffffffff


	//   ....[208]....
        /*3f7c*/ 	.word	0xffffffff


	//   ....[209]....
        /*3f80*/ 	.word	0xffffffff


	//   ....[210]....
        /*3f84*/ 	.word	0xffffffff


	//   ....[211]....
        /*3f88*/ 	.word	0xffffffff


	//   ....[212]....
        /*3f8c*/ 	.word	0xffffffff


	//   ....[213]....
        /*3f90*/ 	.word	0xffffffff


	//   ....[214]....
        /*3f94*/ 	.word	0xffffffff


	//   ....[215]....
        /*3f98*/ 	.word	0xffffffff


	//   ....[216]....
        /*3f9c*/ 	.word	0xffffffff


	//   ....[217]....
        /*3fa0*/ 	.word	0xffffffff


	//   ....[218]....
        /*3fa4*/ 	.word	0xffffffff


	//   ....[219]....
        /*3fa8*/ 	.word	0xffffffff


	//   ....[220]....
        /*3fac*/ 	.word	0xffffffff


	//   ....[221]....
        /*3fb0*/ 	.word	0xffffffff


	//   ....[222]....
        /*3fb4*/ 	.word	0xffffffff


	//   ....[223]....
        /*3fb8*/ 	.word	0xffffffff


	//   ....[224]....
        /*3fbc*/ 	.word	0xffffffff


	//   ....[225]....
        /*3fc0*/ 	.word	0xffffffff


	//   ....[226]....
        /*3fc4*/ 	.word	0xffffffff


	//   ....[227]....
        /*3fc8*/ 	.word	0xffffffff


	//   ....[228]....
        /*3fcc*/ 	.word	0xffffffff


	//   ....[229]....
        /*3fd0*/ 	.word	0xffffffff


	//   ....[230]....
        /*3fd4*/ 	.word	0xffffffff


	//   ....[231]....
        /*3fd8*/ 	.word	0xffffffff


	//   ....[232]....
        /*3fdc*/ 	.word	0xffffffff


	//   ....[233]....
        /*3fe0*/ 	.word	0xffffffff


	//   ....[234]....
        /*3fe4*/ 	.word	0xffffffff


	//   ....[235]....
        /*3fe8*/ 	.word	0xffffffff


	//   ....[236]....
        /*3fec*/ 	.word	0xffffffff


	//   ....[237]....
        /*3ff0*/ 	.word	0xffffffff


	//   ....[238]....
        /*3ff4*/ 	.word	0xffffffff


	//   ....[239]....
        /*3ff8*/ 	.word	0xffffffff


	//   ....[240]....
        /*3ffc*/ 	.word	0xffffffff


	//   ....[241]....
        /*4000*/ 	.word	0xffffffff


	//   ....[242]....
        /*4004*/ 	.word	0xffffffff


	//   ....[243]....
        /*4008*/ 	.word	0xffffffff


	//   ....[244]....
        /*400c*/ 	.word	0xffffffff


	//   ....[245]....
        /*4010*/ 	.word	0xffffffff


	//   ....[246]....
        /*4014*/ 	.word	0xffffffff


	//   ....[247]....
        /*4018*/ 	.word	0xffffffff


	//   ....[248]....
        /*401c*/ 	.word	0xffffffff


	//   ....[249]....
        /*4020*/ 	.word	0xffffffff


	//   ....[250]....
        /*4024*/ 	.word	0xffffffff


	//   ....[251]....
        /*4028*/ 	.word	0xffffffff


	//   ....[252]....
        /*402c*/ 	.word	0xffffffff


	//   ....[253]....
        /*4030*/ 	.word	0xffffffff


	//   ....[254]....
        /*4034*/ 	.word	0xffffffff


	//   ....[255]....
        /*4038*/ 	.word	0xffffffff


	//   ....[0]....
        /*403c*/ 	.word	0xffffffff


	//   ....[1]....
        /*4040*/ 	.word	0xffffffff


	//   ....[2]....
        /*4044*/ 	.word	0xffffffff


	//   ....[3]....
        /*4048*/ 	.word	0xffffffff


	//   ....[4]....
        /*404c*/ 	.word	0xffffffff


	//   ....[5]....
        /*4050*/ 	.word	0xffffffff


	//   ....[6]....
        /*4054*/ 	.word	0xffffffff


	//   ....[7]....
        /*4058*/ 	.word	0xffffffff


	//   ....[8]....
        /*405c*/ 	.word	0xffffffff


	//   ....[9]....
        /*4060*/ 	.word	0xffffffff


	//   ....[10]....
        /*4064*/ 	.word	0xffffffff


	//   ....[11]....
        /*4068*/ 	.word	0xffffffff


	//   ....[12]....
        /*406c*/ 	.word	0xffffffff


	//   ....[13]....
        /*4070*/ 	.word	0xffffffff


	//   ....[14]....
        /*4074*/ 	.word	0xffffffff


	//   ....[15]....
        /*4078*/ 	.word	0xffffffff


	//   ....[16]....
        /*407c*/ 	.word	0xffffffff


	//   ....[17]....
        /*4080*/ 	.word	0xffffffff


	//   ....[18]....
        /*4084*/ 	.word	0xffffffff


	//   ....[19]....
        /*4088*/ 	.word	0xffffffff


	//   ....[20]....
        /*408c*/ 	.word	0xffffffff


	//   ....[21]....
        /*4090*/ 	.word	0xffffffff


	//   ....[22]....
        /*4094*/ 	.word	0xffffffff


	//   ....[23]....
        /*4098*/ 	.word	0xffffffff


	//   ....[24]....
        /*409c*/ 	.word	0xffffffff


	//   ....[25]....
        /*40a0*/ 	.word	0xffffffff


	//   ....[26]....
        /*40a4*/ 	.word	0xffffffff


	//   ....[27]....
        /*40a8*/ 	.word	0xffffffff


	//   ....[28]....
        /*40ac*/ 	.word	0xffffffff


	//   ....[29]....
        /*40b0*/ 	.word	0xffffffff


	//   ....[30]....
        /*40b4*/ 	.word	0xffffffff


	//   ....[31]....
        /*40b8*/ 	.word	0xffffffff


	//   ....[32]....
        /*40bc*/ 	.word	0xffffffff


	//   ....[33]....
        /*40c0*/ 	.word	0xffffffff


	//   ....[34]....
        /*40c4*/ 	.word	0xffffffff


	//   ....[35]....
        /*40c8*/ 	.word	0xffffffff


	//   ....[36]....
        /*40cc*/ 	.word	0xffffffff


	//   ....[37]....
        /*40d0*/ 	.word	0xffffffff


	//   ....[38]....
        /*40d4*/ 	.word	0xffffffff


	//   ....[39]....
        /*40d8*/ 	.word	0xffffffff


	//   ....[40]....
        /*40dc*/ 	.word	0xffffffff


	//   ....[41]....
        /*40e0*/ 	.word	0xffffffff


	//   ....[42]....
        /*40e4*/ 	.word	0xffffffff


	//   ....[43]....
        /*40e8*/ 	.word	0xffffffff


	//   ....[44]....
        /*40ec*/ 	.word	0xffffffff


	//   ....[45]....
        /*40f0*/ 	.word	0xffffffff


	//   ....[46]....
        /*40f4*/ 	.word	0xffffffff


	//   ....[47]....
        /*40f8*/ 	.word	0xffffffff


	//   ....[48]....
        /*40fc*/ 	.word	0xffffffff


	//   ....[49]....
        /*4100*/ 	.word	0xffffffff


	//   ....[50]....
        /*4104*/ 	.word	0xffffffff


	//   ....[51]....
        /*4108*/ 	.word	0xffffffff


	//   ....[52]....
        /*410c*/ 	.word	0xffffffff


	//   ....[53]....
        /*4110*/ 	.word	0xffffffff


	//   ....[54]....
        /*4114*/ 	.word	0xffffffff


	//   ....[55]....
        /*4118*/ 	.word	0xffffffff


	//   ....[56]....
        /*411c*/ 	.word	0xffffffff


	//   ....[57]....
        /*4120*/ 	.word	0xffffffff


	//   ....[58]....
        /*4124*/ 	.word	0xffffffff


	//   ....[59]....
        /*4128*/ 	.word	0xffffffff


	//   ....[60]....
        /*412c*/ 	.word	0xffffffff


	//   ....[61]....
        /*4130*/ 	.word	0xffffffff


	//   ....[62]....
        /*4134*/ 	.word	0xffffffff


	//   ....[63]....
        /*4138*/ 	.word	0xffffffff


	//   ....[64]....
        /*413c*/ 	.word	0xffffffff


	//   ....[65]....
        /*4140*/ 	.word	0xffffffff


	//   ....[66]....
        /*4144*/ 	.word	0xffffffff


	//   ....[67]....
        /*4148*/ 	.word	0xffffffff


	//   ....[68]....
        /*414c*/ 	.word	0xffffffff


	//   ....[69]....
        /*4150*/ 	.word	0xffffffff


	//   ....[70]....
        /*4154*/ 	.word	0xffffffff


	//   ....[71]....
        /*4158*/ 	.word	0xffffffff


	//   ....[72]....
        /*415c*/ 	.word	0xffffffff


	//   ....[73]....
        /*4160*/ 	.word	0xffffffff


	//   ....[74]....
        /*4164*/ 	.word	0xffffffff


	//   ....[75]....
        /*4168*/ 	.word	0xffffffff


	//   ....[76]....
        /*416c*/ 	.word	0xffffffff


	//   ....[77]....
        /*4170*/ 	.word	0xffffffff


	//   ....[78]....
        /*4174*/ 	.word	0xffffffff


	//   ....[79]....
        /*4178*/ 	.word	0xffffffff


	//   ....[80]....
        /*417c*/ 	.word	0xffffffff


	//   ....[81]....
        /*4180*/ 	.word	0xffffffff


	//   ....[82]....
        /*4184*/ 	.word	0xffffffff


	//   ....[83]....
        /*4188*/ 	.word	0xffffffff


	//   ....[84]....
        /*418c*/ 	.word	0xffffffff


	//   ....[85]....
        /*4190*/ 	.word	0xffffffff


	//   ....[86]....
        /*4194*/ 	.word	0xffffffff


	//   ....[87]....
        /*4198*/ 	.word	0xffffffff


	//   ....[88]....
        /*419c*/ 	.word	0xffffffff


	//   ....[89]....
        /*41a0*/ 	.word	0xffffffff


	//   ....[90]....
        /*41a4*/ 	.word	0xffffffff


	//   ....[91]....
        /*41a8*/ 	.word	0xffffffff


	//   ....[92]....
        /*41ac*/ 	.word	0xffffffff


	//   ....[93]....
        /*41b0*/ 	.word	0xffffffff


	//   ....[94]....
        /*41b4*/ 	.word	0xffffffff


	//   ....[95]....
        /*41b8*/ 	.word	0xffffffff


	//   ....[96]....
        /*41bc*/ 	.word	0xffffffff


	//   ....[97]....
        /*41c0*/ 	.word	0xffffffff


	//   ....[98]....
        /*41c4*/ 	.word	0xffffffff


	//   ....[99]....
        /*41c8*/ 	.word	0xffffffff


	//   ....[100]....
        /*41cc*/ 	.word	0xffffffff


	//   ....[101]....
        /*41d0*/ 	.word	0xffffffff


	//   ....[102]....
        /*41d4*/ 	.word	0xffffffff


	//   ....[103]....
        /*41d8*/ 	.word	0xffffffff


	//   ....[104]....
        /*41dc*/ 	.word	0xffffffff


	//   ....[105]....
        /*41e0*/ 	.word	0xffffffff


	//   ....[106]....
        /*41e4*/ 	.word	0xffffffff


	//   ....[107]....
        /*41e8*/ 	.word	0xffffffff


	//   ....[108]....
        /*41ec*/ 	.word	0xffffffff


	//   ....[109]....
        /*41f0*/ 	.word	0xffffffff


	//   ....[110]....
        /*41f4*/ 	.word	0xffffffff


	//   ....[111]....
        /*41f8*/ 	.word	0xffffffff


	//   ....[112]....
        /*41fc*/ 	.word	0xffffffff


	//   ....[113]....
        /*4200*/ 	.word	0xffffffff


	//   ....[114]....
        /*4204*/ 	.word	0xffffffff


	//   ....[115]....
        /*4208*/ 	.word	0xffffffff


	//   ....[116]....
        /*420c*/ 	.word	0xffffffff


	//   ....[117]....
        /*4210*/ 	.word	0xffffffff


	//   ....[118]....
        /*4214*/ 	.word	0xffffffff


	//   ....[119]....
        /*4218*/ 	.word	0xffffffff


	//   ....[120]....
        /*421c*/ 	.word	0xffffffff


	//   ....[121]....
        /*4220*/ 	.word	0xffffffff


	//   ....[122]....
        /*4224*/ 	.word	0xffffffff


	//   ....[123]....
        /*4228*/ 	.word	0xffffffff


	//   ....[124]....
        /*422c*/ 	.word	0xffffffff


	//   ....[125]....
        /*4230*/ 	.word	0xffffffff


	//   ....[126]....
        /*4234*/ 	.word	0xffffffff


	//   ....[127]....
        /*4238*/ 	.word	0xffffffff


	//   ....[128]....
        /*423c*/ 	.word	0xffffffff


	//   ....[129]....
        /*4240*/ 	.word	0xffffffff


	//   ....[130]....
        /*4244*/ 	.word	0xffffffff


	//   ....[131]....
        /*4248*/ 	.word	0xffffffff


	//   ....[132]....
        /*424c*/ 	.word	0xffffffff


	//   ....[133]....
        /*4250*/ 	.word	0xffffffff


	//   ....[134]....
        /*4254*/ 	.word	0xffffffff


	//   ....[135]....
        /*4258*/ 	.word	0xffffffff


	//   ....[136]....
        /*425c*/ 	.word	0xffffffff


	//   ....[137]....
        /*4260*/ 	.word	0xffffffff


	//   ....[138]....
        /*4264*/ 	.word	0xffffffff


	//   ....[139]....
        /*4268*/ 	.word	0xffffffff


	//   ....[140]....
        /*426c*/ 	.word	0xffffffff


	//   ....[141]....
        /*4270*/ 	.word	0xffffffff


	//   ....[142]....
        /*4274*/ 	.word	0xffffffff


	//   ....[143]....
        /*4278*/ 	.word	0xffffffff


	//   ....[144]....
        /*427c*/ 	.word	0xffffffff


	//   ....[145]....
        /*4280*/ 	.word	0xffffffff


	//   ....[146]....
        /*4284*/ 	.word	0xffffffff


	//   ....[147]....
        /*4288*/ 	.word	0xffffffff


	//   ....[148]....
        /*428c*/ 	.word	0xffffffff


	//   ....[149]....
        /*4290*/ 	.word	0xffffffff


	//   ....[150]....
        /*4294*/ 	.word	0xffffffff


	//   ....[151]....
        /*4298*/ 	.word	0xffffffff


	//   ....[152]....
        /*429c*/ 	.word	0xffffffff


	//   ....[153]....
        /*42a0*/ 	.word	0xffffffff


	//   ....[154]....
        /*42a4*/ 	.word	0xffffffff


	//   ....[155]....
        /*42a8*/ 	.word	0xffffffff


	//   ....[156]....
        /*42ac*/ 	.word	0xffffffff


	//   ....[157]....
        /*42b0*/ 	.word	0xffffffff


	//   ....[158]....
        /*42b4*/ 	.word	0xffffffff


	//   ....[159]....
        /*42b8*/ 	.word	0xffffffff


	//   ....[160]....
        /*42bc*/ 	.word	0xffffffff


	//   ....[161]....
        /*42c0*/ 	.word	0xffffffff


	//   ....[162]....
        /*42c4*/ 	.word	0xffffffff


	//   ....[163]....
        /*42c8*/ 	.word	0xffffffff


	//   ....[164]....
        /*42cc*/ 	.word	0xffffffff


	//   ....[165]....
        /*42d0*/ 	.word	0xffffffff


	//   ....[166]....
        /*42d4*/ 	.word	0xffffffff


	//   ....[167]....
        /*42d8*/ 	.word	0xffffffff


	//   ....[168]....
        /*42dc*/ 	.word	0xffffffff


	//   ....[169]....
        /*42e0*/ 	.word	0xffffffff


	//   ....[170]....
        /*42e4*/ 	.word	0xffffffff


	//   ....[171]....
        /*42e8*/ 	.word	0xffffffff


	//   ....[172]....
        /*42ec*/ 	.word	0xffffffff


	//   ....[173]....
        /*42f0*/ 	.word	0xffffffff


	//   ....[174]....
        /*42f4*/ 	.word	0xffffffff


	//   ....[175]....
        /*42f8*/ 	.word	0xffffffff


	//   ....[176]....
        /*42fc*/ 	.word	0xffffffff


	//   ....[177]....
        /*4300*/ 	.word	0xffffffff


	//   ....[178]....
        /*4304*/ 	.word	0xffffffff


	//   ....[179]....
        /*4308*/ 	.word	0xffffffff


	//   ....[180]....
        /*430c*/ 	.word	0xffffffff


	//   ....[181]....
        /*4310*/ 	.word	0xffffffff


	//   ....[182]....
        /*4314*/ 	.word	0xffffffff


	//   ....[183]....
        /*4318*/ 	.word	0xffffffff


	//   ....[184]....
        /*431c*/ 	.word	0xffffffff


	//   ....[185]....
        /*4320*/ 	.word	0xffffffff


	//   ....[186]....
        /*4324*/ 	.word	0xffffffff


	//   ....[187]....
        /*4328*/ 	.word	0xffffffff


	//   ....[188]....
        /*432c*/ 	.word	0xffffffff


	//   ....[189]....
        /*4330*/ 	.word	0xffffffff


	//   ....[190]....
        /*4334*/ 	.word	0xffffffff


	//   ....[191]....
        /*4338*/ 	.word	0xffffffff


	//   ....[192]....
        /*433c*/ 	.word	0xffffffff


	//   ....[193]....
        /*4340*/ 	.word	0xffffffff


	//   ....[194]....
        /*4344*/ 	.word	0xffffffff


	//   ....[195]....
        /*4348*/ 	.word	0xffffffff


	//   ....[196]....
        /*434c*/ 	.word	0xffffffff


	//   ....[197]....
        /*4350*/ 	.word	0xffffffff


	//   ....[198]....
        /*4354*/ 	.word	0xffffffff


	//   ....[199]....
        /*4358*/ 	.word	0xffffffff


	//   ....[200]....
        /*435c*/ 	.word	0xffffffff


	//   ....[201]....
        /*4360*/ 	.word	0xffffffff


	//   ....[202]....
        /*4364*/ 	.word	0xffffffff


	//   ....[203]....
        /*4368*/ 	.word	0xffffffff


	//   ....[204]....
        /*436c*/ 	.word	0xffffffff


	//   ....[205]....
        /*4370*/ 	.word	0xffffffff


	//   ....[206]....
        /*4374*/ 	.word	0xffffffff


	//   ....[207]....
        /*4378*/ 	.word	0xffffffff


	//   ....[208]....
        /*437c*/ 	.word	0xffffffff


	//   ....[209]....
        /*4380*/ 	.word	0xffffffff


	//   ....[210]....
        /*4384*/ 	.word	0xffffffff


	//   ....[211]....
        /*4388*/ 	.word	0xffffffff


	//   ....[212]....
        /*438c*/ 	.word	0xffffffff


	//   ....[213]....
        /*4390*/ 	.word	0xffffffff


	//   ....[214]....
        /*4394*/ 	.word	0xffffffff


	//   ....[215]....
        /*4398*/ 	.word	0xffffffff


	//   ....[216]....
        /*439c*/ 	.word	0xffffffff


	//   ....[217]....
        /*43a0*/ 	.word	0xffffffff


	//   ....[218]....
        /*43a4*/ 	.word	0xffffffff


	//   ....[219]....
        /*43a8*/ 	.word	0xffffffff


	//   ....[220]....
        /*43ac*/ 	.word	0xffffffff


	//   ....[221]....
        /*43b0*/ 	.word	0xffffffff


	//   ....[222]....
        /*43b4*/ 	.word	0xffffffff


	//   ....[223]....
        /*43b8*/ 	.word	0xffffffff


	//   ....[224]....
        /*43bc*/ 	.word	0xffffffff


	//   ....[225]....
        /*43c0*/ 	.word	0xffffffff


	//   ....[226]....
        /*43c4*/ 	.word	0xffffffff


	//   ....[227]....
        /*43c8*/ 	.word	0xffffffff


	//   ....[228]....
        /*43cc*/ 	.word	0xffffffff


	//   ....[229]....
        /*43d0*/ 	.word	0xffffffff


	//   ....[230]....
        /*43d4*/ 	.word	0xffffffff


	//   ....[231]....
        /*43d8*/ 	.word	0xffffffff


	//   ....[232]....
        /*43dc*/ 	.word	0xffffffff


	//   ....[233]....
        /*43e0*/ 	.word	0xffffffff


	//   ....[234]....
        /*43e4*/ 	.word	0xffffffff


	//   ....[235]....
        /*43e8*/ 	.word	0xffffffff


	//   ....[236]....
        /*43ec*/ 	.word	0xffffffff


	//   ....[237]....
        /*43f0*/ 	.word	0xffffffff


	//   ....[238]....
        /*43f4*/ 	.word	0xffffffff


	//   ....[239]....
        /*43f8*/ 	.word	0xffffffff


	//   ....[240]....
        /*43fc*/ 	.word	0xffffffff


	//   ....[241]....
        /*4400*/ 	.word	0xffffffff


	//   ....[242]....
        /*4404*/ 	.word	0xffffffff


	//   ....[243]....
        /*4408*/ 	.word	0xffffffff


	//   ....[244]....
        /*440c*/ 	.word	0xffffffff


	//   ....[245]....
        /*4410*/ 	.word	0xffffffff


	//   ....[246]....
        /*4414*/ 	.word	0xffffffff


	//   ....[247]....
        /*4418*/ 	.word	0xffffffff


	//   ....[248]....
        /*441c*/ 	.word	0xffffffff


	//   ....[249]....
        /*4420*/ 	.word	0xffffffff


	//   ....[250]....
        /*4424*/ 	.word	0xffffffff


	//   ....[251]....
        /*4428*/ 	.word	0xffffffff


	//   ....[252]....
        /*442c*/ 	.word	0xffffffff


	//   ....[253]....
        /*4430*/ 	.word	0xffffffff


	//   ....[254]....
        /*4434*/ 	.word	0xffffffff


	//   ....[255]....
        /*4438*/ 	.word	0xffffffff


	//   ....[0]....
        /*443c*/ 	.word	0xffffffff


	//   ....[1]....
        /*4440*/ 	.word	0xffffffff


	//   ....[2]....
        /*4444*/ 	.word	0xffffffff


	//   ....[3]....
        /*4448*/ 	.word	0xffffffff


	//   ....[4]....
        /*444c*/ 	.word	0xffffffff


	//   ....[5]....
        /*4450*/ 	.word	0xffffffff


	//   ....[6]....
        /*4454*/ 	.word	0xffffffff


	//   ....[7]....
        /*4458*/ 	.word	0xffffffff


	//   ....[8]....
        /*445c*/ 	.word	0xffffffff


	//   ....[9]....
        /*4460*/ 	.word	0xffffffff


	//   ....[10]....
        /*4464*/ 	.word	0xffffffff


	//   ....[11]....
        /*4468*/ 	.word	0xffffffff


	//   ....[12]....
        /*446c*/ 	.word	0xffffffff


	//   ....[13]....
        /*4470*/ 	.word	0xffffffff


	//   ....[14]....
        /*4474*/ 	.word	0xffffffff


	//   ....[15]....
        /*4478*/ 	.word	0xffffffff


	//   ....[16]....
        /*447c*/ 	.word	0xffffffff


	//   ....[17]....
        /*4480*/ 	.word	0xffffffff


	//   ....[18]....
        /*4484*/ 	.word	0xffffffff


	//   ....[19]....
        /*4488*/ 	.word	0xffffffff


	//   ....[20]....
        /*448c*/ 	.word	0xffffffff


	//   ....[21]....
        /*4490*/ 	.word	0xffffffff


	//   ....[22]....
        /*4494*/ 	.word	0xffffffff


	//   ....[23]....
        /*4498*/ 	.word	0xffffffff


	//   ....[24]....
        /*449c*/ 	.word	0xffffffff


	//   ....[25]....
        /*44a0*/ 	.word	0xffffffff


	//   ....[26]....
        /*44a4*/ 	.word	0xffffffff


	//   ....[27]....
        /*44a8*/ 	.word	0xffffffff


	//   ....[28]....
        /*44ac*/ 	.word	0xffffffff


	//   ....[29]....
        /*44b0*/ 	.word	0xffffffff


	//   ....[30]....
        /*44b4*/ 	.word	0xffffffff


	//   ....[31]....
        /*44b8*/ 	.word	0xffffffff


	//   ....[32]....
        /*44bc*/ 	.word	0xffffffff


	//   ....[33]....
        /*44c0*/ 	.word	0xffffffff


	//   ....[34]....
        /*44c4*/ 	.word	0xffffffff


	//   ....[35]....
        /*44c8*/ 	.word	0xffffffff


	//   ....[36]....
        /*44cc*/ 	.word	0xffffffff


	//   ....[37]....
        /*44d0*/ 	.word	0xffffffff


	//   ....[38]....
        /*44d4*/ 	.word	0xffffffff


	//   ....[39]....
        /*44d8*/ 	.word	0xffffffff


	//   ....[40]....
        /*44dc*/ 	.word	0xffffffff


	//   ....[41]....
        /*44e0*/ 	.word	0xffffffff


	//   ....[42]....
        /*44e4*/ 	.word	0xffffffff


	//   ....[43]....
        /*44e8*/ 	.word	0xffffffff


	//   ....[44]....
        /*44ec*/ 	.word	0xffffffff


	//   ....[45]....
        /*44f0*/ 	.word	0xffffffff


	//   ....[46]....
        /*44f4*/ 	.word	0xffffffff


	//   ....[47]....
        /*44f8*/ 	.word	0xffffffff


	//   ....[48]....
        /*44fc*/ 	.word	0xffffffff


	//   ....[49]....
        /*4500*/ 	.word	0xffffffff


	//   ....[50]....
        /*4504*/ 	.word	0xffffffff


	//   ....[51]....
        /*4508*/ 	.word	0xffffffff


	//   ....[52]....
        /*450c*/ 	.word	0xffffffff


	//   ....[53]....
        /*4510*/ 	.word	0xffffffff


	//   ....[54]....
        /*4514*/ 	.word	0xffffffff


	//   ....[55]....
        /*4518*/ 	.word	0xffffffff


	//   ....[56]....
        /*451c*/ 	.word	0xffffffff


	//   ....[57]....
        /*4520*/ 	.word	0xffffffff


	//   ....[58]....
        /*4524*/ 	.word	0xffffffff


	//   ....[59]....
        /*4528*/ 	.word	0xffffffff


	//   ....[60]....
        /*452c*/ 	.word	0xffffffff


	//   ....[61]....
        /*4530*/ 	.word	0xffffffff


	//   ....[62]....
        /*4534*/ 	.word	0xffffffff


	//   ....[63]....
        /*4538*/ 	.word	0xffffffff


	//   ....[64]....
        /*453c*/ 	.word	0xffffffff


	//   ....[65]....
        /*4540*/ 	.word	0xffffffff


	//   ....[66]....
        /*4544*/ 	.word	0xffffffff


	//   ....[67]....
        /*4548*/ 	.word	0xffffffff


	//   ....[68]....
        /*454c*/ 	.word	0xffffffff


	//   ....[69]....
        /*4550*/ 	.word	0xffffffff


	//   ....[70]....
        /*4554*/ 	.word	0xffffffff


	//   ....[71]....
        /*4558*/ 	.word	0xffffffff


	//   ....[72]....
        /*455c*/ 	.word	0xffffffff


	//   ....[73]....
        /*4560*/ 	.word	0xffffffff


	//   ....[74]....
        /*4564*/ 	.word	0xffffffff


	//   ....[75]....
        /*4568*/ 	.word	0xffffffff


	//   ....[76]....
        /*456c*/ 	.word	0xffffffff


	//   ....[77]....
        /*4570*/ 	.word	0xffffffff


	//   ....[78]....
        /*4574*/ 	.word	0xffffffff


	//   ....[79]....
        /*4578*/ 	.word	0xffffffff


	//   ....[80]....
        /*457c*/ 	.word	0xffffffff


	//   ....[81]....
        /*4580*/ 	.word	0xffffffff


	//   ....[82]....
        /*4584*/ 	.word	0xffffffff


	//   ....[83]....
        /*4588*/ 	.word	0xffffffff


	//   ....[84]....
        /*458c*/ 	.word	0xffffffff


	//   ....[85]....
        /*4590*/ 	.word	0xffffffff


	//   ....[86]....
        /*4594*/ 	.word	0xffffffff


	//   ....[87]....
        /*4598*/ 	.word	0xffffffff


	//   ....[88]....
        /*459c*/ 	.word	0xffffffff


	//   ....[89]....
        /*45a0*/ 	.word	0xffffffff


	//   ....[90]....
        /*45a4*/ 	.word	0xffffffff


	//   ....[91]....
        /*45a8*/ 	.word	0xffffffff


	//   ....[92]....
        /*45ac*/ 	.word	0xffffffff


	//   ....[93]....
        /*45b0*/ 	.word	0xffffffff


	//   ....[94]....
        /*45b4*/ 	.word	0xffffffff


	//   ....[95]....
        /*45b8*/ 	.word	0xffffffff


	//   ....[96]....
        /*45bc*/ 	.word	0xffffffff


	//   ....[97]....
        /*45c0*/ 	.word	0xffffffff


	//   ....[98]....
        /*45c4*/ 	.word	0xffffffff


	//   ....[99]....
        /*45c8*/ 	.word	0xffffffff


	//   ....[100]....
        /*45cc*/ 	.word	0xffffffff


	//   ....[101]....
        /*45d0*/ 	.word	0xffffffff


	//   ....[102]....
        /*45d4*/ 	.word	0xffffffff


	//   ....[103]....
        /*45d8*/ 	.word	0xffffffff


	//   ....[104]....
        /*45dc*/ 	.word	0xffffffff


	//   ....[105]....
        /*45e0*/ 	.word	0xffffffff


	//   ....[106]....
        /*45e4*/ 	.word	0xffffffff


	//   ....[107]....
        /*45e8*/ 	.word	0xffffffff


	//   ....[108]....
        /*45ec*/ 	.word	0xffffffff


	//   ....[109]....
        /*45f0*/ 	.word	0xffffffff


	//   ....[110]....
        /*45f4*/ 	.word	0xffffffff


	//   ....[111]....
        /*45f8*/ 	.word	0xffffffff


	//   ....[112]....
        /*45fc*/ 	.word	0xffffffff


	//   ....[113]....
        /*4600*/ 	.word	0xffffffff


	//   ....[114]....
        /*4604*/ 	.word	0xffffffff


	//   ....[115]....
        /*4608*/ 	.word	0xffffffff


	//   ....[116]....
        /*460c*/ 	.word	0xffffffff


	//   ....[117]....
        /*4610*/ 	.word	0xffffffff


	//   ....[118]....
        /*4614*/ 	.word	0xffffffff


	//   ....[119]....
        /*4618*/ 	.word	0xffffffff


	//   ....[120]....
        /*461c*/ 	.word	0xffffffff


	//   ....[121]....
        /*4620*/ 	.word	0xffffffff


	//   ....[122]....
        /*4624*/ 	.word	0xffffffff


	//   ....[123]....
        /*4628*/ 	.word	0xffffffff


	//   ....[124]....
        /*462c*/ 	.word	0xffffffff


	//   ....[125]....
        /*4630*/ 	.word	0xffffffff


	//   ....[126]....
        /*4634*/ 	.word	0xffffffff


	//   ....[127]....
        /*4638*/ 	.word	0xffffffff


	//   ....[128]....
        /*463c*/ 	.word	0xffffffff


	//   ....[129]....
        /*4640*/ 	.word	0xffffffff


	//   ....[130]....
        /*4644*/ 	.word	0xffffffff


	//   ....[131]....
        /*4648*/ 	.word	0xffffffff


	//   ....[132]....
        /*464c*/ 	.word	0xffffffff


	//   ....[133]....
        /*4650*/ 	.word	0xffffffff


	//   ....[134]....
        /*4654*/ 	.word	0xffffffff


	//   ....[135]....
        /*4658*/ 	.word	0xffffffff


	//   ....[136]....
        /*465c*/ 	.word	0xffffffff


	//   ....[137]....
        /*4660*/ 	.word	0xffffffff


	//   ....[138]....
        /*4664*/ 	.word	0xffffffff


	//   ....[139]....
        /*4668*/ 	.word	0xffffffff


	//   ....[140]....
        /*466c*/ 	.word	0xffffffff


	//   ....[141]....
        /*4670*/ 	.word	0xffffffff


	//   ....[142]....
        /*4674*/ 	.word	0xffffffff


	//   ....[143]....
        /*4678*/ 	.word	0xffffffff


	//   ....[144]....
        /*467c*/ 	.word	0xffffffff


	//   ....[145]....
        /*4680*/ 	.word	0xffffffff


	//   ....[146]....
        /*4684*/ 	.word	0xffffffff


	//   ....[147]....
        /*4688*/ 	.word	0xffffffff


	//   ....[148]....
        /*468c*/ 	.word	0xffffffff


	//   ....[149]....
        /*4690*/ 	.word	0xffffffff


	//   ....[150]....
        /*4694*/ 	.word	0xffffffff


	//   ....[151]....
        /*4698*/ 	.word	0xffffffff


	//   ....[152]....
        /*469c*/ 	.word	0xffffffff


	//   ....[153]....
        /*46a0*/ 	.word	0xffffffff


	//   ....[154]....
        /*46a4*/ 	.word	0xffffffff


	//   ....[155]....
        /*46a8*/ 	.word	0xffffffff


	//   ....[156]....
        /*46ac*/ 	.word	0xffffffff


	//   ....[157]....
        /*46b0*/ 	.word	0xffffffff


	//   ....[158]....
        /*46b4*/ 	.word	0xffffffff


	//   ....[159]....
        /*46b8*/ 	.word	0xffffffff


	//   ....[160]....
        /*46bc*/ 	.word	0xffffffff


	//   ....[161]....
        /*46c0*/ 	.word	0xffffffff


	//   ....[162]....
        /*46c4*/ 	.word	0xffffffff


	//   ....[163]....
        /*46c8*/ 	.word	0xffffffff


	//   ....[164]....
        /*46cc*/ 	.word	0xffffffff


	//   ....[165]....
        /*46d0*/ 	.word	0xffffffff


	//   ....[166]....
        /*46d4*/ 	.word	0xffffffff


	//   ....[167]....
        /*46d8*/ 	.word	0xffffffff


	//   ....[168]....
        /*46dc*/ 	.word	0xffffffff


	//   ....[169]....
        /*46e0*/ 	.word	0xffffffff


	//   ....[170]....
        /*46e4*/ 	.word	0xffffffff


	//   ....[171]....
        /*46e8*/ 	.word	0xffffffff


	//   ....[172]....
        /*46ec*/ 	.word	0xffffffff


	//   ....[173]....
        /*46f0*/ 	.word	0xffffffff


	//   ....[174]....
        /*46f4*/ 	.word	0xffffffff


	//   ....[175]....
        /*46f8*/ 	.word	0xffffffff


	//   ....[176]....
        /*46fc*/ 	.word	0xffffffff


	//   ....[177]....
        /*4700*/ 	.word	0xffffffff


	//   ....[178]....
        /*4704*/ 	.word	0xffffffff


	//   ....[179]....
        /*4708*/ 	.word	0xffffffff


	//   ....[180]....
        /*470c*/ 	.word	0xffffffff


	//   ....[181]....
        /*4710*/ 	.word	0xffffffff


	//   ....[182]....
        /*4714*/ 	.word	0xffffffff


	//   ....[183]....
        /*4718*/ 	.word	0xffffffff


	//   ....[184]....
        /*471c*/ 	.word	0xffffffff


	//   ....[185]....
        /*4720*/ 	.word	0xffffffff


	//   ....[186]....
        /*4724*/ 	.word	0xffffffff


	//   ....[187]....
        /*4728*/ 	.word	0xffffffff


	//   ....[188]....
        /*472c*/ 	.word	0xffffffff


	//   ....[189]....
        /*4730*/ 	.word	0xffffffff


	//   ....[190]....
        /*4734*/ 	.word	0xffffffff


	//   ....[191]....
        /*4738*/ 	.word	0xffffffff


	//   ....[192]....
        /*473c*/ 	.word	0xffffffff


	//   ....[193]....
        /*4740*/ 	.word	0xffffffff


	//   ....[194]....
        /*4744*/ 	.word	0xffffffff


	//   ....[195]....
        /*4748*/ 	.word	0xffffffff


	//   ....[196]....
        /*474c*/ 	.word	0xffffffff


	//   ....[197]....
        /*4750*/ 	.word	0xffffffff


	//   ....[198]....
        /*4754*/ 	.word	0xffffffff


	//   ....[199]....
        /*4758*/ 	.word	0xffffffff


	//   ....[200]....
        /*475c*/ 	.word	0xffffffff


	//   ....[201]....
        /*4760*/ 	.word	0xffffffff


	//   ....[202]....
        /*4764*/ 	.word	0xffffffff


	//   ....[203]....
        /*4768*/ 	.word	0xffffffff


	//   ....[204]....
        /*476c*/ 	.word	0xffffffff


	//   ....[205]....
        /*4770*/ 	.word	0xffffffff


	//   ....[206]....
        /*4774*/ 	.word	0xffffffff


	//   ....[207]....
        /*4778*/ 	.word	0xffffffff


	//   ....[208]....
        /*477c*/ 	.word	0xffffffff


	//   ....[209]....
        /*4780*/ 	.word	0xffffffff


	//   ....[210]....
        /*4784*/ 	.word	0xffffffff


	//   ....[211]....
        /*4788*/ 	.word	0xffffffff


	//   ....[212]....
        /*478c*/ 	.word	0xffffffff


	//   ....[213]....
        /*4790*/ 	.word	0xffffffff


	//   ....[214]....
        /*4794*/ 	.word	0xffffffff


	//   ....[215]....
        /*4798*/ 	.word	0xffffffff


	//   ....[216]....
        /*479c*/ 	.word	0xffffffff


	//   ....[217]....
        /*47a0*/ 	.word	0xffffffff


	//   ....[218]....
        /*47a4*/ 	.word	0xffffffff


	//   ....[219]....
        /*47a8*/ 	.word	0xffffffff


	//   ....[220]....
        /*47ac*/ 	.word	0xffffffff


	//   ....[221]....
        /*47b0*/ 	.word	0xffffffff


	//   ....[222]....
        /*47b4*/ 	.word	0xffffffff


	//   ....[223]....
        /*47b8*/ 	.word	0xffffffff


	//   ....[224]....
        /*47bc*/ 	.word	0xffffffff


	//   ....[225]....
        /*47c0*/ 	.word	0xffffffff


	//   ....[226]....
        /*47c4*/ 	.word	0xffffffff


	//   ....[227]....
        /*47c8*/ 	.word	0xffffffff


	//   ....[228]....
        /*47cc*/ 	.word	0xffffffff


	//   ....[229]....
        /*47d0*/ 	.word	0xffffffff


	//   ....[230]....
        /*47d4*/ 	.word	0xffffffff


	//   ....[231]....
        /*47d8*/ 	.word	0xffffffff


	//   ....[232]....
        /*47dc*/ 	.word	0xffffffff


	//   ....[233]....
        /*47e0*/ 	.word	0xffffffff


	//   ....[234]....
        /*47e4*/ 	.word	0xffffffff


	//   ....[235]....
        /*47e8*/ 	.word	0xffffffff


	//   ....[236]....
        /*47ec*/ 	.word	0xffffffff


	//   ....[237]....
        /*47f0*/ 	.word	0xffffffff


	//   ....[238]....
        /*47f4*/ 	.word	0xffffffff


	//   ....[239]....
        /*47f8*/ 	.word	0xffffffff


	//   ....[240]....
        /*47fc*/ 	.word	0xffffffff


	//   ....[241]....
        /*4800*/ 	.word	0xffffffff


	//   ....[242]....
        /*4804*/ 	.word	0xffffffff


	//   ....[243]....
        /*4808*/ 	.word	0xffffffff


	//   ....[244]....
        /*480c*/ 	.word	0xffffffff


	//   ....[245]....
        /*4810*/ 	.word	0xffffffff


	//   ....[246]....
        /*4814*/ 	.word	0xffffffff


	//   ....[247]....
        /*4818*/ 	.word	0xffffffff


	//   ....[248]....
        /*481c*/ 	.word	0xffffffff


	//   ....[249]....
        /*4820*/ 	.word	0xffffffff


	//   ....[250]....
        /*4824*/ 	.word	0xffffffff


	//   ....[251]....
        /*4828*/ 	.word	0xffffffff


	//   ....[252]....
        /*482c*/ 	.word	0xffffffff


	//   ....[253]....
        /*4830*/ 	.word	0xffffffff


	//   ....[254]....
        /*4834*/ 	.word	0xffffffff


	//   ....[255]....
        /*4838*/ 	.word	0xffffffff


	//   ....[0]....
        /*483c*/ 	.word	0xffffffff


	//   ....[1]....
        /*4840*/ 	.word	0xffffffff


	//   ....[2]....
        /*4844*/ 	.word	0xffffffff


	//   ....[3]....
        /*4848*/ 	.word	0xffffffff


	//   ....[4]....
        /*484c*/ 	.word	0xffffffff


	//   ....[5]....
        /*4850*/ 	.word	0xffffffff


	//   ....[6]....
        /*4854*/ 	.word	0xffffffff


	//   ....[7]....
        /*4858*/ 	.word	0xffffffff


	//   ....[8]....
        /*485c*/ 	.word	0xffffffff


	//   ....[9]....
        /*4860*/ 	.word	0xffffffff


	//   ....[10]....
        /*4864*/ 	.word	0xffffffff


	//   ....[11]....
        /*4868*/ 	.word	0xffffffff


	//   ....[12]....
        /*486c*/ 	.word	0xffffffff


	//   ....[13]....
        /*4870*/ 	.word	0xffffffff


	//   ....[14]....
        /*4874*/ 	.word	0xffffffff


	//   ....[15]....
        /*4878*/ 	.word	0xffffffff


	//   ....[16]....
        /*487c*/ 	.word	0xffffffff


	//   ....[17]....
        /*4880*/ 	.word	0xffffffff


	//   ....[18]....
        /*4884*/ 	.word	0xffffffff


	//   ....[19]....
        /*4888*/ 	.word	0xffffffff


	//   ....[20]....
        /*488c*/ 	.word	0xffffffff


	//   ....[21]....
        /*4890*/ 	.word	0xffffffff


	//   ....[22]....
        /*4894*/ 	.word	0xffffffff


	//   ....[23]....
        /*4898*/ 	.word	0xffffffff


	//   ....[24]....
        /*489c*/ 	.word	0xffffffff


	//   ....[25]....
        /*48a0*/ 	.word	0xffffffff


	//   ....[26]....
        /*48a4*/ 	.word	0xffffffff


	//   ....[27]....
        /*48a8*/ 	.word	0xffffffff


	//   ....[28]....
        /*48ac*/ 	.word	0xffffffff


	//   ....[29]....
        /*48b0*/ 	.word	0xffffffff


	//   ....[30]....
        /*48b4*/ 	.word	0xffffffff


	//   ....[31]....
        /*48b8*/ 	.word	0xffffffff


	//   ....[32]....
        /*48bc*/ 	.word	0xffffffff


	//   ....[33]....
        /*48c0*/ 	.word	0xffffffff


	//   ....[34]....
        /*48c4*/ 	.word	0xffffffff


	//   ....[35]....
        /*48c8*/ 	.word	0xffffffff


	//   ....[36]....
        /*48cc*/ 	.word	0xffffffff


	//   ....[37]....
        /*48d0*/ 	.word	0xffffffff


	//   ....[38]....
        /*48d4*/ 	.word	0xffffffff


	//   ....[39]....
        /*48d8*/ 	.word	0xffffffff


	//   ....[40]....
        /*48dc*/ 	.word	0xffffffff


	//   ....[41]....
        /*48e0*/ 	.word	0xffffffff


	//   ....[42]....
        /*48e4*/ 	.word	0xffffffff


	//   ....[43]....
        /*48e8*/ 	.word	0xffffffff


	//   ....[44]....
        /*48ec*/ 	.word	0xffffffff


	//   ....[45]....
        /*48f0*/ 	.word	0xffffffff


	//   ....[46]....
        /*48f4*/ 	.word	0xffffffff


	//   ....[47]....
        /*48f8*/ 	.word	0xffffffff


	//   ....[48]....
        /*48fc*/ 	.word	0xffffffff


	//   ....[49]....
        /*4900*/ 	.word	0xffffffff


	//   ....[50]....
        /*4904*/ 	.word	0xffffffff


	//   ....[51]....
        /*4908*/ 	.word	0xffffffff


	//   ....[52]....
        /*490c*/ 	.word	0xffffffff


	//   ....[53]....
        /*4910*/ 	.word	0xffffffff


	//   ....[54]....
        /*4914*/ 	.word	0xffffffff


	//   ....[55]....
        /*4918*/ 	.word	0xffffffff


	//   ....[56]....
        /*491c*/ 	.word	0xffffffff


	//   ....[57]....
        /*4920*/ 	.word	0xffffffff


	//   ....[58]....
        /*4924*/ 	.word	0xffffffff


	//   ....[59]....
        /*4928*/ 	.word	0xffffffff


	//   ....[60]....
        /*492c*/ 	.word	0xffffffff


	//   ....[61]....
        /*4930*/ 	.word	0xffffffff


	//   ....[62]....
        /*4934*/ 	.word	0xffffffff


	//   ....[63]....
        /*4938*/ 	.word	0xffffffff


	//   ....[64]....
        /*493c*/ 	.word	0xffffffff


	//   ....[65]....
        /*4940*/ 	.word	0xffffffff


	//   ....[66]....
        /*4944*/ 	.word	0xffffffff


	//   ....[67]....
        /*4948*/ 	.word	0xffffffff


	//   ....[68]....
        /*494c*/ 	.word	0xffffffff


	//   ....[69]....
        /*4950*/ 	.word	0xffffffff


	//   ....[70]....
        /*4954*/ 	.word	0xffffffff


	//   ....[71]....
        /*4958*/ 	.word	0xffffffff


	//   ....[72]....
        /*495c*/ 	.word	0xffffffff


	//   ....[73]....
        /*4960*/ 	.word	0xffffffff


	//   ....[74]....
        /*4964*/ 	.word	0xffffffff


	//   ....[75]....
        /*4968*/ 	.word	0xffffffff


	//   ....[76]....
        /*496c*/ 	.word	0xffffffff


	//   ....[77]....
        /*4970*/ 	.word	0xffffffff


	//   ....[78]....
        /*4974*/ 	.word	0xffffffff


	//   ....[79]....
        /*4978*/ 	.word	0xffffffff


	//   ....[80]....
        /*497c*/ 	.word	0xffffffff


	//   ....[81]....
        /*4980*/ 	.word	0xffffffff


	//   ....[82]....
        /*4984*/ 	.word	0xffffffff


	//   ....[83]....
        /*4988*/ 	.word	0xffffffff


	//   ....[84]....
        /*498c*/ 	.word	0xffffffff


	//   ....[85]....
        /*4990*/ 	.word	0xffffffff


	//   ....[86]....
        /*4994*/ 	.word	0xffffffff


	//   ....[87]....
        /*4998*/ 	.word	0xffffffff


	//   ....[88]....
        /*499c*/ 	.word	0xffffffff


	//   ....[89]....
        /*49a0*/ 	.word	0xffffffff


	//   ....[90]....
        /*49a4*/ 	.word	0xffffffff


	//   ....[91]....
        /*49a8*/ 	.word	0xffffffff


	//   ....[92]....
        /*49ac*/ 	.word	0xffffffff


	//   ....[93]....
        /*49b0*/ 	.word	0xffffffff


	//   ....[94]....
        /*49b4*/ 	.word	0xffffffff


	//   ....[95]....
        /*49b8*/ 	.word	0xffffffff


	//   ....[96]....
        /*49bc*/ 	.word	0xffffffff


	//   ....[97]....
        /*49c0*/ 	.word	0xffffffff


	//   ....[98]....
        /*49c4*/ 	.word	0xffffffff


	//   ....[99]....
        /*49c8*/ 	.word	0xffffffff


	//   ....[100]....
        /*49cc*/ 	.word	0xffffffff


	//   ....[101]....
        /*49d0*/ 	.word	0xffffffff


	//   ....[102]....
        /*49d4*/ 	.word	0xffffffff


	//   ....[103]....
        /*49d8*/ 	.word	0xffffffff


	//   ....[104]....
        /*49dc*/ 	.word	0xffffffff


	//   ....[105]....
        /*49e0*/ 	.word	0xffffffff


	//   ....[106]....
        /*49e4*/ 	.word	0xffffffff


	//   ....[107]....
        /*49e8*/ 	.word	0xffffffff


	//   ....[108]....
        /*49ec*/ 	.word	0xffffffff


	//   ....[109]....
        /*49f0*/ 	.word	0xffffffff


	//   ....[110]....
        /*49f4*/ 	.word	0xffffffff


	//   ....[111]....
        /*49f8*/ 	.word	0xffffffff


	//   ....[112]....
        /*49fc*/ 	.word	0xffffffff


	//   ....[113]....
        /*4a00*/ 	.word	0xffffffff


	//   ....[114]....
        /*4a04*/ 	.word	0xffffffff


	//   ....[115]....
        /*4a08*/ 	.word	0xffffffff


	//   ....[116]....
        /*4a0c*/ 	.word	0xffffffff


	//   ....[117]....
        /*4a10*/ 	.word	0xffffffff


	//   ....[118]....
        /*4a14*/ 	.word	0xffffffff


	//   ....[119]....
        /*4a18*/ 	.word	0xffffffff


	//   ....[120]....
        /*4a1c*/ 	.word	0xffffffff


	//   ....[121]....
        /*4a20*/ 	.word	0xffffffff


	//   ....[122]....
        /*4a24*/ 	.word	0xffffffff


	//   ....[123]....
        /*4a28*/ 	.word	0xffffffff


	//   ....[124]....
        /*4a2c*/ 	.word	0xffffffff


	//   ....[125]....
        /*4a30*/ 	.word	0xffffffff


	//   ....[126]....
        /*4a34*/ 	.word	0xffffffff


	//   ....[127]....
        /*4a38*/ 	.word	0xffffffff


	//   ....[128]....
        /*4a3c*/ 	.word	0xffffffff


	//   ....[129]....
        /*4a40*/ 	.word	0xffffffff


	//   ....[130]....
        /*4a44*/ 	.word	0xffffffff


	//   ....[131]....
        /*4a48*/ 	.word	0xffffffff


	//   ....[132]....
        /*4a4c*/ 	.word	0xffffffff


	//   ....[133]....
        /*4a50*/ 	.word	0xffffffff


	//   ....[134]....
        /*4a54*/ 	.word	0xffffffff


	//   ....[135]....
        /*4a58*/ 	.word	0xffffffff


	//   ....[136]....
        /*4a5c*/ 	.word	0xffffffff


	//   ....[137]....
        /*4a60*/ 	.word	0xffffffff


	//   ....[138]....
        /*4a64*/ 	.word	0xffffffff


	//   ....[139]....
        /*4a68*/ 	.word	0xffffffff


	//   ....[140]....
        /*4a6c*/ 	.word	0xffffffff


	//   ....[141]....
        /*4a70*/ 	.word	0xffffffff


	//   ....[142]....
        /*4a74*/ 	.word	0xffffffff


	//   ....[143]....
        /*4a78*/ 	.word	0xffffffff


	//   ....[144]....
        /*4a7c*/ 	.word	0xffffffff


	//   ....[145]....
        /*4a80*/ 	.word	0xffffffff


	//   ....[146]....
        /*4a84*/ 	.word	0xffffffff


	//   ....[147]....
        /*4a88*/ 	.word	0xffffffff


	//   ....[148]....
        /*4a8c*/ 	.word	0xffffffff


	//   ....[149]....
        /*4a90*/ 	.word	0xffffffff


	//   ....[150]....
        /*4a94*/ 	.word	0xffffffff


	//   ....[151]....
        /*4a98*/ 	.word	0xffffffff


	//   ....[152]....
        /*4a9c*/ 	.word	0xffffffff


	//   ....[153]....
        /*4aa0*/ 	.word	0xffffffff


	//   ....[154]....
        /*4aa4*/ 	.word	0xffffffff


	//   ....[155]....
        /*4aa8*/ 	.word	0xffffffff


	//   ....[156]....
        /*4aac*/ 	.word	0xffffffff


	//   ....[157]....
        /*4ab0*/ 	.word	0xffffffff


	//   ....[158]....
        /*4ab4*/ 	.word	0xffffffff


	//   ....[159]....
        /*4ab8*/ 	.word	0xffffffff


	//   ....[160]....
        /*4abc*/ 	.word	0xffffffff


	//   ....[161]....
        /*4ac0*/ 	.word	0xffffffff


	//   ....[162]....
        /*4ac4*/ 	.word	0xffffffff


	//   ....[163]....
        /*4ac8*/ 	.word	0xffffffff


	//   ....[164]....
        /*4acc*/ 	.word	0xffffffff


	//   ....[165]....
        /*4ad0*/ 	.word	0xffffffff


	//   ....[166]....
        /*4ad4*/ 	.word	0xffffffff


	//   ....[167]....
        /*4ad8*/ 	.word	0xffffffff


	//   ....[168]....
        /*4adc*/ 	.word	0xffffffff


	//   ....[169]....
        /*4ae0*/ 	.word	0xffffffff


	//   ....[170]....
        /*4ae4*/ 	.word	0xffffffff


	//   ....[171]....
        /*4ae8*/ 	.word	0xffffffff


	//   ....[172]....
        /*4aec*/ 	.word	0xffffffff


	//   ....[173]....
        /*4af0*/ 	.word	0xffffffff


	//   ....[174]....
        /*4af4*/ 	.word	0xffffffff


	//   ....[175]....
        /*4af8*/ 	.word	0xffffffff


	//   ....[176]....
        /*4afc*/ 	.word	0xffffffff


	//   ....[177]....
        /*4b00*/ 	.word	0xffffffff


	//   ....[178]....
        /*4b04*/ 	.word	0xffffffff


	//   ....[179]....
        /*4b08*/ 	.word	0xffffffff


	//   ....[180]....
        /*4b0c*/ 	.word	0xffffffff


	//   ....[181]....
        /*4b10*/ 	.word	0xffffffff


	//   ....[182]....
        /*4b14*/ 	.word	0xffffffff


	//   ....[183]....
        /*4b18*/ 	.word	0xffffffff


	//   ....[184]....
        /*4b1c*/ 	.word	0xffffffff


	//   ....[185]....
        /*4b20*/ 	.word	0xffffffff


	//   ....[186]....
        /*4b24*/ 	.word	0xffffffff


	//   ....[187]....
        /*4b28*/ 	.word	0xffffffff


	//   ....[188]....
        /*4b2c*/ 	.word	0xffffffff


	//   ....[189]....
        /*4b30*/ 	.word	0xffffffff


	//   ....[190]....
        /*4b34*/ 	.word	0xffffffff


	//   ....[191]....
        /*4b38*/ 	.word	0xffffffff


	//   ....[192]....
        /*4b3c*/ 	.word	0xffffffff


	//   ....[193]....
        /*4b40*/ 	.word	0xffffffff


	//   ....[194]....
        /*4b44*/ 	.word	0xffffffff


	//   ....[195]....
        /*4b48*/ 	.word	0xffffffff


	//   ....[196]....
        /*4b4c*/ 	.word	0xffffffff


	//   ....[197]....
        /*4b50*/ 	.word	0xffffffff


	//   ....[198]....
        /*4b54*/ 	.word	0xffffffff


	//   ....[199]....
        /*4b58*/ 	.word	0xffffffff


	//   ....[200]....
        /*4b5c*/ 	.word	0xffffffff


	//   ....[201]....
        /*4b60*/ 	.word	0xffffffff


	//   ....[202]....
        /*4b64*/ 	.word	0xffffffff


	//   ....[203]....
        /*4b68*/ 	.word	0xffffffff


	//   ....[204]....
        /*4b6c*/ 	.word	0xffffffff


	//   ....[205]....
        /*4b70*/ 	.word	0xffffffff


	//   ....[206]....
        /*4b74*/ 	.word	0xffffffff


	//   ....[207]....
        /*4b78*/ 	.word	0xffffffff


	//   ....[208]....
        /*4b7c*/ 	.word	0xffffffff


	//   ....[209]....
        /*4b80*/ 	.word	0xffffffff


	//   ....[210]....
        /*4b84*/ 	.word	0xffffffff


	//   ....[211]....
        /*4b88*/ 	.word	0xffffffff


	//   ....[212]....
        /*4b8c*/ 	.word	0xffffffff


	//   ....[213]....
        /*4b90*/ 	.word	0xffffffff


	//   ....[214]....
        /*4b94*/ 	.word	0xffffffff


	//   ....[215]....
        /*4b98*/ 	.word	0xffffffff


	//   ....[216]....
        /*4b9c*/ 	.word	0xffffffff


	//   ....[217]....
        /*4ba0*/ 	.word	0xffffffff


	//   ....[218]....
        /*4ba4*/ 	.word	0xffffffff


	//   ....[219]....
        /*4ba8*/ 	.word	0xffffffff


	//   ....[220]....
        /*4bac*/ 	.word	0xffffffff


	//   ....[221]....
        /*4bb0*/ 	.word	0xffffffff


	//   ....[222]....
        /*4bb4*/ 	.word	0xffffffff


	//   ....[223]....
        /*4bb8*/ 	.word	0xffffffff


	//   ....[224]....
        /*4bbc*/ 	.word	0xffffffff


	//   ....[225]....
        /*4bc0*/ 	.word	0xffffffff


	//   ....[226]....
        /*4bc4*/ 	.word	0xffffffff


	//   ....[227]....
        /*4bc8*/ 	.word	0xffffffff


	//   ....[228]....
        /*4bcc*/ 	.word	0xffffffff


	//   ....[229]....
        /*4bd0*/ 	.word	0xffffffff


	//   ....[230]....
        /*4bd4*/ 	.word	0xffffffff


	//   ....[231]....
        /*4bd8*/ 	.word	0xffffffff


	//   ....[232]....
        /*4bdc*/ 	.word	0xffffffff


	//   ....[233]....
        /*4be0*/ 	.word	0xffffffff


	//   ....[234]....
        /*4be4*/ 	.word	0xffffffff


	//   ....[235]....
        /*4be8*/ 	.word	0xffffffff


	//   ....[236]....
        /*4bec*/ 	.word	0xffffffff


	//   ....[237]....
        /*4bf0*/ 	.word	0xffffffff


	//   ....[238]....
        /*4bf4*/ 	.word	0xffffffff


	//   ....[239]....
        /*4bf8*/ 	.word	0xffffffff


	//   ....[240]....
        /*4bfc*/ 	.word	0xffffffff


	//   ....[241]....
        /*4c00*/ 	.word	0xffffffff


	//   ....[242]....
        /*4c04*/ 	.word	0xffffffff


	//   ....[243]....
        /*4c08*/ 	.word	0xffffffff


	//   ....[244]....
        /*4c0c*/ 	.word	0xffffffff


	//   ....[245]....
        /*4c10*/ 	.word	0xffffffff


	//   ....[246]....
        /*4c14*/ 	.word	0xffffffff


	//   ....[247]....
        /*4c18*/ 	.word	0xffffffff


	//   ....[248]....
        /*4c1c*/ 	.word	0xffffffff


	//   ....[249]....
        /*4c20*/ 	.word	0xffffffff


	//   ....[250]....
        /*4c24*/ 	.word	0xffffffff


	//   ....[251]....
        /*4c28*/ 	.word	0xffffffff


	//   ....[252]....
        /*4c2c*/ 	.word	0xffffffff


	//   ....[253]....
        /*4c30*/ 	.word	0xffffffff


	//   ....[254]....
        /*4c34*/ 	.word	0xffffffff


	//   ....[255]....
        /*4c38*/ 	.word	0xffffffff


	//   ....[0]....
        /*4c3c*/ 	.word	0xffffffff


	//   ....[1]....
        /*4c40*/ 	.word	0xffffffff


	//   ....[2]....
        /*4c44*/ 	.word	0xffffffff


	//   ....[3]....
        /*4c48*/ 	.word	0xffffffff


	//   ....[4]....
        /*4c4c*/ 	.word	0xffffffff


	//   ....[5]....
        /*4c50*/ 	.word	0xffffffff


	//   ....[6]....
        /*4c54*/ 	.word	0xffffffff


	//   ....[7]....
        /*4c58*/ 	.word	0xffffffff


	//   ....[8]....
        /*4c5c*/ 	.word	0xffffffff


	//   ....[9]....
        /*4c60*/ 	.word	0xffffffff


	//   ....[10]....
        /*4c64*/ 	.word	0xffffffff


	//   ....[11]....
        /*4c68*/ 	.word	0xffffffff


	//   ....[12]....
        /*4c6c*/ 	.word	0xffffffff


	//   ....[13]....
        /*4c70*/ 	.word	0xffffffff


	//   ....[14]....
        /*4c74*/ 	.word	0xffffffff


	//   ....[15]....
        /*4c78*/ 	.word	0xffffffff


	//   ....[16]....
        /*4c7c*/ 	.word	0xffffffff


	//   ....[17]....
        /*4c80*/ 	.word	0xffffffff


	//   ....[18]....
        /*4c84*/ 	.word	0xffffffff


	//   ....[19]....
        /*4c88*/ 	.word	0xffffffff


	//   ....[20]....
        /*4c8c*/ 	.word	0xffffffff


	//   ....[21]....
        /*4c90*/ 	.word	0xffffffff


	//   ....[22]....
        /*4c94*/ 	.word	0xffffffff


	//   ....[23]....
        /*4c98*/ 	.word	0xffffffff


	//   ....[24]....
        /*4c9c*/ 	.word	0xffffffff


	//   ....[25]....
        /*4ca0*/ 	.word	0xffffffff


	//   ....[26]....
        /*4ca4*/ 	.word	0xffffffff


	//   ....[27]....
        /*4ca8*/ 	.word	0xffffffff


	//   ....[28]....
        /*4cac*/ 	.word	0xffffffff


	//   ....[29]....
        /*4cb0*/ 	.word	0xffffffff


	//   ....[30]....
        /*4cb4*/ 	.word	0xffffffff


	//   ....[31]....
        /*4cb8*/ 	.word	0xffffffff


	//   ....[32]....
        /*4cbc*/ 	.word	0xffffffff


	//   ....[33]....
        /*4cc0*/ 	.word	0xffffffff


	//   ....[34]....
        /*4cc4*/ 	.word	0xffffffff


	//   ....[35]....
        /*4cc8*/ 	.word	0xffffffff


	//   ....[36]....
        /*4ccc*/ 	.word	0xffffffff


	//   ....[37]....
        /*4cd0*/ 	.word	0xffffffff


	//   ....[38]....
        /*4cd4*/ 	.word	0xffffffff


	//   ....[39]....
        /*4cd8*/ 	.word	0xffffffff


	//   ....[40]....
        /*4cdc*/ 	.word	0xffffffff


	//   ....[41]....
        /*4ce0*/ 	.word	0xffffffff


	//   ....[42]....
        /*4ce4*/ 	.word	0xffffffff


	//   ....[43]....
        /*4ce8*/ 	.word	0xffffffff


	//   ....[44]....
        /*4cec*/ 	.word	0xffffffff


	//   ....[45]....
        /*4cf0*/ 	.word	0xffffffff


	//   ....[46]....
        /*4cf4*/ 	.word	0xffffffff


	//   ....[47]....
        /*4cf8*/ 	.word	0xffffffff


	//   ....[48]....
        /*4cfc*/ 	.word	0xffffffff


	//   ....[49]....
        /*4d00*/ 	.word	0xffffffff


	//   ....[50]....
        /*4d04*/ 	.word	0xffffffff


	//   ....[51]....
        /*4d08*/ 	.word	0xffffffff


	//   ....[52]....
        /*4d0c*/ 	.word	0xffffffff


	//   ....[53]....
        /*4d10*/ 	.word	0xffffffff


	//   ....[54]....
        /*4d14*/ 	.word	0xffffffff


	//   ....[55]....
        /*4d18*/ 	.word	0xffffffff


	//   ....[56]....
        /*4d1c*/ 	.word	0xffffffff


	//   ....[57]....
        /*4d20*/ 	.word	0xffffffff


	//   ....[58]....
        /*4d24*/ 	.word	0xffffffff


	//   ....[59]....
        /*4d28*/ 	.word	0xffffffff


	//   ....[60]....
        /*4d2c*/ 	.word	0xffffffff


	//   ....[61]....
        /*4d30*/ 	.word	0xffffffff


	//   ....[62]....
        /*4d34*/ 	.word	0xffffffff


	//   ....[63]....
        /*4d38*/ 	.word	0xffffffff


	//   ....[64]....
        /*4d3c*/ 	.word	0xffffffff


	//   ....[65]....
        /*4d40*/ 	.word	0xffffffff


	//   ....[66]....
        /*4d44*/ 	.word	0xffffffff


	//   ....[67]....
        /*4d48*/ 	.word	0xffffffff


	//   ....[68]....
        /*4d4c*/ 	.word	0xffffffff


	//   ....[69]....
        /*4d50*/ 	.word	0xffffffff


	//   ....[70]....
        /*4d54*/ 	.word	0xffffffff


	//   ....[71]....
        /*4d58*/ 	.word	0xffffffff


	//   ....[72]....
        /*4d5c*/ 	.word	0xffffffff


	//   ....[73]....
        /*4d60*/ 	.word	0xffffffff


	//   ....[74]....
        /*4d64*/ 	.word	0xffffffff


	//   ....[75]....
        /*4d68*/ 	.word	0xffffffff


	//   ....[76]....
        /*4d6c*/ 	.word	0xffffffff


	//   ....[77]....
        /*4d70*/ 	.word	0xffffffff


	//   ....[78]....
        /*4d74*/ 	.word	0xffffffff


	//   ....[79]....
        /*4d78*/ 	.word	0xffffffff


	//   ....[80]....
        /*4d7c*/ 	.word	0xffffffff


	//   ....[81]....
        /*4d80*/ 	.word	0xffffffff


	//   ....[82]....
        /*4d84*/ 	.word	0xffffffff


	//   ....[83]....
        /*4d88*/ 	.word	0xffffffff


	//   ....[84]....
        /*4d8c*/ 	.word	0xffffffff


	//   ....[85]....
        /*4d90*/ 	.word	0xffffffff


	//   ....[86]....
        /*4d94*/ 	.word	0xffffffff


	//   ....[87]....
        /*4d98*/ 	.word	0xffffffff


	//   ....[88]....
        /*4d9c*/ 	.word	0xffffffff


	//   ....[89]....
        /*4da0*/ 	.word	0xffffffff


	//   ....[90]....
        /*4da4*/ 	.word	0xffffffff


	//   ....[91]....
        /*4da8*/ 	.word	0xffffffff


	//   ....[92]....
        /*4dac*/ 	.word	0xffffffff


	//   ....[93]....
        /*4db0*/ 	.word	0xffffffff


	//   ....[94]....
        /*4db4*/ 	.word	0xffffffff


	//   ....[95]....
        /*4db8*/ 	.word	0xffffffff


	//   ....[96]....
        /*4dbc*/ 	.word	0xffffffff


	//   ....[97]....
        /*4dc0*/ 	.word	0xffffffff


	//   ....[98]....
        /*4dc4*/ 	.word	0xffffffff


	//   ....[99]....
        /*4dc8*/ 	.word	0xffffffff


	//   ....[100]....
        /*4dcc*/ 	.word	0xffffffff


	//   ....[101]....
        /*4dd0*/ 	.word	0xffffffff


	//   ....[102]....
        /*4dd4*/ 	.word	0xffffffff


	//   ....[103]....
        /*4dd8*/ 	.word	0xffffffff


	//   ....[104]....
        /*4ddc*/ 	.word	0xffffffff


	//   ....[105]....
        /*4de0*/ 	.word	0xffffffff


	//   ....[106]....
        /*4de4*/ 	.word	0xffffffff


	//   ....[107]....
        /*4de8*/ 	.word	0xffffffff


	//   ....[108]....
        /*4dec*/ 	.word	0xffffffff


	//   ....[109]....
        /*4df0*/ 	.word	0xffffffff


	//   ....[110]....
        /*4df4*/ 	.word	0xffffffff


	//   ....[111]....
        /*4df8*/ 	.word	0xffffffff


	//   ....[112]....
        /*4dfc*/ 	.word	0xffffffff


	//   ....[113]....
        /*4e00*/ 	.word	0xffffffff


	//   ....[114]....
        /*4e04*/ 	.word	0xffffffff


	//   ....[115]....
        /*4e08*/ 	.word	0xffffffff


	//   ....[116]....
        /*4e0c*/ 	.word	0xffffffff


	//   ....[117]....
        /*4e10*/ 	.word	0xffffffff


	//   ....[118]....
        /*4e14*/ 	.word	0xffffffff


	//   ....[119]....
        /*4e18*/ 	.word	0xffffffff


	//   ....[120]....
        /*4e1c*/ 	.word	0xffffffff


	//   ....[121]....
        /*4e20*/ 	.word	0xffffffff


	//   ....[122]....
        /*4e24*/ 	.word	0xffffffff


	//   ....[123]....
        /*4e28*/ 	.word	0xffffffff


	//   ....[124]....
        /*4e2c*/ 	.word	0xffffffff


	//   ....[125]....
        /*4e30*/ 	.word	0xffffffff


	//   ....[126]....
        /*4e34*/ 	.word	0xffffffff


	//   ....[127]....
        /*4e38*/ 	.word	0xffffffff


	//   ....[128]....
        /*4e3c*/ 	.word	0xffffffff


	//   ....[129]....
        /*4e40*/ 	.word	0xffffffff


	//   ....[130]....
        /*4e44*/ 	.word	0xffffffff


	//   ....[131]....
        /*4e48*/ 	.word	0xffffffff


	//   ....[132]....
        /*4e4c*/ 	.word	0xffffffff


	//   ....[133]....
        /*4e50*/ 	.word	0xffffffff


	//   ....[134]....
        /*4e54*/ 	.word	0xffffffff


	//   ....[135]....
        /*4e58*/ 	.word	0xffffffff


	//   ....[136]....
        /*4e5c*/ 	.word	0xffffffff


	//   ....[137]....
        /*4e60*/ 	.word	0xffffffff


	//   ....[138]....
        /*4e64*/ 	.word	0xffffffff


	//   ....[139]....
        /*4e68*/ 	.word	0xffffffff


	//   ....[140]....
        /*4e6c*/ 	.word	0xffffffff


	//   ....[141]....
        /*4e70*/ 	.word	0xffffffff


	//   ....[142]....
        /*4e74*/ 	.word	0xffffffff


	//   ....[143]....
        /*4e78*/ 	.word	0xffffffff


	//   ....[144]....
        /*4e7c*/ 	.word	0xffffffff


	//   ....[145]....
        /*4e80*/ 	.word	0xffffffff


	//   ....[146]....
        /*4e84*/ 	.word	0xffffffff


	//   ....[147]....
        /*4e88*/ 	.word	0xffffffff


	//   ....[148]....
        /*4e8c*/ 	.word	0xffffffff


	//   ....[149]....
        /*4e90*/ 	.word	0xffffffff


	//   ....[150]....
        /*4e94*/ 	.word	0xffffffff


	//   ....[151]....
        /*4e98*/ 	.word	0xffffffff


	//   ....[152]....
        /*4e9c*/ 	.word	0xffffffff


	//   ....[153]....
        /*4ea0*/ 	.word	0xffffffff


	//   ....[154]....
        /*4ea4*/ 	.word	0xffffffff


	//   ....[155]....
        /*4ea8*/ 	.word	0xffffffff


	//   ....[156]....
        /*4eac*/ 	.word	0xffffffff


	//   ....[157]....
        /*4eb0*/ 	.word	0xffffffff


	//   ....[158]....
        /*4eb4*/ 	.word	0xffffffff


	//   ....[159]....
        /*4eb8*/ 	.word	0xffffffff


	//   ....[160]....
        /*4ebc*/ 	.word	0xffffffff


	//   ....[161]....
        /*4ec0*/ 	.word	0xffffffff


	//   ....[162]....
        /*4ec4*/ 	.word	0xffffffff


	//   ....[163]....
        /*4ec8*/ 	.word	0xffffffff


	//   ....[164]....
        /*4ecc*/ 	.word	0xffffffff


	//   ....[165]....
        /*4ed0*/ 	.word	0xffffffff


	//   ....[166]....
        /*4ed4*/ 	.word	0xffffffff


	//   ....[167]....
        /*4ed8*/ 	.word	0xffffffff


	//   ....[168]....
        /*4edc*/ 	.word	0xffffffff


	//   ....[169]....
        /*4ee0*/ 	.word	0xffffffff


	//   ....[170]....
        /*4ee4*/ 	.word	0xffffffff


	//   ....[171]....
        /*4ee8*/ 	.word	0xffffffff


	//   ....[172]....
        /*4eec*/ 	.word	0xffffffff


	//   ....[173]....
        /*4ef0*/ 	.word	0xffffffff


	//   ....[174]....
        /*4ef4*/ 	.word	0xffffffff


	//   ....[175]....
        /*4ef8*/ 	.word	0xffffffff


	//   ....[176]....
        /*4efc*/ 	.word	0xffffffff


	//   ....[177]....
        /*4f00*/ 	.word	0xffffffff


	//   ....[178]....
        /*4f04*/ 	.word	0xffffffff


	//   ....[179]....
        /*4f08*/ 	.word	0xffffffff


	//   ....[180]....
        /*4f0c*/ 	.word	0xffffffff


	//   ....[181]....
        /*4f10*/ 	.word	0xffffffff


	//   ....[182]....
        /*4f14*/ 	.word	0xffffffff


	//   ....[183]....
        /*4f18*/ 	.word	0xffffffff


	//   ....[184]....
        /*4f1c*/ 	.word	0xffffffff


	//   ....[185]....
        /*4f20*/ 	.word	0xffffffff


	//   ....[186]....
        /*4f24*/ 	.word	0xffffffff


	//   ....[187]....
        /*4f28*/ 	.word	0xffffffff


	//   ....[188]....
        /*4f2c*/ 	.word	0xffffffff


	//   ....[189]....
        /*4f30*/ 	.word	0xffffffff


	//   ....[190]....
        /*4f34*/ 	.word	0xffffffff


	//   ....[191]....
        /*4f38*/ 	.word	0xffffffff


	//   ....[192]....
        /*4f3c*/ 	.word	0xffffffff


	//   ....[193]....
        /*4f40*/ 	.word	0xffffffff


	//   ....[194]....
        /*4f44*/ 	.word	0xffffffff


	//   ....[195]....
        /*4f48*/ 	.word	0xffffffff


	//   ....[196]....
        /*4f4c*/ 	.word	0xffffffff


	//   ....[197]....
        /*4f50*/ 	.word	0xffffffff


	//   ....[198]....
        /*4f54*/ 	.word	0xffffffff


	//   ....[199]....
        /*4f58*/ 	.word	0xffffffff


	//   ....[200]....
        /*4f5c*/ 	.word	0xffffffff


	//   ....[201]....
        /*4f60*/ 	.word	0xffffffff


	//   ....[202]....
        /*4f64*/ 	.word	0xffffffff


	//   ....[203]....
        /*4f68*/ 	.word	0xffffffff


	//   ....[204]....
        /*4f6c*/ 	.word	0xffffffff


	//   ....[205]....
        /*4f70*/ 	.word	0xffffffff


	//   ....[206]....
        /*4f74*/ 	.word	0xffffffff


	//   ....[207]....
        /*4f78*/ 	.word	0xffffffff


	//   ....[208]....
        /*4f7c*/ 	.word	0xffffffff


	//   ....[209]....
        /*4f80*/ 	.word	0xffffffff


	//   ....[210]....
        /*4f84*/ 	.word	0xffffffff


	//   ....[211]....
        /*4f88*/ 	.word	0xffffffff


	//   ....[212]....
        /*4f8c*/ 	.word	0xffffffff


	//   ....[213]....
        /*4f90*/ 	.word	0xffffffff


	//   ....[214]....
        /*4f94*/ 	.word	0xffffffff


	//   ....[215]....
        /*4f98*/ 	.word	0xffffffff


	//   ....[216]....
        /*4f9c*/ 	.word	0xffffffff


	//   ....[217]....
        /*4fa0*/ 	.word	0xffffffff


	//   ....[218]....
        /*4fa4*/ 	.word	0xffffffff


	//   ....[219]....
        /*4fa8*/ 	.word	0xffffffff


	//   ....[220]....
        /*4fac*/ 	.word	0xffffffff


	//   ....[221]....
        /*4fb0*/ 	.word	0xffffffff


	//   ....[222]....
        /*4fb4*/ 	.word	0xffffffff


	//   ....[223]....
        /*4fb8*/ 	.word	0xffffffff


	//   ....[224]....
        /*4fbc*/ 	.word	0xffffffff


	//   ....[225]....
        /*4fc0*/ 	.word	0xffffffff


	//   ....[226]....
        /*4fc4*/ 	.word	0xffffffff


	//   ....[227]....
        /*4fc8*/ 	.word	0xffffffff


	//   ....[228]....
        /*4fcc*/ 	.word	0xffffffff


	//   ....[229]....
        /*4fd0*/ 	.word	0xffffffff


	//   ....[230]....
        /*4fd4*/ 	.word	0xffffffff


	//   ....[231]....
        /*4fd8*/ 	.word	0xffffffff


	//   ....[232]....
        /*4fdc*/ 	.word	0xffffffff


	//   ....[233]....
        /*4fe0*/ 	.word	0xffffffff


	//   ....[234]....
        /*4fe4*/ 	.word	0xffffffff


	//   ....[235]....
        /*4fe8*/ 	.word	0xffffffff


	//   ....[236]....
        /*4fec*/ 	.word	0xffffffff


	//   ....[237]....
        /*4ff0*/ 	.word	0xffffffff


	//   ....[238]....
        /*4ff4*/ 	.word	0xffffffff


	//   ....[239]....
        /*4ff8*/ 	.word	0xffffffff


	//   ....[240]....
        /*4ffc*/ 	.word	0xffffffff


	//   ....[241]....
        /*5000*/ 	.word	0xffffffff


	//   ....[242]....
        /*5004*/ 	.word	0xffffffff


	//   ....[243]....
        /*5008*/ 	.word	0xffffffff


	//   ....[244]....
        /*500c*/ 	.word	0xffffffff


	//   ....[245]....
        /*5010*/ 	.word	0xffffffff


	//   ....[246]....
        /*5014*/ 	.word	0xffffffff


	//   ....[247]....
        /*5018*/ 	.word	0xffffffff


	//   ....[248]....
        /*501c*/ 	.word	0xffffffff


	//   ....[249]....
        /*5020*/ 	.word	0xffffffff


	//   ....[250]....
        /*5024*/ 	.word	0xffffffff


	//   ....[251]....
        /*5028*/ 	.word	0xffffffff


	//   ....[252]....
        /*502c*/ 	.word	0xffffffff


	//   ....[253]....
        /*5030*/ 	.word	0xffffffff


	//   ....[254]....
        /*5034*/ 	.word	0xffffffff


	//   ....[255]....
        /*5038*/ 	.word	0xffffffff


	//   ....[0]....
        /*503c*/ 	.word	0xffffffff


	//   ....[1]....
        /*5040*/ 	.word	0xffffffff


	//   ....[2]....
        /*5044*/ 	.word	0xffffffff


	//   ....[3]....
        /*5048*/ 	.word	0xffffffff


	//   ....[4]....
        /*504c*/ 	.word	0xffffffff


	//   ....[5]....
        /*5050*/ 	.word	0xffffffff


	//   ....[6]....
        /*5054*/ 	.word	0xffffffff


	//   ....[7]....
        /*5058*/ 	.word	0xffffffff


	//   ....[8]....
        /*505c*/ 	.word	0xffffffff


	//   ....[9]....
        /*5060*/ 	.word	0xffffffff


	//   ....[10]....
        /*5064*/ 	.word	0xffffffff


	//   ....[11]....
        /*5068*/ 	.word	0xffffffff


	//   ....[12]....
        /*506c*/ 	.word	0xffffffff


	//   ....[13]....
        /*5070*/ 	.word	0xffffffff


	//   ....[14]....
        /*5074*/ 	.word	0xffffffff


	//   ....[15]....
        /*5078*/ 	.word	0xffffffff


	//   ....[16]....
        /*507c*/ 	.word	0xffffffff


	//   ....[17]....
        /*5080*/ 	.word	0xffffffff


	//   ....[18]....
        /*5084*/ 	.word	0xffffffff


	//   ....[19]....
        /*5088*/ 	.word	0xffffffff


	//   ....[20]....
        /*508c*/ 	.word	0xffffffff


	//   ....[21]....
        /*5090*/ 	.word	0xffffffff


	//   ....[22]....
        /*5094*/ 	.word	0xffffffff


	//   ....[23]....
        /*5098*/ 	.word	0xffffffff


	//   ....[24]....
        /*509c*/ 	.word	0xffffffff


	//   ....[25]....
        /*50a0*/ 	.word	0xffffffff


	//   ....[26]....
        /*50a4*/ 	.word	0xffffffff


	//   ....[27]....
        /*50a8*/ 	.word	0xffffffff


	//   ....[28]....
        /*50ac*/ 	.word	0xffffffff


	//   ....[29]....
        /*50b0*/ 	.word	0xffffffff


	//   ....[30]....
        /*50b4*/ 	.word	0xffffffff


	//   ....[31]....
        /*50b8*/ 	.word	0xffffffff


	//   ....[32]....
        /*50bc*/ 	.word	0xffffffff


	//   ....[33]....
        /*50c0*/ 	.word	0xffffffff


	//   ....[34]....
        /*50c4*/ 	.word	0xffffffff


	//   ....[35]....
        /*50c8*/ 	.word	0xffffffff


	//   ....[36]....
        /*50cc*/ 	.word	0xffffffff


	//   ....[37]....
        /*50d0*/ 	.word	0xffffffff


	//   ....[38]....
        /*50d4*/ 	.word	0xffffffff


	//   ....[39]....
        /*50d8*/ 	.word	0xffffffff


	//   ....[40]....
        /*50dc*/ 	.word	0xffffffff


	//   ....[41]....
        /*50e0*/ 	.word	0xffffffff


	//   ....[42]....
        /*50e4*/ 	.word	0xffffffff


	//   ....[43]....
        /*50e8*/ 	.word	0xffffffff


	//   ....[44]....
        /*50ec*/ 	.word	0xffffffff


	//   ....[45]....
        /*50f0*/ 	.word	0xffffffff


	//   ....[46]....
        /*50f4*/ 	.word	0xffffffff


	//   ....[47]....
        /*50f8*/ 	.word	0xffffffff


	//   ....[48]....
        /*50fc*/ 	.word	0xffffffff


	//   ....[49]....
        /*5100*/ 	.word	0xffffffff


	//   ....[50]....
        /*5104*/ 	.word	0xffffffff


	//   ....[51]....
        /*5108*/ 	.word	0xffffffff


	//   ....[52]....
        /*510c*/ 	.word	0xffffffff


	//   ....[53]....
        /*5110*/ 	.word	0xffffffff


	//   ....[54]....
        /*5114*/ 	.word	0xffffffff


	//   ....[55]....
        /*5118*/ 	.word	0xffffffff


	//   ....[56]....
        /*511c*/ 	.word	0xffffffff


	//   ....[57]....
        /*5120*/ 	.word	0xffffffff


	//   ....[58]....
        /*5124*/ 	.word	0xffffffff


	//   ....[59]....
        /*5128*/ 	.word	0xffffffff


	//   ....[60]....
        /*512c*/ 	.word	0xffffffff


	//   ....[61]....
        /*5130*/ 	.word	0xffffffff


	//   ....[62]....
        /*5134*/ 	.word	0xffffffff


	//   ....[63]....
        /*5138*/ 	.word	0xffffffff


	//   ....[64]....
        /*513c*/ 	.word	0xffffffff


	//   ....[65]....
        /*5140*/ 	.word	0xffffffff


	//   ....[66]....
        /*5144*/ 	.word	0xffffffff


	//   ....[67]....
        /*5148*/ 	.word	0xffffffff


	//   ....[68]....
        /*514c*/ 	.word	0xffffffff


	//   ....[69]....
        /*5150*/ 	.word	0xffffffff


	//   ....[70]....
        /*5154*/ 	.word	0xffffffff


	//   ....[71]....
        /*5158*/ 	.word	0xffffffff


	//   ....[72]....
        /*515c*/ 	.word	0xffffffff


	//   ....[73]....
        /*5160*/ 	.word	0xffffffff


	//   ....[74]....
        /*5164*/ 	.word	0xffffffff


	//   ....[75]....
        /*5168*/ 	.word	0xffffffff


	//   ....[76]....
        /*516c*/ 	.word	0xffffffff


	//   ....[77]....
        /*5170*/ 	.word	0xffffffff


	//   ....[78]....
        /*5174*/ 	.word	0xffffffff


	//   ....[79]....
        /*5178*/ 	.word	0xffffffff


	//   ....[80]....
        /*517c*/ 	.word	0xffffffff


	//   ....[81]....
        /*5180*/ 	.word	0xffffffff


	//   ....[82]....
        /*5184*/ 	.word	0xffffffff


	//   ....[83]....
        /*5188*/ 	.word	0xffffffff


	//   ....[84]....
        /*518c*/ 	.word	0xffffffff


	//   ....[85]....
        /*5190*/ 	.word	0xffffffff


	//   ....[86]....
        /*5194*/ 	.word	0xffffffff


	//   ....[87]....
        /*5198*/ 	.word	0xffffffff


	//   ....[88]....
        /*519c*/ 	.word	0xffffffff


	//   ....[89]....
        /*51a0*/ 	.word	0xffffffff


	//   ....[90]....
        /*51a4*/ 	.word	0xffffffff


	//   ....[91]....
        /*51a8*/ 	.word	0xffffffff


	//   ....[92]....
        /*51ac*/ 	.word	0xffffffff


	//   ....[93]....
        /*51b0*/ 	.word	0xffffffff


	//   ....[94]....
        /*51b4*/ 	.word	0xffffffff


	//   ....[95]....
        /*51b8*/ 	.word	0xffffffff


	//   ....[96]....
        /*51bc*/ 	.word	0xffffffff


	//   ....[97]....
        /*51c0*/ 	.word	0xffffffff


	//   ....[98]....
        /*51c4*/ 	.word	0xffffffff


	//   ....[99]....
        /*51c8*/ 	.word	0xffffffff


	//   ....[100]....
        /*51cc*/ 	.word	0xffffffff


	//   ....[101]....
        /*51d0*/ 	.word	0xffffffff


	//   ....[102]....
        /*51d4*/ 	.word	0xffffffff


	//   ....[103]....
        /*51d8*/ 	.word	0xffffffff


	//   ....[104]....
        /*51dc*/ 	.word	0xffffffff


	//   ....[105]....
        /*51e0*/ 	.word	0xffffffff


	//   ....[106]....
        /*51e4*/ 	.word	0xffffffff


	//   ....[107]....
        /*51e8*/ 	.word	0xffffffff


	//   ....[108]....
        /*51ec*/ 	.word	0xffffffff


	//   ....[109]....
        /*51f0*/ 	.word	0xffffffff


	//   ....[110]....
        /*51f4*/ 	.word	0xffffffff


	//   ....[111]....
        /*51f8*/ 	.word	0xffffffff


	//   ....[112]....
        /*51fc*/ 	.word	0xffffffff


	//   ....[113]....
        /*5200*/ 	.word	0xffffffff


	//   ....[114]....
        /*5204*/ 	.word	0xffffffff


	//   ....[115]....
        /*5208*/ 	.word	0xffffffff


	//   ....[116]....
        /*520c*/ 	.word	0xffffffff


	//   ....[117]....
        /*5210*/ 	.word	0xffffffff


	//   ....[118]....
        /*5214*/ 	.word	0xffffffff


	//   ....[119]....
        /*5218*/ 	.word	0xffffffff


	//   ....[120]....
        /*521c*/ 	.word	0xffffffff


	//   ....[121]....
        /*5220*/ 	.word	0xffffffff


	//   ....[122]....
        /*5224*/ 	.word	0xffffffff


	//   ....[123]....
        /*5228*/ 	.word	0xffffffff


	//   ....[124]....
        /*522c*/ 	.word	0xffffffff


	//   ....[125]....
        /*5230*/ 	.word	0xffffffff


	//   ....[126]....
        /*5234*/ 	.word	0xffffffff


	//   ....[127]....
        /*5238*/ 	.word	0xffffffff


	//   ....[128]....
        /*523c*/ 	.word	0xffffffff


	//   ....[129]....
        /*5240*/ 	.word	0xffffffff


	//   ....[130]....
        /*5244*/ 	.word	0xffffffff


	//   ....[131]....
        /*5248*/ 	.word	0xffffffff


	//   ....[132]....
        /*524c*/ 	.word	0xffffffff


	//   ....[133]....
        /*5250*/ 	.word	0xffffffff


	//   ....[134]....
        /*5254*/ 	.word	0xffffffff


	//   ....[135]....
        /*5258*/ 	.word	0xffffffff


	//   ....[136]....
        /*525c*/ 	.word	0xffffffff


	//   ....[137]....
        /*5260*/ 	.word	0xffffffff


	//   ....[138]....
        /*5264*/ 	.word	0xffffffff


	//   ....[139]....
        /*5268*/ 	.word	0xffffffff


	//   ....[140]....
        /*526c*/ 	.word	0xffffffff


	//   ....[141]....
        /*5270*/ 	.word	0xffffffff


	//   ....[142]....
        /*5274*/ 	.word	0xffffffff


	//   ....[143]....
        /*5278*/ 	.word	0xffffffff


	//   ....[144]....
        /*527c*/ 	.word	0xffffffff


	//   ....[145]....
        /*5280*/ 	.word	0xffffffff


	//   ....[146]....
        /*5284*/ 	.word	0xffffffff


	//   ....[147]....
        /*5288*/ 	.word	0xffffffff


	//   ....[148]....
        /*528c*/ 	.word	0xffffffff


	//   ....[149]....
        /*5290*/ 	.word	0xffffffff


	//   ....[150]....
        /*5294*/ 	.word	0xffffffff


	//   ....[151]....
        /*5298*/ 	.word	0xffffffff


	//   ....[152]....
        /*529c*/ 	.word	0xffffffff


	//   ....[153]....
        /*52a0*/ 	.word	0xffffffff


	//   ....[154]....
        /*52a4*/ 	.word	0xffffffff


	//   ....[155]....
        /*52a8*/ 	.word	0xffffffff


	//   ....[156]....
        /*52ac*/ 	.word	0xffffffff


	//   ....[157]....
        /*52b0*/ 	.word	0xffffffff


	//   ....[158]....
        /*52b4*/ 	.word	0xffffffff


	//   ....[159]....
        /*52b8*/ 	.word	0xffffffff


	//   ....[160]....
        /*52bc*/ 	.word	0xffffffff


	//   ....[161]....
        /*52c0*/ 	.word	0xffffffff


	//   ....[162]....
        /*52c4*/ 	.word	0xffffffff


	//   ....[163]....
        /*52c8*/ 	.word	0xffffffff


	//   ....[164]....
        /*52cc*/ 	.word	0xffffffff


	//   ....[165]....
        /*52d0*/ 	.word	0xffffffff


	//   ....[166]....
        /*52d4*/ 	.word	0xffffffff


	//   ....[167]....
        /*52d8*/ 	.word	0xffffffff


	//   ....[168]....
        /*52dc*/ 	.word	0xffffffff


	//   ....[169]....
        /*52e0*/ 	.word	0xffffffff


	//   ....[170]....
        /*52e4*/ 	.word	0xffffffff


	//   ....[171]....
        /*52e8*/ 	.word	0xffffffff


	//   ....[172]....
        /*52ec*/ 	.word	0xffffffff


	//   ....[173]....
        /*52f0*/ 	.word	0xffffffff


	//   ....[174]....
        /*52f4*/ 	.word	0xffffffff


	//   ....[175]....
        /*52f8*/ 	.word	0xffffffff


	//   ....[176]....
        /*52fc*/ 	.word	0xffffffff


	//   ....[177]....
        /*5300*/ 	.word	0xffffffff


	//   ....[178]....
        /*5304*/ 	.word	0xffffffff


	//   ....[179]....
        /*5308*/ 	.word	0xffffffff


	//   ....[180]....
        /*530c*/ 	.word	0xffffffff


	//   ....[181]....
        /*5310*/ 	.word	0xffffffff


	//   ....[182]....
        /*5314*/ 	.word	0xffffffff


	//   ....[183]....
        /*5318*/ 	.word	0xffffffff


	//   ....[184]....
        /*531c*/ 	.word	0xffffffff


	//   ....[185]....
        /*5320*/ 	.word	0xffffffff


	//   ....[186]....
        /*5324*/ 	.word	0xffffffff


	//   ....[187]....
        /*5328*/ 	.word	0xffffffff


	//   ....[188]....
        /*532c*/ 	.word	0xffffffff


	//   ....[189]....
        /*5330*/ 	.word	0xffffffff


	//   ....[190]....
        /*5334*/ 	.word	0xffffffff


	//   ....[191]....
        /*5338*/ 	.word	0xffffffff


	//   ....[192]....
        /*533c*/ 	.word	0xffffffff


	//   ....[193]....
        /*5340*/ 	.word	0xffffffff


	//   ....[194]....
        /*5344*/ 	.word	0xffffffff


	//   ....[195]....
        /*5348*/ 	.word	0xffffffff


	//   ....[196]....
        /*534c*/ 	.word	0xffffffff


	//   ....[197]....
        /*5350*/ 	.word	0xffffffff


	//   ....[198]....
        /*5354*/ 	.word	0xffffffff


	//   ....[199]....
        /*5358*/ 	.word	0xffffffff


	//   ....[200]....
        /*535c*/ 	.word	0xffffffff


	//   ....[201]....
        /*5360*/ 	.word	0xffffffff


	//   ....[202]....
        /*5364*/ 	.word	0xffffffff


	//   ....[203]....
        /*5368*/ 	.word	0xffffffff


	//   ....[204]....
        /*536c*/ 	.word	0xffffffff


	//   ....[205]....
        /*5370*/ 	.word	0xffffffff


	//   ....[206]....
        /*5374*/ 	.word	0xffffffff


	//   ....[207]....
        /*5378*/ 	.word	0xffffffff


	//   ....[208]....
        /*537c*/ 	.word	0xffffffff


	//   ....[209]....
        /*5380*/ 	.word	0xffffffff


	//   ....[210]....
        /*5384*/ 	.word	0xffffffff


	//   ....[211]....
        /*5388*/ 	.word	0xffffffff


	//   ....[212]....
        /*538c*/ 	.word	0xffffffff


	//   ....[213]....
        /*5390*/ 	.word	0xffffffff


	//   ....[214]....
        /*5394*/ 	.word	0xffffffff


	//   ....[215]....
        /*5398*/ 	.word	0xffffffff


	//   ....[216]....
        /*539c*/ 	.word	0xffffffff


	//   ....[217]....
        /*53a0*/ 	.word	0xffffffff


	//   ....[218]....
        /*53a4*/ 	.word	0xffffffff


	//   ....[219]....
        /*53a8*/ 	.word	0xffffffff


	//   ....[220]....
        /*53ac*/ 	.word	0xffffffff


	//   ....[221]....
        /*53b0*/ 	.word	0xffffffff


	//   ....[222]....
        /*53b4*/ 	.word	0xffffffff


	//   ....[223]....
        /*53b8*/ 	.word	0xffffffff


	//   ....[224]....
        /*53bc*/ 	.word	0xffffffff


	//   ....[225]....
        /*53c0*/ 	.word	0xffffffff


	//   ....[226]....
        /*53c4*/ 	.word	0xffffffff


	//   ....[227]....
        /*53c8*/ 	.word	0xffffffff


	//   ....[228]....
        /*53cc*/ 	.word	0xffffffff


	//   ....[229]....
        /*53d0*/ 	.word	0xffffffff


	//   ....[230]....
        /*53d4*/ 	.word	0xffffffff


	//   ....[231]....
        /*53d8*/ 	.word	0xffffffff


	//   ....[232]....
        /*53dc*/ 	.word	0xffffffff


	//   ....[233]....
        /*53e0*/ 	.word	0xffffffff


	//   ....[234]....
        /*53e4*/ 	.word	0xffffffff


	//   ....[235]....
        /*53e8*/ 	.word	0xffffffff


	//   ....[236]....
        /*53ec*/ 	.word	0xffffffff


	//   ....[237]....
        /*53f0*/ 	.word	0xffffffff


	//   ....[238]....
        /*53f4*/ 	.word	0xffffffff


	//   ....[239]....
        /*53f8*/ 	.word	0xffffffff


	//   ....[240]....
        /*53fc*/ 	.word	0xffffffff


	//   ....[241]....
        /*5400*/ 	.word	0xffffffff


	//   ....[242]....
        /*5404*/ 	.word	0xffffffff


	//   ....[243]....
        /*5408*/ 	.word	0xffffffff


	//   ....[244]....
        /*540c*/ 	.word	0xffffffff


	//   ....[245]....
        /*5410*/ 	.word	0xffffffff


	//   ....[246]....
        /*5414*/ 	.word	0xffffffff


	//   ....[247]....
        /*5418*/ 	.word	0xffffffff


	//   ....[248]....
        /*541c*/ 	.word	0xffffffff


	//   ....[249]....
        /*5420*/ 	.word	0xffffffff


	//   ....[250]....
        /*5424*/ 	.word	0xffffffff


	//   ....[251]....
        /*5428*/ 	.word	0xffffffff


	//   ....[252]....
        /*542c*/ 	.word	0xffffffff


	//   ....[253]....
        /*5430*/ 	.word	0xffffffff


	//   ....[254]....
        /*5434*/ 	.word	0xffffffff


	//   ....[255]....
        /*5438*/ 	.word	0xffffffff


	//   ....[0]....
        /*543c*/ 	.word	0xffffffff


	//   ....[1]....
        /*5440*/ 	.word	0xffffffff


	//   ....[2]....
        /*5444*/ 	.word	0xffffffff


	//   ....[3]....
        /*5448*/ 	.word	0xffffffff


	//   ....[4]....
        /*544c*/ 	.word	0xffffffff


	//   ....[5]....
        /*5450*/ 	.word	0xffffffff


	//   ....[6]....
        /*5454*/ 	.word	0xffffffff


	//   ....[7]....
        /*5458*/ 	.word	0xffffffff


	//   ....[8]....
        /*545c*/ 	.word	0xffffffff


	//   ....[9]....
        /*5460*/ 	.word	0xffffffff


	//   ....[10]....
        /*5464*/ 	.word	0xffffffff


	//   ....[11]....
        /*5468*/ 	.word	0xffffffff


	//   ....[12]....
        /*546c*/ 	.word	0xffffffff


	//   ....[13]....
        /*5470*/ 	.word	0xffffffff


	//   ....[14]....
        /*5474*/ 	.word	0xffffffff


	//   ....[15]....
        /*5478*/ 	.word	0xffffffff


	//   ....[16]....
        /*547c*/ 	.word	0xffffffff


	//   ....[17]....
        /*5480*/ 	.word	0xffffffff


	//   ....[18]....
        /*5484*/ 	.word	0xffffffff


	//   ....[19]....
        /*5488*/ 	.word	0xffffffff


	//   ....[20]....
        /*548c*/ 	.word	0xffffffff


	//   ....[21]....
        /*5490*/ 	.word	0xffffffff


	//   ....[22]....
        /*5494*/ 	.word	0xffffffff


	//   ....[23]....
        /*5498*/ 	.word	0xffffffff


	//   ....[24]....
        /*549c*/ 	.word	0xffffffff


	//   ....[25]....
        /*54a0*/ 	.word	0xffffffff


	//   ....[26]....
        /*54a4*/ 	.word	0xffffffff


	//   ....[27]....
        /*54a8*/ 	.word	0xffffffff


	//   ....[28]....
        /*54ac*/ 	.word	0xffffffff


	//   ....[29]....
        /*54b0*/ 	.word	0xffffffff


	//   ....[30]....
        /*54b4*/ 	.word	0xffffffff


	//   ....[31]....
        /*54b8*/ 	.word	0xffffffff


	//   ....[32]....
        /*54bc*/ 	.word	0xffffffff


	//   ....[33]....
        /*54c0*/ 	.word	0xffffffff


	//   ....[34]....
        /*54c4*/ 	.word	0xffffffff


	//   ....[35]....
        /*54c8*/ 	.word	0xffffffff


	//   ....[36]....
        /*54cc*/ 	.word	0xffffffff


	//   ....[37]....
        /*54d0*/ 	.word	0xffffffff


	//   ....[38]....
        /*54d4*/ 	.word	0xffffffff


	//   ....[39]....
        /*54d8*/ 	.word	0xffffffff


	//   ....[40]....
        /*54dc*/ 	.word	0xffffffff


	//   ....[41]....
        /*54e0*/ 	.word	0xffffffff


	//   ....[42]....
        /*54e4*/ 	.word	0xffffffff


	//   ....[43]....
        /*54e8*/ 	.word	0xffffffff


	//   ....[44]....
        /*54ec*/ 	.word	0xffffffff


	//   ....[45]....
        /*54f0*/ 	.word	0xffffffff


	//   ....[46]....
        /*54f4*/ 	.word	0xffffffff


	//   ....[47]....
        /*54f8*/ 	.word	0xffffffff


	//   ....[48]....
        /*54fc*/ 	.word	0xffffffff


	//   ....[49]....
        /*5500*/ 	.word	0xffffffff


	//   ....[50]....
        /*5504*/ 	.word	0xffffffff


	//   ....[51]....
        /*5508*/ 	.word	0xffffffff


	//   ....[52]....
        /*550c*/ 	.word	0xffffffff


	//   ....[53]....
        /*5510*/ 	.word	0xffffffff


	//   ....[54]....
        /*5514*/ 	.word	0xffffffff


	//   ....[55]....
        /*5518*/ 	.word	0xffffffff


	//   ....[56]....
        /*551c*/ 	.word	0xffffffff


	//   ....[57]....
        /*5520*/ 	.word	0xffffffff


	//   ....[58]....
        /*5524*/ 	.word	0xffffffff


	//   ....[59]....
        /*5528*/ 	.word	0xffffffff


	//   ....[60]....
        /*552c*/ 	.word	0xffffffff


	//   ....[61]....
        /*5530*/ 	.word	0xffffffff


	//   ....[62]....
        /*5534*/ 	.word	0xffffffff


	//   ....[63]....
        /*5538*/ 	.word	0xffffffff


	//   ....[64]....
        /*553c*/ 	.word	0xffffffff


	//   ....[65]....
        /*5540*/ 	.word	0xffffffff


	//   ....[66]....
        /*5544*/ 	.word	0xffffffff


	//   ....[67]....
        /*5548*/ 	.word	0xffffffff


	//   ....[68]....
        /*554c*/ 	.word	0xffffffff


	//   ....[69]....
        /*5550*/ 	.word	0xffffffff


	//   ....[70]....
        /*5554*/ 	.word	0xffffffff


	//   ....[71]....
        /*5558*/ 	.word	0xffffffff


	//   ....[72]....
        /*555c*/ 	.word	0xffffffff


	//   ....[73]....
        /*5560*/ 	.word	0xffffffff


	//   ....[74]....
        /*5564*/ 	.word	0xffffffff


	//   ....[75]....
        /*5568*/ 	.word	0xffffffff


	//   ....[76]....
        /*556c*/ 	.word	0xffffffff


	//   ....[77]....
        /*5570*/ 	.word	0xffffffff


	//   ....[78]....
        /*5574*/ 	.word	0xffffffff


	//   ....[79]....
        /*5578*/ 	.word	0xffffffff


	//   ....[80]....
        /*557c*/ 	.word	0xffffffff


	//   ....[81]....
        /*5580*/ 	.word	0xffffffff


	//   ....[82]....
        /*5584*/ 	.word	0xffffffff


	//   ....[83]....
        /*5588*/ 	.word	0xffffffff


	//   ....[84]....
        /*558c*/ 	.word	0xffffffff


	//   ....[85]....
        /*5590*/ 	.word	0xffffffff


	//   ....[86]....
        /*5594*/ 	.word	0xffffffff


	//   ....[87]....
        /*5598*/ 	.word	0xffffffff


	//   ....[88]....
        /*559c*/ 	.word	0xffffffff


	//   ....[89]....
        /*55a0*/ 	.word	0xffffffff


	//   ....[90]....
        /*55a4*/ 	.word	0xffffffff


	//   ....[91]....
        /*55a8*/ 	.word	0xffffffff


	//   ....[92]....
        /*55ac*/ 	.word	0xffffffff


	//   ....[93]....
        /*55b0*/ 	.word	0xffffffff


	//   ....[94]....
        /*55b4*/ 	.word	0xffffffff


	//   ....[95]....
        /*55b8*/ 	.word	0xffffffff


	//   ....[96]....
        /*55bc*/ 	.word	0xffffffff


	//   ....[97]....
        /*55c0*/ 	.word	0xffffffff


	//   ....[98]....
        /*55c4*/ 	.word	0xffffffff


	//   ....[99]....
        /*55c8*/ 	.word	0xffffffff


	//   ....[100]....
        /*55cc*/ 	.word	0xffffffff


	//   ....[101]....
        /*55d0*/ 	.word	0xffffffff


	//   ....[102]....
        /*55d4*/ 	.word	0xffffffff


	//   ....[103]....
        /*55d8*/ 	.word	0xffffffff


	//   ....[104]....
        /*55dc*/ 	.word	0xffffffff


	//   ....[105]....
        /*55e0*/ 	.word	0xffffffff


	//   ....[106]....
        /*55e4*/ 	.word	0xffffffff


	//   ....[107]....
        /*55e8*/ 	.word	0xffffffff


	//   ....[108]....
        /*55ec*/ 	.word	0xffffffff


	//   ....[109]....
        /*55f0*/ 	.word	0xffffffff


	//   ....[110]....
        /*55f4*/ 	.word	0xffffffff


	//   ....[111]....
        /*55f8*/ 	.word	0xffffffff


	//   ....[112]....
        /*55fc*/ 	.word	0xffffffff


	//   ....[113]....
        /*5600*/ 	.word	0xffffffff


	//   ....[114]....
        /*5604*/ 	.word	0xffffffff


	//   ....[115]....
        /*5608*/ 	.word	0xffffffff


	//   ....[116]....
        /*560c*/ 	.word	0xffffffff


	//   ....[117]....
        /*5610*/ 	.word	0xffffffff


	//   ....[118]....
        /*5614*/ 	.word	0xffffffff


	//   ....[119]....
        /*5618*/ 	.word	0xffffffff


	//   ....[120]....
        /*561c*/ 	.word	0xffffffff


	//   ....[121]....
        /*5620*/ 	.word	0xffffffff


	//   ....[122]....
        /*5624*/ 	.word	0xffffffff


	//   ....[123]....
        /*5628*/ 	.word	0xffffffff


	//   ....[124]....
        /*562c*/ 	.word	0xffffffff


	//   ....[125]....
        /*5630*/ 	.word	0xffffffff


	//   ....[126]....
        /*5634*/ 	.word	0xffffffff


	//   ....[127]....
        /*5638*/ 	.word	0xffffffff


	//   ....[128]....
        /*563c*/ 	.word	0xffffffff


	//   ....[129]....
        /*5640*/ 	.word	0xffffffff


	//   ....[130]....
        /*5644*/ 	.word	0xffffffff


	//   ....[131]....
        /*5648*/ 	.word	0xffffffff


	//   ....[132]....
        /*564c*/ 	.word	0xffffffff


	//   ....[133]....
        /*5650*/ 	.word	0xffffffff


	//   ....[134]....
        /*5654*/ 	.word	0xffffffff


	//   ....[135]....
        /*5658*/ 	.word	0xffffffff


	//   ....[136]....
        /*565c*/ 	.word	0xffffffff


	//   ....[137]....
        /*5660*/ 	.word	0xffffffff


	//   ....[138]....
        /*5664*/ 	.word	0xffffffff


	//   ....[139]....
        /*5668*/ 	.word	0xffffffff


	//   ....[140]....
        /*566c*/ 	.word	0xffffffff


	//   ....[141]....
        /*5670*/ 	.word	0xffffffff


	//   ....[142]....
        /*5674*/ 	.word	0xffffffff


	//   ....[143]....
        /*5678*/ 	.word	0xffffffff


	//   ....[144]....
        /*567c*/ 	.word	0xffffffff


	//   ....[145]....
        /*5680*/ 	.word	0xffffffff


	//   ....[146]....
        /*5684*/ 	.word	0xffffffff


	//   ....[147]....
        /*5688*/ 	.word	0xffffffff


	//   ....[148]....
        /*568c*/ 	.word	0xffffffff


	//   ....[149]....
        /*5690*/ 	.word	0xffffffff


	//   ....[150]....
        /*5694*/ 	.word	0xffffffff


	//   ....[151]....
        /*5698*/ 	.word	0xffffffff


	//   ....[152]....
        /*569c*/ 	.word	0xffffffff


	//   ....[153]....
        /*56a0*/ 	.word	0xffffffff


	//   ....[154]....
        /*56a4*/ 	.word	0xffffffff


	//   ....[155]....
        /*56a8*/ 	.word	0xffffffff


	//   ....[156]....
        /*56ac*/ 	.word	0xffffffff


	//   ....[157]....
        /*56b0*/ 	.word	0xffffffff


	//   ....[158]....
        /*56b4*/ 	.word	0xffffffff


	//   ....[159]....
        /*56b8*/ 	.word	0xffffffff


	//   ....[160]....
        /*56bc*/ 	.word	0xffffffff


	//   ....[161]....
        /*56c0*/ 	.word	0xffffffff


	//   ....[162]....
        /*56c4*/ 	.word	0xffffffff


	//   ....[163]....
        /*56c8*/ 	.word	0xffffffff


	//   ....[164]....
        /*56cc*/ 	.word	0xffffffff


	//   ....[165]....
        /*56d0*/ 	.word	0xffffffff


	//   ....[166]....
        /*56d4*/ 	.word	0xffffffff


	//   ....[167]....
        /*56d8*/ 	.word	0xffffffff


	//   ....[168]....
        /*56dc*/ 	.word	0xffffffff


	//   ....[169]....
        /*56e0*/ 	.word	0xffffffff


	//   ....[170]....
        /*56e4*/ 	.word	0xffffffff


	//   ....[171]....
        /*56e8*/ 	.word	0xffffffff


	//   ....[172]....
        /*56ec*/ 	.word	0xffffffff


	//   ....[173]....
        /*56f0*/ 	.word	0xffffffff


	//   ....[174]....
        /*56f4*/ 	.word	0xffffffff


	//   ....[175]....
        /*56f8*/ 	.word	0xffffffff


	//   ....[176]....
        /*56fc*/ 	.word	0xffffffff


	//   ....[177]....
        /*5700*/ 	.word	0xffffffff


	//   ....[178]....
        /*5704*/ 	.word	0xffffffff


	//   ....[179]....
        /*5708*/ 	.word	0xffffffff


	//   ....[180]....
        /*570c*/ 	.word	0xffffffff


	//   ....[181]....
        /*5710*/ 	.word	0xffffffff


	//   ....[182]....
        /*5714*/ 	.word	0xffffffff


	//   ....[183]....
        /*5718*/ 	.word	0xffffffff


	//   ....[184]....
        /*571c*/ 	.word	0xffffffff


	//   ....[185]....
        /*5720*/ 	.word	0xffffffff


	//   ....[186]....
        /*5724*/ 	.word	0xffffffff


	//   ....[187]....
        /*5728*/ 	.word	0xffffffff


	//   ....[188]....
        /*572c*/ 	.word	0xffffffff


	//   ....[189]....
        /*5730*/ 	.word	0xffffffff


	//   ....[190]....
        /*5734*/ 	.word	0xffffffff


	//   ....[191]....
        /*5738*/ 	.word	0xffffffff


	//   ....[192]....
        /*573c*/ 	.word	0xffffffff


	//   ....[193]....
        /*5740*/ 	.word	0xffffffff


	//   ....[194]....
        /*5744*/ 	.word	0xffffffff


	//   ....[195]....
        /*5748*/ 	.word	0xffffffff


	//   ....[196]....
        /*574c*/ 	.word	0xffffffff


	//   ....[197]....
        /*5750*/ 	.word	0xffffffff


	//   ....[198]....
        /*5754*/ 	.word	0xffffffff


	//   ....[199]....
        /*5758*/ 	.word	0xffffffff


	//   ....[200]....
        /*575c*/ 	.word	0xffffffff


	//   ....[201]....
        /*5760*/ 	.word	0xffffffff


	//   ....[202]....
        /*5764*/ 	.word	0xffffffff


	//   ....[203]....
        /*5768*/ 	.word	0xffffffff


	//   ....[204]....
        /*576c*/ 	.word	0xffffffff


	//   ....[205]....
        /*5770*/ 	.word	0xffffffff


	//   ....[206]....
        /*5774*/ 	.word	0xffffffff


	//   ....[207]....
        /*5778*/ 	.word	0xffffffff


	//   ....[208]....
        /*577c*/ 	.word	0xffffffff


	//   ....[209]....
        /*5780*/ 	.word	0xffffffff


	//   ....[210]....
        /*5784*/ 	.word	0xffffffff


	//   ....[211]....
        /*5788*/ 	.word	0xffffffff


	//   ....[212]....
        /*578c*/ 	.word	0xffffffff


	//   ....[213]....
        /*5790*/ 	.word	0xffffffff


	//   ....[214]....
        /*5794*/ 	.word	0xffffffff


	//   ....[215]....
        /*5798*/ 	.word	0xffffffff


	//   ....[216]....
        /*579c*/ 	.word	0xffffffff


	//   ....[217]....
        /*57a0*/ 	.word	0xffffffff


	//   ....[218]....
        /*57a4*/ 	.word	0xffffffff


	//   ....[219]....
        /*57a8*/ 	.word	0xffffffff


	//   ....[220]....
        /*57ac*/ 	.word	0xffffffff


	//   ....[221]....
        /*57b0*/ 	.word	0xffffffff


	//   ....[222]....
        /*57b4*/ 	.word	0xffffffff


	//   ....[223]....
        /*57b8*/ 	.word	0xffffffff


	//   ....[224]....
        /*57bc*/ 	.word	0xffffffff


	//   ....[225]....
        /*57c0*/ 	.word	0xffffffff


	//   ....[226]....
        /*57c4*/ 	.word	0xffffffff


	//   ....[227]....
        /*57c8*/ 	.word	0xffffffff


	//   ....[228]....
        /*57cc*/ 	.word	0xffffffff


	//   ....[229]....
        /*57d0*/ 	.word	0xffffffff


	//   ....[230]....
        /*57d4*/ 	.word	0xffffffff


	//   ....[231]....
        /*57d8*/ 	.word	0xffffffff


	//   ....[232]....
        /*57dc*/ 	.word	0xffffffff


	//   ....[233]....
        /*57e0*/ 	.word	0xffffffff


	//   ....[234]....
        /*57e4*/ 	.word	0xffffffff


	//   ....[235]....
        /*57e8*/ 	.word	0xffffffff


	//   ....[236]....
        /*57ec*/ 	.word	0xffffffff


	//   ....[237]....
        /*57f0*/ 	.word	0xffffffff


	//   ....[238]....
        /*57f4*/ 	.word	0xffffffff


	//   ....[239]....
        /*57f8*/ 	.word	0xffffffff


	//   ....[240]....
        /*57fc*/ 	.word	0xffffffff


	//   ....[241]....
        /*5800*/ 	.word	0xffffffff


	//   ....[242]....
        /*5804*/ 	.word	0xffffffff


	//   ....[243]....
        /*5808*/ 	.word	0xffffffff


	//   ....[244]....
        /*580c*/ 	.word	0xffffffff


	//   ....[245]....
        /*5810*/ 	.word	0xffffffff


	//   ....[246]....
        /*5814*/ 	.word	0xffffffff


	//   ....[247]....
        /*5818*/ 	.word	0xffffffff


	//   ....[248]....
        /*581c*/ 	.word	0xffffffff


	//   ....[249]....
        /*5820*/ 	.word	0xffffffff


	//   ....[250]....
        /*5824*/ 	.word	0xffffffff


	//   ....[251]....
        /*5828*/ 	.word	0xffffffff


	//   ....[252]....
        /*582c*/ 	.word	0xffffffff


	//   ....[253]....
        /*5830*/ 	.word	0xffffffff


	//   ....[254]....
        /*5834*/ 	.word	0xffffffff


	//   ....[255]....
        /*5838*/ 	.word	0xffffffff


	//   ....[0]....
        /*583c*/ 	.word	0xffffffff


	//   ....[1]....
        /*5840*/ 	.word	0xffffffff


	//   ....[2]....
        /*5844*/ 	.word	0xffffffff


	//   ....[3]....
        /*5848*/ 	.word	0xffffffff


	//   ....[4]....
        /*584c*/ 	.word	0xffffffff


	//   ....[5]....
        /*5850*/ 	.word	0xffffffff


	//   ....[6]....
        /*5854*/ 	.word	0xffffffff


	//   ....[7]....
        /*5858*/ 	.word	0xffffffff


	//   ....[8]....
        /*585c*/ 	.word	0xffffffff


	//   ....[9]....
        /*5860*/ 	.word	0xffffffff


	//   ....[10]....
        /*5864*/ 	.word	0xffffffff


	//   ....[11]....
        /*5868*/ 	.word	0xffffffff


	//   ....[12]....
        /*586c*/ 	.word	0xffffffff


	//   ....[13]....
        /*5870*/ 	.word	0xffffffff


	//   ....[14]....
        /*5874*/ 	.word	0xffffffff


	//   ....[15]....
        /*5878*/ 	.word	0xffffffff


	//   ....[16]....
        /*587c*/ 	.word	0xffffffff


	//   ....[17]....
        /*5880*/ 	.word	0xffffffff


	//   ....[18]....
        /*5884*/ 	.word	0xffffffff


	//   ....[19]....
        /*5888*/ 	.word	0xffffffff


	//   ....[20]....
        /*588c*/ 	.word	0xffffffff


	//   ....[21]....
        /*5890*/ 	.word	0xffffffff


	//   ....[22]....
        /*5894*/ 	.word	0xffffffff


	//   ....[23]....
        /*5898*/ 	.word	0xffffffff


	//   ....[24]....
        /*589c*/ 	.word	0xffffffff


	//   ....[25]....
        /*58a0*/ 	.word	0xffffffff


	//   ....[26]....
        /*58a4*/ 	.word	0xffffffff


	//   ....[27]....
        /*58a8*/ 	.word	0xffffffff


	//   ....[28]....
        /*58ac*/ 	.word	0xffffffff


	//   ....[29]....
        /*58b0*/ 	.word	0xffffffff


	//   ....[30]....
        /*58b4*/ 	.word	0xffffffff


	//   ....[31]....
        /*58b8*/ 	.word	0xffffffff


	//   ....[32]....
        /*58bc*/ 	.word	0xffffffff


	//   ....[33]....
        /*58c0*/ 	.word	0xffffffff


	//   ....[34]....
        /*58c4*/ 	.word	0xffffffff


	//   ....[35]....
        /*58c8*/ 	.word	0xffffffff


	//   ....[36]....
        /*58cc*/ 	.word	0xffffffff


	//   ....[37]....
        /*58d0*/ 	.word	0xffffffff


	//   ....[38]....
        /*58d4*/ 	.word	0xffffffff


	//   ....[39]....
        /*58d8*/ 	.word	0xffffffff


	//   ....[40]....
        /*58dc*/ 	.word	0xffffffff


	//   ....[41]....
        /*58e0*/ 	.word	0xffffffff


	//   ....[42]....
        /*58e4*/ 	.word	0xffffffff


	//   ....[43]....
        /*58e8*/ 	.word	0xffffffff


	//   ....[44]....
        /*58ec*/ 	.word	0xffffffff


	//   ....[45]....
        /*58f0*/ 	.word	0xffffffff


	//   ....[46]....
        /*58f4*/ 	.word	0xffffffff


	//   ....[47]....
        /*58f8*/ 	.word	0xffffffff


	//   ....[48]....
        /*58fc*/ 	.word	0xffffffff


	//   ....[49]....
        /*5900*/ 	.word	0xffffffff


	//   ....[50]....
        /*5904*/ 	.word	0xffffffff


	//   ....[51]....
        /*5908*/ 	.word	0xffffffff


	//   ....[52]....
        /*590c*/ 	.word	0xffffffff


	//   ....[53]....
        /*5910*/ 	.word	0xffffffff


	//   ....[54]....
        /*5914*/ 	.word	0xffffffff


	//   ....[55]....
        /*5918*/ 	.word	0xffffffff


	//   ....[56]....
        /*591c*/ 	.word	0xffffffff


	//   ....[57]....
        /*5920*/ 	.word	0xffffffff


	//   ....[58]....
        /*5924*/ 	.word	0xffffffff


	//   ....[59]....
        /*5928*/ 	.word	0xffffffff


	//   ....[60]....
        /*592c*/ 	.word	0xffffffff


	//   ....[61]....
        /*5930*/ 	.word	0xffffffff


	//   ....[62]....
        /*5934*/ 	.word	0xffffffff


	//   ....[63]....
        /*5938*/ 	.word	0xffffffff


	//   ....[64]....
        /*593c*/ 	.word	0xffffffff


	//   ....[65]....
        /*5940*/ 	.word	0xffffffff


	//   ....[66]....
        /*5944*/ 	.word	0xffffffff


	//   ....[67]....
        /*5948*/ 	.word	0xffffffff


	//   ....[68]....
        /*594c*/ 	.word	0xffffffff


	//   ....[69]....
        /*5950*/ 	.word	0xffffffff


	//   ....[70]....
        /*5954*/ 	.word	0xffffffff


	//   ....[71]....
        /*5958*/ 	.word	0xffffffff


	//   ....[72]....
        /*595c*/ 	.word	0xffffffff


	//   ....[73]....
        /*5960*/ 	.word	0xffffffff


	//   ....[74]....
        /*5964*/ 	.word	0xffffffff


	//   ....[75]....
        /*5968*/ 	.word	0xffffffff


	//   ....[76]....
        /*596c*/ 	.word	0xffffffff


	//   ....[77]....
        /*5970*/ 	.word	0xffffffff


	//   ....[78]....
        /*5974*/ 	.word	0xffffffff


	//   ....[79]....
        /*5978*/ 	.word	0xffffffff


	//   ....[80]....
        /*597c*/ 	.word	0xffffffff


	//   ....[81]....
        /*5980*/ 	.word	0xffffffff


	//   ....[82]....
        /*5984*/ 	.word	0xffffffff


	//   ....[83]....
        /*5988*/ 	.word	0xffffffff


	//   ....[84]....
        /*598c*/ 	.word	0xffffffff


	//   ....[85]....
        /*5990*/ 	.word	0xffffffff


	//   ....[86]....
        /*5994*/ 	.word	0xffffffff


	//   ....[87]....
        /*5998*/ 	.word	0xffffffff


	//   ....[88]....
        /*599c*/ 	.word	0xffffffff


	//   ....[89]....
        /*59a0*/ 	.word	0xffffffff


	//   ....[90]....
        /*59a4*/ 	.word	0xffffffff


	//   ....[91]....
        /*59a8*/ 	.word	0xffffffff


	//   ....[92]....
        /*59ac*/ 	.word	0xffffffff


	//   ....[93]....
        /*59b0*/ 	.word	0xffffffff


	//   ....[94]....
        /*59b4*/ 	.word	0xffffffff


	//   ....[95]....
        /*59b8*/ 	.word	0xffffffff


	//   ....[96]....
        /*59bc*/ 	.word	0xffffffff


	//   ....[97]....
        /*59c0*/ 	.word	0xffffffff


	//   ....[98]....
        /*59c4*/ 	.word	0xffffffff


	//   ....[99]....
        /*59c8*/ 	.word	0xffffffff


	//   ....[100]....
        /*59cc*/ 	.word	0xffffffff


	//   ....[101]....
        /*59d0*/ 	.word	0xffffffff


	//   ....[102]....
        /*59d4*/ 	.word	0xffffffff


	//   ....[103]....
        /*59d8*/ 	.word	0xffffffff


	//   ....[104]....
        /*59dc*/ 	.word	0xffffffff


	//   ....[105]....
        /*59e0*/ 	.word	0xffffffff


	//   ....[106]....
        /*59e4*/ 	.word	0xffffffff


	//   ....[107]....
        /*59e8*/ 	.word	0xffffffff


	//   ....[108]....
        /*59ec*/ 	.word	0xffffffff


	//   ....[109]....
        /*59f0*/ 	.word	0xffffffff


	//   ....[110]....
        /*59f4*/ 	.word	0xffffffff


	//   ....[111]....
        /*59f8*/ 	.word	0xffffffff


	//   ....[112]....
        /*59fc*/ 	.word	0xffffffff


	//   ....[113]....
        /*5a00*/ 	.word	0xffffffff


	//   ....[114]....
        /*5a04*/ 	.word	0xffffffff


	//   ....[115]....
        /*5a08*/ 	.word	0xffffffff


	//   ....[116]....
        /*5a0c*/ 	.word	0xffffffff


	//   ....[117]....
        /*5a10*/ 	.word	0xffffffff


	//   ....[118]....
        /*5a14*/ 	.word	0xffffffff


	//   ....[119]....
        /*5a18*/ 	.word	0xffffffff


	//   ....[120]....
        /*5a1c*/ 	.word	0xffffffff


	//   ....[121]....
        /*5a20*/ 	.word	0xffffffff


	//   ....[122]....
        /*5a24*/ 	.word	0xffffffff


	//   ....[123]....
        /*5a28*/ 	.word	0xffffffff


	//   ....[124]....
        /*5a2c*/ 	.word	0xffffffff


	//   ....[125]....
        /*5a30*/ 	.word	0xffffffff


	//   ....[126]....
        /*5a34*/ 	.word	0xffffffff


	//   ....[127]....
        /*5a38*/ 	.word	0xffffffff


	//   ....[128]....
        /*5a3c*/ 	.word	0xffffffff


	//   ....[129]....
        /*5a40*/ 	.word	0xffffffff


	//   ....[130]....
        /*5a44*/ 	.word	0xffffffff


	//   ....[131]....
        /*5a48*/ 	.word	0xffffffff


	//   ....[132]....
        /*5a4c*/ 	.word	0xffffffff


	//   ....[133]....
        /*5a50*/ 	.word	0xffffffff


	//   ....[134]....
        /*5a54*/ 	.word	0xffffffff


	//   ....[135]....
        /*5a58*/ 	.word	0xffffffff


	//   ....[136]....
        /*5a5c*/ 	.word	0xffffffff


	//   ....[137]....
        /*5a60*/ 	.word	0xffffffff


	//   ....[138]....
        /*5a64*/ 	.word	0xffffffff


	//   ....[139]....
        /*5a68*/ 	.word	0xffffffff


	//   ....[140]....
        /*5a6c*/ 	.word	0xffffffff


	//   ....[141]....
        /*5a70*/ 	.word	0xffffffff


	//   ....[142]....
        /*5a74*/ 	.word	0xffffffff


	//   ....[143]....
        /*5a78*/ 	.word	0xffffffff


	//   ....[144]....
        /*5a7c*/ 	.word	0xffffffff


	//   ....[145]....
        /*5a80*/ 	.word	0xffffffff


	//   ....[146]....
        /*5a84*/ 	.word	0xffffffff


	//   ....[147]....
        /*5a88*/ 	.word	0xffffffff


	//   ....[148]....
        /*5a8c*/ 	.word	0xffffffff


	//   ....[149]....
        /*5a90*/ 	.word	0xffffffff


	//   ....[150]....
        /*5a94*/ 	.word	0xffffffff


	//   ....[151]....
        /*5a98*/ 	.word	0xffffffff


	//   ....[152]....
        /*5a9c*/ 	.word	0xffffffff


	//   ....[153]....
        /*5aa0*/ 	.word	0xffffffff


	//   ....[154]....
        /*5aa4*/ 	.word	0xffffffff


	//   ....[155]....
        /*5aa8*/ 	.word	0xffffffff


	//   ....[156]....
        /*5aac*/ 	.word	0xffffffff


	//   ....[157]....
        /*5ab0*/ 	.word	0xffffffff


	//   ....[158]....
        /*5ab4*/ 	.word	0xffffffff


	//   ....[159]....
        /*5ab8*/ 	.word	0xffffffff


	//   ....[160]....
        /*5abc*/ 	.word	0xffffffff


	//   ....[161]....
        /*5ac0*/ 	.word	0xffffffff


	//   ....[162]....
        /*5ac4*/ 	.word	0xffffffff


	//   ....[163]....
        /*5ac8*/ 	.word	0xffffffff


	//   ....[164]....
        /*5acc*/ 	.word	0xffffffff


	//   ....[165]....
        /*5ad0*/ 	.word	0xffffffff


	//   ....[166]....
        /*5ad4*/ 	.word	0xffffffff


	//   ....[167]....
        /*5ad8*/ 	.word	0xffffffff


	//   ....[168]....
        /*5adc*/ 	.word	0xffffffff


	//   ....[169]....
        /*5ae0*/ 	.word	0xffffffff


	//   ....[170]....
        /*5ae4*/ 	.word	0xffffffff


	//   ....[171]....
        /*5ae8*/ 	.word	0xffffffff


	//   ....[172]....
        /*5aec*/ 	.word	0xffffffff


	//   ....[173]....
        /*5af0*/ 	.word	0xffffffff


	//   ....[174]....
        /*5af4*/ 	.word	0xffffffff


	//   ....[175]....
        /*5af8*/ 	.word	0xffffffff


	//   ....[176]....
        /*5afc*/ 	.word	0xffffffff


	//   ....[177]....
        /*5b00*/ 	.word	0xffffffff


	//   ....[178]....
        /*5b04*/ 	.word	0xffffffff


	//   ....[179]....
        /*5b08*/ 	.word	0xffffffff


	//   ....[180]....
        /*5b0c*/ 	.word	0xffffffff


	//   ....[181]....
        /*5b10*/ 	.word	0xffffffff


	//   ....[182]....
        /*5b14*/ 	.word	0xffffffff


	//   ....[183]....
        /*5b18*/ 	.word	0xffffffff


	//   ....[184]....
        /*5b1c*/ 	.word	0xffffffff


	//   ....[185]....
        /*5b20*/ 	.word	0xffffffff


	//   ....[186]....
        /*5b24*/ 	.word	0xffffffff


	//   ....[187]....
        /*5b28*/ 	.word	0xffffffff


	//   ....[188]....
        /*5b2c*/ 	.word	0xffffffff


	//   ....[189]....
        /*5b30*/ 	.word	0xffffffff


	//   ....[190]....
        /*5b34*/ 	.word	0xffffffff


	//   ....[191]....
        /*5b38*/ 	.word	0xffffffff


	//   ....[192]....
        /*5b3c*/ 	.word	0xffffffff


	//   ....[193]....
        /*5b40*/ 	.word	0xffffffff


	//   ....[194]....
        /*5b44*/ 	.word	0xffffffff


	//   ....[195]....
        /*5b48*/ 	.word	0xffffffff


	//   ....[196]....
        /*5b4c*/ 	.word	0xffffffff


	//   ....[197]....
        /*5b50*/ 	.word	0xffffffff


	//   ....[198]....
        /*5b54*/ 	.word	0xffffffff


	//   ....[199]....
        /*5b58*/ 	.word	0xffffffff


	//   ....[200]....
        /*5b5c*/ 	.word	0xffffffff


	//   ....[201]....
        /*5b60*/ 	.word	0xffffffff


	//   ....[202]....
        /*5b64*/ 	.word	0xffffffff


	//   ....[203]....
        /*5b68*/ 	.word	0xffffffff


	//   ....[204]....
        /*5b6c*/ 	.word	0xffffffff


	//   ....[205]....
        /*5b70*/ 	.word	0xffffffff


	//   ....[206]....
        /*5b74*/ 	.word	0xffffffff


	//   ....[207]....
        /*5b78*/ 	.word	0xffffffff


	//   ....[208]....
        /*5b7c*/ 	.word	0xffffffff


	//   ....[209]....
        /*5b80*/ 	.word	0xffffffff


	//   ....[210]....
        /*5b84*/ 	.word	0xffffffff


	//   ....[211]....
        /*5b88*/ 	.word	0xffffffff


	//   ....[212]....
        /*5b8c*/ 	.word	0xffffffff


	//   ....[213]....
        /*5b90*/ 	.word	0xffffffff


	//   ....[214]....
        /*5b94*/ 	.word	0xffffffff


	//   ....[215]....
        /*5b98*/ 	.word	0xffffffff


	//   ....[216]....
        /*5b9c*/ 	.word	0xffffffff


	//   ....[217]....
        /*5ba0*/ 	.word	0xffffffff


	//   ....[218]....
        /*5ba4*/ 	.word	0xffffffff


	//   ....[219]....
        /*5ba8*/ 	.word	0xffffffff


	//   ....[220]....
        /*5bac*/ 	.word	0xffffffff


	//   ....[221]....
        /*5bb0*/ 	.word	0xffffffff


	//   ....[222]....
        /*5bb4*/ 	.word	0xffffffff


	//   ....[223]....
        /*5bb8*/ 	.word	0xffffffff


	//   ....[224]....
        /*5bbc*/ 	.word	0xffffffff


	//   ....[225]....
        /*5bc0*/ 	.word	0xffffffff


	//   ....[226]....
        /*5bc4*/ 	.word	0xffffffff


	//   ....[227]....
        /*5bc8*/ 	.word	0xffffffff


	//   ....[228]....
        /*5bcc*/ 	.word	0xffffffff


	//   ....[229]....
        /*5bd0*/ 	.word	0xffffffff


	//   ....[230]....
        /*5bd4*/ 	.word	0xffffffff


	//   ....[231]....
        /*5bd8*/ 	.word	0xffffffff


	//   ....[232]....
        /*5bdc*/ 	.word	0xffffffff


	//   ....[233]....
        /*5be0*/ 	.word	0xffffffff


	//   ....[234]....
        /*5be4*/ 	.word	0xffffffff


	//   ....[235]....
        /*5be8*/ 	.word	0xffffffff


	//   ....[236]....
        /*5bec*/ 	.word	0xffffffff


	//   ....[237]....
        /*5bf0*/ 	.word	0xffffffff


	//   ....[238]....
        /*5bf4*/ 	.word	0xffffffff


	//   ....[239]....
        /*5bf8*/ 	.word	0xffffffff


	//   ....[240]....
        /*5bfc*/ 	.word	0xffffffff


	//   ....[241]....
        /*5c00*/ 	.word	0xffffffff


	//   ....[242]....
        /*5c04*/ 	.word	0xffffffff


	//   ....[243]....
        /*5c08*/ 	.word	0xffffffff


	//   ....[244]....
        /*5c0c*/ 	.word	0xffffffff


	//   ....[245]....
        /*5c10*/ 	.word	0xffffffff


	//   ....[246]....
        /*5c14*/ 	.word	0xffffffff


	//   ....[247]....
        /*5c18*/ 	.word	0xffffffff


	//   ....[248]....
        /*5c1c*/ 	.word	0xffffffff


	//   ....[249]....
        /*5c20*/ 	.word	0xffffffff


	//   ....[250]....
        /*5c24*/ 	.word	0xffffffff


	//   ....[251]....
        /*5c28*/ 	.word	0xffffffff


	//   ....[252]....
        /*5c2c*/ 	.word	0xffffffff


	//   ....[253]....
        /*5c30*/ 	.word	0xffffffff


	//   ....[254]....
        /*5c34*/ 	.word	0xffffffff


	//   ....[255]....
        /*5c38*/ 	.word	0xffffffff


	//   ....[0]....
        /*5c3c*/ 	.word	0xffffffff


	//   ....[1]....
        /*5c40*/ 	.word	0xffffffff


	//   ....[2]....
        /*5c44*/ 	.word	0xffffffff


	//   ....[3]....
        /*5c48*/ 	.word	0xffffffff


	//   ....[4]....
        /*5c4c*/ 	.word	0xffffffff


	//   ....[5]....
        /*5c50*/ 	.word	0xffffffff


	//   ....[6]....
        /*5c54*/ 	.word	0xffffffff


	//   ....[7]....
        /*5c58*/ 	.word	0xffffffff


	//   ....[8]....
        /*5c5c*/ 	.word	0xffffffff


	//   ....[9]....
        /*5c60*/ 	.word	0xffffffff


	//   ....[10]....
        /*5c64*/ 	.word	0xffffffff


	//   ....[11]....
        /*5c68*/ 	.word	0xffffffff


	//   ....[12]....
        /*5c6c*/ 	.word	0xffffffff


	//   ....[13]....
        /*5c70*/ 	.word	0xffffffff


	//   ....[14]....
        /*5c74*/ 	.word	0xffffffff


	//   ....[15]....
        /*5c78*/ 	.word	0xffffffff


	//   ....[16]....
        /*5c7c*/ 	.word	0xffffffff


	//   ....[17]....
        /*5c80*/ 	.word	0xffffffff


	//   ....[18]....
        /*5c84*/ 	.word	0xffffffff


	//   ....[19]....
        /*5c88*/ 	.word	0xffffffff


	//   ....[20]....
        /*5c8c*/ 	.word	0xffffffff


	//   ....[21]....
        /*5c90*/ 	.word	0xffffffff


	//   ....[22]....
        /*5c94*/ 	.word	0xffffffff


	//   ....[23]....
        /*5c98*/ 	.word	0xffffffff


	//   ....[24]....
        /*5c9c*/ 	.word	0xffffffff


	//   ....[25]....
        /*5ca0*/ 	.word	0xffffffff


	//   ....[26]....
        /*5ca4*/ 	.word	0xffffffff


	//   ....[27]....
        /*5ca8*/ 	.word	0xffffffff


	//   ....[28]....
        /*5cac*/ 	.word	0xffffffff


	//   ....[29]....
        /*5cb0*/ 	.word	0xffffffff


	//   ....[30]....
        /*5cb4*/ 	.word	0xffffffff


	//   ....[31]....
        /*5cb8*/ 	.word	0xffffffff


	//   ....[32]....
        /*5cbc*/ 	.word	0xffffffff


	//   ....[33]....
        /*5cc0*/ 	.word	0xffffffff


	//   ....[34]....
        /*5cc4*/ 	.word	0xffffffff


	//   ....[35]....
        /*5cc8*/ 	.word	0xffffffff


	//   ....[36]....
        /*5ccc*/ 	.word	0xffffffff


	//   ....[37]....
        /*5cd0*/ 	.word	0xffffffff


	//   ....[38]....
        /*5cd4*/ 	.word	0xffffffff


	//   ....[39]....
        /*5cd8*/ 	.word	0xffffffff


	//   ....[40]....
        /*5cdc*/ 	.word	0xffffffff


	//   ....[41]....
        /*5ce0*/ 	.word	0xffffffff


	//   ....[42]....
        /*5ce4*/ 	.word	0xffffffff


	//   ....[43]....
        /*5ce8*/ 	.word	0xffffffff


	//   ....[44]....
        /*5cec*/ 	.word	0xffffffff


	//   ....[45]....
        /*5cf0*/ 	.word	0xffffffff


	//   ....[46]....
        /*5cf4*/ 	.word	0xffffffff


	//   ....[47]....
        /*5cf8*/ 	.word	0xffffffff


	//   ....[48]....
        /*5cfc*/ 	.word	0xffffffff


	//   ....[49]....
        /*5d00*/ 	.word	0xffffffff


	//   ....[50]....
        /*5d04*/ 	.word	0xffffffff


	//   ....[51]....
        /*5d08*/ 	.word	0xffffffff


	//   ....[52]....
        /*5d0c*/ 	.word	0xffffffff


	//   ....[53]....
        /*5d10*/ 	.word	0xffffffff


	//   ....[54]....
        /*5d14*/ 	.word	0xffffffff


	//   ....[55]....
        /*5d18*/ 	.word	0xffffffff


	//   ....[56]....
        /*5d1c*/ 	.word	0xffffffff


	//   ....[57]....
        /*5d20*/ 	.word	0xffffffff


	//   ....[58]....
        /*5d24*/ 	.word	0xffffffff


	//   ....[59]....
        /*5d28*/ 	.word	0xffffffff


	//   ....[60]....
        /*5d2c*/ 	.word	0xffffffff


	//   ....[61]....
        /*5d30*/ 	.word	0xffffffff


	//   ....[62]....
        /*5d34*/ 	.word	0xffffffff


	//   ....[63]....
        /*5d38*/ 	.word	0xffffffff


	//   ....[64]....
        /*5d3c*/ 	.word	0xffffffff


	//   ....[65]....
        /*5d40*/ 	.word	0xffffffff


	//   ....[66]....
        /*5d44*/ 	.word	0xffffffff


	//   ....[67]....
        /*5d48*/ 	.word	0xffffffff


	//   ....[68]....
        /*5d4c*/ 	.word	0xffffffff


	//   ....[69]....
        /*5d50*/ 	.word	0xffffffff


	//   ....[70]....
        /*5d54*/ 	.word	0xffffffff


	//   ....[71]....
        /*5d58*/ 	.word	0xffffffff


	//   ....[72]....
        /*5d5c*/ 	.word	0xffffffff


	//   ....[73]....
        /*5d60*/ 	.word	0xffffffff


	//   ....[74]....
        /*5d64*/ 	.word	0xffffffff


	//   ....[75]....
        /*5d68*/ 	.word	0xffffffff


	//   ....[76]....
        /*5d6c*/ 	.word	0xffffffff


	//   ....[77]....
        /*5d70*/ 	.word	0xffffffff


	//   ....[78]....
        /*5d74*/ 	.word	0xffffffff


	//   ....[79]....
        /*5d78*/ 	.word	0xffffffff


	//   ....[80]....
        /*5d7c*/ 	.word	0xffffffff


	//   ....[81]....
        /*5d80*/ 	.word	0xffffffff


	//   ....[82]....
        /*5d84*/ 	.word	0xffffffff


	//   ....[83]....
        /*5d88*/ 	.word	0xffffffff


	//   ....[84]....
        /*5d8c*/ 	.word	0xffffffff


	//   ....[85]....
        /*5d90*/ 	.word	0xffffffff


	//   ....[86]....
        /*5d94*/ 	.word	0xffffffff


	//   ....[87]....
        /*5d98*/ 	.word	0xffffffff


	//   ....[88]....
        /*5d9c*/ 	.word	0xffffffff


	//   ....[89]....
        /*5da0*/ 	.word	0xffffffff


	//   ....[90]....
        /*5da4*/ 	.word	0xffffffff


	//   ....[91]....
        /*5da8*/ 	.word	0xffffffff


	//   ....[92]....
        /*5dac*/ 	.word	0xffffffff


	//   ....[93]....
        /*5db0*/ 	.word	0xffffffff


	//   ....[94]....
        /*5db4*/ 	.word	0xffffffff


	//   ....[95]....
        /*5db8*/ 	.word	0xffffffff


	//   ....[96]....
        /*5dbc*/ 	.word	0xffffffff


	//   ....[97]....
        /*5dc0*/ 	.word	0xffffffff


	//   ....[98]....
        /*5dc4*/ 	.word	0xffffffff


	//   ....[99]....
        /*5dc8*/ 	.word	0xffffffff


	//   ....[100]....
        /*5dcc*/ 	.word	0xffffffff


	//   ....[101]....
        /*5dd0*/ 	.word	0xffffffff


	//   ....[102]....
        /*5dd4*/ 	.word	0xffffffff


	//   ....[103]....
        /*5dd8*/ 	.word	0xffffffff


	//   ....[104]....
        /*5ddc*/ 	.word	0xffffffff


	//   ....[105]....
        /*5de0*/ 	.word	0xffffffff


	//   ....[106]....
        /*5de4*/ 	.word	0xffffffff


	//   ....[107]....
        /*5de8*/ 	.word	0xffffffff


	//   ....[108]....
        /*5dec*/ 	.word	0xffffffff


	//   ....[109]....
        /*5df0*/ 	.word	0xffffffff


	//   ....[110]....
        /*5df4*/ 	.word	0xffffffff


	//   ....[111]....
        /*5df8*/ 	.word	0xffffffff


	//   ....[112]....
        /*5dfc*/ 	.word	0xffffffff


	//   ....[113]....
        /*5e00*/ 	.word	0xffffffff


	//   ....[114]....
        /*5e04*/ 	.word	0xffffffff


	//   ....[115]....
        /*5e08*/ 	.word	0xffffffff


	//   ....[116]....
        /*5e0c*/ 	.word	0xffffffff


	//   ....[117]....
        /*5e10*/ 	.word	0xffffffff


	//   ....[118]....
        /*5e14*/ 	.word	0xffffffff


	//   ....[119]....
        /*5e18*/ 	.word	0xffffffff


	//   ....[120]....
        /*5e1c*/ 	.word	0xffffffff


	//   ....[121]....
        /*5e20*/ 	.word	0xffffffff


	//   ....[122]....
        /*5e24*/ 	.word	0xffffffff


	//   ....[123]....
        /*5e28*/ 	.word	0xffffffff


	//   ....[124]....
        /*5e2c*/ 	.word	0xffffffff


	//   ....[125]....
        /*5e30*/ 	.word	0xffffffff


	//   ....[126]....
        /*5e34*/ 	.word	0xffffffff


	//   ....[127]....
        /*5e38*/ 	.word	0xffffffff


	//   ....[128]....
        /*5e3c*/ 	.word	0xffffffff


	//   ....[129]....
        /*5e40*/ 	.word	0xffffffff


	//   ....[130]....
        /*5e44*/ 	.word	0xffffffff


	//   ....[131]....
        /*5e48*/ 	.word	0xffffffff


	//   ....[132]....
        /*5e4c*/ 	.word	0xffffffff


	//   ....[133]....
        /*5e50*/ 	.word	0xffffffff


	//   ....[134]....
        /*5e54*/ 	.word	0xffffffff


	//   ....[135]....
        /*5e58*/ 	.word	0xffffffff


	//   ....[136]....
        /*5e5c*/ 	.word	0xffffffff


	//   ....[137]....
        /*5e60*/ 	.word	0xffffffff


	//   ....[138]....
        /*5e64*/ 	.word	0xffffffff


	//   ....[139]....
        /*5e68*/ 	.word	0xffffffff


	//   ....[140]....
        /*5e6c*/ 	.word	0xffffffff


	//   ....[141]....
        /*5e70*/ 	.word	0xffffffff


	//   ....[142]....
        /*5e74*/ 	.word	0xffffffff


	//   ....[143]....
        /*5e78*/ 	.word	0xffffffff


	//   ....[144]....
        /*5e7c*/ 	.word	0xffffffff


	//   ....[145]....
        /*5e80*/ 	.word	0xffffffff


	//   ....[146]....
        /*5e84*/ 	.word	0xffffffff


	//   ....[147]....
        /*5e88*/ 	.word	0xffffffff


	//   ....[148]....
        /*5e8c*/ 	.word	0xffffffff


	//   ....[149]....
        /*5e90*/ 	.word	0xffffffff


	//   ....[150]....
        /*5e94*/ 	.word	0xffffffff


	//   ....[151]....
        /*5e98*/ 	.word	0xffffffff


	//   ....[152]....
        /*5e9c*/ 	.word	0xffffffff


	//   ....[153]....
        /*5ea0*/ 	.word	0xffffffff


	//   ....[154]....
        /*5ea4*/ 	.word	0xffffffff


	//   ....[155]....
        /*5ea8*/ 	.word	0xffffffff


	//   ....[156]....
        /*5eac*/ 	.word	0xffffffff


	//   ....[157]....
        /*5eb0*/ 	.word	0xffffffff


	//   ....[158]....
        /*5eb4*/ 	.word	0xffffffff


	//   ....[159]....
        /*5eb8*/ 	.word	0xffffffff


	//   ....[160]....
        /*5ebc*/ 	.word	0xffffffff


	//   ....[161]....
        /*5ec0*/ 	.word	0xffffffff


	//   ....[162]....
        /*5ec4*/ 	.word	0xffffffff


	//   ....[163]....
        /*5ec8*/ 	.word	0xffffffff


	//   ....[164]....
        /*5ecc*/ 	.word	0xffffffff


	//   ....[165]....
        /*5ed0*/ 	.word	0xffffffff


	//   ....[166]....
        /*5ed4*/ 	.word	0xffffffff


	//   ....[167]....
        /*5ed8*/ 	.word	0xffffffff


	//   ....[168]....
        /*5edc*/ 	.word	0xffffffff


	//   ....[169]....
        /*5ee0*/ 	.word	0xffffffff


	//   ....[170]....
        /*5ee4*/ 	.word	0xffffffff


	//   ....[171]....
        /*5ee8*/ 	.word	0xffffffff


	//   ....[172]....
        /*5eec*/ 	.word	0xffffffff


	//   ....[173]....
        /*5ef0*/ 	.word	0xffffffff


	//   ....[174]....
        /*5ef4*/ 	.word	0xffffffff


	//   ....[175]....
        /*5ef8*/ 	.word	0xffffffff


	//   ....[176]....
        /*5efc*/ 	.word	0xffffffff


	//   ....[177]....
        /*5f00*/ 	.word	0xffffffff


	//   ....[178]....
        /*5f04*/ 	.word	0xffffffff


	//   ....[179]....
        /*5f08*/ 	.word	0xffffffff


	//   ....[180]....
        /*5f0c*/ 	.word	0xffffffff


	//   ....[181]....
        /*5f10*/ 	.word	0xffffffff


	//   ....[182]....
        /*5f14*/ 	.word	0xffffffff


	//   ....[183]....
        /*5f18*/ 	.word	0xffffffff


	//   ....[184]....
        /*5f1c*/ 	.word	0xffffffff


	//   ....[185]....
        /*5f20*/ 	.word	0xffffffff


	//   ....[186]....
        /*5f24*/ 	.word	0xffffffff


	//   ....[187]....
        /*5f28*/ 	.word	0xffffffff


	//   ....[188]....
        /*5f2c*/ 	.word	0xffffffff


	//   ....[189]....
        /*5f30*/ 	.word	0xffffffff


	//   ....[190]....
        /*5f34*/ 	.word	0xffffffff


	//   ....[191]....
        /*5f38*/ 	.word	0xffffffff


	//   ....[192]....
        /*5f3c*/ 	.word	0xffffffff


	//   ....[193]....
        /*5f40*/ 	.word	0xffffffff


	//   ....[194]....
        /*5f44*/ 	.word	0xffffffff


	//   ....[195]....
        /*5f48*/ 	.word	0xffffffff


	//   ....[196]....
        /*5f4c*/ 	.word	0xffffffff


	//   ....[197]....
        /*5f50*/ 	.word	0xffffffff


	//   ....[198]....
        /*5f54*/ 	.word	0xffffffff


	//   ....[199]....
        /*5f58*/ 	.word	0xffffffff


	//   ....[200]....
        /*5f5c*/ 	.word	0xffffffff


	//   ....[201]....
        /*5f60*/ 	.word	0xffffffff


	//   ....[202]....
        /*5f64*/ 	.word	0xffffffff


	//   ....[203]....
        /*5f68*/ 	.word	0xffffffff


	//   ....[204]....
        /*5f6c*/ 	.word	0xffffffff


	//   ....[205]....
        /*5f70*/ 	.word	0xffffffff


	//   ....[206]....
        /*5f74*/ 	.word	0xffffffff


	//   ....[207]....
        /*5f78*/ 	.word	0xffffffff


	//   ....[208]....
        /*5f7c*/ 	.word	0xffffffff


	//   ....[209]....
        /*5f80*/ 	.word	0xffffffff


	//   ....[210]....
        /*5f84*/ 	.word	0xffffffff


	//   ....[211]....
        /*5f88*/ 	.word	0xffffffff


	//   ....[212]....
        /*5f8c*/ 	.word	0xffffffff


	//   ....[213]....
        /*5f90*/ 	.word	0xffffffff


	//   ....[214]....
        /*5f94*/ 	.word	0xffffffff


	//   ....[215]....
        /*5f98*/ 	.word	0xffffffff


	//   ....[216]....
        /*5f9c*/ 	.word	0xffffffff


	//   ....[217]....
        /*5fa0*/ 	.word	0xffffffff


	//   ....[218]....
        /*5fa4*/ 	.word	0xffffffff


	//   ....[219]....
        /*5fa8*/ 	.word	0xffffffff


	//   ....[220]....
        /*5fac*/ 	.word	0xffffffff


	//   ....[221]....
        /*5fb0*/ 	.word	0xffffffff


	//   ....[222]....
        /*5fb4*/ 	.word	0xffffffff


	//   ....[223]....
        /*5fb8*/ 	.word	0xffffffff


	//   ....[224]....
        /*5fbc*/ 	.word	0xffffffff


	//   ....[225]....
        /*5fc0*/ 	.word	0xffffffff


	//   ....[226]....
        /*5fc4*/ 	.word	0xffffffff


	//   ....[227]....
        /*5fc8*/ 	.word	0xffffffff


	//   ....[228]....
        /*5fcc*/ 	.word	0xffffffff


	//   ....[229]....
        /*5fd0*/ 	.word	0xffffffff


	//   ....[230]....
        /*5fd4*/ 	.word	0xffffffff


	//   ....[231]....
        /*5fd8*/ 	.word	0xffffffff


	//   ....[232]....
        /*5fdc*/ 	.word	0xffffffff


	//   ....[233]....
        /*5fe0*/ 	.word	0xffffffff


	//   ....[234]....
        /*5fe4*/ 	.word	0xffffffff


	//   ....[235]....
        /*5fe8*/ 	.word	0xffffffff


	//   ....[236]....
        /*5fec*/ 	.word	0xffffffff


	//   ....[237]....
        /*5ff0*/ 	.word	0xffffffff


	//   ....[238]....
        /*5ff4*/ 	.word	0xffffffff


	//   ....[239]....
        /*5ff8*/ 	.word	0xffffffff


	//   ....[240]....
        /*5ffc*/ 	.word	0xffffffff


	//   ....[241]....
        /*6000*/ 	.word	0xffffffff


	//   ....[242]....
        /*6004*/ 	.word	0xffffffff


	//   ....[243]....
        /*6008*/ 	.word	0xffffffff


	//   ....[244]....
        /*600c*/ 	.word	0xffffffff


	//   ....[245]....
        /*6010*/ 	.word	0xffffffff


	//   ....[246]....
        /*6014*/ 	.word	0xffffffff


	//   ....[247]....
        /*6018*/ 	.word	0xffffffff


	//   ....[248]....
        /*601c*/ 	.word	0xffffffff


	//   ....[249]....
        /*6020*/ 	.word	0xffffffff


	//   ....[250]....
        /*6024*/ 	.word	0xffffffff


	//   ....[251]....
        /*6028*/ 	.word	0xffffffff


	//   ....[252]....
        /*602c*/ 	.word	0xffffffff


	//   ....[253]....
        /*6030*/ 	.word	0xffffffff


	//   ....[254]....
        /*6034*/ 	.word	0xffffffff


	//   ....[255]....
        /*6038*/ 	.word	0xffffffff


	//   ....[0]....
        /*603c*/ 	.word	0xffffffff


	//   ....[1]....
        /*6040*/ 	.word	0xffffffff


	//   ....[2]....
        /*6044*/ 	.word	0xffffffff


	//   ....[3]....
        /*6048*/ 	.word	0xffffffff


	//   ....[4]....
        /*604c*/ 	.word	0xffffffff


	//   ....[5]....
        /*6050*/ 	.word	0xffffffff


	//   ....[6]....
        /*6054*/ 	.word	0xffffffff


	//   ....[7]....
        /*6058*/ 	.word	0xffffffff


	//   ....[8]....
        /*605c*/ 	.word	0xffffffff


	//   ....[9]....
        /*6060*/ 	.word	0xffffffff


	//   ....[10]....
        /*6064*/ 	.word	0xffffffff


	//   ....[11]....
        /*6068*/ 	.word	0xffffffff


	//   ....[12]....
        /*606c*/ 	.word	0xffffffff


	//   ....[13]....
        /*6070*/ 	.word	0xffffffff


	//   ....[14]....
        /*6074*/ 	.word	0xffffffff


	//   ....[15]....
        /*6078*/ 	.word	0xffffffff


	//   ....[16]....
        /*607c*/ 	.word	0xffffffff


	//   ....[17]....
        /*6080*/ 	.word	0xffffffff


	//   ....[18]....
        /*6084*/ 	.word	0xffffffff


	//   ....[19]....
        /*6088*/ 	.word	0xffffffff


	//   ....[20]....
        /*608c*/ 	.word	0xffffffff


	//   ....[21]....
        /*6090*/ 	.word	0xffffffff


	//   ....[22]....
        /*6094*/ 	.word	0xffffffff


	//   ....[23]....
        /*6098*/ 	.word	0xffffffff


	//   ....[24]....
        /*609c*/ 	.word	0xffffffff


	//   ....[25]....
        /*60a0*/ 	.word	0xffffffff


	//   ....[26]....
        /*60a4*/ 	.word	0xffffffff


	//   ....[27]....
        /*60a8*/ 	.word	0xffffffff


	//   ....[28]....
        /*60ac*/ 	.word	0xffffffff


	//   ....[29]....
        /*60b0*/ 	.word	0xffffffff


	//   ....[30]....
        /*60b4*/ 	.word	0xffffffff


	//   ....[31]....
        /*60b8*/ 	.word	0xffffffff


	//   ....[32]....
        /*60bc*/ 	.word	0xffffffff


	//   ....[33]....
        /*60c0*/ 	.word	0xffffffff


	//   ....[34]....
        /*60c4*/ 	.word	0xffffffff


	//   ....[35]....
        /*60c8*/ 	.word	0xffffffff


	//   ....[36]....
        /*60cc*/ 	.word	0xffffffff


	//   ....[37]....
        /*60d0*/ 	.word	0xffffffff


	//   ....[38]....
        /*60d4*/ 	.word	0xffffffff


	//   ....[39]....
        /*60d8*/ 	.word	0xffffffff


	//   ....[40]....
        /*60dc*/ 	.word	0xffffffff


	//   ....[41]....
        /*60e0*/ 	.word	0xffffffff


	//   ....[42]....
        /*60e4*/ 	.word	0xffffffff


	//   ....[43]....
        /*60e8*/ 	.word	0xffffffff


	//   ....[44]....
        /*60ec*/ 	.word	0xffffffff


	//   ....[45]....
        /*60f0*/ 	.word	0xffffffff


	//   ....[46]....
        /*60f4*/ 	.word	0xffffffff


	//   ....[47]....
        /*60f8*/ 	.word	0xffffffff


	//   ....[48]....
        /*60fc*/ 	.word	0xffffffff


	//   ....[49]....
        /*6100*/ 	.word	0xffffffff


	//   ....[50]....
        /*6104*/ 	.word	0xffffffff


	//   ....[51]....
        /*6108*/ 	.word	0xffffffff


	//   ....[52]....
        /*610c*/ 	.word	0xffffffff


	//   ....[53]....
        /*6110*/ 	.word	0xffffffff


	//   ....[54]....
        /*6114*/ 	.word	0xffffffff


	//   ....[55]....
        /*6118*/ 	.word	0xffffffff


	//   ....[56]....
        /*611c*/ 	.word	0xffffffff


	//   ....[57]....
        /*6120*/ 	.word	0xffffffff


	//   ....[58]....
        /*6124*/ 	.word	0xffffffff


	//   ....[59]....
        /*6128*/ 	.word	0xffffffff


	//   ....[60]....
        /*612c*/ 	.word	0xffffffff


	//   ....[61]....
        /*6130*/ 	.word	0xffffffff


	//   ....[62]....
        /*6134*/ 	.word	0xffffffff


	//   ....[63]....
        /*6138*/ 	.word	0xffffffff


	//   ....[64]....
        /*613c*/ 	.word	0xffffffff


	//   ....[65]....
        /*6140*/ 	.word	0xffffffff


	//   ....[66]....
        /*6144*/ 	.word	0xffffffff


	//   ....[67]....
        /*6148*/ 	.word	0xffffffff


	//   ....[68]....
        /*614c*/ 	.word	0xffffffff


	//   ....[69]....
        /*6150*/ 	.word	0xffffffff


	//   ....[70]....
        /*6154*/ 	.word	0xffffffff


	//   ....[71]....
        /*6158*/ 	.word	0xffffffff


	//   ....[72]....
        /*615c*/ 	.word	0xffffffff


	//   ....[73]....
        /*6160*/ 	.word	0xffffffff


	//   ....[74]....
        /*6164*/ 	.word	0xffffffff


	//   ....[75]....
        /*6168*/ 	.word	0xffffffff


	//   ....[76]....
        /*616c*/ 	.word	0xffffffff


	//   ....[77]....
        /*6170*/ 	.word	0xffffffff


	//   ....[78]....
        /*6174*/ 	.word	0xffffffff


	//   ....[79]....
        /*6178*/ 	.word	0xffffffff


	//   ....[80]....
        /*617c*/ 	.word	0xffffffff


	//   ....[81]....
        /*6180*/ 	.word	0xffffffff


	//   ....[82]....
        /*6184*/ 	.word	0xffffffff


	//   ....[83]....
        /*6188*/ 	.word	0xffffffff


	//   ....[84]....
        /*618c*/ 	.word	0xffffffff


	//   ....[85]....
        /*6190*/ 	.word	0xffffffff


	//   ....[86]....
        /*6194*/ 	.word	0xffffffff


	//   ....[87]....
        /*6198*/ 	.word	0xffffffff


	//   ....[88]....
        /*619c*/ 	.word	0xffffffff


	//   ....[89]....
        /*61a0*/ 	.word	0xffffffff


	//   ....[90]....
        /*61a4*/ 	.word	0xffffffff


	//   ....[91]....
        /*61a8*/ 	.word	0xffffffff


	//   ....[92]....
        /*61ac*/ 	.word	0xffffffff


	//   ....[93]....
        /*61b0*/ 	.word	0xffffffff


	//   ....[94]....
        /*61b4*/ 	.word	0xffffffff


	//   ....[95]....
        /*61b8*/ 	.word	0xffffffff


	//   ....[96]....
        /*61bc*/ 	.word	0xffffffff


	//   ....[97]....
        /*61c0*/ 	.word	0xffffffff


	//   ....[98]....
        /*61c4*/ 	.word	0xffffffff


	//   ....[99]....
        /*61c8*/ 	.word	0xffffffff


	//   ....[100]....
        /*61cc*/ 	.word	0xffffffff


	//   ....[101]....
        /*61d0*/ 	.word	0xffffffff


	//   ....[102]....
        /*61d4*/ 	.word	0xffffffff


	//   ....[103]....
        /*61d8*/ 	.word	0xffffffff


	//   ....[104]....
        /*61dc*/ 	.word	0xffffffff


	//   ....[105]....
        /*61e0*/ 	.word	0xffffffff


	//   ....[106]....
        /*61e4*/ 	.word	0xffffffff


	//   ....[107]....
        /*61e8*/ 	.word	0xffffffff


	//   ....[108]....
        /*61ec*/ 	.word	0xffffffff


	//   ....[109]....
        /*61f0*/ 	.word	0xffffffff


	//   ....[110]....
        /*61f4*/ 	.word	0xffffffff


	//   ....[111]....
        /*61f8*/ 	.word	0xffffffff


	//   ....[112]....
        /*61fc*/ 	.word	0xffffffff


	//   ....[113]....
        /*6200*/ 	.word	0xffffffff


	//   ....[114]....
        /*6204*/ 	.word	0xffffffff


	//   ....[115]....
        /*6208*/ 	.word	0xffffffff


	//   ....[116]....
        /*620c*/ 	.word	0xffffffff


	//   ....[117]....
        /*6210*/ 	.word	0xffffffff


	//   ....[118]....
        /*6214*/ 	.word	0xffffffff


	//   ....[119]....
        /*6218*/ 	.word	0xffffffff


	//   ....[120]....
        /*621c*/ 	.word	0xffffffff


	//   ....[121]....
        /*6220*/ 	.word	0xffffffff


	//   ....[122]....
        /*6224*/ 	.word	0xffffffff


	//   ....[123]....
        /*6228*/ 	.word	0xffffffff


	//   ....[124]....
        /*622c*/ 	.word	0xffffffff


	//   ....[125]....
        /*6230*/ 	.word	0xffffffff


	//   ....[126]....
        /*6234*/ 	.word	0xffffffff


	//   ....[127]....
        /*6238*/ 	.word	0xffffffff


	//   ....[128]....
        /*623c*/ 	.word	0xffffffff


	//   ....[129]....
        /*6240*/ 	.word	0xffffffff


	//   ....[130]....
        /*6244*/ 	.word	0xffffffff


	//   ....[131]....
        /*6248*/ 	.word	0xffffffff


	//   ....[132]....
        /*624c*/ 	.word	0xffffffff


	//   ....[133]....
        /*6250*/ 	.word	0xffffffff


	//   ....[134]....
        /*6254*/ 	.word	0xffffffff


	//   ....[135]....
        /*6258*/ 	.word	0xffffffff


	//   ....[136]....
        /*625c*/ 	.word	0xffffffff


	//   ....[137]....
        /*6260*/ 	.word	0xffffffff


	//   ....[138]....
        /*6264*/ 	.word	0xffffffff


	//   ....[139]....
        /*6268*/ 	.word	0xffffffff


	//   ....[140]....
        /*626c*/ 	.word	0xffffffff


	//   ....[141]....
        /*6270*/ 	.word	0xffffffff


	//   ....[142]....
        /*6274*/ 	.word	0xffffffff


	//   ....[143]....
        /*6278*/ 	.word	0xffffffff


	//   ....[144]....
        /*627c*/ 	.word	0xffffffff


	//   ....[145]....
        /*6280*/ 	.word	0xffffffff


	//   ....[146]....
        /*6284*/ 	.word	0xffffffff


	//   ....[147]....
        /*6288*/ 	.word	0xffffffff


	//   ....[148]....
        /*628c*/ 	.word	0xffffffff


	//   ....[149]....
        /*6290*/ 	.word	0xffffffff


	//   ....[150]....
        /*6294*/ 	.word	0xffffffff


	//   ....[151]....
        /*6298*/ 	.word	0xffffffff


	//   ....[152]....
        /*629c*/ 	.word	0xffffffff


	//   ....[153]....
        /*62a0*/ 	.word	0xffffffff


	//   ....[154]....
        /*62a4*/ 	.word	0xffffffff


	//   ....[155]....
        /*62a8*/ 	.word	0xffffffff


	//   ....[156]....
        /*62ac*/ 	.word	0xffffffff


	//   ....[157]....
        /*62b0*/ 	.word	0xffffffff


	//   ....[158]....
        /*62b4*/ 	.word	0xffffffff


	//   ....[159]....
        /*62b8*/ 	.word	0xffffffff


	//   ....[160]....
        /*62bc*/ 	.word	0xffffffff


	//   ....[161]....
        /*62c0*/ 	.word	0xffffffff


	//   ....[162]....
        /*62c4*/ 	.word	0xffffffff


	//   ....[163]....
        /*62c8*/ 	.word	0xffffffff


	//   ....[164]....
        /*62cc*/ 	.word	0xffffffff


	//   ....[165]....
        /*62d0*/ 	.word	0xffffffff


	//   ....[166]....
        /*62d4*/ 	.word	0xffffffff


	//   ....[167]....
        /*62d8*/ 	.word	0xffffffff


	//   ....[168]....
        /*62dc*/ 	.word	0xffffffff


	//   ....[169]....
        /*62e0*/ 	.word	0xffffffff


	//   ....[170]....
        /*62e4*/ 	.word	0xffffffff


	//   ....[171]....
        /*62e8*/ 	.word	0xffffffff


	//   ....[172]....
        /*62ec*/ 	.word	0xffffffff


	//   ....[173]....
        /*62f0*/ 	.word	0xffffffff


	//   ....[174]....
        /*62f4*/ 	.word	0xffffffff


	//   ....[175]....
        /*62f8*/ 	.word	0xffffffff


	//   ....[176]....
        /*62fc*/ 	.word	0xffffffff


	//   ....[177]....
        /*6300*/ 	.word	0xffffffff


	//   ....[178]....
        /*6304*/ 	.word	0xffffffff


	//   ....[179]....
        /*6308*/ 	.word	0xffffffff


	//   ....[180]....
        /*630c*/ 	.word	0xffffffff


	//   ....[181]....
        /*6310*/ 	.word	0xffffffff


	//   ....[182]....
        /*6314*/ 	.word	0xffffffff


	//   ....[183]....
        /*6318*/ 	.word	0xffffffff


	//   ....[184]....
        /*631c*/ 	.word	0xffffffff


	//   ....[185]....
        /*6320*/ 	.word	0xffffffff


	//   ....[186]....
        /*6324*/ 	.word	0xffffffff


	//   ....[187]....
        /*6328*/ 	.word	0xffffffff


	//   ....[188]....
        /*632c*/ 	.word	0xffffffff


	//   ....[189]....
        /*6330*/ 	.word	0xffffffff


	//   ....[190]....
        /*6334*/ 	.word	0xffffffff


	//   ....[191]....
        /*6338*/ 	.word	0xffffffff


	//   ....[192]....
        /*633c*/ 	.word	0xffffffff


	//   ....[193]....
        /*6340*/ 	.word	0xffffffff


	//   ....[194]....
        /*6344*/ 	.word	0xffffffff


	//   ....[195]....
        /*6348*/ 	.word	0xffffffff


	//   ....[196]....
        /*634c*/ 	.word	0xffffffff


	//   ....[197]....
        /*6350*/ 	.word	0xffffffff


	//   ....[198]....
        /*6354*/ 	.word	0xffffffff


	//   ....[199]....
        /*6358*/ 	.word	0xffffffff


	//   ....[200]....
        /*635c*/ 	.word	0xffffffff


	//   ....[201]....
        /*6360*/ 	.word	0xffffffff


	//   ....[202]....
        /*6364*/ 	.word	0xffffffff


	//   ....[203]....
        /*6368*/ 	.word	0xffffffff


	//   ....[204]....
        /*636c*/ 	.word	0xffffffff


	//   ....[205]....
        /*6370*/ 	.word	0xffffffff


	//   ....[206]....
        /*6374*/ 	.word	0xffffffff


	//   ....[207]....
        /*6378*/ 	.word	0xffffffff


	//   ....[208]....
        /*637c*/ 	.word	0xffffffff


	//   ....[209]....
        /*6380*/ 	.word	0xffffffff


	//   ....[210]....
        /*6384*/ 	.word	0xffffffff


	//   ....[211]....
        /*6388*/ 	.word	0xffffffff


	//   ....[212]....
        /*638c*/ 	.word	0xffffffff


	//   ....[213]....
        /*6390*/ 	.word	0xffffffff


	//   ....[214]....
        /*6394*/ 	.word	0xffffffff


	//   ....[215]....
        /*6398*/ 	.word	0xffffffff


	//   ....[216]....
        /*639c*/ 	.word	0xffffffff


	//   ....[217]....
        /*63a0*/ 	.word	0xffffffff


	//   ....[218]....
        /*63a4*/ 	.word	0xffffffff


	//   ....[219]....
        /*63a8*/ 	.word	0xffffffff


	//   ....[220]....
        /*63ac*/ 	.word	0xffffffff


	//   ....[221]....
        /*63b0*/ 	.word	0xffffffff


	//   ....[222]....
        /*63b4*/ 	.word	0xffffffff


	//   ....[223]....
        /*63b8*/ 	.word	0xffffffff


	//   ....[224]....
        /*63bc*/ 	.word	0xffffffff


	//   ....[225]....
        /*63c0*/ 	.word	0xffffffff


	//   ....[226]....
        /*63c4*/ 	.word	0xffffffff


	//   ....[227]....
        /*63c8*/ 	.word	0xffffffff


	//   ....[228]....
        /*63cc*/ 	.word	0xffffffff


	//   ....[229]....
        /*63d0*/ 	.word	0xffffffff


	//   ....[230]....
        /*63d4*/ 	.word	0xffffffff


	//   ....[231]....
        /*63d8*/ 	.word	0xffffffff


	//   ....[232]....
        /*63dc*/ 	.word	0xffffffff


	//   ....[233]....
        /*63e0*/ 	.word	0xffffffff


	//   ....[234]....
        /*63e4*/ 	.word	0xffffffff


	//   ....[235]....
        /*63e8*/ 	.word	0xffffffff


	//   ....[236]....
        /*63ec*/ 	.word	0xffffffff


	//   ....[237]....
        /*63f0*/ 	.word	0xffffffff


	//   ....[238]....
        /*63f4*/ 	.word	0xffffffff


	//   ....[239]....
        /*63f8*/ 	.word	0xffffffff


	//   ....[240]....
        /*63fc*/ 	.word	0xffffffff


	//   ....[241]....
        /*6400*/ 	.word	0xffffffff


	//   ....[242]....
        /*6404*/ 	.word	0xffffffff


	//   ....[243]....
        /*6408*/ 	.word	0xffffffff


	//   ....[244]....
        /*640c*/ 	.word	0xffffffff


	//   ....[245]....
        /*6410*/ 	.word	0xffffffff


	//   ....[246]....
        /*6414*/ 	.word	0xffffffff


	//   ....[247]....
        /*6418*/ 	.word	0xffffffff


	//   ....[248]....
        /*641c*/ 	.word	0xffffffff


	//   ....[249]....
        /*6420*/ 	.word	0xffffffff


	//   ....[250]....
        /*6424*/ 	.word	0xffffffff


	//   ....[251]....
        /*6428*/ 	.word	0xffffffff


	//   ....[252]....
        /*642c*/ 	.word	0xffffffff


	//   ....[253]....
        /*6430*/ 	.word	0xffffffff


	//   ....[254]....
        /*6434*/ 	.word	0xffffffff


	//   ....[255]....
        /*6438*/ 	.word	0xffffffff


	//   ....[0]....
        /*643c*/ 	.word	0xffffffff


	//   ....[1]....
        /*6440*/ 	.word	0xffffffff


	//   ....[2]....
        /*6444*/ 	.word	0xffffffff


	//   ....[3]....
        /*6448*/ 	.word	0xffffffff


	//   ....[4]....
        /*644c*/ 	.word	0xffffffff


	//   ....[5]....
        /*6450*/ 	.word	0xffffffff


	//   ....[6]....
        /*6454*/ 	.word	0xffffffff


	//   ....[7]....
        /*6458*/ 	.word	0xffffffff


	//   ....[8]....
        /*645c*/ 	.word	0xffffffff


	//   ....[9]....
        /*6460*/ 	.word	0xffffffff


	//   ....[10]....
        /*6464*/ 	.word	0xffffffff


	//   ....[11]....
        /*6468*/ 	.word	0xffffffff


	//   ....[12]....
        /*646c*/ 	.word	0xffffffff


	//   ....[13]....
        /*6470*/ 	.word	0xffffffff


	//   ....[14]....
        /*6474*/ 	.word	0xffffffff


	//   ....[15]....
        /*6478*/ 	.word	0xffffffff


	//   ....[16]....
        /*647c*/ 	.word	0xffffffff


	//   ....[17]....
        /*6480*/ 	.word	0xffffffff


	//   ....[18]....
        /*6484*/ 	.word	0xffffffff


	//   ....[19]....
        /*6488*/ 	.word	0xffffffff


	//   ....[20]....
        /*648c*/ 	.word	0xffffffff


	//   ....[21]....
        /*6490*/ 	.word	0xffffffff


	//   ....[22]....
        /*6494*/ 	.word	0xffffffff


	//   ....[23]....
        /*6498*/ 	.word	0xffffffff


	//   ....[24]....
        /*649c*/ 	.word	0xffffffff


	//   ....[25]....
        /*64a0*/ 	.word	0xffffffff


	//   ....[26]....
        /*64a4*/ 	.word	0xffffffff


	//   ....[27]....
        /*64a8*/ 	.word	0xffffffff


	//   ....[28]....
        /*64ac*/ 	.word	0xffffffff


	//   ....[29]....
        /*64b0*/ 	.word	0xffffffff


	//   ....[30]....
        /*64b4*/ 	.word	0xffffffff


	//   ....[31]....
        /*64b8*/ 	.word	0xffffffff


	//   ....[32]....
        /*64bc*/ 	.word	0xffffffff


	//   ....[33]....
        /*64c0*/ 	.word	0xffffffff


	//   ....[34]....
        /*64c4*/ 	.word	0xffffffff


	//   ....[35]....
        /*64c8*/ 	.word	0xffffffff


	//   ....[36]....
        /*64cc*/ 	.word	0xffffffff


	//   ....[37]....
        /*64d0*/ 	.word	0xffffffff


	//   ....[38]....
        /*64d4*/ 	.word	0xffffffff


	//   ....[39]....
        /*64d8*/ 	.word	0xffffffff


	//   ....[40]....
        /*64dc*/ 	.word	0xffffffff


	//   ....[41]....
        /*64e0*/ 	.word	0xffffffff


	//   ....[42]....
        /*64e4*/ 	.word	0xffffffff


	//   ....[43]....
        /*64e8*/ 	.word	0xffffffff


	//   ....[44]....
        /*64ec*/ 	.word	0xffffffff


	//   ....[45]....
        /*64f0*/ 	.word	0xffffffff


	//   ....[46]....
        /*64f4*/ 	.word	0xffffffff


	//   ....[47]....
        /*64f8*/ 	.word	0xffffffff


	//   ....[48]....
        /*64fc*/ 	.word	0xffffffff


	//   ....[49]....
        /*6500*/ 	.word	0xffffffff


	//   ....[50]....
        /*6504*/ 	.word	0xffffffff


	//   ....[51]....
        /*6508*/ 	.word	0xffffffff


	//   ....[52]....
        /*650c*/ 	.word	0xffffffff


	//   ....[53]....
        /*6510*/ 	.word	0xffffffff


	//   ....[54]....
        /*6514*/ 	.word	0xffffffff


	//   ....[55]....
        /*6518*/ 	.word	0xffffffff


	//   ....[56]....
        /*651c*/ 	.word	0xffffffff


	//   ....[57]....
        /*6520*/ 	.word	0xffffffff


	//   ....[58]....
        /*6524*/ 	.word	0xffffffff


	//   ....[59]....
        /*6528*/ 	.word	0xffffffff


	//   ....[60]....
        /*652c*/ 	.word	0xffffffff


	//   ....[61]....
        /*6530*/ 	.word	0xffffffff


	//   ....[62]....
        /*6534*/ 	.word	0xffffffff


	//   ....[63]....
        /*6538*/ 	.word	0xffffffff


	//   ....[64]....
        /*653c*/ 	.word	0xffffffff


	//   ....[65]....
        /*6540*/ 	.word	0xffffffff


	//   ....[66]....
        /*6544*/ 	.word	0xffffffff


	//   ....[67]....
        /*6548*/ 	.word	0xffffffff


	//   ....[68]....
        /*654c*/ 	.word	0xffffffff


	//   ....[69]....
        /*6550*/ 	.word	0xffffffff


	//   ....[70]....
        /*6554*/ 	.word	0xffffffff


	//   ....[71]....
        /*6558*/ 	.word	0xffffffff


	//   ....[72]....
        /*655c*/ 	.word	0xffffffff


	//   ....[73]....
        /*6560*/ 	.word	0xffffffff


	//   ....[74]....
        /*6564*/ 	.word	0xffffffff


	//   ....[75]....
        /*6568*/ 	.word	0xffffffff


	//   ....[76]....
        /*656c*/ 	.word	0xffffffff


	//   ....[77]....
        /*6570*/ 	.word	0xffffffff


	//   ....[78]....
        /*6574*/ 	.word	0xffffffff


	//   ....[79]....
        /*6578*/ 	.word	0xffffffff


	//   ....[80]....
        /*657c*/ 	.word	0xffffffff


	//   ....[81]....
        /*6580*/ 	.word	0xffffffff


	//   ....[82]....
        /*6584*/ 	.word	0xffffffff


	//   ....[83]....
        /*6588*/ 	.word	0xffffffff


	//   ....[84]....
        /*658c*/ 	.word	0xffffffff


	//   ....[85]....
        /*6590*/ 	.word	0xffffffff


	//   ....[86]....
        /*6594*/ 	.word	0xffffffff


	//   ....[87]....
        /*6598*/ 	.word	0xffffffff


	//   ....[88]....
        /*659c*/ 	.word	0xffffffff


	//   ....[89]....
        /*65a0*/ 	.word	0xffffffff


	//   ....[90]....
        /*65a4*/ 	.word	0xffffffff


	//   ....[91]....
        /*65a8*/ 	.word	0xffffffff


	//   ....[92]....
        /*65ac*/ 	.word	0xffffffff


	//   ....[93]....
        /*65b0*/ 	.word	0xffffffff


	//   ....[94]....
        /*65b4*/ 	.word	0xffffffff


	//   ....[95]....
        /*65b8*/ 	.word	0xffffffff


	//   ....[96]....
        /*65bc*/ 	.word	0xffffffff


	//   ....[97]....
        /*65c0*/ 	.word	0xffffffff


	//   ....[98]....
        /*65c4*/ 	.word	0xffffffff


	//   ....[99]....
        /*65c8*/ 	.word	0xffffffff


	//   ....[100]....
        /*65cc*/ 	.word	0xffffffff


	//   ....[101]....
        /*65d0*/ 	.word	0xffffffff


	//   ....[102]....
        /*65d4*/ 	.word	0xffffffff


	//   ....[103]....
        /*65d8*/ 	.word	0xffffffff


	//   ....[104]....
        /*65dc*/ 	.word	0xffffffff


	//   ....[105]....
        /*65e0*/ 	.word	0xffffffff


	//   ....[106]....
        /*65e4*/ 	.word	0xffffffff


	//   ....[107]....
        /*65e8*/ 	.word	0xffffffff


	//   ....[108]....
        /*65ec*/ 	.word	0xffffffff


	//   ....[109]....
        /*65f0*/ 	.word	0xffffffff


	//   ....[110]....
        /*65f4*/ 	.word	0xffffffff


	//   ....[111]....
        /*65f8*/ 	.word	0xffffffff


	//   ....[112]....
        /*65fc*/ 	.word	0xffffffff


	//   ....[113]....
        /*6600*/ 	.word	0xffffffff


	//   ....[114]....
        /*6604*/ 	.word	0xffffffff


	//   ....[115]....
        /*6608*/ 	.word	0xffffffff


	//   ....[116]....
        /*660c*/ 	.word	0xffffffff


	//   ....[117]....
        /*6610*/ 	.word	0xffffffff


	//   ....[118]....
        /*6614*/ 	.word	0xffffffff


	//   ....[119]....
        /*6618*/ 	.word	0xffffffff


	//   ....[120]....
        /*661c*/ 	.word	0xffffffff


	//   ....[121]....
        /*6620*/ 	.word	0xffffffff


	//   ....[122]....
        /*6624*/ 	.word	0xffffffff


	//   ....[123]....
        /*6628*/ 	.word	0xffffffff


	//   ....[124]....
        /*662c*/ 	.word	0xffffffff


	//   ....[125]....
        /*6630*/ 	.word	0xffffffff


	//   ....[126]....
        /*6634*/ 	.word	0xffffffff


	//   ....[127]....
        /*6638*/ 	.word	0xffffffff


	//   ....[128]....
        /*663c*/ 	.word	0xffffffff


	//   ....[129]....
        /*6640*/ 	.word	0xffffffff


	//   ....[130]....
        /*6644*/ 	.word	0xffffffff


	//   ....[131]....
        /*6648*/ 	.word	0xffffffff


	//   ....[132]....
        /*664c*/ 	.word	0xffffffff


	//   ....[133]....
        /*6650*/ 	.word	0xffffffff


	//   ....[134]....
        /*6654*/ 	.word	0xffffffff


	//   ....[135]....
        /*6658*/ 	.word	0xffffffff


	//   ....[136]....
        /*665c*/ 	.word	0xffffffff


	//   ....[137]....
        /*6660*/ 	.word	0xffffffff


	//   ....[138]....
        /*6664*/ 	.word	0xffffffff


	//   ....[139]....
        /*6668*/ 	.word	0xffffffff


	//   ....[140]....
        /*666c*/ 	.word	0xffffffff


	//   ....[141]....
        /*6670*/ 	.word	0xffffffff


	//   ....[142]....
        /*6674*/ 	.word	0xffffffff


	//   ....[143]....
        /*6678*/ 	.word	0xffffffff


	//   ....[144]....
        /*667c*/ 	.word	0xffffffff


	//   ....[145]....
        /*6680*/ 	.word	0xffffffff


	//   ....[146]....
        /*6684*/ 	.word	0xffffffff


	//   ....[147]....
        /*6688*/ 	.word	0xffffffff


	//   ....[148]....
        /*668c*/ 	.word	0xffffffff


	//   ....[149]....
        /*6690*/ 	.word	0xffffffff


	//   ....[150]....
        /*6694*/ 	.word	0xffffffff


	//   ....[151]....
        /*6698*/ 	.word	0xffffffff


	//   ....[152]....
        /*669c*/ 	.word	0xffffffff


	//   ....[153]....
        /*66a0*/ 	.word	0xffffffff


	//   ....[154]....
        /*66a4*/ 	.word	0xffffffff


	//   ....[155]....
        /*66a8*/ 	.word	0xffffffff


	//   ....[156]....
        /*66ac*/ 	.word	0xffffffff


	//   ....[157]....
        /*66b0*/ 	.word	0xffffffff


	//   ....[158]....
        /*66b4*/ 	.word	0xffffffff


	//   ....[159]....
        /*66b8*/ 	.word	0xffffffff


	//   ....[160]....
        /*66bc*/ 	.word	0xffffffff


	//   ....[161]....
        /*66c0*/ 	.word	0xffffffff


	//   ....[162]....
        /*66c4*/ 	.word	0xffffffff


	//   ....[163]....
        /*66c8*/ 	.word	0xffffffff


	//   ....[164]....
        /*66cc*/ 	.word	0xffffffff


	//   ....[165]....
        /*66d0*/ 	.word	0xffffffff


	//   ....[166]....
        /*66d4*/ 	.word	0xffffffff


	//   ....[167]....
        /*66d8*/ 	.word	0xffffffff


	//   ....[168]....
        /*66dc*/ 	.word	0xffffffff


	//   ....[169]....
        /*66e0*/ 	.word	0xffffffff


	//   ....[170]....
        /*66e4*/ 	.word	0xffffffff


	//   ....[171]....
        /*66e8*/ 	.word	0xffffffff


	//   ....[172]....
        /*66ec*/ 	.word	0xffffffff


	//   ....[173]....
        /*66f0*/ 	.word	0xffffffff


	//   ....[174]....
        /*66f4*/ 	.word	0xffffffff


	//   ....[175]....
        /*66f8*/ 	.word	0xffffffff


	//   ....[176]....
        /*66fc*/ 	.word	0xffffffff


	//   ....[177]....
        /*6700*/ 	.word	0xffffffff


	//   ....[178]....
        /*6704*/ 	.word	0xffffffff


	//   ....[179]....
        /*6708*/ 	.word	0xffffffff


	//   ....[180]....
        /*670c*/ 	.word	0xffffffff


	//   ....[181]....
        /*6710*/ 	.word	0xffffffff


	//   ....[182]....
        /*6714*/ 	.word	0xffffffff


	//   ....[183]....
        /*6718*/ 	.word	0xffffffff


	//   ....[184]....
        /*671c*/ 	.word	0xffffffff


	//   ....[185]....
        /*6720*/ 	.word	0xffffffff


	//   ....[186]....
        /*6724*/ 	.word	0xffffffff


	//   ....[187]....
        /*6728*/ 	.word	0xffffffff


	//   ....[188]....
        /*672c*/ 	.word	0xffffffff


	//   ....[189]....
        /*6730*/ 	.word	0xffffffff


	//   ....[190]....
        /*6734*/ 	.word	0xffffffff


	//   ....[191]....
        /*6738*/ 	.word	0xffffffff


	//   ....[192]....
        /*673c*/ 	.word	0xffffffff


	//   ....[193]....
        /*6740*/ 	.word	0xffffffff


	//   ....[194]....
        /*6744*/ 	.word	0xffffffff


	//   ....[195]....
        /*6748*/ 	.word	0xffffffff


	//   ....[196]....
        /*674c*/ 	.word	0xffffffff


	//   ....[197]....
        /*6750*/ 	.word	0xffffffff


	//   ....[198]....
        /*6754*/ 	.word	0xffffffff


	//   ....[199]....
        /*6758*/ 	.word	0xffffffff


	//   ....[200]....
        /*675c*/ 	.word	0xffffffff


	//   ....[201]....
        /*6760*/ 	.word	0xffffffff


	//   ....[202]....
        /*6764*/ 	.word	0xffffffff


	//   ....[203]....
        /*6768*/ 	.word	0xffffffff


	//   ....[204]....
        /*676c*/ 	.word	0xffffffff


	//   ....[205]....
        /*6770*/ 	.word	0xffffffff


	//   ....[206]....
        /*6774*/ 	.word	0xffffffff


	//   ....[207]....
        /*6778*/ 	.word	0xffffffff


	//   ....[208]....
        /*677c*/ 	.word	0xffffffff


	//   ....[209]....
        /*6780*/ 	.word	0xffffffff


	//   ....[210]....
        /*6784*/ 	.word	0xffffffff


	//   ....[211]....
        /*6788*/ 	.word	0xffffffff


	//   ....[212]....
        /*678c*/ 	.word	0xffffffff


	//   ....[213]....
        /*6790*/ 	.word	0xffffffff


	//   ....[214]....
        /*6794*/ 	.word	0xffffffff


	//   ....[215]....
        /*6798*/ 	.word	0xffffffff


	//   ....[216]....
        /*679c*/ 	.word	0xffffffff


	//   ....[217]....
        /*67a0*/ 	.word	0xffffffff


	//   ....[218]....
        /*67a4*/ 	.word	0xffffffff


	//   ....[219]....
        /*67a8*/ 	.word	0xffffffff


	//   ....[220]....
        /*67ac*/ 	.word	0xffffffff


	//   ....[221]....
        /*67b0*/ 	.word	0xffffffff


	//   ....[222]....
        /*67b4*/ 	.word	0xffffffff


	//   ....[223]....
        /*67b8*/ 	.word	0xffffffff


	//   ....[224]....
        /*67bc*/ 	.word	0xffffffff


	//   ....[225]....
        /*67c0*/ 	.word	0xffffffff


	//   ....[226]....
        /*67c4*/ 	.word	0xffffffff


	//   ....[227]....
        /*67c8*/ 	.word	0xffffffff


	//   ....[228]....
        /*67cc*/ 	.word	0xffffffff


	//   ....[229]....
        /*67d0*/ 	.word	0xffffffff


	//   ....[230]....
        /*67d4*/ 	.word	0xffffffff


	//   ....[231]....
        /*67d8*/ 	.word	0xffffffff


	//   ....[232]....
        /*67dc*/ 	.word	0xffffffff


	//   ....[233]....
        /*67e0*/ 	.word	0xffffffff


	//   ....[234]....
        /*67e4*/ 	.word	0xffffffff


	//   ....[235]....
        /*67e8*/ 	.word	0xffffffff


	//   ....[236]....
        /*67ec*/ 	.word	0xffffffff


	//   ....[237]....
        /*67f0*/ 	.word	0xffffffff


	//   ....[238]....
        /*67f4*/ 	.word	0xffffffff


	//   ....[239]....
        /*67f8*/ 	.word	0xffffffff


	//   ....[240]....
        /*67fc*/ 	.word	0xffffffff


	//   ....[241]....
        /*6800*/ 	.word	0xffffffff


	//   ....[242]....
        /*6804*/ 	.word	0xffffffff


	//   ....[243]....
        /*6808*/ 	.word	0xffffffff


	//   ....[244]....
        /*680c*/ 	.word	0xffffffff


	//   ....[245]....
        /*6810*/ 	.word	0xffffffff


	//   ....[246]....
        /*6814*/ 	.word	0xffffffff


	//   ....[247]....
        /*6818*/ 	.word	0xffffffff


	//   ....[248]....
        /*681c*/ 	.word	0xffffffff


	//   ....[249]....
        /*6820*/ 	.word	0xffffffff


	//   ....[250]....
        /*6824*/ 	.word	0xffffffff


	//   ....[251]....
        /*6828*/ 	.word	0xffffffff


	//   ....[252]....
        /*682c*/ 	.word	0xffffffff


	//   ....[253]....
        /*6830*/ 	.word	0xffffffff


	//   ....[254]....
        /*6834*/ 	.word	0xffffffff


	//   ....[255]....
        /*6838*/ 	.word	0xffffffff


	//   ....[0]....
        /*683c*/ 	.word	0xffffffff


	//   ....[1]....
        /*6840*/ 	.word	0xffffffff


	//   ....[2]....
        /*6844*/ 	.word	0xffffffff


	//   ....[3]....
        /*6848*/ 	.word	0xffffffff


	//   ....[4]....
        /*684c*/ 	.word	0xffffffff


	//   ....[5]....
        /*6850*/ 	.word	0xffffffff


	//   ....[6]....
        /*6854*/ 	.word	0xffffffff


	//   ....[7]....
        /*6858*/ 	.word	0xffffffff


	//   ....[8]....
        /*685c*/ 	.word	0xffffffff


	//   ....[9]....
        /*6860*/ 	.word	0xffffffff


	//   ....[10]....
        /*6864*/ 	.word	0xffffffff


	//   ....[11]....
        /*6868*/ 	.word	0xffffffff


	//   ....[12]....
        /*686c*/ 	.word	0xffffffff


	//   ....[13]....
        /*6870*/ 	.word	0xffffffff


	//   ....[14]....
        /*6874*/ 	.word	0xffffffff


	//   ....[15]....
        /*6878*/ 	.word	0xffffffff


	//   ....[16]....
        /*687c*/ 	.word	0xffffffff


	//   ....[17]....
        /*6880*/ 	.word	0xffffffff


	//   ....[18]....
        /*6884*/ 	.word	0xffffffff


	//   ....[19]....
        /*6888*/ 	.word	0xffffffff


	//   ....[20]....
        /*688c*/ 	.word	0xffffffff


	//   ....[21]....
        /*6890*/ 	.word	0xffffffff


	//   ....[22]....
        /*6894*/ 	.word	0xffffffff


	//   ....[23]....
        /*6898*/ 	.word	0xffffffff


	//   ....[24]....
        /*689c*/ 	.word	0xffffffff


	//   ....[25]....
        /*68a0*/ 	.word	0xffffffff


	//   ....[26]....
        /*68a4*/ 	.word	0xffffffff


	//   ....[27]....
        /*68a8*/ 	.word	0xffffffff


	//   ....[28]....
        /*68ac*/ 	.word	0xffffffff


	//   ....[29]....
        /*68b0*/ 	.word	0xffffffff


	//   ....[30]....
        /*68b4*/ 	.word	0xffffffff


	//   ....[31]....
        /*68b8*/ 	.word	0xffffffff


	//   ....[32]....
        /*68bc*/ 	.word	0xffffffff


	//   ....[33]....
        /*68c0*/ 	.word	0xffffffff


	//   ....[34]....
        /*68c4*/ 	.word	0xffffffff


	//   ....[35]....
        /*68c8*/ 	.word	0xffffffff


	//   ....[36]....
        /*68cc*/ 	.word	0xffffffff


	//   ....[37]....
        /*68d0*/ 	.word	0xffffffff


	//   ....[38]....
        /*68d4*/ 	.word	0xffffffff


	//   ....[39]....
        /*68d8*/ 	.word	0xffffffff


	//   ....[40]....
        /*68dc*/ 	.word	0xffffffff


	//   ....[41]....
        /*68e0*/ 	.word	0xffffffff


	//   ....[42]....
        /*68e4*/ 	.word	0xffffffff


	//   ....[43]....
        /*68e8*/ 	.word	0xffffffff


	//   ....[44]....
        /*68ec*/ 	.word	0xffffffff


	//   ....[45]....
        /*68f0*/ 	.word	0xffffffff


	//   ....[46]....
        /*68f4*/ 	.word	0xffffffff


	//   ....[47]....
        /*68f8*/ 	.word	0xffffffff


	//   ....[48]....
        /*68fc*/ 	.word	0xffffffff


	//   ....[49]....
        /*6900*/ 	.word	0xffffffff


	//   ....[50]....
        /*6904*/ 	.word	0xffffffff


	//   ....[51]....
        /*6908*/ 	.word	0xffffffff


	//   ....[52]....
        /*690c*/ 	.word	0xffffffff


	//   ....[53]....
        /*6910*/ 	.word	0xffffffff


	//   ....[54]....
        /*6914*/ 	.word	0xffffffff


	//   ....[55]....
        /*6918*/ 	.word	0xffffffff


	//   ....[56]....
        /*691c*/ 	.word	0xffffffff


	//   ....[57]....
        /*6920*/ 	.word	0xffffffff


	//   ....[58]....
        /*6924*/ 	.word	0xffffffff


	//   ....[59]....
        /*6928*/ 	.word	0xffffffff


	//   ....[60]....
        /*692c*/ 	.word	0xffffffff


	//   ....[61]....
        /*6930*/ 	.word	0xffffffff


	//   ....[62]....
        /*6934*/ 	.word	0xffffffff


	//   ....[63]....
        /*6938*/ 	.word	0xffffffff


	//   ....[64]....
        /*693c*/ 	.word	0xffffffff


	//   ....[65]....
        /*6940*/ 	.word	0xffffffff


	//   ....[66]....
        /*6944*/ 	.word	0xffffffff


	//   ....[67]....
        /*6948*/ 	.word	0xffffffff


	//   ....[68]....
        /*694c*/ 	.word	0xffffffff


	//   ....[69]....
        /*6950*/ 	.word	0xffffffff


	//   ....[70]....
        /*6954*/ 	.word	0xffffffff


	//   ....[71]....
        /*6958*/ 	.word	0xffffffff


	//   ....[72]....
        /*695c*/ 	.word	0xffffffff


	//   ....[73]....
        /*6960*/ 	.word	0xffffffff


	//   ....[74]....
        /*6964*/ 	.word	0xffffffff


	//   ....[75]....
        /*6968*/ 	.word	0xffffffff


	//   ....[76]....
        /*696c*/ 	.word	0xffffffff


	//   ....[77]....
        /*6970*/ 	.word	0xffffffff


	//   ....[78]....
        /*6974*/ 	.word	0xffffffff


	//   ....[79]....
        /*6978*/ 	.word	0xffffffff


	//   ....[80]....
        /*697c*/ 	.word	0xffffffff


	//   ....[81]....
        /*6980*/ 	.word	0xffffffff


	//   ....[82]....
        /*6984*/ 	.word	0xffffffff


	//   ....[83]....
        /*6988*/ 	.word	0xffffffff


	//   ....[84]....
        /*698c*/ 	.word	0xffffffff


	//   ....[85]....
        /*6990*/ 	.word	0xffffffff


	//   ....[86]....
        /*6994*/ 	.word	0xffffffff


	//   ....[87]....
        /*6998*/ 	.word	0xffffffff


	//   ....[88]....
        /*699c*/ 	.word	0xffffffff


	//   ....[89]....
        /*69a0*/ 	.word	0xffffffff


	//   ....[90]....
        /*69a4*/ 	.word	0xffffffff


	//   ....[91]....
        /*69a8*/ 	.word	0xffffffff


	//   ....[92]....
        /*69ac*/ 	.word	0xffffffff


	//   ....[93]....
        /*69b0*/ 	.word	0xffffffff


	//   ....[94]....
        /*69b4*/ 	.word	0xffffffff


	//   ....[95]....
        /*69b8*/ 	.word	0xffffffff


	//   ....[96]....
        /*69bc*/ 	.word	0xffffffff


	//   ....[97]....
        /*69c0*/ 	.word	0xffffffff


	//   ....[98]....
        /*69c4*/ 	.word	0xffffffff


	//   ....[99]....
        /*69c8*/ 	.word	0xffffffff


	//   ....[100]....
        /*69cc*/ 	.word	0xffffffff


	//   ....[101]....
        /*69d0*/ 	.word	0xffffffff


	//   ....[102]....
        /*69d4*/ 	.word	0xffffffff


	//   ....[103]....
        /*69d8*/ 	.word	0xffffffff


	//   ....[104]....
        /*69dc*/ 	.word	0xffffffff


	//   ....[105]....
        /*69e0*/ 	.word	0xffffffff


	//   ....[106]....
        /*69e4*/ 	.word	0xffffffff


	//   ....[107]....
        /*69e8*/ 	.word	0xffffffff


	//   ....[108]....
        /*69ec*/ 	.word	0xffffffff


	//   ....[109]....
        /*69f0*/ 	.word	0xffffffff


	//   ....[110]....
        /*69f4*/ 	.word	0xffffffff


	//   ....[111]....
        /*69f8*/ 	.word	0xffffffff


	//   ....[112]....
        /*69fc*/ 	.word	0xffffffff


	//   ....[113]....
        /*6a00*/ 	.word	0xffffffff


	//   ....[114]....
        /*6a04*/ 	.word	0xffffffff


	//   ....[115]....
        /*6a08*/ 	.word	0xffffffff


	//   ....[116]....
        /*6a0c*/ 	.word	0xffffffff


	//   ....[117]....
        /*6a10*/ 	.word	0xffffffff


	//   ....[118]....
        /*6a14*/ 	.word	0xffffffff


	//   ....[119]....
        /*6a18*/ 	.word	0xffffffff


	//   ....[120]....
        /*6a1c*/ 	.word	0xffffffff


	//   ....[121]....
        /*6a20*/ 	.word	0xffffffff


	//   ....[122]....
        /*6a24*/ 	.word	0xffffffff


	//   ....[123]....
        /*6a28*/ 	.word	0xffffffff


	//   ....[124]....
        /*6a2c*/ 	.word	0xffffffff


	//   ....[125]....
        /*6a30*/ 	.word	0xffffffff


	//   ....[126]....
        /*6a34*/ 	.word	0xffffffff


	//   ....[127]....
        /*6a38*/ 	.word	0xffffffff


	//   ....[128]....
        /*6a3c*/ 	.word	0xffffffff


	//   ....[129]....
        /*6a40*/ 	.word	0xffffffff


	//   ....[130]....
        /*6a44*/ 	.word	0xffffffff


	//   ....[131]....
        /*6a48*/ 	.word	0xffffffff


	//   ....[132]....
        /*6a4c*/ 	.word	0xffffffff


	//   ....[133]....
        /*6a50*/ 	.word	0xffffffff


	//   ....[134]....
        /*6a54*/ 	.word	0xffffffff


	//   ....[135]....
        /*6a58*/ 	.word	0xffffffff


	//   ....[136]....
        /*6a5c*/ 	.word	0xffffffff


	//   ....[137]....
        /*6a60*/ 	.word	0xffffffff


	//   ....[138]....
        /*6a64*/ 	.word	0xffffffff


	//   ....[139]....
        /*6a68*/ 	.word	0xffffffff


	//   ....[140]....
        /*6a6c*/ 	.word	0xffffffff


	//   ....[141]....
        /*6a70*/ 	.word	0xffffffff


	//   ....[142]....
        /*6a74*/ 	.word	0xffffffff


	//   ....[143]....
        /*6a78*/ 	.word	0xffffffff


	//   ....[144]....
        /*6a7c*/ 	.word	0xffffffff


	//   ....[145]....
        /*6a80*/ 	.word	0xffffffff


	//   ....[146]....
        /*6a84*/ 	.word	0xffffffff


	//   ....[147]....
        /*6a88*/ 	.word	0xffffffff


	//   ....[148]....
        /*6a8c*/ 	.word	0xffffffff


	//   ....[149]....
        /*6a90*/ 	.word	0xffffffff


	//   ....[150]....
        /*6a94*/ 	.word	0xffffffff


	//   ....[151]....
        /*6a98*/ 	.word	0xffffffff


	//   ....[152]....
        /*6a9c*/ 	.word	0xffffffff


	//   ....[153]....
        /*6aa0*/ 	.word	0xffffffff


	//   ....[154]....
        /*6aa4*/ 	.word	0xffffffff


	//   ....[155]....
        /*6aa8*/ 	.word	0xffffffff


	//   ....[156]....
        /*6aac*/ 	.word	0xffffffff


	//   ....[157]....
        /*6ab0*/ 	.word	0xffffffff


	//   ....[158]....
        /*6ab4*/ 	.word	0xffffffff


	//   ....[159]....
        /*6ab8*/ 	.word	0xffffffff


	//   ....[160]....
        /*6abc*/ 	.word	0xffffffff


	//   ....[161]....
        /*6ac0*/ 	.word	0xffffffff


	//   ....[162]....
        /*6ac4*/ 	.word	0xffffffff


	//   ....[163]....
        /*6ac8*/ 	.word	0xffffffff


	//   ....[164]....
        /*6acc*/ 	.word	0xffffffff


	//   ....[165]....
        /*6ad0*/ 	.word	0xffffffff


	//   ....[166]....
        /*6ad4*/ 	.word	0xffffffff


	//   ....[167]....
        /*6ad8*/ 	.word	0xffffffff


	//   ....[168]....
        /*6adc*/ 	.word	0xffffffff


	//   ....[169]....
        /*6ae0*/ 	.word	0xffffffff


	//   ....[170]....
        /*6ae4*/ 	.word	0xffffffff


	//   ....[171]....
        /*6ae8*/ 	.word	0xffffffff


	//   ....[172]....
        /*6aec*/ 	.word	0xffffffff


	//   ....[173]....
        /*6af0*/ 	.word	0xffffffff


	//   ....[174]....
        /*6af4*/ 	.word	0xffffffff


	//   ....[175]....
        /*6af8*/ 	.word	0xffffffff


	//   ....[176]....
        /*6afc*/ 	.word	0xffffffff


	//   ....[177]....
        /*6b00*/ 	.word	0xffffffff


	//   ....[178]....
        /*6b04*/ 	.word	0xffffffff


	//   ....[179]....
        /*6b08*/ 	.word	0xffffffff


	//   ....[180]....
        /*6b0c*/ 	.word	0xffffffff


	//   ....[181]....
        /*6b10*/ 	.word	0xffffffff


	//   ....[182]....
        /*6b14*/ 	.word	0xffffffff


	//   ....[183]....
        /*6b18*/ 	.word	0xffffffff


	//   ....[184]....
        /*6b1c*/ 	.word	0xffffffff


	//   ....[185]....
        /*6b20*/ 	.word	0xffffffff


	//   ....[186]....
        /*6b24*/ 	.word	0xffffffff


	//   ....[187]....
        /*6b28*/ 	.word	0xffffffff


	//   ....[188]....
        /*6b2c*/ 	.word	0xffffffff


	//   ....[189]....
        /*6b30*/ 	.word	0xffffffff


	//   ....[190]....
        /*6b34*/ 	.word	0xffffffff


	//   ....[191]....
        /*6b38*/ 	.word	0xffffffff


	//   ....[192]....
        /*6b3c*/ 	.word	0xffffffff


	//   ....[193]....
        /*6b40*/ 	.word	0xffffffff


	//   ....[194]....
        /*6b44*/ 	.word	0xffffffff


	//   ....[195]....
        /*6b48*/ 	.word	0xffffffff


	//   ....[196]....
        /*6b4c*/ 	.word	0xffffffff


	//   ....[197]....
        /*6b50*/ 	.word	0xffffffff


	//   ....[198]....
        /*6b54*/ 	.word	0xffffffff


	//   ....[199]....
        /*6b58*/ 	.word	0xffffffff


	//   ....[200]....
        /*6b5c*/ 	.word	0xffffffff


	//   ....[201]....
        /*6b60*/ 	.word	0xffffffff


	//   ....[202]....
        /*6b64*/ 	.word	0xffffffff


	//   ....[203]....
        /*6b68*/ 	.word	0xffffffff


	//   ....[204]....
        /*6b6c*/ 	.word	0xffffffff


	//   ....[205]....
        /*6b70*/ 	.word	0xffffffff


	//   ....[206]....
        /*6b74*/ 	.word	0xffffffff


	//   ....[207]....
        /*6b78*/ 	.word	0xffffffff


	//   ....[208]....
        /*6b7c*/ 	.word	0xffffffff


	//   ....[209]....
        /*6b80*/ 	.word	0xffffffff


	//   ....[210]....
        /*6b84*/ 	.word	0xffffffff


	//   ....[211]....
        /*6b88*/ 	.word	0xffffffff


	//   ....[212]....
        /*6b8c*/ 	.word	0xffffffff


	//   ....[213]....
        /*6b90*/ 	.word	0xffffffff


	//   ....[214]....
        /*6b94*/ 	.word	0xffffffff


	//   ....[215]....
        /*6b98*/ 	.word	0xffffffff


	//   ....[216]....
        /*6b9c*/ 	.word	0xffffffff


	//   ....[217]....
        /*6ba0*/ 	.word	0xffffffff


	//   ....[218]....
        /*6ba4*/ 	.word	0xffffffff


	//   ....[219]....
        /*6ba8*/ 	.word	0xffffffff


	//   ....[220]....
        /*6bac*/ 	.word	0xffffffff


	//   ....[221]....
        /*6bb0*/ 	.word	0xffffffff


	//   ....[222]....
        /*6bb4*/ 	.word	0xffffffff


	//   ....[223]....
        /*6bb8*/ 	.word	0xffffffff


	//   ....[224]....
        /*6bbc*/ 	.word	0xffffffff


	//   ....[225]....
        /*6bc0*/ 	.word	0xffffffff


	//   ....[226]....
        /*6bc4*/ 	.word	0xffffffff


	//   ....[227]....
        /*6bc8*/ 	.word	0xffffffff


	//   ....[228]....
        /*6bcc*/ 	.word	0xffffffff


	//   ....[229]....
        /*6bd0*/ 	.word	0xffffffff


	//   ....[230]....
        /*6bd4*/ 	.word	0xffffffff


	//   ....[231]....
        /*6bd8*/ 	.word	0xffffffff


	//   ....[232]....
        /*6bdc*/ 	.word	0xffffffff


	//   ....[233]....
        /*6be0*/ 	.word	0xffffffff


	//   ....[234]....
        /*6be4*/ 	.word	0xffffffff


	//   ....[235]....
        /*6be8*/ 	.word	0xffffffff


	//   ....[236]....
        /*6bec*/ 	.word	0xffffffff


	//   ....[237]....
        /*6bf0*/ 	.word	0xffffffff


	//   ....[238]....
        /*6bf4*/ 	.word	0xffffffff


	//   ....[239]....
        /*6bf8*/ 	.word	0xffffffff


	//   ....[240]....
        /*6bfc*/ 	.word	0xffffffff


	//   ....[241]....
        /*6c00*/ 	.word	0xffffffff


	//   ....[242]....
        /*6c04*/ 	.word	0xffffffff


	//   ....[243]....
        /*6c08*/ 	.word	0xffffffff


	//   ....[244]....
        /*6c0c*/ 	.word	0xffffffff


	//   ....[245]....
        /*6c10*/ 	.word	0xffffffff


	//   ....[246]....
        /*6c14*/ 	.word	0xffffffff


	//   ....[247]....
        /*6c18*/ 	.word	0xffffffff


	//   ....[248]....
        /*6c1c*/ 	.word	0xffffffff


	//   ....[249]....
        /*6c20*/ 	.word	0xffffffff


	//   ....[250]....
        /*6c24*/ 	.word	0xffffffff


	//   ....[251]....
        /*6c28*/ 	.word	0xffffffff


	//   ....[252]....
        /*6c2c*/ 	.word	0xffffffff


	//   ....[253]....
        /*6c30*/ 	.word	0xffffffff


	//   ....[254]....
        /*6c34*/ 	.word	0xffffffff


	//   ....[255]....
        /*6c38*/ 	.word	0xffffffff


	//   ....[0]....
        /*6c3c*/ 	.word	0xffffffff


	//   ....[1]....
        /*6c40*/ 	.word	0xffffffff


	//   ....[2]....
        /*6c44*/ 	.word	0xffffffff


	//   ....[3]....
        /*6c48*/ 	.word	0xffffffff


	//   ....[4]....
        /*6c4c*/ 	.word	0xffffffff


	//   ....[5]....
        /*6c50*/ 	.word	0xffffffff


	//   ....[6]....
        /*6c54*/ 	.word	0xffffffff


	//   ....[7]....
        /*6c58*/ 	.word	0xffffffff


	//   ....[8]....
        /*6c5c*/ 	.word	0xffffffff


	//   ....[9]....
        /*6c60*/ 	.word	0xffffffff


	//   ....[10]....
        /*6c64*/ 	.word	0xffffffff


	//   ....[11]....
        /*6c68*/ 	.word	0xffffffff


	//   ....[12]....
        /*6c6c*/ 	.word	0xffffffff


	//   ....[13]....
        /*6c70*/ 	.word	0xffffffff


	//   ....[14]....
        /*6c74*/ 	.word	0xffffffff


	//   ....[15]....
        /*6c78*/ 	.word	0xffffffff


	//   ....[16]....
        /*6c7c*/ 	.word	0xffffffff


	//   ....[17]....
        /*6c80*/ 	.word	0xffffffff


	//   ....[18]....
        /*6c84*/ 	.word	0xffffffff


	//   ....[19]....
        /*6c88*/ 	.word	0xffffffff


	//   ....[20]....
        /*6c8c*/ 	.word	0xffffffff


	//   ....[21]....
        /*6c90*/ 	.word	0xffffffff


	//   ....[22]....
        /*6c94*/ 	.word	0xffffffff


	//   ....[23]....
        /*6c98*/ 	.word	0xffffffff


	//   ....[24]....
        /*6c9c*/ 	.word	0xffffffff


	//   ....[25]....
        /*6ca0*/ 	.word	0xffffffff


	//   ....[26]....
        /*6ca4*/ 	.word	0xffffffff


	//   ....[27]....
        /*6ca8*/ 	.word	0xffffffff


	//   ....[28]....
        /*6cac*/ 	.word	0xffffffff


	//   ....[29]....
        /*6cb0*/ 	.word	0xffffffff


	//   ....[30]....
        /*6cb4*/ 	.word	0xffffffff


	//   ....[31]....
        /*6cb8*/ 	.word	0xffffffff


	//   ....[32]....
        /*6cbc*/ 	.word	0xffffffff


	//   ....[33]....
        /*6cc0*/ 	.word	0xffffffff


	//   ....[34]....
        /*6cc4*/ 	.word	0xffffffff


	//   ....[35]....
        /*6cc8*/ 	.word	0xffffffff


	//   ....[36]....
        /*6ccc*/ 	.word	0xffffffff


	//   ....[37]....
        /*6cd0*/ 	.word	0xffffffff


	//   ....[38]....
        /*6cd4*/ 	.word	0xffffffff


	//   ....[39]....
        /*6cd8*/ 	.word	0xffffffff


	//   ....[40]....
        /*6cdc*/ 	.word	0xffffffff


	//   ....[41]....
        /*6ce0*/ 	.word	0xffffffff


	//   ....[42]....
        /*6ce4*/ 	.word	0xffffffff


	//   ....[43]....
        /*6ce8*/ 	.word	0xffffffff


	//   ....[44]....
        /*6cec*/ 	.word	0xffffffff


	//   ....[45]....
        /*6cf0*/ 	.word	0xffffffff


	//   ....[46]....
        /*6cf4*/ 	.word	0xffffffff


	//   ....[47]....
        /*6cf8*/ 	.word	0xffffffff


	//   ....[48]....
        /*6cfc*/ 	.word	0xffffffff


	//   ....[49]....
        /*6d00*/ 	.word	0xffffffff


	//   ....[50]....
        /*6d04*/ 	.word	0xffffffff


	//   ....[51]....
        /*6d08*/ 	.word	0xffffffff


	//   ....[52]....
        /*6d0c*/ 	.word	0xffffffff


	//   ....[53]....
        /*6d10*/ 	.word	0xffffffff


	//   ....[54]....
        /*6d14*/ 	.word	0xffffffff


	//   ....[55]....
        /*6d18*/ 	.word	0xffffffff


	//   ....[56]....
        /*6d1c*/ 	.word	0xffffffff


	//   ....[57]....
        /*6d20*/ 	.word	0xffffffff


	//   ....[58]....
        /*6d24*/ 	.word	0xffffffff


	//   ....[59]....
        /*6d28*/ 	.word	0xffffffff


	//   ....[60]....
        /*6d2c*/ 	.word	0xffffffff


	//   ....[61]....
        /*6d30*/ 	.word	0xffffffff


	//   ....[62]....
        /*6d34*/ 	.word	0xffffffff


	//   ....[63]....
        /*6d38*/ 	.word	0xffffffff


	//   ....[64]....
        /*6d3c*/ 	.word	0xffffffff


	//   ....[65]....
        /*6d40*/ 	.word	0xffffffff


	//   ....[66]....
        /*6d44*/ 	.word	0xffffffff


	//   ....[67]....
        /*6d48*/ 	.word	0xffffffff


	//   ....[68]....
        /*6d4c*/ 	.word	0xffffffff


	//   ....[69]....
        /*6d50*/ 	.word	0xffffffff


	//   ....[70]....
        /*6d54*/ 	.word	0xffffffff


	//   ....[71]....
        /*6d58*/ 	.word	0xffffffff


	//   ....[72]....
        /*6d5c*/ 	.word	0xffffffff


	//   ....[73]....
        /*6d60*/ 	.word	0xffffffff


	//   ....[74]....
        /*6d64*/ 	.word	0xffffffff


	//   ....[75]....
        /*6d68*/ 	.word	0xffffffff


	//   ....[76]....
        /*6d6c*/ 	.word	0xffffffff


	//   ....[77]....
        /*6d70*/ 	.word	0xffffffff


	//   ....[78]....
        /*6d74*/ 	.word	0xffffffff


	//   ....[79]....
        /*6d78*/ 	.word	0xffffffff


	//   ....[80]....
        /*6d7c*/ 	.word	0xffffffff


	//   ....[81]....
        /*6d80*/ 	.word	0xffffffff


	//   ....[82]....
        /*6d84*/ 	.word	0xffffffff


	//   ....[83]....
        /*6d88*/ 	.word	0xffffffff


	//   ....[84]....
        /*6d8c*/ 	.word	0xffffffff


	//   ....[85]....
        /*6d90*/ 	.word	0xffffffff


	//   ....[86]....
        /*6d94*/ 	.word	0xffffffff


	//   ....[87]....
        /*6d98*/ 	.word	0xffffffff


	//   ....[88]....
        /*6d9c*/ 	.word	0xffffffff


	//   ....[89]....
        /*6da0*/ 	.word	0xffffffff


	//   ....[90]....
        /*6da4*/ 	.word	0xffffffff


	//   ....[91]....
        /*6da8*/ 	.word	0xffffffff


	//   ....[92]....
        /*6dac*/ 	.word	0xffffffff


	//   ....[93]....
        /*6db0*/ 	.word	0xffffffff


	//   ....[94]....
        /*6db4*/ 	.word	0xffffffff


	//   ....[95]....
        /*6db8*/ 	.word	0xffffffff


	//   ....[96]....
        /*6dbc*/ 	.word	0xffffffff


	//   ....[97]....
        /*6dc0*/ 	.word	0xffffffff


	//   ....[98]....
        /*6dc4*/ 	.word	0xffffffff


	//   ....[99]....
        /*6dc8*/ 	.word	0xffffffff


	//   ....[100]....
        /*6dcc*/ 	.word	0xffffffff


	//   ....[101]....
        /*6dd0*/ 	.word	0xffffffff


	//   ....[102]....
        /*6dd4*/ 	.word	0xffffffff


	//   ....[103]....
        /*6dd8*/ 	.word	0xffffffff


	//   ....[104]....
        /*6ddc*/ 	.word	0xffffffff


	//   ....[105]....
        /*6de0*/ 	.word	0xffffffff


	//   ....[106]....
        /*6de4*/ 	.word	0xffffffff


	//   ....[107]....
        /*6de8*/ 	.word	0xffffffff


	//   ....[108]....
        /*6dec*/ 	.word	0xffffffff


	//   ....[109]....
        /*6df0*/ 	.word	0xffffffff


	//   ....[110]....
        /*6df4*/ 	.word	0xffffffff


	//   ....[111]....
        /*6df8*/ 	.word	0xffffffff


	//   ....[112]....
        /*6dfc*/ 	.word	0xffffffff


	//   ....[113]....
        /*6e00*/ 	.word	0xffffffff


	//   ....[114]....
        /*6e04*/ 	.word	0xffffffff


	//   ....[115]....
        /*6e08*/ 	.word	0xffffffff


	//   ....[116]....
        /*6e0c*/ 	.word	0xffffffff


	//   ....[117]....
        /*6e10*/ 	.word	0xffffffff


	//   ....[118]....
        /*6e14*/ 	.word	0xffffffff


	//   ....[119]....
        /*6e18*/ 	.word	0xffffffff


	//   ....[120]....
        /*6e1c*/ 	.word	0xffffffff


	//   ....[121]....
        /*6e20*/ 	.word	0xffffffff


	//   ....[122]....
        /*6e24*/ 	.word	0xffffffff


	//   ....[123]....
        /*6e28*/ 	.word	0xffffffff


	//   ....[124]....
        /*6e2c*/ 	.word	0xffffffff


	//   ....[125]....
        /*6e30*/ 	.word	0xffffffff


	//   ....[126]....
        /*6e34*/ 	.word	0xffffffff


	//   ....[127]....
        /*6e38*/ 	.word	0xffffffff


	//   ....[128]....
        /*6e3c*/ 	.word	0xffffffff


	//   ....[129]....
        /*6e40*/ 	.word	0xffffffff


	//   ....[130]....
        /*6e44*/ 	.word	0xffffffff


	//   ....[131]....
        /*6e48*/ 	.word	0xffffffff


	//   ....[132]....
        /*6e4c*/ 	.word	0xffffffff


	//   ....[133]....
        /*6e50*/ 	.word	0xffffffff


	//   ....[134]....
        /*6e54*/ 	.word	0xffffffff


	//   ....[135]....
        /*6e58*/ 	.word	0xffffffff


	//   ....[136]....
        /*6e5c*/ 	.word	0xffffffff


	//   ....[137]....
        /*6e60*/ 	.word	0xffffffff


	//   ....[138]....
        /*6e64*/ 	.word	0xffffffff


	//   ....[139]....
        /*6e68*/ 	.word	0xffffffff


	//   ....[140]....
        /*6e6c*/ 	.word	0xffffffff


	//   ....[141]....
        /*6e70*/ 	.word	0xffffffff


	//   ....[142]....
        /*6e74*/ 	.word	0xffffffff


	//   ....[143]....
        /*6e78*/ 	.word	0xffffffff


	//   ....[144]....
        /*6e7c*/ 	.word	0xffffffff


	//   ....[145]....
        /*6e80*/ 	.word	0xffffffff


	//   ....[146]....
        /*6e84*/ 	.word	0xffffffff


	//   ....[147]....
        /*6e88*/ 	.word	0xffffffff


	//   ....[148]....
        /*6e8c*/ 	.word	0xffffffff


	//   ....[149]....
        /*6e90*/ 	.word	0xffffffff


	//   ....[150]....
        /*6e94*/ 	.word	0xffffffff


	//   ....[151]....
        /*6e98*/ 	.word	0xffffffff


	//   ....[152]....
        /*6e9c*/ 	.word	0xffffffff


	//   ....[153]....
        /*6ea0*/ 	.word	0xffffffff


	//   ....[154]....
        /*6ea4*/ 	.word	0xffffffff


	//   ....[155]....
        /*6ea8*/ 	.word	0xffffffff


	//   ....[156]....
        /*6eac*/ 	.word	0xffffffff


	//   ....[157]....
        /*6eb0*/ 	.word	0xffffffff


	//   ....[158]....
        /*6eb4*/ 	.word	0xffffffff


	//   ....[159]....
        /*6eb8*/ 	.word	0xffffffff


	//   ....[160]....
        /*6ebc*/ 	.word	0xffffffff


	//   ....[161]....
        /*6ec0*/ 	.word	0xffffffff


	//   ....[162]....
        /*6ec4*/ 	.word	0xffffffff


	//   ....[163]....
        /*6ec8*/ 	.word	0xffffffff


	//   ....[164]....
        /*6ecc*/ 	.word	0xffffffff


	//   ....[165]....
        /*6ed0*/ 	.word	0xffffffff


	//   ....[166]....
        /*6ed4*/ 	.word	0xffffffff


	//   ....[167]....
        /*6ed8*/ 	.word	0xffffffff


	//   ....[168]....
        /*6edc*/ 	.word	0xffffffff


	//   ....[169]....
        /*6ee0*/ 	.word	0xffffffff


	//   ....[170]....
        /*6ee4*/ 	.word	0xffffffff


	//   ....[171]....
        /*6ee8*/ 	.word	0xffffffff


	//   ....[172]....
        /*6eec*/ 	.word	0xffffffff


	//   ....[173]....
        /*6ef0*/ 	.word	0xffffffff


	//   ....[174]....
        /*6ef4*/ 	.word	0xffffffff


	//   ....[175]....
        /*6ef8*/ 	.word	0xffffffff


	//   ....[176]....
        /*6efc*/ 	.word	0xffffffff


	//   ....[177]....
        /*6f00*/ 	.word	0xffffffff


	//   ....[178]....
        /*6f04*/ 	.word	0xffffffff


	//   ....[179]....
        /*6f08*/ 	.word	0xffffffff


	//   ....[180]....
        /*6f0c*/ 	.word	0xffffffff


	//   ....[181]....
        /*6f10*/ 	.word	0xffffffff


	//   ....[182]....
        /*6f14*/ 	.word	0xffffffff


	//   ....[183]....
        /*6f18*/ 	.word	0xffffffff


	//   ....[184]....
        /*6f1c*/ 	.word	0xffffffff


	//   ....[185]....
        /*6f20*/ 	.word	0xffffffff


	//   ....[186]....
        /*6f24*/ 	.word	0xffffffff


	//   ....[187]....
        /*6f28*/ 	.word	0xffffffff


	//   ....[188]....
        /*6f2c*/ 	.word	0xffffffff


	//   ....[189]....
        /*6f30*/ 	.word	0xffffffff


	//   ....[190]....
        /*6f34*/ 	.word	0xffffffff


	//   ....[191]....
        /*6f38*/ 	.word	0xffffffff


	//   ....[192]....
        /*6f3c*/ 	.word	0xffffffff


	//   ....[193]....
        /*6f40*/ 	.word	0xffffffff


	//   ....[194]....
        /*6f44*/ 	.word	0xffffffff


	//   ....[195]....
        /*6f48*/ 	.word	0xffffffff


	//   ....[196]....
        /*6f4c*/ 	.word	0xffffffff


	//   ....[197]....
        /*6f50*/ 	.word	0xffffffff


	//   ....[198]....
        /*6f54*/ 	.word	0xffffffff


	//   ....[199]....
        /*6f58*/ 	.word	0xffffffff


	//   ....[200]....
        /*6f5c*/ 	.word	0xffffffff


	//   ....[201]....
        /*6f60*/ 	.word	0xffffffff


	//   ....[202]....
        /*6f64*/ 	.word	0xffffffff


	//   ....[203]....
        /*6f68*/ 	.word	0xffffffff


	//   ....[204]....
        /*6f6c*/ 	.word	0xffffffff


	//   ....[205]....
        /*6f70*/ 	.word	0xffffffff


	//   ....[206]....
        /*6f74*/ 	.word	0xffffffff


	//   ....[207]....
        /*6f78*/ 	.word	0xffffffff


	//   ....[208]....
        /*6f7c*/ 	.word	0xffffffff


	//   ....[209]....
        /*6f80*/ 	.word	0xffffffff


	//   ....[210]....
        /*6f84*/ 	.word	0xffffffff


	//   ....[211]....
        /*6f88*/ 	.word	0xffffffff


	//   ....[212]....
        /*6f8c*/ 	.word	0xffffffff


	//   ....[213]....
        /*6f90*/ 	.word	0xffffffff


	//   ....[214]....
        /*6f94*/ 	.word	0xffffffff


	//   ....[215]....
        /*6f98*/ 	.word	0xffffffff


	//   ....[216]....
        /*6f9c*/ 	.word	0xffffffff


	//   ....[217]....
        /*6fa0*/ 	.word	0xffffffff


	//   ....[218]....
        /*6fa4*/ 	.word	0xffffffff


	//   ....[219]....
        /*6fa8*/ 	.word	0xffffffff


	//   ....[220]....
        /*6fac*/ 	.word	0xffffffff


	//   ....[221]....
        /*6fb0*/ 	.word	0xffffffff


	//   ....[222]....
        /*6fb4*/ 	.word	0xffffffff


	//   ....[223]....
        /*6fb8*/ 	.word	0xffffffff


	//   ....[224]....
        /*6fbc*/ 	.word	0xffffffff


	//   ....[225]....
        /*6fc0*/ 	.word	0xffffffff


	//   ....[226]....
        /*6fc4*/ 	.word	0xffffffff


	//   ....[227]....
        /*6fc8*/ 	.word	0xffffffff


	//   ....[228]....
        /*6fcc*/ 	.word	0xffffffff


	//   ....[229]....
        /*6fd0*/ 	.word	0xffffffff


	//   ....[230]....
        /*6fd4*/ 	.word	0xffffffff


	//   ....[231]....
        /*6fd8*/ 	.word	0xffffffff


	//   ....[232]....
        /*6fdc*/ 	.word	0xffffffff


	//   ....[233]....
        /*6fe0*/ 	.word	0xffffffff


	//   ....[234]....
        /*6fe4*/ 	.word	0xffffffff


	//   ....[235]....
        /*6fe8*/ 	.word	0xffffffff


	//   ....[236]....
        /*6fec*/ 	.word	0xffffffff


	//   ....[237]....
        /*6ff0*/ 	.word	0xffffffff


	//   ....[238]....
        /*6ff4*/ 	.word	0xffffffff


	//   ....[239]....
        /*6ff8*/ 	.word	0xffffffff


	//   ....[240]....
        /*6ffc*/ 	.word	0xffffffff


	//   ....[241]....
        /*7000*/ 	.word	0xffffffff


	//   ....[242]....
        /*7004*/ 	.word	0xffffffff


	//   ....[243]....
        /*7008*/ 	.word	0xffffffff


	//   ....[244]....
        /*700c*/ 	.word	0xffffffff


	//   ....[245]....
        /*7010*/ 	.word	0xffffffff


	//   ....[246]....
        /*7014*/ 	.word	0xffffffff


	//   ....[247]....
        /*7018*/ 	.word	0xffffffff


	//   ....[248]....
        /*701c*/ 	.word	0xffffffff


	//   ....[249]....
        /*7020*/ 	.word	0xffffffff


	//   ....[250]....
        /*7024*/ 	.word	0xffffffff


	//   ....[251]....
        /*7028*/ 	.word	0xffffffff


	//   ....[252]....
        /*702c*/ 	.word	0xffffffff


	//   ....[253]....
        /*7030*/ 	.word	0xffffffff


	//   ....[254]....
        /*7034*/ 	.word	0xffffffff


	//   ....[255]....
        /*7038*/ 	.word	0xffffffff


	//   ....[0]....
        /*703c*/ 	.word	0xffffffff


	//   ....[1]....
        /*7040*/ 	.word	0xffffffff


	//   ....[2]....
        /*7044*/ 	.word	0xffffffff


	//   ....[3]....
        /*7048*/ 	.word	0xffffffff


	//   ....[4]....
        /*704c*/ 	.word	0xffffffff


	//   ....[5]....
        /*7050*/ 	.word	0xffffffff


	//   ....[6]....
        /*7054*/ 	.word	0xffffffff


	//   ....[7]....
        /*7058*/ 	.word	0xffffffff


	//   ....[8]....
        /*705c*/ 	.word	0xffffffff


	//   ....[9]....
        /*7060*/ 	.word	0xffffffff


	//   ....[10]....
        /*7064*/ 	.word	0xffffffff


	//   ....[11]....
        /*7068*/ 	.word	0xffffffff


	//   ....[12]....
        /*706c*/ 	.word	0xffffffff


	//   ....[13]....
        /*7070*/ 	.word	0xffffffff


	//   ....[14]....
        /*7074*/ 	.word	0xffffffff


	//   ....[15]....
        /*7078*/ 	.word	0xffffffff


	//   ....[16]....
        /*707c*/ 	.word	0xffffffff


	//   ....[17]....
        /*7080*/ 	.word	0xffffffff


	//   ....[18]....
        /*7084*/ 	.word	0xffffffff


	//   ....[19]....
        /*7088*/ 	.word	0xffffffff


	//   ....[20]....
        /*708c*/ 	.word	0xffffffff


	//   ....[21]....
        /*7090*/ 	.word	0xffffffff


	//   ....[22]....
        /*7094*/ 	.word	0xffffffff


	//   ....[23]....
        /*7098*/ 	.word	0xffffffff


	//   ....[24]....
        /*709c*/ 	.word	0xffffffff


	//   ....[25]....
        /*70a0*/ 	.word	0xffffffff


	//   ....[26]....
        /*70a4*/ 	.word	0xffffffff


	//   ....[27]....
        /*70a8*/ 	.word	0xffffffff


	//   ....[28]....
        /*70ac*/ 	.word	0xffffffff


	//   ....[29]....
        /*70b0*/ 	.word	0xffffffff


	//   ....[30]....
        /*70b4*/ 	.word	0xffffffff


	//   ....[31]....
        /*70b8*/ 	.word	0xffffffff


	//   ....[32]....
        /*70bc*/ 	.word	0xffffffff


	//   ....[33]....
        /*70c0*/ 	.word	0xffffffff


	//   ....[34]....
        /*70c4*/ 	.word	0xffffffff


	//   ....[35]....
        /*70c8*/ 	.word	0xffffffff


	//   ....[36]....
        /*70cc*/ 	.word	0xffffffff


	//   ....[37]....
        /*70d0*/ 	.word	0xffffffff


	//   ....[38]....
        /*70d4*/ 	.word	0xffffffff


	//   ....[39]....
        /*70d8*/ 	.word	0xffffffff


	//   ....[40]....
        /*70dc*/ 	.word	0xffffffff


	//   ....[41]....
        /*70e0*/ 	.word	0xffffffff


	//   ....[42]....
        /*70e4*/ 	.word	0xffffffff


	//   ....[43]....
        /*70e8*/ 	.word	0xffffffff


	//   ....[44]....
        /*70ec*/ 	.word	0xffffffff


	//   ....[45]....
        /*70f0*/ 	.word	0xffffffff


	//   ....[46]....
        /*70f4*/ 	.word	0xffffffff


	//   ....[47]....
        /*70f8*/ 	.word	0xffffffff


	//   ....[48]....
        /*70fc*/ 	.word	0xffffffff


	//   ....[49]....
        /*7100*/ 	.word	0xffffffff


	//   ....[50]....
        /*7104*/ 	.word	0xffffffff


	//   ....[51]....
        /*7108*/ 	.word	0xffffffff


	//   ....[52]....
        /*710c*/ 	.word	0xffffffff


	//   ....[53]....
        /*7110*/ 	.word	0xffffffff


	//   ....[54]....
        /*7114*/ 	.word	0xffffffff


	//   ....[55]....
        /*7118*/ 	.word	0xffffffff


	//   ....[56]....
        /*711c*/ 	.word	0xffffffff


	//   ....[57]....
        /*7120*/ 	.word	0xffffffff


	//   ....[58]....
        /*7124*/ 	.word	0xffffffff


	//   ....[59]....
        /*7128*/ 	.word	0xffffffff


	//   ....[60]....
        /*712c*/ 	.word	0xffffffff


	//   ....[61]....
        /*7130*/ 	.word	0xffffffff


	//   ....[62]....
        /*7134*/ 	.word	0xffffffff


	//   ....[63]....
        /*7138*/ 	.word	0xffffffff


	//   ....[64]....
        /*713c*/ 	.word	0xffffffff


	//   ....[65]....
        /*7140*/ 	.word	0xffffffff


	//   ....[66]....
        /*7144*/ 	.word	0xffffffff


	//   ....[67]....
        /*7148*/ 	.word	0xffffffff


	//   ....[68]....
        /*714c*/ 	.word	0xffffffff


	//   ....[69]....
        /*7150*/ 	.word	0xffffffff


	//   ....[70]....
        /*7154*/ 	.word	0xffffffff


	//   ....[71]....
        /*7158*/ 	.word	0xffffffff


	//   ....[72]....
        /*715c*/ 	.word	0xffffffff


	//   ....[73]....
        /*7160*/ 	.word	0xffffffff


	//   ....[74]....
        /*7164*/ 	.word	0xffffffff


	//   ....[75]....
        /*7168*/ 	.word	0xffffffff


	//   ....[76]....
        /*716c*/ 	.word	0xffffffff


	//   ....[77]....
        /*7170*/ 	.word	0xffffffff


	//   ....[78]....
        /*7174*/ 	.word	0xffffffff


	//   ....[79]....
        /*7178*/ 	.word	0xffffffff


	//   ....[80]....
        /*717c*/ 	.word	0xffffffff


	//   ....[81]....
        /*7180*/ 	.word	0xffffffff


	//   ....[82]....
        /*7184*/ 	.word	0xffffffff


	//   ....[83]....
        /*7188*/ 	.word	0xffffffff


	//   ....[84]....
        /*718c*/ 	.word	0xffffffff


	//   ....[85]....
        /*7190*/ 	.word	0xffffffff


	//   ....[86]....
        /*7194*/ 	.word	0xffffffff


	//   ....[87]....
        /*7198*/ 	.word	0xffffffff


	//   ....[88]....
        /*719c*/ 	.word	0xffffffff


	//   ....[89]....
        /*71a0*/ 	.word	0xffffffff


	//   ....[90]....
        /*71a4*/ 	.word	0xffffffff


	//   ....[91]....
        /*71a8*/ 	.word	0xffffffff


	//   ....[92]....
        /*71ac*/ 	.word	0xffffffff


	//   ....[93]....
        /*71b0*/ 	.word	0xffffffff


	//   ....[94]....
        /*71b4*/ 	.word	0xffffffff


	//   ....[95]....
        /*71b8*/ 	.word	0xffffffff


	//   ....[96]....
        /*71bc*/ 	.word	0xffffffff


	//   ....[97]....
        /*71c0*/ 	.word	0xffffffff


	//   ....[98]....
        /*71c4*/ 	.word	0xffffffff


	//   ....[99]....
        /*71c8*/ 	.word	0xffffffff


	//   ....[100]....
        /*71cc*/ 	.word	0xffffffff


	//   ....[101]....
        /*71d0*/ 	.word	0xffffffff


	//   ....[102]....
        /*71d4*/ 	.word	0xffffffff


	//   ....[103]....
        /*71d8*/ 	.word	0xffffffff


	//   ....[104]....
        /*71dc*/ 	.word	0xffffffff


	//   ....[105]....
        /*71e0*/ 	.word	0xffffffff


	//   ....[106]....
        /*71e4*/ 	.word	0xffffffff


	//   ....[107]....
        /*71e8*/ 	.word	0xffffffff


	//   ....[108]....
        /*71ec*/ 	.word	0xffffffff


	//   ....[109]....
        /*71f0*/ 	.word	0xffffffff


	//   ....[110]....
        /*71f4*/ 	.word	0xffffffff


	//   ....[111]....
        /*71f8*/ 	.word	0xffffffff


	//   ....[112]....
        /*71fc*/ 	.word	0xffffffff


	//   ....[113]....
        /*7200*/ 	.word	0xffffffff


	//   ....[114]....
        /*7204*/ 	.word	0xffffffff


	//   ....[115]....
        /*7208*/ 	.word	0xffffffff


	//   ....[116]....
        /*720c*/ 	.word	0xffffffff


	//   ....[117]....
        /*7210*/ 	.word	0xffffffff


	//   ....[118]....
        /*7214*/ 	.word	0xffffffff


	//   ....[119]....
        /*7218*/ 	.word	0xffffffff


	//   ....[120]....
        /*721c*/ 	.word	0xffffffff


	//   ....[121]....
        /*7220*/ 	.word	0xffffffff


	//   ....[122]....
        /*7224*/ 	.word	0xffffffff


	//   ....[123]....
        /*7228*/ 	.word	0xffffffff


	//   ....[124]....
        /*722c*/ 	.word	0xffffffff


	//   ....[125]....
        /*7230*/ 	.word	0xffffffff


	//   ....[126]....
        /*7234*/ 	.word	0xffffffff


	//   ....[127]....
        /*7238*/ 	.word	0xffffffff


	//   ....[128]....
        /*723c*/ 	.word	0xffffffff


	//   ....[129]....
        /*7240*/ 	.word	0xffffffff


	//   ....[130]....
        /*7244*/ 	.word	0xffffffff


	//   ....[131]....
        /*7248*/ 	.word	0xffffffff


	//   ....[132]....
        /*724c*/ 	.word	0xffffffff


	//   ....[133]....
        /*7250*/ 	.word	0xffffffff


	//   ....[134]....
        /*7254*/ 	.word	0xffffffff


	//   ....[135]....
        /*7258*/ 	.word	0xffffffff


	//   ....[136]....
        /*725c*/ 	.word	0xffffffff


	//   ....[137]....
        /*7260*/ 	.word	0xffffffff


	//   ....[138]....
        /*7264*/ 	.word	0xffffffff


	//   ....[139]....
        /*7268*/ 	.word	0xffffffff


	//   ....[140]....
        /*726c*/ 	.word	0xffffffff


	//   ....[141]....
        /*7270*/ 	.word	0xffffffff


	//   ....[142]....
        /*7274*/ 	.word	0xffffffff


	//   ....[143]....
        /*7278*/ 	.word	0xffffffff


	//   ....[144]....
        /*727c*/ 	.word	0xffffffff


	//   ....[145]....
        /*7280*/ 	.word	0xffffffff


	//   ....[146]....
        /*7284*/ 	.word	0xffffffff


	//   ....[147]....
        /*7288*/ 	.word	0xffffffff


	//   ....[148]....
        /*728c*/ 	.word	0xffffffff


	//   ....[149]....
        /*7290*/ 	.word	0xffffffff


	//   ....[150]....
        /*7294*/ 	.word	0xffffffff


	//   ....[151]....
        /*7298*/ 	.word	0xffffffff


	//   ....[152]....
        /*729c*/ 	.word	0xffffffff


	//   ....[153]....
        /*72a0*/ 	.word	0xffffffff


	//   ....[154]....
        /*72a4*/ 	.word	0xffffffff


	//   ....[155]....
        /*72a8*/ 	.word	0xffffffff


	//   ....[156]....
        /*72ac*/ 	.word	0xffffffff


	//   ....[157]....
        /*72b0*/ 	.word	0xffffffff


	//   ....[158]....
        /*72b4*/ 	.word	0xffffffff


	//   ....[159]....
        /*72b8*/ 	.word	0xffffffff


	//   ....[160]....
        /*72bc*/ 	.word	0xffffffff


	//   ....[161]....
        /*72c0*/ 	.word	0xffffffff


	//   ....[162]....
        /*72c4*/ 	.word	0xffffffff


	//   ....[163]....
        /*72c8*/ 	.word	0xffffffff


	//   ....[164]....
        /*72cc*/ 	.word	0xffffffff


	//   ....[165]....
        /*72d0*/ 	.word	0xffffffff


	//   ....[166]....
        /*72d4*/ 	.word	0xffffffff


	//   ....[167]....
        /*72d8*/ 	.word	0xffffffff


	//   ....[168]....
        /*72dc*/ 	.word	0xffffffff


	//   ....[169]....
        /*72e0*/ 	.word	0xffffffff


	//   ....[170]....
        /*72e4*/ 	.word	0xffffffff


	//   ....[171]....
        /*72e8*/ 	.word	0xffffffff


	//   ....[172]....
        /*72ec*/ 	.word	0xffffffff


	//   ....[173]....
        /*72f0*/ 	.word	0xffffffff


	//   ....[174]....
        /*72f4*/ 	.word	0xffffffff


	//   ....[175]....
        /*72f8*/ 	.word	0xffffffff


	//   ....[176]....
        /*72fc*/ 	.word	0xffffffff


	//   ....[177]....
        /*7300*/ 	.word	0xffffffff


	//   ....[178]....
        /*7304*/ 	.word	0xffffffff


	//   ....[179]....
        /*7308*/ 	.word	0xffffffff


	//   ....[180]....
        /*730c*/ 	.word	0xffffffff


	//   ....[181]....
        /*7310*/ 	.word	0xffffffff


	//   ....[182]....
        /*7314*/ 	.word	0xffffffff


	//   ....[183]....
        /*7318*/ 	.word	0xffffffff


	//   ....[184]....
        /*731c*/ 	.word	0xffffffff


	//   ....[185]....
        /*7320*/ 	.word	0xffffffff


	//   ....[186]....
        /*7324*/ 	.word	0xffffffff


	//   ....[187]....
        /*7328*/ 	.word	0xffffffff


	//   ....[188]....
        /*732c*/ 	.word	0xffffffff


	//   ....[189]....
        /*7330*/ 	.word	0xffffffff


	//   ....[190]....
        /*7334*/ 	.word	0xffffffff


	//   ....[191]....
        /*7338*/ 	.word	0xffffffff


	//   ....[192]....
        /*733c*/ 	.word	0xffffffff


	//   ....[193]....
        /*7340*/ 	.word	0xffffffff


	//   ....[194]....
        /*7344*/ 	.word	0xffffffff


	//   ....[195]....
        /*7348*/ 	.word	0xffffffff


	//   ....[196]....
        /*734c*/ 	.word	0xffffffff


	//   ....[197]....
        /*7350*/ 	.word	0xffffffff


	//   ....[198]....
        /*7354*/ 	.word	0xffffffff


	//   ....[199]....
        /*7358*/ 	.word	0xffffffff


	//   ....[200]....
        /*735c*/ 	.word	0xffffffff


	//   ....[201]....
        /*7360*/ 	.word	0xffffffff


	//   ....[202]....
        /*7364*/ 	.word	0xffffffff


	//   ....[203]....
        /*7368*/ 	.word	0xffffffff


	//   ....[204]....
        /*736c*/ 	.word	0xffffffff


	//   ....[205]....
        /*7370*/ 	.word	0xffffffff


	//   ....[206]....
        /*7374*/ 	.word	0xffffffff


	//   ....[207]....
        /*7378*/ 	.word	0xffffffff


	//   ....[208]....
        /*737c*/ 	.word	0xffffffff


	//   ....[209]....
        /*7380*/ 	.word	0xffffffff


	//   ....[210]....
        /*7384*/ 	.word	0xffffffff


	//   ....[211]....
        /*7388*/ 	.word	0xffffffff


	//   ....[212]....
        /*738c*/ 	.word	0xffffffff


	//   ....[213]....
        /*7390*/ 	.word	0xffffffff


	//   ....[214]....
        /*7394*/ 	.word	0xffffffff


	//   ....[215]....
        /*7398*/ 	.word	0xffffffff


	//   ....[216]....
        /*739c*/ 	.word	0xffffffff


	//   ....[217]....
        /*73a0*/ 	.word	0xffffffff


	//   ....[218]....
        /*73a4*/ 	.word	0xffffffff


	//   ....[219]....
        /*73a8*/ 	.word	0xffffffff


	//   ....[220]....
        /*73ac*/ 	.word	0xffffffff


	//   ....[221]....
        /*73b0*/ 	.word	0xffffffff


	//   ....[222]....
        /*73b4*/ 	.word	0xffffffff


	//   ....[223]....
        /*73b8*/ 	.word	0xffffffff


	//   ....[224]....
        /*73bc*/ 	.word	0xffffffff


	//   ....[225]....
        /*73c0*/ 	.word	0xffffffff


	//   ....[226]....
        /*73c4*/ 	.word	0xffffffff


	//   ....[227]....
        /*73c8*/ 	.word	0xffffffff


	//   ....[228]....
        /*73cc*/ 	.word	0xffffffff


	//   ....[229]....
        /*73d0*/ 	.word	0xffffffff


	//   ....[230]....
        /*73d4*/ 	.word	0xffffffff


	//   ....[231]....
        /*73d8*/ 	.word	0xffffffff


	//   ....[232]....
        /*73dc*/ 	.word	0xffffffff


	//   ....[233]....
        /*73e0*/ 	.word	0xffffffff


	//   ....[234]....
        /*73e4*/ 	.word	0xffffffff


	//   ....[235]....
        /*73e8*/ 	.word	0xffffffff


	//   ....[236]....
        /*73ec*/ 	.word	0xffffffff


	//   ....[237]....
        /*73f0*/ 	.word	0xffffffff


	//   ....[238]....
        /*73f4*/ 	.word	0xffffffff


	//   ....[239]....
        /*73f8*/ 	.word	0xffffffff


	//   ....[240]....
        /*73fc*/ 	.word	0xffffffff


	//   ....[241]....
        /*7400*/ 	.word	0xffffffff


	//   ....[242]....
        /*7404*/ 	.word	0xffffffff


	//   ....[243]....
        /*7408*/ 	.word	0xffffffff


	//   ....[244]....
        /*740c*/ 	.word	0xffffffff


	//   ....[245]....
        /*7410*/ 	.word	0xffffffff


	//   ....[246]....
        /*7414*/ 	.word	0xffffffff


	//   ....[247]....
        /*7418*/ 	.word	0xffffffff


	//   ....[248]....
        /*741c*/ 	.word	0xffffffff


	//   ....[249]....
        /*7420*/ 	.word	0xffffffff


	//   ....[250]....
        /*7424*/ 	.word	0xffffffff


	//   ....[251]....
        /*7428*/ 	.word	0xffffffff


	//   ....[252]....
        /*742c*/ 	.word	0xffffffff


	//   ....[253]....
        /*7430*/ 	.word	0xffffffff


	//   ....[254]....
        /*7434*/ 	.word	0xffffffff


	//   ....[255]....
        /*7438*/ 	.word	0xffffffff


	//   ....[0]....
        /*743c*/ 	.word	0xffffffff


	//   ....[1]....
        /*7440*/ 	.word	0xffffffff


	//   ....[2]....
        /*7444*/ 	.word	0xffffffff


	//   ....[3]....
        /*7448*/ 	.word	0xffffffff


	//   ....[4]....
        /*744c*/ 	.word	0xffffffff


	//   ....[5]....
        /*7450*/ 	.word	0xffffffff


	//   ....[6]....
        /*7454*/ 	.word	0xffffffff


	//   ....[7]....
        /*7458*/ 	.word	0xffffffff


	//   ....[8]....
        /*745c*/ 	.word	0xffffffff


	//   ....[9]....
        /*7460*/ 	.word	0xffffffff


	//   ....[10]....
        /*7464*/ 	.word	0xffffffff


	//   ....[11]....
        /*7468*/ 	.word	0xffffffff


	//   ....[12]....
        /*746c*/ 	.word	0xffffffff


	//   ....[13]....
        /*7470*/ 	.word	0xffffffff


	//   ....[14]....
        /*7474*/ 	.word	0xffffffff


	//   ....[15]....
        /*7478*/ 	.word	0xffffffff


	//   ....[16]....
        /*747c*/ 	.word	0xffffffff


	//   ....[17]....
        /*7480*/ 	.word	0xffffffff


	//   ....[18]....
        /*7484*/ 	.word	0xffffffff


	//   ....[19]....
        /*7488*/ 	.word	0xffffffff


	//   ....[20]....
        /*748c*/ 	.word	0xffffffff


	//   ....[21]....
        /*7490*/ 	.word	0xffffffff


	//   ....[22]....
        /*7494*/ 	.word	0xffffffff


	//   ....[23]....
        /*7498*/ 	.word	0xffffffff


	//   ....[24]....
        /*749c*/ 	.word	0xffffffff


	//   ....[25]....
        /*74a0*/ 	.word	0xffffffff


	//   ....[26]....
        /*74a4*/ 	.word	0xffffffff


	//   ....[27]....
        /*74a8*/ 	.word	0xffffffff


	//   ....[28]....
        /*74ac*/ 	.word	0xffffffff


	//   ....[29]....
        /*74b0*/ 	.word	0xffffffff


	//   ....[30]....
        /*74b4*/ 	.word	0xffffffff


	//   ....[31]....
        /*74b8*/ 	.word	0xffffffff


	//   ....[32]....
        /*74bc*/ 	.word	0xffffffff


	//   ....[33]....
        /*74c0*/ 	.word	0xffffffff


	//   ....[34]....
        /*74c4*/ 	.word	0xffffffff


	//   ....[35]....
        /*74c8*/ 	.word	0xffffffff


	//   ....[36]....
        /*74cc*/ 	.word	0xffffffff


	//   ....[37]....
        /*74d0*/ 	.word	0xffffffff


	//   ....[38]....
        /*74d4*/ 	.word	0xffffffff


	//   ....[39]....
        /*74d8*/ 	.word	0xffffffff


	//   ....[40]....
        /*74dc*/ 	.word	0xffffffff


	//   ....[41]....
        /*74e0*/ 	.word	0xffffffff


	//   ....[42]....
        /*74e4*/ 	.word	0xffffffff


	//   ....[43]....
        /*74e8*/ 	.word	0xffffffff


	//   ....[44]....
        /*74ec*/ 	.word	0xffffffff


	//   ....[45]....
        /*74f0*/ 	.word	0xffffffff


	//   ....[46]....
        /*74f4*/ 	.word	0xffffffff


	//   ....[47]....
        /*74f8*/ 	.word	0xffffffff


	//   ....[48]....
        /*74fc*/ 	.word	0xffffffff


	//   ....[49]....
        /*7500*/ 	.word	0xffffffff


	//   ....[50]....
        /*7504*/ 	.word	0xffffffff


	//   ....[51]....
        /*7508*/ 	.word	0xffffffff


	//   ....[52]....
        /*750c*/ 	.word	0xffffffff


	//   ....[53]....
        /*7510*/ 	.word	0xffffffff


	//   ....[54]....
        /*7514*/ 	.word	0xffffffff


	//   ....[55]....
        /*7518*/ 	.word	0xffffffff


	//   ....[56]....
        /*751c*/ 	.word	0xffffffff


	//   ....[57]....
        /*7520*/ 	.word	0xffffffff


	//   ....[58]....
        /*7524*/ 	.word	0xffffffff


	//   ....[59]....
        /*7528*/ 	.word	0xffffffff


	//   ....[60]....
        /*752c*/ 	.word	0xffffffff


	//   ....[61]....
        /*7530*/ 	.word	0xffffffff


	//   ....[62]....
        /*7534*/ 	.word	0xffffffff


	//   ....[63]....
        /*7538*/ 	.word	0xffffffff


	//   ....[64]....
        /*753c*/ 	.word	0xffffffff


	//   ....[65]....
        /*7540*/ 	.word	0xffffffff


	//   ....[66]....
        /*7544*/ 	.word	0xffffffff


	//   ....[67]....
        /*7548*/ 	.word	0xffffffff


	//   ....[68]....
        /*754c*/ 	.word	0xffffffff


	//   ....[69]....
        /*7550*/ 	.word	0xffffffff


	//   ....[70]....
        /*7554*/ 	.word	0xffffffff


	//   ....[71]....
        /*7558*/ 	.word	0xffffffff


	//   ....[72]....
        /*755c*/ 	.word	0xffffffff


	//   ....[73]....
        /*7560*/ 	.word	0xffffffff


	//   ....[74]....
        /*7564*/ 	.word	0xffffffff


	//   ....[75]....
        /*7568*/ 	.word	0xffffffff


	//   ....[76]....
        /*756c*/ 	.word	0xffffffff


	//   ....[77]....
        /*7570*/ 	.word	0xffffffff


	//   ....[78]....
        /*7574*/ 	.word	0xffffffff


	//   ....[79]....
        /*7578*/ 	.word	0xffffffff


	//   ....[80]....
        /*757c*/ 	.word	0xffffffff


	//   ....[81]....
        /*7580*/ 	.word	0xffffffff


	//   ....[82]....
        /*7584*/ 	.word	0xffffffff


	//   ....[83]....
        /*7588*/ 	.word	0xffffffff


	//   ....[84]....
        /*758c*/ 	.word	0xffffffff


	//   ....[85]....
        /*7590*/ 	.word	0xffffffff


	//   ....[86]....
        /*7594*/ 	.word	0xffffffff


	//   ....[87]....
        /*7598*/ 	.word	0xffffffff


	//   ....[88]....
        /*759c*/ 	.word	0xffffffff


	//   ....[89]....
        /*75a0*/ 	.word	0xffffffff


	//   ....[90]....
        /*75a4*/ 	.word	0xffffffff


	//   ....[91]....
        /*75a8*/ 	.word	0xffffffff


	//   ....[92]....
        /*75ac*/ 	.word	0xffffffff


	//   ....[93]....
        /*75b0*/ 	.word	0xffffffff


	//   ....[94]....
        /*75b4*/ 	.word	0xffffffff


	//   ....[95]....
        /*75b8*/ 	.word	0xffffffff


	//   ....[96]....
        /*75bc*/ 	.word	0xffffffff


	//   ....[97]....
        /*75c0*/ 	.word	0xffffffff


	//   ....[98]....
        /*75c4*/ 	.word	0xffffffff


	//   ....[99]....
        /*75c8*/ 	.word	0xffffffff


	//   ....[100]....
        /*75cc*/ 	.word	0xffffffff


	//   ....[101]....
        /*75d0*/ 	.word	0xffffffff


	//   ....[102]....
        /*75d4*/ 	.word	0xffffffff


	//   ....[103]....
        /*75d8*/ 	.word	0xffffffff


	//   ....[104]....
        /*75dc*/ 	.word	0xffffffff


	//   ....[105]....
        /*75e0*/ 	.word	0xffffffff


	//   ....[106]....
        /*75e4*/ 	.word	0xffffffff


	//   ....[107]....
        /*75e8*/ 	.word	0xffffffff


	//   ....[108]....
        /*75ec*/ 	.word	0xffffffff


	//   ....[109]....
        /*75f0*/ 	.word	0xffffffff


	//   ....[110]....
        /*75f4*/ 	.word	0xffffffff


	//   ....[111]....
        /*75f8*/ 	.word	0xffffffff


	//   ....[112]....
        /*75fc*/ 	.word	0xffffffff


	//   ....[113]....
        /*7600*/ 	.word	0xffffffff


	//   ....[114]....
        /*7604*/ 	.word	0xffffffff


	//   ....[115]....
        /*7608*/ 	.word	0xffffffff


	//   ....[116]....
        /*760c*/ 	.word	0xffffffff


	//   ....[117]....
        /*7610*/ 	.word	0xffffffff


	//   ....[118]....
        /*7614*/ 	.word	0xffffffff


	//   ....[119]....
        /*7618*/ 	.word	0xffffffff


	//   ....[120]....
        /*761c*/ 	.word	0xffffffff


	//   ....[121]....
        /*7620*/ 	.word	0xffffffff


	//   ....[122]....
        /*7624*/ 	.word	0xffffffff


	//   ....[123]....
        /*7628*/ 	.word	0xffffffff


	//   ....[124]....
        /*762c*/ 	.word	0xffffffff


	//   ....[125]....
        /*7630*/ 	.word	0xffffffff


	//   ....[126]....
        /*7634*/ 	.word	0xffffffff


	//   ....[127]....
        /*7638*/ 	.word	0xffffffff


	//   ....[128]....
        /*763c*/ 	.word	0xffffffff


	//   ....[129]....
        /*7640*/ 	.word	0xffffffff


	//   ....[130]....
        /*7644*/ 	.word	0xffffffff


	//   ....[131]....
        /*7648*/ 	.word	0xffffffff


	//   ....[132]....
        /*764c*/ 	.word	0xffffffff


	//   ....[133]....
        /*7650*/ 	.word	0xffffffff


	//   ....[134]....
        /*7654*/ 	.word	0xffffffff


	//   ....[135]....
        /*7658*/ 	.word	0xffffffff


	//   ....[136]....
        /*765c*/ 	.word	0xffffffff


	//   ....[137]....
        /*7660*/ 	.word	0xffffffff


	//   ....[138]....
        /*7664*/ 	.word	0xffffffff


	//   ....[139]....
        /*7668*/ 	.word	0xffffffff


	//   ....[140]....
        /*766c*/ 	.word	0xffffffff


	//   ....[141]....
        /*7670*/ 	.word	0xffffffff


	//   ....[142]....
        /*7674*/ 	.word	0xffffffff


	//   ....[143]....
        /*7678*/ 	.word	0xffffffff


	//   ....[144]....
        /*767c*/ 	.word	0xffffffff


	//   ....[145]....
        /*7680*/ 	.word	0xffffffff


	//   ....[146]....
        /*7684*/ 	.word	0xffffffff


	//   ....[147]....
        /*7688*/ 	.word	0xffffffff


	//   ....[148]....
        /*768c*/ 	.word	0xffffffff


	//   ....[149]....
        /*7690*/ 	.word	0xffffffff


	//   ....[150]....
        /*7694*/ 	.word	0xffffffff


	//   ....[151]....
        /*7698*/ 	.word	0xffffffff


	//   ....[152]....
        /*769c*/ 	.word	0xffffffff


	//   ....[153]....
        /*76a0*/ 	.word	0xffffffff


	//   ....[154]....
        /*76a4*/ 	.word	0xffffffff


	//   ....[155]....
        /*76a8*/ 	.word	0xffffffff


	//   ....[156]....
        /*76ac*/ 	.word	0xffffffff


	//   ....[157]....
        /*76b0*/ 	.word	0xffffffff


	//   ....[158]....
        /*76b4*/ 	.word	0xffffffff


	//   ....[159]....
        /*76b8*/ 	.word	0xffffffff


	//   ....[160]....
        /*76bc*/ 	.word	0xffffffff


	//   ....[161]....
        /*76c0*/ 	.word	0xffffffff


	//   ....[162]....
        /*76c4*/ 	.word	0xffffffff


	//   ....[163]....
        /*76c8*/ 	.word	0xffffffff


	//   ....[164]....
        /*76cc*/ 	.word	0xffffffff


	//   ....[165]....
        /*76d0*/ 	.word	0xffffffff


	//   ....[166]....
        /*76d4*/ 	.word	0xffffffff


	//   ....[167]....
        /*76d8*/ 	.word	0xffffffff


	//   ....[168]....
        /*76dc*/ 	.word	0xffffffff


	//   ....[169]....
        /*76e0*/ 	.word	0xffffffff


	//   ....[170]....
        /*76e4*/ 	.word	0xffffffff


	//   ....[171]....
        /*76e8*/ 	.word	0xffffffff


	//   ....[172]....
        /*76ec*/ 	.word	0xffffffff


	//   ....[173]....
        /*76f0*/ 	.word	0xffffffff


	//   ....[174]....
        /*76f4*/ 	.word	0xffffffff


	//   ....[175]....
        /*76f8*/ 	.word	0xffffffff


	//   ....[176]....
        /*76fc*/ 	.word	0xffffffff


	//   ....[177]....
        /*7700*/ 	.word	0xffffffff


	//   ....[178]....
        /*7704*/ 	.word	0xffffffff


	//   ....[179]....
        /*7708*/ 	.word	0xffffffff


	//   ....[180]....
        /*770c*/ 	.word	0xffffffff


	//   ....[181]....
        /*7710*/ 	.word	0xffffffff


	//   ....[182]....
        /*7714*/ 	.word	0xffffffff


	//   ....[183]....
        /*7718*/ 	.word	0xffffffff


	//   ....[184]....
        /*771c*/ 	.word	0xffffffff


	//   ....[185]....
        /*7720*/ 	.word	0xffffffff


	//   ....[186]....
        /*7724*/ 	.word	0xffffffff


	//   ....[187]....
        /*7728*/ 	.word	0xffffffff


	//   ....[188]....
        /*772c*/ 	.word	0xffffffff


	//   ....[189]....
        /*7730*/ 	.word	0xffffffff


	//   ....[190]....
        /*7734*/ 	.word	0xffffffff


	//   ....[191]....
        /*7738*/ 	.word	0xffffffff


	//   ....[192]....
        /*773c*/ 	.word	0xffffffff


	//   ....[193]....
        /*7740*/ 	.word	0xffffffff


	//   ....[194]....
        /*7744*/ 	.word	0xffffffff


	//   ....[195]....
        /*7748*/ 	.word	0xffffffff


	//   ....[196]....
        /*774c*/ 	.word	0xffffffff


	//   ....[197]....
        /*7750*/ 	.word	0xffffffff


	//   ....[198]....
        /*7754*/ 	.word	0xffffffff


	//   ....[199]....
        /*7758*/ 	.word	0xffffffff


	//   ....[200]....
        /*775c*/ 	.word	0xffffffff


	//   ....[201]....
        /*7760*/ 	.word	0xffffffff


	//   ....[202]....
        /*7764*/ 	.word	0xffffffff


	//   ....[203]....
        /*7768*/ 	.word	0xffffffff


	//   ....[204]....
        /*776c*/ 	.word	0xffffffff


	//   ....[205]....
        /*7770*/ 	.word	0xffffffff


	//   ....[206]....
        /*7774*/ 	.word	0xffffffff


	//   ....[207]....
        /*7778*/ 	.word	0xffffffff


	//   ....[208]....
        /*777c*/ 	.word	0xffffffff


	//   ....[209]....
        /*7780*/ 	.word	0xffffffff


	//   ....[210]....
        /*7784*/ 	.word	0xffffffff


	//   ....[211]....
        /*7788*/ 	.word	0xffffffff


	//   ....[212]....
        /*778c*/ 	.word	0xffffffff


	//   ....[213]....
        /*7790*/ 	.word	0xffffffff


	//   ....[214]....
        /*7794*/ 	.word	0xffffffff


	//   ....[215]....
        /*7798*/ 	.word	0xffffffff


	//   ....[216]....
        /*779c*/ 	.word	0xffffffff


	//   ....[217]....
        /*77a0*/ 	.word	0xffffffff


	//   ....[218]....
        /*77a4*/ 	.word	0xffffffff


	//   ....[219]....
        /*77a8*/ 	.word	0xffffffff


	//   ....[220]....
        /*77ac*/ 	.word	0xffffffff


	//   ....[221]....
        /*77b0*/ 	.word	0xffffffff


	//   ....[222]....
        /*77b4*/ 	.word	0xffffffff


	//   ....[223]....
        /*77b8*/ 	.word	0xffffffff


	//   ....[224]....
        /*77bc*/ 	.word	0xffffffff


	//   ....[225]....
        /*77c0*/ 	.word	0xffffffff


	//   ....[226]....
        /*77c4*/ 	.word	0xffffffff


	//   ....[227]....
        /*77c8*/ 	.word	0xffffffff


	//   ....[228]....
        /*77cc*/ 	.word	0xffffffff


	//   ....[229]....
        /*77d0*/ 	.word	0xffffffff


	//   ....[230]....
        /*77d4*/ 	.word	0xffffffff


	//   ....[231]....
        /*77d8*/ 	.word	0xffffffff


	//   ....[232]....
        /*77dc*/ 	.word	0xffffffff


	//   ....[233]....
        /*77e0*/ 	.word	0xffffffff


	//   ....[234]....
        /*77e4*/ 	.word	0xffffffff


	//   ....[235]....
        /*77e8*/ 	.word	0xffffffff


	//   ....[236]....
        /*77ec*/ 	.word	0xffffffff


	//   ....[237]....
        /*77f0*/ 	.word	0xffffffff


	//   ....[238]....
        /*77f4*/ 	.word	0xffffffff


	//   ....[239]....
        /*77f8*/ 	.word	0xffffffff


	//   ....[240]....
        /*77fc*/ 	.word	0xffffffff


	//   ....[241]....
        /*7800*/ 	.word	0xffffffff


	//   ....[242]....
        /*7804*/ 	.word	0xffffffff


	//   ....[243]....
        /*7808*/ 	.word	0xffffffff


	//   ....[244]....
        /*780c*/ 	.word	0xffffffff


	//   ....[245]....
        /*7810*/ 	.word	0xffffffff


	//   ....[246]....
        /*7814*/ 	.word	0xffffffff


	//   ....[247]....
        /*7818*/ 	.word	0xffffffff


	//   ....[248]....
        /*781c*/ 	.word	0xffffffff


	//   ....[249]....
        /*7820*/ 	.word	0xffffffff


	//   ....[250]....
        /*7824*/ 	.word	0xffffffff


	//   ....[251]....
        /*7828*/ 	.word	0xffffffff


	//   ....[252]....
        /*782c*/ 	.word	0xffffffff


	//   ....[253]....
        /*7830*/ 	.word	0xffffffff


	//   ....[254]....
        /*7834*/ 	.word	0xffffffff


	//   ....[255]....
        /*7838*/ 	.word	0xffffffff


	//   ....[0]....
        /*783c*/ 	.word	0xffffffff


	//   ....[1]....
        /*7840*/ 	.word	0xffffffff


	//   ....[2]....
        /*7844*/ 	.word	0xffffffff


	//   ....[3]....
        /*7848*/ 	.word	0xffffffff


	//   ....[4]....
        /*784c*/ 	.word	0xffffffff


	//   ....[5]....
        /*7850*/ 	.word	0xffffffff


	//   ....[6]....
        /*7854*/ 	.word	0xffffffff


	//   ....[7]....
        /*7858*/ 	.word	0xffffffff


	//   ....[8]....
        /*785c*/ 	.word	0xffffffff


	//   ....[9]....
        /*7860*/ 	.word	0xffffffff


	//   ....[10]....
        /*7864*/ 	.word	0xffffffff


	//   ....[11]....
        /*7868*/ 	.word	0xffffffff


	//   ....[12]....
        /*786c*/ 	.word	0xffffffff


	//   ....[13]....
        /*7870*/ 	.word	0xffffffff


	//   ....[14]....
        /*7874*/ 	.word	0xffffffff


	//   ....[15]....
        /*7878*/ 	.word	0xffffffff


	//   ....[16]....
        /*787c*/ 	.word	0xffffffff


	//   ....[17]....
        /*7880*/ 	.word	0xffffffff


	//   ....[18]....
        /*7884*/ 	.word	0xffffffff


	//   ....[19]....
        /*7888*/ 	.word	0xffffffff


	//   ....[20]....
        /*788c*/ 	.word	0xffffffff


	//   ....[21]....
        /*7890*/ 	.word	0xffffffff


	//   ....[22]....
        /*7894*/ 	.word	0xffffffff


	//   ....[23]....
        /*7898*/ 	.word	0xffffffff


	//   ....[24]....
        /*789c*/ 	.word	0xffffffff


	//   ....[25]....
        /*78a0*/ 	.word	0xffffffff


	//   ....[26]....
        /*78a4*/ 	.word	0xffffffff


	//   ....[27]....
        /*78a8*/ 	.word	0xffffffff


	//   ....[28]....
        /*78ac*/ 	.word	0xffffffff


	//   ....[29]....
        /*78b0*/ 	.word	0xffffffff


	//   ....[30]....
        /*78b4*/ 	.word	0xffffffff


	//   ....[31]....
        /*78b8*/ 	.word	0xffffffff


	//   ....[32]....
        /*78bc*/ 	.word	0xffffffff


	//   ....[33]....
        /*78c0*/ 	.word	0xffffffff


	//   ....[34]....
        /*78c4*/ 	.word	0xffffffff


	//   ....[35]....
        /*78c8*/ 	.word	0xffffffff


	//   ....[36]....
        /*78cc*/ 	.word	0xffffffff


	//   ....[37]....
        /*78d0*/ 	.word	0xffffffff


	//   ....[38]....
        /*78d4*/ 	.word	0xffffffff


	//   ....[39]....
        /*78d8*/ 	.word	0xffffffff


	//   ....[40]....
        /*78dc*/ 	.word	0xffffffff


	//   ....[41]....
        /*78e0*/ 	.word	0xffffffff


	//   ....[42]....
        /*78e4*/ 	.word	0xffffffff


	//   ....[43]....
        /*78e8*/ 	.word	0xffffffff


	//   ....[44]....
        /*78ec*/ 	.word	0xffffffff


	//   ....[45]....
        /*78f0*/ 	.word	0xffffffff


	//   ....[46]....
        /*78f4*/ 	.word	0xffffffff


	//   ....[47]....
        /*78f8*/ 	.word	0xffffffff


	//   ....[48]....
        /*78fc*/ 	.word	0xffffffff


	//   ....[49]....
        /*7900*/ 	.word	0xffffffff


	//   ....[50]....
        /*7904*/ 	.word	0xffffffff


	//   ....[51]....
        /*7908*/ 	.word	0xffffffff


	//   ....[52]....
        /*790c*/ 	.word	0xffffffff


	//   ....[53]....
        /*7910*/ 	.word	0xffffffff


	//   ....[54]....
        /*7914*/ 	.word	0xffffffff


	//   ....[55]....
        /*7918*/ 	.word	0xffffffff


	//   ....[56]....
        /*791c*/ 	.word	0xffffffff


	//   ....[57]....
        /*7920*/ 	.word	0xffffffff


	//   ....[58]....
        /*7924*/ 	.word	0xffffffff


	//   ....[59]....
        /*7928*/ 	.word	0xffffffff


	//   ....[60]....
        /*792c*/ 	.word	0xffffffff


	//   ....[61]....
        /*7930*/ 	.word	0xffffffff


	//   ....[62]....
        /*7934*/ 	.word	0xffffffff


	//   ....[63]....
        /*7938*/ 	.word	0xffffffff


	//   ....[64]....
        /*793c*/ 	.word	0xffffffff


	//   ....[65]....
        /*7940*/ 	.word	0xffffffff


	//   ....[66]....
        /*7944*/ 	.word	0xffffffff


	//   ....[67]....
        /*7948*/ 	.word	0xffffffff


	//   ....[68]....
        /*794c*/ 	.word	0xffffffff


	//   ....[69]....
        /*7950*/ 	.word	0xffffffff


	//   ....[70]....
        /*7954*/ 	.word	0xffffffff


	//   ....[71]....
        /*7958*/ 	.word	0xffffffff


	//   ....[72]....
        /*795c*/ 	.word	0xffffffff


	//   ....[73]....
        /*7960*/ 	.word	0xffffffff


	//   ....[74]....
        /*7964*/ 	.word	0xffffffff


	//   ....[75]....
        /*7968*/ 	.word	0xffffffff


	//   ....[76]....
        /*796c*/ 	.word	0xffffffff


	//   ....[77]....
        /*7970*/ 	.word	0xffffffff


	//   ....[78]....
        /*7974*/ 	.word	0xffffffff


	//   ....[79]....
        /*7978*/ 	.word	0xffffffff


	//   ....[80]....
        /*797c*/ 	.word	0xffffffff


	//   ....[81]....
        /*7980*/ 	.word	0xffffffff


	//   ....[82]....
        /*7984*/ 	.word	0xffffffff


	//   ....[83]....
        /*7988*/ 	.word	0xffffffff


	//   ....[84]....
        /*798c*/ 	.word	0xffffffff


	//   ....[85]....
        /*7990*/ 	.word	0xffffffff


	//   ....[86]....
        /*7994*/ 	.word	0xffffffff


	//   ....[87]....
        /*7998*/ 	.word	0xffffffff


	//   ....[88]....
        /*799c*/ 	.word	0xffffffff


	//   ....[89]....
        /*79a0*/ 	.word	0xffffffff


	//   ....[90]....
        /*79a4*/ 	.word	0xffffffff


	//   ....[91]....
        /*79a8*/ 	.word	0xffffffff


	//   ....[92]....
        /*79ac*/ 	.word	0xffffffff


	//   ....[93]....
        /*79b0*/ 	.word	0xffffffff


	//   ....[94]....
        /*79b4*/ 	.word	0xffffffff


	//   ....[95]....
        /*79b8*/ 	.word	0xffffffff


	//   ....[96]....
        /*79bc*/ 	.word	0xffffffff


	//   ....[97]....
        /*79c0*/ 	.word	0xffffffff


	//   ....[98]....
        /*79c4*/ 	.word	0xffffffff


	//   ....[99]....
        /*79c8*/ 	.word	0xffffffff


	//   ....[100]....
        /*79cc*/ 	.word	0xffffffff


	//   ....[101]....
        /*79d0*/ 	.word	0xffffffff


	//   ....[102]....
        /*79d4*/ 	.word	0xffffffff


	//   ....[103]....
        /*79d8*/ 	.word	0xffffffff


	//   ....[104]....
        /*79dc*/ 	.word	0xffffffff


	//   ....[105]....
        /*79e0*/ 	.word	0xffffffff


	//   ....[106]....
        /*79e4*/ 	.word	0xffffffff


	//   ....[107]....
        /*79e8*/ 	.word	0xffffffff


	//   ....[108]....
        /*79ec*/ 	.word	0xffffffff


	//   ....[109]....
        /*79f0*/ 	.word	0xffffffff


	//   ....[110]....
        /*79f4*/ 	.word	0xffffffff


	//   ....[111]....
        /*79f8*/ 	.word	0xffffffff


	//   ....[112]....
        /*79fc*/ 	.word	0xffffffff


	//   ....[113]....
        /*7a00*/ 	.word	0xffffffff


	//   ....[114]....
        /*7a04*/ 	.word	0xffffffff


	//   ....[115]....
        /*7a08*/ 	.word	0xffffffff


	//   ....[116]....
        /*7a0c*/ 	.word	0xffffffff


	//   ....[117]....
        /*7a10*/ 	.word	0xffffffff


	//   ....[118]....
        /*7a14*/ 	.word	0xffffffff


	//   ....[119]....
        /*7a18*/ 	.word	0xffffffff


	//   ....[120]....
        /*7a1c*/ 	.word	0xffffffff


	//   ....[121]....
        /*7a20*/ 	.word	0xffffffff


	//   ....[122]....
        /*7a24*/ 	.word	0xffffffff


	//   ....[123]....
        /*7a28*/ 	.word	0xffffffff


	//   ....[124]....
        /*7a2c*/ 	.word	0xffffffff


	//   ....[125]....
        /*7a30*/ 	.word	0xffffffff


	//   ....[126]....
        /*7a34*/ 	.word	0xffffffff


	//   ....[127]....
        /*7a38*/ 	.word	0xffffffff


	//   ....[128]....
        /*7a3c*/ 	.word	0xffffffff


	//   ....[129]....
        /*7a40*/ 	.word	0xffffffff


	//   ....[130]....
        /*7a44*/ 	.word	0xffffffff


	//   ....[131]....
        /*7a48*/ 	.word	0xffffffff


	//   ....[132]....
        /*7a4c*/ 	.word	0xffffffff


	//   ....[133]....
        /*7a50*/ 	.word	0xffffffff


	//   ....[134]....
        /*7a54*/ 	.word	0xffffffff


	//   ....[135]....
        /*7a58*/ 	.word	0xffffffff


	//   ....[136]....
        /*7a5c*/ 	.word	0xffffffff


	//   ....[137]....
        /*7a60*/ 	.word	0xffffffff


	//   ....[138]....
        /*7a64*/ 	.word	0xffffffff


	//   ....[139]....
        /*7a68*/ 	.word	0xffffffff


	//   ....[140]....
        /*7a6c*/ 	.word	0xffffffff


	//   ....[141]....
        /*7a70*/ 	.word	0xffffffff


	//   ....[142]....
        /*7a74*/ 	.word	0xffffffff


	//   ....[143]....
        /*7a78*/ 	.word	0xffffffff


	//   ....[144]....
        /*7a7c*/ 	.word	0xffffffff


	//   ....[145]....
        /*7a80*/ 	.word	0xffffffff


	//   ....[146]....
        /*7a84*/ 	.word	0xffffffff


	//   ....[147]....
        /*7a88*/ 	.word	0xffffffff


	//   ....[148]....
        /*7a8c*/ 	.word	0xffffffff


	//   ....[149]....
        /*7a90*/ 	.word	0xffffffff


	//   ....[150]....
        /*7a94*/ 	.word	0xffffffff


	//   ....[151]....
        /*7a98*/ 	.word	0xffffffff


	//   ....[152]....
        /*7a9c*/ 	.word	0xffffffff


	//   ....[153]....
        /*7aa0*/ 	.word	0xffffffff


	//   ....[154]....
        /*7aa4*/ 	.word	0xffffffff


	//   ....[155]....
        /*7aa8*/ 	.word	0xffffffff


	//   ....[156]....
        /*7aac*/ 	.word	0xffffffff


	//   ....[157]....
        /*7ab0*/ 	.word	0xffffffff


	//   ....[158]....
        /*7ab4*/ 	.word	0xffffffff


	//   ....[159]....
        /*7ab8*/ 	.word	0xffffffff


	//   ....[160]....
        /*7abc*/ 	.word	0xffffffff


	//   ....[161]....
        /*7ac0*/ 	.word	0xffffffff


	//   ....[162]....
        /*7ac4*/ 	.word	0xffffffff


	//   ....[163]....
        /*7ac8*/ 	.word	0xffffffff


	//   ....[164]....
        /*7acc*/ 	.word	0xffffffff


	//   ....[165]....
        /*7ad0*/ 	.word	0xffffffff


	//   ....[166]....
        /*7ad4*/ 	.word	0xffffffff


	//   ....[167]....
        /*7ad8*/ 	.word	0xffffffff


	//   ....[168]....
        /*7adc*/ 	.word	0xffffffff


	//   ....[169]....
        /*7ae0*/ 	.word	0xffffffff


	//   ....[170]....
        /*7ae4*/ 	.word	0xffffffff


	//   ....[171]....
        /*7ae8*/ 	.word	0xffffffff


	//   ....[172]....
        /*7aec*/ 	.word	0xffffffff


	//   ....[173]....
        /*7af0*/ 	.word	0xffffffff


	//   ....[174]....
        /*7af4*/ 	.word	0xffffffff


	//   ....[175]....
        /*7af8*/ 	.word	0xffffffff


	//   ....[176]....
        /*7afc*/ 	.word	0xffffffff


	//   ....[177]....
        /*7b00*/ 	.word	0xffffffff


	//   ....[178]....
        /*7b04*/ 	.word	0xffffffff


	//   ....[179]....
        /*7b08*/ 	.word	0xffffffff


	//   ....[180]....
        /*7b0c*/ 	.word	0xffffffff


	//   ....[181]....
        /*7b10*/ 	.word	0xffffffff


	//   ....[182]....
        /*7b14*/ 	.word	0xffffffff


	//   ....[183]....
        /*7b18*/ 	.word	0xffffffff


	//   ....[184]....
        /*7b1c*/ 	.word	0xffffffff


	//   ....[185]....
        /*7b20*/ 	.word	0xffffffff


	//   ....[186]....
        /*7b24*/ 	.word	0xffffffff


	//   ....[187]....
        /*7b28*/ 	.word	0xffffffff


	//   ....[188]....
        /*7b2c*/ 	.word	0xffffffff


	//   ....[189]....
        /*7b30*/ 	.word	0xffffffff


	//   ....[190]....
        /*7b34*/ 	.word	0xffffffff


	//   ....[191]....
        /*7b38*/ 	.word	0xffffffff


	//   ....[192]....
        /*7b3c*/ 	.word	0xffffffff


	//   ....[193]....
        /*7b40*/ 	.word	0xffffffff


	//   ....[194]....
        /*7b44*/ 	.word	0xffffffff


	//   ....[195]....
        /*7b48*/ 	.word	0xffffffff


	//   ....[196]....
        /*7b4c*/ 	.word	0xffffffff


	//   ....[197]....
        /*7b50*/ 	.word	0xffffffff


	//   ....[198]....
        /*7b54*/ 	.word	0xffffffff


	//   ....[199]....
        /*7b58*/ 	.word	0xffffffff


	//   ....[200]....
        /*7b5c*/ 	.word	0xffffffff


	//   ....[201]....
        /*7b60*/ 	.word	0xffffffff


	//   ....[202]....
        /*7b64*/ 	.word	0xffffffff


	//   ....[203]....
        /*7b68*/ 	.word	0xffffffff


	//   ....[204]....
        /*7b6c*/ 	.word	0xffffffff


	//   ....[205]....
        /*7b70*/ 	.word	0xffffffff


	//   ....[206]....
        /*7b74*/ 	.word	0xffffffff


	//   ....[207]....
        /*7b78*/ 	.word	0xffffffff


	//   ....[208]....
        /*7b7c*/ 	.word	0xffffffff


	//   ....[209]....
        /*7b80*/ 	.word	0xffffffff


	//   ....[210]....
        /*7b84*/ 	.word	0xffffffff


	//   ....[211]....
        /*7b88*/ 	.word	0xffffffff


	//   ....[212]....
        /*7b8c*/ 	.word	0xffffffff


	//   ....[213]....
        /*7b90*/ 	.word	0xffffffff


	//   ....[214]....
        /*7b94*/ 	.word	0xffffffff


	//   ....[215]....
        /*7b98*/ 	.word	0xffffffff


	//   ....[216]....
        /*7b9c*/ 	.word	0xffffffff


	//   ....[217]....
        /*7ba0*/ 	.word	0xffffffff


	//   ....[218]....
        /*7ba4*/ 	.word	0xffffffff


	//   ....[219]....
        /*7ba8*/ 	.word	0xffffffff


	//   ....[220]....
        /*7bac*/ 	.word	0xffffffff


	//   ....[221]....
        /*7bb0*/ 	.word	0xffffffff


	//   ....[222]....
        /*7bb4*/ 	.word	0xffffffff


	//   ....[223]....
        /*7bb8*/ 	.word	0xffffffff


	//   ....[224]....
        /*7bbc*/ 	.word	0xffffffff


	//   ....[225]....
        /*7bc0*/ 	.word	0xffffffff


	//   ....[226]....
        /*7bc4*/ 	.word	0xffffffff


	//   ....[227]....
        /*7bc8*/ 	.word	0xffffffff


	//   ....[228]....
        /*7bcc*/ 	.word	0xffffffff


	//   ....[229]....
        /*7bd0*/ 	.word	0xffffffff


	//   ....[230]....
        /*7bd4*/ 	.word	0xffffffff


	//   ....[231]....
        /*7bd8*/ 	.word	0xffffffff


	//   ....[232]....
        /*7bdc*/ 	.word	0xffffffff


	//   ....[233]....
        /*7be0*/ 	.word	0xffffffff


	//   ....[234]....
        /*7be4*/ 	.word	0xffffffff


	//   ....[235]....
        /*7be8*/ 	.word	0xffffffff


	//   ....[236]....
        /*7bec*/ 	.word	0xffffffff


	//   ....[237]....
        /*7bf0*/ 	.word	0xffffffff


	//   ....[238]....
        /*7bf4*/ 	.word	0xffffffff


	//   ....[239]....
        /*7bf8*/ 	.word	0xffffffff


	//   ....[240]....
        /*7bfc*/ 	.word	0xffffffff


	//   ....[241]....
        /*7c00*/ 	.word	0xffffffff


	//   ....[242]....
        /*7c04*/ 	.word	0xffffffff


	//   ....[243]....
        /*7c08*/ 	.word	0xffffffff


	//   ....[244]....
        /*7c0c*/ 	.word	0xffffffff


	//   ....[245]....
        /*7c10*/ 	.word	0xffffffff


	//   ....[246]....
        /*7c14*/ 	.word	0xffffffff


	//   ....[247]....
        /*7c18*/ 	.word	0xffffffff


	//   ....[248]....
        /*7c1c*/ 	.word	0xffffffff


	//   ....[249]....
        /*7c20*/ 	.word	0xffffffff


	//   ....[250]....
        /*7c24*/ 	.word	0xffffffff


	//   ....[251]....
        /*7c28*/ 	.word	0xffffffff


	//   ....[252]....
        /*7c2c*/ 	.word	0xffffffff


	//   ....[253]....
        /*7c30*/ 	.word	0xffffffff


	//   ....[254]....
        /*7c34*/ 	.word	0xffffffff


	//   ....[255]....
        /*7c38*/ 	.word	0xffffffff


	//   ....[0]....
        /*7c3c*/ 	.word	0xffffffff


	//   ....[1]....
        /*7c40*/ 	.word	0xffffffff


	//   ....[2]....
        /*7c44*/ 	.word	0xffffffff


	//   ....[3]....
        /*7c48*/ 	.word	0xffffffff


	//   ....[4]....
        /*7c4c*/ 	.word	0xffffffff


	//   ....[5]....
        /*7c50*/ 	.word	0xffffffff


	//   ....[6]....
        /*7c54*/ 	.word	0xffffffff


	//   ....[7]....
        /*7c58*/ 	.word	0xffffffff


	//   ....[8]....
        /*7c5c*/ 	.word	0xffffffff


	//   ....[9]....
        /*7c60*/ 	.word	0xffffffff


	//   ....[10]....
        /*7c64*/ 	.word	0xffffffff


	//   ....[11]....
        /*7c68*/ 	.word	0xffffffff


	//   ....[12]....
        /*7c6c*/ 	.word	0xffffffff


	//   ....[13]....
        /*7c70*/ 	.word	0xffffffff


	//   ....[14]....
        /*7c74*/ 	.word	0xffffffff


	//   ....[15]....
        /*7c78*/ 	.word	0xffffffff


	//   ....[16]....
        /*7c7c*/ 	.word	0xffffffff


	//   ....[17]....
        /*7c80*/ 	.word	0xffffffff


	//   ....[18]....
        /*7c84*/ 	.word	0xffffffff


	//   ....[19]....
        /*7c88*/ 	.word	0xffffffff


	//   ....[20]....
        /*7c8c*/ 	.word	0xffffffff


	//   ....[21]....
        /*7c90*/ 	.word	0xffffffff


	//   ....[22]....
        /*7c94*/ 	.word	0xffffffff


	//   ....[23]....
        /*7c98*/ 	.word	0xffffffff


	//   ....[24]....
        /*7c9c*/ 	.word	0xffffffff


	//   ....[25]....
        /*7ca0*/ 	.word	0xffffffff


	//   ....[26]....
        /*7ca4*/ 	.word	0xffffffff


	//   ....[27]....
        /*7ca8*/ 	.word	0xffffffff


	//   ....[28]....
        /*7cac*/ 	.word	0xffffffff


	//   ....[29]....
        /*7cb0*/ 	.word	0xffffffff


	//   ....[30]....
        /*7cb4*/ 	.word	0xffffffff


	//   ....[31]....
        /*7cb8*/ 	.word	0xffffffff


	//   ....[32]....
        /*7cbc*/ 	.word	0xffffffff


	//   ....[33]....
        /*7cc0*/ 	.word	0xffffffff


	//   ....[34]....
        /*7cc4*/ 	.word	0xffffffff


	//   ....[35]....
        /*7cc8*/ 	.word	0xffffffff


	//   ....[36]....
        /*7ccc*/ 	.word	0xffffffff


	//   ....[37]....
        /*7cd0*/ 	.word	0xffffffff


	//   ....[38]....
        /*7cd4*/ 	.word	0xffffffff


	//   ....[39]....
        /*7cd8*/ 	.word	0xffffffff


	//   ....[40]....
        /*7cdc*/ 	.word	0xffffffff


	//   ....[41]....
        /*7ce0*/ 	.word	0xffffffff


	//   ....[42]....
        /*7ce4*/ 	.word	0xffffffff


	//   ....[43]....
        /*7ce8*/ 	.word	0xffffffff


	//   ....[44]....
        /*7cec*/ 	.word	0xffffffff


	//   ....[45]....
        /*7cf0*/ 	.word	0xffffffff


	//   ....[46]....
        /*7cf4*/ 	.word	0xffffffff


	//   ....[47]....
        /*7cf8*/ 	.word	0xffffffff


	//   ....[48]....
        /*7cfc*/ 	.word	0xffffffff


	//   ....[49]....
        /*7d00*/ 	.word	0xffffffff


	//   ....[50]....
        /*7d04*/ 	.word	0xffffffff


	//   ....[51]....
        /*7d08*/ 	.word	0xffffffff


	//   ....[52]....
        /*7d0c*/ 	.word	0xffffffff


	//   ....[53]....
        /*7d10*/ 	.word	0xffffffff


	//   ....[54]....
        /*7d14*/ 	.word	0xffffffff


	//   ....[55]....
        /*7d18*/ 	.word	0xffffffff


	//   ....[56]....
        /*7d1c*/ 	.word	0xffffffff


	//   ....[57]....
        /*7d20*/ 	.word	0xffffffff


	//   ....[58]....
        /*7d24*/ 	.word	0xffffffff


	//   ....[59]....
        /*7d28*/ 	.word	0xffffffff


	//   ....[60]....
        /*7d2c*/ 	.word	0xffffffff


	//   ....[61]....
        /*7d30*/ 	.word	0xffffffff


	//   ....[62]....
        /*7d34*/ 	.word	0xffffffff


	//   ....[63]....
        /*7d38*/ 	.word	0xffffffff


	//   ....[64]....
        /*7d3c*/ 	.word	0xffffffff


	//   ....[65]....
        /*7d40*/ 	.word	0xffffffff


	//   ....[66]....
        /*7d44*/ 	.word	0xffffffff


	//   ....[67]....
        /*7d48*/ 	.word	0xffffffff


	//   ....[68]....
        /*7d4c*/ 	.word	0xffffffff


	//   ....[69]....
        /*7d50*/ 	.word	0xffffffff


	//   ....[70]....
        /*7d54*/ 	.word	0xffffffff


	//   ....[71]....
        /*7d58*/ 	.word	0xffffffff


	//   ....[72]....
        /*7d5c*/ 	.word	0xffffffff


	//   ....[73]....
        /*7d60*/ 	.word	0xffffffff


	//   ....[74]....
        /*7d64*/ 	.word	0xffffffff


	//   ....[75]....
        /*7d68*/ 	.word	0xffffffff


	//   ....[76]....
        /*7d6c*/ 	.word	0xffffffff


	//   ....[77]....
        /*7d70*/ 	.word	0xffffffff


	//   ....[78]....
        /*7d74*/ 	.word	0xffffffff


	//   ....[79]....
        /*7d78*/ 	.word	0xffffffff


	//   ....[80]....
        /*7d7c*/ 	.word	0xffffffff


	//   ....[81]....
        /*7d80*/ 	.word	0xffffffff


	//   ....[82]....
        /*7d84*/ 	.word	0xffffffff


	//   ....[83]....
        /*7d88*/ 	.word	0xffffffff


	//   ....[84]....
        /*7d8c*/ 	.word	0xffffffff


	//   ....[85]....
        /*7d90*/ 	.word	0xffffffff


	//   ....[86]....
        /*7d94*/ 	.word	0xffffffff


	//   ....[87]....
        /*7d98*/ 	.word	0xffffffff


	//   ....[88]....
        /*7d9c*/ 	.word	0xffffffff


	//   ....[89]....
        /*7da0*/ 	.word	0xffffffff


	//   ....[90]....
        /*7da4*/ 	.word	0xffffffff


	//   ....[91]....
        /*7da8*/ 	.word	0xffffffff


	//   ....[92]....
        /*7dac*/ 	.word	0xffffffff


	//   ....[93]....
        /*7db0*/ 	.word	0xffffffff


	//   ....[94]....
        /*7db4*/ 	.word	0xffffffff


	//   ....[95]....
        /*7db8*/ 	.word	0xffffffff


	//   ....[96]....
        /*7dbc*/ 	.word	0xffffffff


	//   ....[97]....
        /*7dc0*/ 	.word	0xffffffff


	//   ....[98]....
        /*7dc4*/ 	.word	0xffffffff


	//   ....[99]....
        /*7dc8*/ 	.word	0xffffffff


	//   ....[100]....
        /*7dcc*/ 	.word	0xffffffff


	//   ....[101]....
        /*7dd0*/ 	.word	0xffffffff


	//   ....[102]....
        /*7dd4*/ 	.word	0xffffffff


	//   ....[103]....
        /*7dd8*/ 	.word	0xffffffff


	//   ....[104]....
        /*7ddc*/ 	.word	0xffffffff


	//   ....[105]....
        /*7de0*/ 	.word	0xffffffff


	//   ....[106]....
        /*7de4*/ 	.word	0xffffffff


	//   ....[107]....
        /*7de8*/ 	.word	0xffffffff


	//   ....[108]....
        /*7dec*/ 	.word	0xffffffff


	//   ....[109]....
        /*7df0*/ 	.word	0xffffffff


	//   ....[110]....
        /*7df4*/ 	.word	0xffffffff


	//   ....[111]....
        /*7df8*/ 	.word	0xffffffff


	//   ....[112]....
        /*7dfc*/ 	.word	0xffffffff


	//   ....[113]....
        /*7e00*/ 	.word	0xffffffff


	//   ....[114]....
        /*7e04*/ 	.word	0xffffffff


	//   ....[115]....
        /*7e08*/ 	.word	0xffffffff


	//   ....[116]....
        /*7e0c*/ 	.word	0xffffffff


	//   ....[117]....
        /*7e10*/ 	.word	0xffffffff


	//   ....[118]....
        /*7e14*/ 	.word	0xffffffff


	//   ....[119]....
        /*7e18*/ 	.word	0xffffffff


	//   ....[120]....
        /*7e1c*/ 	.word	0xffffffff


	//   ....[121]....
        /*7e20*/ 	.word	0xffffffff


	//   ....[122]....
        /*7e24*/ 	.word	0xffffffff


	//   ....[123]....
        /*7e28*/ 	.word	0xffffffff


	//   ....[124]....
        /*7e2c*/ 	.word	0xffffffff


	//   ....[125]....
        /*7e30*/ 	.word	0xffffffff


	//   ....[126]....
        /*7e34*/ 	.word	0xffffffff


	//   ....[127]....
        /*7e38*/ 	.word	0xffffffff


	//   ....[128]....
        /*7e3c*/ 	.word	0xffffffff


	//   ....[129]....
        /*7e40*/ 	.word	0xffffffff


	//   ....[130]....
        /*7e44*/ 	.word	0xffffffff


	//   ....[131]....
        /*7e48*/ 	.word	0xffffffff


	//   ....[132]....
        /*7e4c*/ 	.word	0xffffffff


	//   ....[133]....
        /*7e50*/ 	.word	0xffffffff


	//   ....[134]....
        /*7e54*/ 	.word	0xffffffff


	//   ....[135]....
        /*7e58*/ 	.word	0xffffffff


	//   ....[136]....
        /*7e5c*/ 	.word	0xffffffff


	//   ....[137]....
        /*7e60*/ 	.word	0xffffffff


	//   ....[138]....
        /*7e64*/ 	.word	0xffffffff


	//   ....[139]....
        /*7e68*/ 	.word	0xffffffff


	//   ....[140]....
        /*7e6c*/ 	.word	0xffffffff


	//   ....[141]....
        /*7e70*/ 	.word	0xffffffff


	//   ....[142]....
        /*7e74*/ 	.word	0xffffffff


	//   ....[143]....
        /*7e78*/ 	.word	0xffffffff


	//   ....[144]....
        /*7e7c*/ 	.word	0xffffffff


	//   ....[145]....
        /*7e80*/ 	.word	0xffffffff


	//   ....[146]....
        /*7e84*/ 	.word	0xffffffff


	//   ....[147]....
        /*7e88*/ 	.word	0xffffffff


	//   ....[148]....
        /*7e8c*/ 	.word	0xffffffff


	//   ....[149]....
        /*7e90*/ 	.word	0xffffffff


	//   ....[150]....
        /*7e94*/ 	.word	0xffffffff


	//   ....[151]....
        /*7e98*/ 	.word	0xffffffff


	//   ....[152]....
        /*7e9c*/ 	.word	0xffffffff


	//   ....[153]....
        /*7ea0*/ 	.word	0xffffffff


	//   ....[154]....
        /*7ea4*/ 	.word	0xffffffff


	//   ....[155]....
        /*7ea8*/ 	.word	0xffffffff


	//   ....[156]....
        /*7eac*/ 	.word	0xffffffff


	//   ....[157]....
        /*7eb0*/ 	.word	0xffffffff


	//   ....[158]....
        /*7eb4*/ 	.word	0xffffffff


	//   ....[159]....
        /*7eb8*/ 	.word	0xffffffff


	//   ....[160]....
        /*7ebc*/ 	.word	0xffffffff


	//   ....[161]....
        /*7ec0*/ 	.word	0xffffffff


	//   ....[162]....
        /*7ec4*/ 	.word	0xffffffff


	//   ....[163]....
        /*7ec8*/ 	.word	0xffffffff


	//   ....[164]....
        /*7ecc*/ 	.word	0xffffffff


	//   ....[165]....
        /*7ed0*/ 	.word	0xffffffff


	//   ....[166]....
        /*7ed4*/ 	.word	0xffffffff


	//   ....[167]....
        /*7ed8*/ 	.word	0xffffffff


	//   ....[168]....
        /*7edc*/ 	.word	0xffffffff


	//   ....[169]....
        /*7ee0*/ 	.word	0xffffffff


	//   ....[170]....
        /*7ee4*/ 	.word	0xffffffff


	//   ....[171]....
        /*7ee8*/ 	.word	0xffffffff


	//   ....[172]....
        /*7eec*/ 	.word	0xffffffff


	//   ....[173]....
        /*7ef0*/ 	.word	0xffffffff


	//   ....[174]....
        /*7ef4*/ 	.word	0xffffffff


	//   ....[175]....
        /*7ef8*/ 	.word	0xffffffff


	//   ....[176]....
        /*7efc*/ 	.word	0xffffffff


	//   ....[177]....
        /*7f00*/ 	.word	0xffffffff


	//   ....[178]....
        /*7f04*/ 	.word	0xffffffff


	//   ....[179]....
        /*7f08*/ 	.word	0xffffffff


	//   ....[180]....
        /*7f0c*/ 	.word	0xffffffff


	//   ....[181]....
        /*7f10*/ 	.word	0xffffffff


	//   ....[182]....
        /*7f14*/ 	.word	0xffffffff


	//   ....[183]....
        /*7f18*/ 	.word	0xffffffff


	//   ....[184]....
        /*7f1c*/ 	.word	0xffffffff


	//   ....[185]....
        /*7f20*/ 	.word	0xffffffff


	//   ....[186]....
        /*7f24*/ 	.word	0xffffffff


	//   ....[187]....
        /*7f28*/ 	.word	0xffffffff


	//   ....[188]....
        /*7f2c*/ 	.word	0xffffffff


	//   ....[189]....
        /*7f30*/ 	.word	0xffffffff


	//   ....[190]....
        /*7f34*/ 	.word	0xffffffff


	//   ....[191]....
        /*7f38*/ 	.word	0xffffffff


	//   ....[192]....
        /*7f3c*/ 	.word	0xffffffff


	//   ....[193]....
        /*7f40*/ 	.word	0xffffffff


	//   ....[194]....
        /*7f44*/ 	.word	0xffffffff


	//   ....[195]....
        /*7f48*/ 	.word	0xffffffff


	//   ....[196]....
        /*7f4c*/ 	.word	0xffffffff


	//   ....[197]....
        /*7f50*/ 	.word	0xffffffff


	//   ....[198]....
        /*7f54*/ 	.word	0xffffffff


	//   ....[199]....
        /*7f58*/ 	.word	0xffffffff


	//   ....[200]....
        /*7f5c*/ 	.word	0xffffffff


	//   ....[201]....
        /*7f60*/ 	.word	0xffffffff


	//   ....[202]....
        /*7f64*/ 	.word	0xffffffff


	//   ....[203]....
        /*7f68*/ 	.word	0xffffffff


	//   ....[204]....
        /*7f6c*/ 	.word	0xffffffff


	//   ....[205]....
        /*7f70*/ 	.word	0xffffffff


	//   ....[206]....
        /*7f74*/ 	.word	0xffffffff


	//   ....[207]....
        /*7f78*/ 	.word	0xffffffff


	//   ....[208]....
        /*7f7c*/ 	.word	0xffffffff


	//   ....[209]....
        /*7f80*/ 	.word	0xffffffff


	//   ....[210]....
        /*7f84*/ 	.word	0xffffffff


	//   ....[211]....
        /*7f88*/ 	.word	0xffffffff


	//   ....[212]....
        /*7f8c*/ 	.word	0xffffffff


	//   ....[213]....
        /*7f90*/ 	.word	0xffffffff


	//   ....[214]....
        /*7f94*/ 	.word	0xffffffff


	//   ....[215]....
        /*7f98*/ 	.word	0xffffffff


	//   ....[216]....
        /*7f9c*/ 	.word	0xffffffff


	//   ....[217]....
        /*7fa0*/ 	.word	0xffffffff


	//   ....[218]....
        /*7fa4*/ 	.word	0xffffffff


	//   ....[219]....
        /*7fa8*/ 	.word	0xffffffff


	//   ....[220]....
        /*7fac*/ 	.word	0xffffffff


	//   ....[221]....
        /*7fb0*/ 	.word	0xffffffff


	//   ....[222]....
        /*7fb4*/ 	.word	0xffffffff


	//   ....[223]....
        /*7fb8*/ 	.word	0xffffffff


	//   ....[224]....
        /*7fbc*/ 	.word	0xffffffff


	//   ....[225]....
        /*7fc0*/ 	.word	0xffffffff


	//   ....[226]....
        /*7fc4*/ 	.word	0xffffffff


	//   ....[227]....
        /*7fc8*/ 	.word	0xffffffff


	//   ....[228]....
        /*7fcc*/ 	.word	0xffffffff


	//   ....[229]....
        /*7fd0*/ 	.word	0xffffffff


	//   ....[230]....
        /*7fd4*/ 	.word	0xffffffff


	//   ....[231]....
        /*7fd8*/ 	.word	0xffffffff


	//   ....[232]....
        /*7fdc*/ 	.word	0xffffffff


	//   ....[233]....
        /*7fe0*/ 	.word	0xffffffff


	//   ....[234]....
        /*7fe4*/ 	.word	0xffffffff


	//   ....[235]....
        /*7fe8*/ 	.word	0xffffffff


	//   ....[236]....
        /*7fec*/ 	.word	0xffffffff


	//   ....[237]....
        /*7ff0*/ 	.word	0xffffffff


	//   ....[238]....
        /*7ff4*/ 	.word	0xffffffff


	//   ....[239]....
        /*7ff8*/ 	.word	0xffffffff


	//   ....[240]....
        /*7ffc*/ 	.word	0xffffffff


	//   ....[241]....
        /*8000*/ 	.word	0xffffffff


	//   ....[242]....
        /*8004*/ 	.word	0xffffffff


	//   ....[243]....
        /*8008*/ 	.word	0xffffffff


	//   ....[244]....
        /*800c*/ 	.word	0xffffffff


	//   ....[245]....
        /*8010*/ 	.word	0xffffffff


	//   ....[246]....
        /*8014*/ 	.word	0xffffffff


	//   ....[247]....
        /*8018*/ 	.word	0xffffffff


	//   ....[248]....
        /*801c*/ 	.word	0xffffffff


	//   ....[249]....
        /*8020*/ 	.word	0xffffffff


	//   ....[250]....
        /*8024*/ 	.word	0xffffffff


	//   ....[251]....
        /*8028*/ 	.word	0xffffffff


	//   ....[252]....
        /*802c*/ 	.word	0xffffffff


	//   ....[253]....
        /*8030*/ 	.word	0xffffffff


	//   ....[254]....
        /*8034*/ 	.word	0xffffffff


	//   ....[255]....
        /*8038*/ 	.word	0xffffffff


	//----- nvinfo : EIATTR_COOP_GROUP_INSTR_OFFSETS
	.align		4
.L_177:
        /*803c*/ 	.byte	0x04, 0x28
        /*803e*/ 	.short	(.L_179 - .L_178)


	//   ....[0]....
.L_178:
        /*8040*/ 	.word	0x00000060


	//   ....[1]....
        /*8044*/ 	.word	0x00000080


	//   ....[2]....
        /*8048*/ 	.word	0x00000090


	//   ....[3]....
        /*804c*/ 	.word	0x000000a0


	//   ....[4]....
        /*8050*/ 	.word	0x000000b0


	//   ....[5]....
        /*8054*/ 	.word	0x000000e0


	//   ....[6]....
        /*8058*/ 	.word	0x000000f0


	//   ....[7]....
        /*805c*/ 	.word	0x00000100


	//   ....[8]....
        /*8060*/ 	.word	0x00000110


	//   ....[9]....
        /*8064*/ 	.word	0x00000140


	//   ....[10]....
        /*8068*/ 	.word	0x00000150


	//   ....[11]....
        /*806c*/ 	.word	0x00000160


	//   ....[12]....
        /*8070*/ 	.word	0x00000170


	//   ....[13]....
        /*8074*/ 	.word	0x000001a0


	//   ....[14]....
        /*8078*/ 	.word	0x000001b0


	//   ....[15]....
        /*807c*/ 	.word	0x000001c0


	//   ....[16]....
        /*8080*/ 	.word	0x000001d0


	//   ....[17]....
        /*8084*/ 	.word	0x00000200


	//   ....[18]....
        /*8088*/ 	.word	0x00000210


	//   ....[19]....
        /*808c*/ 	.word	0x00000220


	//   ....[20]....
        /*8090*/ 	.word	0x00000230


	//   ....[21]....
        /*8094*/ 	.word	0x00000260


	//   ....[22]....
        /*8098*/ 	.word	0x00000270


	//   ....[23]....
        /*809c*/ 	.word	0x00000280


	//   ....[24]....
        /*80a0*/ 	.word	0x00000290


	//   ....[25]....
        /*80a4*/ 	.word	0x000002c0


	//   ....[26]....
        /*80a8*/ 	.word	0x000002d0


	//   ....[27]....
        /*80ac*/ 	.word	0x000002e0


	//   ....[28]....
        /*80b0*/ 	.word	0x000002f0


	//   ....[29]....
        /*80b4*/ 	.word	0x00000320


	//   ....[30]....
        /*80b8*/ 	.word	0x00000330


	//   ....[31]....
        /*80bc*/ 	.word	0x00000340


	//   ....[32]....
        /*80c0*/ 	.word	0x00000350


	//   ....[33]....
        /*80c4*/ 	.word	0x00000380


	//   ....[34]....
        /*80c8*/ 	.word	0x00000390


	//   ....[35]....
        /*80cc*/ 	.word	0x000003a0


	//   ....[36]....
        /*80d0*/ 	.word	0x000003b0


	//   ....[37]....
        /*80d4*/ 	.word	0x000003e0


	//   ....[38]....
        /*80d8*/ 	.word	0x000003f0


	//   ....[39]....
        /*80dc*/ 	.word	0x00000400


	//   ....[40]....
        /*80e0*/ 	.word	0x00000410


	//   ....[41]....
        /*80e4*/ 	.word	0x00000440


	//   ....[42]....
        /*80e8*/ 	.word	0x00000450


	//   ....[43]....
        /*80ec*/ 	.word	0x00000460


	//   ....[44]....
        /*80f0*/ 	.word	0x00000470


	//   ....[45]....
        /*80f4*/ 	.word	0x000004a0


	//   ....[46]....
        /*80f8*/ 	.word	0x000004b0


	//   ....[47]....
        /*80fc*/ 	.word	0x000004c0


	//   ....[48]....
        /*8100*/ 	.word	0x000004d0


	//   ....[49]....
        /*8104*/ 	.word	0x00000500


	//   ....[50]....
        /*8108*/ 	.word	0x00000510


	//   ....[51]....
        /*810c*/ 	.word	0x00000520


	//   ....[52]....
        /*8110*/ 	.word	0x00000530


	//   ....[53]....
        /*8114*/ 	.word	0x00000560


	//   ....[54]....
        /*8118*/ 	.word	0x00000570


	//   ....[55]....
        /*811c*/ 	.word	0x00000580


	//   ....[56]....
        /*8120*/ 	.word	0x00000590


	//   ....[57]....
        /*8124*/ 	.word	0x000005c0


	//   ....[58]....
        /*8128*/ 	.word	0x000005d0


	//   ....[59]....
        /*812c*/ 	.word	0x000005e0


	//   ....[60]....
        /*8130*/ 	.word	0x000005f0


	//   ....[61]....
        /*8134*/ 	.word	0x00000620


	//   ....[62]....
        /*8138*/ 	.word	0x00000630


	//   ....[63]....
        /*813c*/ 	.word	0x00000640


	//   ....[64]....
        /*8140*/ 	.word	0x00000650


	//   ....[65]....
        /*8144*/ 	.word	0x00000680


	//   ....[66]....
        /*8148*/ 	.word	0x00000690


	//   ....[67]....
        /*814c*/ 	.word	0x000006a0


	//   ....[68]....
        /*8150*/ 	.word	0x000006b0


	//   ....[69]....
        /*8154*/ 	.word	0x000006e0


	//   ....[70]....
        /*8158*/ 	.word	0x000006f0


	//   ....[71]....
        /*815c*/ 	.word	0x00000700


	//   ....[72]....
        /*8160*/ 	.word	0x00000710


	//   ....[73]....
        /*8164*/ 	.word	0x00000740


	//   ....[74]....
        /*8168*/ 	.word	0x00000750


	//   ....[75]....
        /*816c*/ 	.word	0x00000760


	//   ....[76]....
        /*8170*/ 	.word	0x00000770


	//   ....[77]....
        /*8174*/ 	.word	0x000007a0


	//   ....[78]....
        /*8178*/ 	.word	0x000007b0


	//   ....[79]....
        /*817c*/ 	.word	0x000007c0


	//   ....[80]....
        /*8180*/ 	.word	0x000007d0


	//   ....[81]....
        /*8184*/ 	.word	0x00000800


	//   ....[82]....
        /*8188*/ 	.word	0x00000810


	//   ....[83]....
        /*818c*/ 	.word	0x00000820


	//   ....[84]....
        /*8190*/ 	.word	0x00000830


	//   ....[85]....
        /*8194*/ 	.word	0x00000860


	//   ....[86]....
        /*8198*/ 	.word	0x00000870


	//   ....[87]....
        /*819c*/ 	.word	0x00000880


	//   ....[88]....
        /*81a0*/ 	.word	0x00000890


	//   ....[89]....
        /*81a4*/ 	.word	0x000008c0


	//   ....[90]....
        /*81a8*/ 	.word	0x000008d0


	//   ....[91]....
        /*81ac*/ 	.word	0x000008e0


	//   ....[92]....
        /*81b0*/ 	.word	0x000008f0


	//   ....[93]....
        /*81b4*/ 	.word	0x00000920


	//   ....[94]....
        /*81b8*/ 	.word	0x00000930


	//   ....[95]....
        /*81bc*/ 	.word	0x00000940


	//   ....[96]....
        /*81c0*/ 	.word	0x00000950


	//   ....[97]....
        /*81c4*/ 	.word	0x00000980


	//   ....[98]....
        /*81c8*/ 	.word	0x00000990


	//   ....[99]....
        /*81cc*/ 	.word	0x000009a0


	//   ....[100]....
        /*81d0*/ 	.word	0x000009b0


	//   ....[101]....
        /*81d4*/ 	.word	0x000009e0


	//   ....[102]....
        /*81d8*/ 	.word	0x000009f0


	//   ....[103]....
        /*81dc*/ 	.word	0x00000a00


	//   ....[104]....
        /*81e0*/ 	.word	0x00000a10


	//   ....[105]....
        /*81e4*/ 	.word	0x00000a40


	//   ....[106]....
        /*81e8*/ 	.word	0x00000a50


	//   ....[107]....
        /*81ec*/ 	.word	0x00000a60


	//   ....[108]....
        /*81f0*/ 	.word	0x00000a70


	//   ....[109]....
        /*81f4*/ 	.word	0x00000aa0


	//   ....[110]....
        /*81f8*/ 	.word	0x00000ab0


	//   ....[111]....
        /*81fc*/ 	.word	0x00000ac0


	//   ....[112]....
        /*8200*/ 	.word	0x00000ad0


	//   ....[113]....
        /*8204*/ 	.word	0x00000b00


	//   ....[114]....
        /*8208*/ 	.word	0x00000b10


	//   ....[115]....
        /*820c*/ 	.word	0x00000b20


	//   ....[116]....
        /*8210*/ 	.word	0x00000b30


	//   ....[117]....
        /*8214*/ 	.word	0x00000b60


	//   ....[118]....
        /*8218*/ 	.word	0x00000b70


	//   ....[119]....
        /*821c*/ 	.word	0x00000b80


	//   ....[120]....
        /*8220*/ 	.word	0x00000b90


	//   ....[121]....
        /*8224*/ 	.word	0x00000bc0


	//   ....[122]....
        /*8228*/ 	.word	0x00000bd0


	//   ....[123]....
        /*822c*/ 	.word	0x00000be0


	//   ....[124]....
        /*8230*/ 	.word	0x00000bf0


	//   ....[125]....
        /*8234*/ 	.word	0x00000c20


	//   ....[126]....
        /*8238*/ 	.word	0x00000c30


	//   ....[127]....
        /*823c*/ 	.word	0x00000c40


	//   ....[128]....
        /*8240*/ 	.word	0x00000c50


	//   ....[129]....
        /*8244*/ 	.word	0x00000c80


	//   ....[130]....
        /*8248*/ 	.word	0x00000c90


	//   ....[131]....
        /*824c*/ 	.word	0x00000ca0


	//   ....[132]....
        /*8250*/ 	.word	0x00000cb0


	//   ....[133]....
        /*8254*/ 	.word	0x00000ce0


	//   ....[134]....
        /*8258*/ 	.word	0x00000cf0


	//   ....[135]....
        /*825c*/ 	.word	0x00000d00


	//   ....[136]....
        /*8260*/ 	.word	0x00000d10


	//   ....[137]....
        /*8264*/ 	.word	0x00000d40


	//   ....[138]....
        /*8268*/ 	.word	0x00000d50


	//   ....[139]....
        /*826c*/ 	.word	0x00000d60


	//   ....[140]....
        /*8270*/ 	.word	0x00000d70


	//   ....[141]....
        /*8274*/ 	.word	0x00000da0


	//   ....[142]....
        /*8278*/ 	.word	0x00000db0


	//   ....[143]....
        /*827c*/ 	.word	0x00000dc0


	//   ....[144]....
        /*8280*/ 	.word	0x00000dd0


	//   ....[145]....
        /*8284*/ 	.word	0x00000e00


	//   ....[146]....
        /*8288*/ 	.word	0x00000e10


	//   ....[147]....
        /*828c*/ 	.word	0x00000e20


	//   ....[148]....
        /*8290*/ 	.word	0x00000e30


	//   ....[149]....
        /*8294*/ 	.word	0x00000e60


	//   ....[150]....
        /*8298*/ 	.word	0x00000e70


	//   ....[151]....
        /*829c*/ 	.word	0x00000e80


	//   ....[152]....
        /*82a0*/ 	.word	0x00000e90


	//   ....[153]....
        /*82a4*/ 	.word	0x00000ec0


	//   ....[154]....
        /*82a8*/ 	.word	0x00000ed0


	//   ....[155]....
        /*82ac*/ 	.word	0x00000ee0


	//   ....[156]....
        /*82b0*/ 	.word	0x00000ef0


	//   ....[157]....
        /*82b4*/ 	.word	0x00000f20


	//   ....[158]....
        /*82b8*/ 	.word	0x00000f30


	//   ....[159]....
        /*82bc*/ 	.word	0x00000f40


	//   ....[160]....
        /*82c0*/ 	.word	0x00000f50


	//   ....[161]....
        /*82c4*/ 	.word	0x00000f80


	//   ....[162]....
        /*82c8*/ 	.word	0x00000f90


	//   ....[163]....
        /*82cc*/ 	.word	0x00000fa0


	//   ....[164]....
        /*82d0*/ 	.word	0x00000fb0


	//   ....[165]....
        /*82d4*/ 	.word	0x00000fe0


	//   ....[166]....
        /*82d8*/ 	.word	0x00000ff0


	//   ....[167]....
        /*82dc*/ 	.word	0x00001000


	//   ....[168]....
        /*82e0*/ 	.word	0x00001010


	//   ....[169]....
        /*82e4*/ 	.word	0x00001040


	//   ....[170]....
        /*82e8*/ 	.word	0x00001050


	//   ....[171]....
        /*82ec*/ 	.word	0x00001060


	//   ....[172]....
        /*82f0*/ 	.word	0x00001070


	//   ....[173]....
        /*82f4*/ 	.word	0x000010a0


	//   ....[174]....
        /*82f8*/ 	.word	0x000010b0


	//   ....[175]....
        /*82fc*/ 	.word	0x000010c0


	//   ....[176]....
        /*8300*/ 	.word	0x000010d0


	//   ....[177]....
        /*8304*/ 	.word	0x00001100


	//   ....[178]....
        /*8308*/ 	.word	0x00001110


	//   ....[179]....
        /*830c*/ 	.word	0x00001120


	//   ....[180]....
        /*8310*/ 	.word	0x00001130


	//   ....[181]....
        /*8314*/ 	.word	0x00001160


	//   ....[182]....
        /*8318*/ 	.word	0x00001170


	//   ....[183]....
        /*831c*/ 	.word	0x00001180


	//   ....[184]....
        /*8320*/ 	.word	0x00001190


	//   ....[185]....
        /*8324*/ 	.word	0x000011c0


	//   ....[186]....
        /*8328*/ 	.word	0x000011d0


	//   ....[187]....
        /*832c*/ 	.word	0x000011e0


	//   ....[188]....
        /*8330*/ 	.word	0x000011f0


	//   ....[189]....
        /*8334*/ 	.word	0x00001220


	//   ....[190]....
        /*8338*/ 	.word	0x00001230


	//   ....[191]....
        /*833c*/ 	.word	0x00001240


	//   ....[192]....
        /*8340*/ 	.word	0x00001250


	//   ....[193]....
        /*8344*/ 	.word	0x00001280


	//   ....[194]....
        /*8348*/ 	.word	0x00001290


	//   ....[195]....
        /*834c*/ 	.word	0x000012a0


	//   ....[196]....
        /*8350*/ 	.word	0x000012b0


	//   ....[197]....
        /*8354*/ 	.word	0x000012e0


	//   ....[198]....
        /*8358*/ 	.word	0x000012f0


	//   ....[199]....
        /*835c*/ 	.word	0x00001300


	//   ....[200]....
        /*8360*/ 	.word	0x00001310


	//   ....[201]....
        /*8364*/ 	.word	0x00001340


	//   ....[202]....
        /*8368*/ 	.word	0x00001350


	//   ....[203]....
        /*836c*/ 	.word	0x00001360


	//   ....[204]....
        /*8370*/ 	.word	0x00001370


	//   ....[205]....
        /*8374*/ 	.word	0x000013a0


	//   ....[206]....
        /*8378*/ 	.word	0x000013b0


	//   ....[207]....
        /*837c*/ 	.word	0x000013c0


	//   ....[208]....
        /*8380*/ 	.word	0x000013d0


	//   ....[209]....
        /*8384*/ 	.word	0x00001400


	//   ....[210]....
        /*8388*/ 	.word	0x00001410


	//   ....[211]....
        /*838c*/ 	.word	0x00001420


	//   ....[212]....
        /*8390*/ 	.word	0x00001430


	//   ....[213]....
        /*8394*/ 	.word	0x00001460


	//   ....[214]....
        /*8398*/ 	.word	0x00001470


	//   ....[215]....
        /*839c*/ 	.word	0x00001480


	//   ....[216]....
        /*83a0*/ 	.word	0x00001490


	//   ....[217]....
        /*83a4*/ 	.word	0x000014c0


	//   ....[218]....
        /*83a8*/ 	.word	0x000014d0


	//   ....[219]....
        /*83ac*/ 	.word	0x000014e0


	//   ....[220]....
        /*83b0*/ 	.word	0x000014f0


	//   ....[221]....
        /*83b4*/ 	.word	0x00001520


	//   ....[222]....
        /*83b8*/ 	.word	0x00001530


	//   ....[223]....
        /*83bc*/ 	.word	0x00001540


	//   ....[224]....
        /*83c0*/ 	.word	0x00001550


	//   ....[225]....
        /*83c4*/ 	.word	0x00001580


	//   ....[226]....
        /*83c8*/ 	.word	0x00001590


	//   ....[227]....
        /*83cc*/ 	.word	0x000015a0


	//   ....[228]....
        /*83d0*/ 	.word	0x000015b0


	//   ....[229]....
        /*83d4*/ 	.word	0x000015e0


	//   ....[230]....
        /*83d8*/ 	.word	0x000015f0


	//   ....[231]....
        /*83dc*/ 	.word	0x00001600


	//   ....[232]....
        /*83e0*/ 	.word	0x00001610


	//   ....[233]....
        /*83e4*/ 	.word	0x00001640


	//   ....[234]....
        /*83e8*/ 	.word	0x00001650


	//   ....[235]....
        /*83ec*/ 	.word	0x00001660


	//   ....[236]....
        /*83f0*/ 	.word	0x00001670


	//   ....[237]....
        /*83f4*/ 	.word	0x000016a0


	//   ....[238]....
        /*83f8*/ 	.word	0x000016b0


	//   ....[239]....
        /*83fc*/ 	.word	0x000016c0


	//   ....[240]....
        /*8400*/ 	.word	0x000016d0


	//   ....[241]....
        /*8404*/ 	.word	0x00001700


	//   ....[242]....
        /*8408*/ 	.word	0x00001710


	//   ....[243]....
        /*840c*/ 	.word	0x00001720


	//   ....[244]....
        /*8410*/ 	.word	0x00001730


	//   ....[245]....
        /*8414*/ 	.word	0x00001760


	//   ....[246]....
        /*8418*/ 	.word	0x00001770


	//   ....[247]....
        /*841c*/ 	.word	0x00001780


	//   ....[248]....
        /*8420*/ 	.word	0x00001790


	//   ....[249]....
        /*8424*/ 	.word	0x000017c0


	//   ....[250]....
        /*8428*/ 	.word	0x000017d0


	//   ....[251]....
        /*842c*/ 	.word	0x000017e0


	//   ....[252]....
        /*8430*/ 	.word	0x000017f0


	//   ....[253]....
        /*8434*/ 	.word	0x00001820


	//   ....[254]....
        /*8438*/ 	.word	0x00001830


	//   ....[255]....
        /*843c*/ 	.word	0x00001840


	//   ....[0]....
        /*8440*/ 	.word	0x00001850


	//   ....[1]....
        /*8444*/ 	.word	0x00001880


	//   ....[2]....
        /*8448*/ 	.word	0x00001890


	//   ....[3]....
        /*844c*/ 	.word	0x000018a0


	//   ....[4]....
        /*8450*/ 	.word	0x000018b0


	//   ....[5]....
        /*8454*/ 	.word	0x000018e0


	//   ....[6]....
        /*8458*/ 	.word	0x000018f0


	//   ....[7]....
        /*845c*/ 	.word	0x00001900


	//   ....[8]....
        /*8460*/ 	.word	0x00001910


	//   ....[9]....
        /*8464*/ 	.word	0x00001940


	//   ....[10]....
        /*8468*/ 	.word	0x00001950


	//   ....[11]....
        /*846c*/ 	.word	0x00001960


	//   ....[12]....
        /*8470*/ 	.word	0x00001970


	//   ....[13]....
        /*8474*/ 	.word	0x000019a0


	//   ....[14]....
        /*8478*/ 	.word	0x000019b0


	//   ....[15]....
        /*847c*/ 	.word	0x000019c0


	//   ....[16]....
        /*8480*/ 	.word	0x000019d0


	//   ....[17]....
        /*8484*/ 	.word	0x00001a00


	//   ....[18]....
        /*8488*/ 	.word	0x00001a10


	//   ....[19]....
        /*848c*/ 	.word	0x00001a20


	//   ....[20]....
        /*8490*/ 	.word	0x00001a30


	//   ....[21]....
        /*8494*/ 	.word	0x00001a60


	//   ....[22]....
        /*8498*/ 	.word	0x00001a70


	//   ....[23]....
        /*849c*/ 	.word	0x00001a80


	//   ....[24]....
        /*84a0*/ 	.word	0x00001a90


	//   ....[25]....
        /*84a4*/ 	.word	0x00001ac0


	//   ....[26]....
        /*84a8*/ 	.word	0x00001ad0


	//   ....[27]....
        /*84ac*/ 	.word	0x00001ae0


	//   ....[28]....
        /*84b0*/ 	.word	0x00001af0


	//   ....[29]....
        /*84b4*/ 	.word	0x00001b20


	//   ....[30]....
        /*84b8*/ 	.word	0x00001b30


	//   ....[31]....
        /*84bc*/ 	.word	0x00001b40


	//   ....[32]....
        /*84c0*/ 	.word	0x00001b50


	//   ....[33]....
        /*84c4*/ 	.word	0x00001b80


	//   ....[34]....
        /*84c8*/ 	.word	0x00001b90


	//   ....[35]....
        /*84cc*/ 	.word	0x00001ba0


	//   ....[36]....
        /*84d0*/ 	.word	0x00001bb0


	//   ....[37]....
        /*84d4*/ 	.word	0x00001be0


	//   ....[38]....
        /*84d8*/ 	.word	0x00001bf0


	//   ....[39]....
        /*84dc*/ 	.word	0x00001c00


	//   ....[40]....
        /*84e0*/ 	.word	0x00001c10


	//   ....[41]....
        /*84e4*/ 	.word	0x00001c40


	//   ....[42]....
        /*84e8*/ 	.word	0x00001c50


	//   ....[43]....
        /*84ec*/ 	.word	0x00001c60


	//   ....[44]....
        /*84f0*/ 	.word	0x00001c70


	//   ....[45]....
        /*84f4*/ 	.word	0x00001ca0


	//   ....[46]....
        /*84f8*/ 	.word	0x00001cb0


	//   ....[47]....
        /*84fc*/ 	.word	0x00001cc0


	//   ....[48]....
        /*8500*/ 	.word	0x00001cd0


	//   ....[49]....
        /*8504*/ 	.word	0x00001d00


	//   ....[50]....
        /*8508*/ 	.word	0x00001d10


	//   ....[51]....
        /*850c*/ 	.word	0x00001d20


	//   ....[52]....
        /*8510*/ 	.word	0x00001d30


	//   ....[53]....
        /*8514*/ 	.word	0x00001d60


	//   ....[54]....
        /*8518*/ 	.word	0x00001d70


	//   ....[55]....
        /*851c*/ 	.word	0x00001d80


	//   ....[56]....
        /*8520*/ 	.word	0x00001d90


	//   ....[57]....
        /*8524*/ 	.word	0x00001dc0


	//   ....[58]....
        /*8528*/ 	.word	0x00001dd0


	//   ....[59]....
        /*852c*/ 	.word	0x00001de0


	//   ....[60]....
        /*8530*/ 	.word	0x00001df0


	//   ....[61]....
        /*8534*/ 	.word	0x00001e20


	//   ....[62]....
        /*8538*/ 	.word	0x00001e30


	//   ....[63]....
        /*853c*/ 	.word	0x00001e40


	//   ....[64]....
        /*8540*/ 	.word	0x00001e50


	//   ....[65]....
        /*8544*/ 	.word	0x00001e80


	//   ....[66]....
        /*8548*/ 	.word	0x00001e90


	//   ....[67]....
        /*854c*/ 	.word	0x00001ea0


	//   ....[68]....
        /*8550*/ 	.word	0x00001eb0


	//   ....[69]....
        /*8554*/ 	.word	0x00001ee0


	//   ....[70]....
        /*8558*/ 	.word	0x00001ef0


	//   ....[71]....
        /*855c*/ 	.word	0x00001f00


	//   ....[72]....
        /*8560*/ 	.word	0x00001f10


	//   ....[73]....
        /*8564*/ 	.word	0x00001f40


	//   ....[74]....
        /*8568*/ 	.word	0x00001f50


	//   ....[75]....
        /*856c*/ 	.word	0x00001f60


	//   ....[76]....
        /*8570*/ 	.word	0x00001f70


	//   ....[77]....
        /*8574*/ 	.word	0x00001fa0


	//   ....[78]....
        /*8578*/ 	.word	0x00001fb0


	//   ....[79]....
        /*857c*/ 	.word	0x00001fc0


	//   ....[80]....
        /*8580*/ 	.word	0x00001fd0


	//   ....[81]....
        /*8584*/ 	.word	0x00002000


	//   ....[82]....
        /*8588*/ 	.word	0x00002010


	//   ....[83]....
        /*858c*/ 	.word	0x00002020


	//   ....[84]....
        /*8590*/ 	.word	0x00002030


	//   ....[85]....
        /*8594*/ 	.word	0x00002060


	//   ....[86]....
        /*8598*/ 	.word	0x00002070


	//   ....[87]....
        /*859c*/ 	.word	0x00002080


	//   ....[88]....
        /*85a0*/ 	.word	0x00002090


	//   ....[89]....
        /*85a4*/ 	.word	0x000020c0


	//   ....[90]....
        /*85a8*/ 	.word	0x000020d0


	//   ....[91]....
        /*85ac*/ 	.word	0x000020e0


	//   ....[92]....
        /*85b0*/ 	.word	0x000020f0


	//   ....[93]....
        /*85b4*/ 	.word	0x00002120


	//   ....[94]....
        /*85b8*/ 	.word	0x00002130


	//   ....[95]....
        /*85bc*/ 	.word	0x00002140


	//   ....[96]....
        /*85c0*/ 	.word	0x00002150


	//   ....[97]....
        /*85c4*/ 	.word	0x00002180


	//   ....[98]....
        /*85c8*/ 	.word	0x00002190


	//   ....[99]....
        /*85cc*/ 	.word	0x000021a0


	//   ....[100]....
        /*85d0*/ 	.word	0x000021b0


	//   ....[101]....
        /*85d4*/ 	.word	0x000021e0


	//   ....[102]....
        /*85d8*/ 	.word	0x000021f0


	//   ....[103]....
        /*85dc*/ 	.word	0x00002200


	//   ....[104]....
        /*85e0*/ 	.word	0x00002210


	//   ....[105]....
        /*85e4*/ 	.word	0x00002240


	//   ....[106]....
        /*85e8*/ 	.word	0x00002250


	//   ....[107]....
        /*85ec*/ 	.word	0x00002260


	//   ....[108]....
        /*85f0*/ 	.word	0x00002270


	//   ....[109]....
        /*85f4*/ 	.word	0x000022a0


	//   ....[110]....
        /*85f8*/ 	.word	0x000022b0


	//   ....[111]....
        /*85fc*/ 	.word	0x000022c0


	//   ....[112]....
        /*8600*/ 	.word	0x000022d0


	//   ....[113]....
        /*8604*/ 	.word	0x00002300


	//   ....[114]....
        /*8608*/ 	.word	0x00002310


	//   ....[115]....
        /*860c*/ 	.word	0x00002320


	//   ....[116]....
        /*8610*/ 	.word	0x00002330


	//   ....[117]....
        /*8614*/ 	.word	0x00002360


	//   ....[118]....
        /*8618*/ 	.word	0x00002370


	//   ....[119]....
        /*861c*/ 	.word	0x00002380


	//   ....[120]....
        /*8620*/ 	.word	0x00002390


	//   ....[121]....
        /*8624*/ 	.word	0x000023c0


	//   ....[122]....
        /*8628*/ 	.word	0x000023d0


	//   ....[123]....
        /*862c*/ 	.word	0x000023e0


	//   ....[124]....
        /*8630*/ 	.word	0x000023f0


	//   ....[125]....
        /*8634*/ 	.word	0x00002420


	//   ....[126]....
        /*8638*/ 	.word	0x00002430


	//   ....[127]....
        /*863c*/ 	.word	0x00002440


	//   ....[128]....
        /*8640*/ 	.word	0x00002450


	//   ....[129]....
        /*8644*/ 	.word	0x00002480


	//   ....[130]....
        /*8648*/ 	.word	0x00002490


	//   ....[131]....
        /*864c*/ 	.word	0x000024a0


	//   ....[132]....
        /*8650*/ 	.word	0x000024b0


	//   ....[133]....
        /*8654*/ 	.word	0x000024e0


	//   ....[134]....
        /*8658*/ 	.word	0x000024f0


	//   ....[135]....
        /*865c*/ 	.word	0x00002500


	//   ....[136]....
        /*8660*/ 	.word	0x00002510


	//   ....[137]....
        /*8664*/ 	.word	0x00002540


	//   ....[138]....
        /*8668*/ 	.word	0x00002550


	//   ....[139]....
        /*866c*/ 	.word	0x00002560


	//   ....[140]....
        /*8670*/ 	.word	0x00002570


	//   ....[141]....
        /*8674*/ 	.word	0x000025a0


	//   ....[142]....
        /*8678*/ 	.word	0x000025b0


	//   ....[143]....
        /*867c*/ 	.word	0x000025c0


	//   ....[144]....
        /*8680*/ 	.word	0x000025d0


	//   ....[145]....
        /*8684*/ 	.word	0x00002600


	//   ....[146]....
        /*8688*/ 	.word	0x00002610


	//   ....[147]....
        /*868c*/ 	.word	0x00002620


	//   ....[148]....
        /*8690*/ 	.word	0x00002630


	//   ....[149]....
        /*8694*/ 	.word	0x00002660


	//   ....[150]....
        /*8698*/ 	.word	0x00002670


	//   ....[151]....
        /*869c*/ 	.word	0x00002680


	//   ....[152]....
        /*86a0*/ 	.word	0x00002690


	//   ....[153]....
        /*86a4*/ 	.word	0x000026c0


	//   ....[154]....
        /*86a8*/ 	.word	0x000026d0


	//   ....[155]....
        /*86ac*/ 	.word	0x000026e0


	//   ....[156]....
        /*86b0*/ 	.word	0x000026f0


	//   ....[157]....
        /*86b4*/ 	.word	0x00002720


	//   ....[158]....
        /*86b8*/ 	.word	0x00002730


	//   ....[159]....
        /*86bc*/ 	.word	0x00002740


	//   ....[160]....
        /*86c0*/ 	.word	0x00002750


	//   ....[161]....
        /*86c4*/ 	.word	0x00002780


	//   ....[162]....
        /*86c8*/ 	.word	0x00002790


	//   ....[163]....
        /*86cc*/ 	.word	0x000027a0


	//   ....[164]....
        /*86d0*/ 	.word	0x000027b0


	//   ....[165]....
        /*86d4*/ 	.word	0x000027e0


	//   ....[166]....
        /*86d8*/ 	.word	0x000027f0


	//   ....[167]....
        /*86dc*/ 	.word	0x00002800


	//   ....[168]....
        /*86e0*/ 	.word	0x00002810


	//   ....[169]....
        /*86e4*/ 	.word	0x00002840


	//   ....[170]....
        /*86e8*/ 	.word	0x00002850


	//   ....[171]....
        /*86ec*/ 	.word	0x00002860


	//   ....[172]....
        /*86f0*/ 	.word	0x00002870


	//   ....[173]....
        /*86f4*/ 	.word	0x000028a0


	//   ....[174]....
        /*86f8*/ 	.word	0x000028b0


	//   ....[175]....
        /*86fc*/ 	.word	0x000028c0


	//   ....[176]....
        /*8700*/ 	.word	0x000028d0


	//   ....[177]....
        /*8704*/ 	.word	0x00002900


	//   ....[178]....
        /*8708*/ 	.word	0x00002910


	//   ....[179]....
        /*870c*/ 	.word	0x00002920


	//   ....[180]....
        /*8710*/ 	.word	0x00002930


	//   ....[181]....
        /*8714*/ 	.word	0x00002960


	//   ....[182]....
        /*8718*/ 	.word	0x00002970


	//   ....[183]....
        /*871c*/ 	.word	0x00002980


	//   ....[184]....
        /*8720*/ 	.word	0x00002990


	//   ....[185]....
        /*8724*/ 	.word	0x000029c0


	//   ....[186]....
        /*8728*/ 	.word	0x000029d0


	//   ....[187]....
        /*872c*/ 	.word	0x000029e0


	//   ....[188]....
        /*8730*/ 	.word	0x000029f0


	//   ....[189]....
        /*8734*/ 	.word	0x00002a20


	//   ....[190]....
        /*8738*/ 	.word	0x00002a30


	//   ....[191]....
        /*873c*/ 	.word	0x00002a40


	//   ....[192]....
        /*8740*/ 	.word	0x00002a50


	//   ....[193]....
        /*8744*/ 	.word	0x00002a80


	//   ....[194]....
        /*8748*/ 	.word	0x00002a90


	//   ....[195]....
        /*874c*/ 	.word	0x00002aa0


	//   ....[196]....
        /*8750*/ 	.word	0x00002ab0


	//   ....[197]....
        /*8754*/ 	.word	0x00002ae0


	//   ....[198]....
        /*8758*/ 	.word	0x00002af0


	//   ....[199]....
        /*875c*/ 	.word	0x00002b00


	//   ....[200]....
        /*8760*/ 	.word	0x00002b10


	//   ....[201]....
        /*8764*/ 	.word	0x00002b40


	//   ....[202]....
        /*8768*/ 	.word	0x00002b50


	//   ....[203]....
        /*876c*/ 	.word	0x00002b60


	//   ....[204]....
        /*8770*/ 	.word	0x00002b70


	//   ....[205]....
        /*8774*/ 	.word	0x00002ba0


	//   ....[206]....
        /*8778*/ 	.word	0x00002bb0


	//   ....[207]....
        /*877c*/ 	.word	0x00002bc0


	//   ....[208]....
        /*8780*/ 	.word	0x00002bd0


	//   ....[209]....
        /*8784*/ 	.word	0x00002c00


	//   ....[210]....
        /*8788*/ 	.word	0x00002c10


	//   ....[211]....
        /*878c*/ 	.word	0x00002c20


	//   ....[212]....
        /*8790*/ 	.word	0x00002c30


	//   ....[213]....
        /*8794*/ 	.word	0x00002c60


	//   ....[214]....
        /*8798*/ 	.word	0x00002c70


	//   ....[215]....
        /*879c*/ 	.word	0x00002c80


	//   ....[216]....
        /*87a0*/ 	.word	0x00002c90


	//   ....[217]....
        /*87a4*/ 	.word	0x00002cc0


	//   ....[218]....
        /*87a8*/ 	.word	0x00002cd0


	//   ....[219]....
        /*87ac*/ 	.word	0x00002ce0


	//   ....[220]....
        /*87b0*/ 	.word	0x00002cf0


	//   ....[221]....
        /*87b4*/ 	.word	0x00002d20


	//   ....[222]....
        /*87b8*/ 	.word	0x00002d30


	//   ....[223]....
        /*87bc*/ 	.word	0x00002d40


	//   ....[224]....
        /*87c0*/ 	.word	0x00002d50


	//   ....[225]....
        /*87c4*/ 	.word	0x00002d80


	//   ....[226]....
        /*87c8*/ 	.word	0x00002d90


	//   ....[227]....
        /*87cc*/ 	.word	0x00002da0


	//   ....[228]....
        /*87d0*/ 	.word	0x00002db0


	//   ....[229]....
        /*87d4*/ 	.word	0x00002de0


	//   ....[230]....
        /*87d8*/ 	.word	0x00002df0


	//   ....[231]....
        /*87dc*/ 	.word	0x00002e00


	//   ....[232]....
        /*87e0*/ 	.word	0x00002e10


	//   ....[233]....
        /*87e4*/ 	.word	0x00002e40


	//   ....[234]....
        /*87e8*/ 	.word	0x00002e50


	//   ....[235]....
        /*87ec*/ 	.word	0x00002e60


	//   ....[236]....
        /*87f0*/ 	.word	0x00002e70


	//   ....[237]....
        /*87f4*/ 	.word	0x00002ea0


	//   ....[238]....
        /*87f8*/ 	.word	0x00002eb0


	//   ....[239]....
        /*87fc*/ 	.word	0x00002ec0


	//   ....[240]....
        /*8800*/ 	.word	0x00002ed0


	//   ....[241]....
        /*8804*/ 	.word	0x00002f00


	//   ....[242]....
        /*8808*/ 	.word	0x00002f10


	//   ....[243]....
        /*880c*/ 	.word	0x00002f20


	//   ....[244]....
        /*8810*/ 	.word	0x00002f30


	//   ....[245]....
        /*8814*/ 	.word	0x00002f60


	//   ....[246]....
        /*8818*/ 	.word	0x00002f70


	//   ....[247]....
        /*881c*/ 	.word	0x00002f80


	//   ....[248]....
        /*8820*/ 	.word	0x00002f90


	//   ....[249]....
        /*8824*/ 	.word	0x00002fc0


	//   ....[250]....
        /*8828*/ 	.word	0x00002fd0


	//   ....[251]....
        /*882c*/ 	.word	0x00002fe0


	//   ....[252]....
        /*8830*/ 	.word	0x00002ff0


	//   ....[253]....
        /*8834*/ 	.word	0x00003020


	//   ....[254]....
        /*8838*/ 	.word	0x00003030


	//   ....[255]....
        /*883c*/ 	.word	0x00006080


	//   ....[0]....
        /*8840*/ 	.word	0x00006090


	//   ....[1]....
        /*8844*/ 	.word	0x000060a0


	//   ....[2]....
        /*8848*/ 	.word	0x000060c0


	//   ....[3]....
        /*884c*/ 	.word	0x000060d0


	//   ....[4]....
        /*8850*/ 	.word	0x000060e0


	//   ....[5]....
        /*8854*/ 	.word	0x000060f0


	//   ....[6]....
        /*8858*/ 	.word	0x00006120


	//   ....[7]....
        /*885c*/ 	.word	0x00006130


	//   ....[8]....
        /*8860*/ 	.word	0x00006140


	//   ....[9]....
        /*8864*/ 	.word	0x00006150


	//   ....[10]....
        /*8868*/ 	.word	0x00006180


	//   ....[11]....
        /*886c*/ 	.word	0x00006190


	//   ....[12]....
        /*8870*/ 	.word	0x000061a0


	//   ....[13]....
        /*8874*/ 	.word	0x000061b0


	//   ....[14]....
        /*8878*/ 	.word	0x000061e0


	//   ....[15]....
        /*887c*/ 	.word	0x000061f0


	//   ....[16]....
        /*8880*/ 	.word	0x00006200


	//   ....[17]....
        /*8884*/ 	.word	0x00006210


	//   ....[18]....
        /*8888*/ 	.word	0x00006240


	//   ....[19]....
        /*888c*/ 	.word	0x00006250


	//   ....[20]....
        /*8890*/ 	.word	0x00006260


	//   ....[21]....
        /*8894*/ 	.word	0x00006270


	//   ....[22]....
        /*8898*/ 	.word	0x000062a0


	//   ....[23]....
        /*889c*/ 	.word	0x000062b0


	//   ....[24]....
        /*88a0*/ 	.word	0x000062c0


	//   ....[25]....
        /*88a4*/ 	.word	0x000062d0


	//   ....[26]....
        /*88a8*/ 	.word	0x00006300


	//   ....[27]....
        /*88ac*/ 	.word	0x00006310


	//   ....[28]....
        /*88b0*/ 	.word	0x00006320


	//   ....[29]....
        /*88b4*/ 	.word	0x00006330


	//   ....[30]....
        /*88b8*/ 	.word	0x00006360


	//   ....[31]....
        /*88bc*/ 	.word	0x00006370


	//   ....[32]....
        /*88c0*/ 	.word	0x00006380


	//   ....[33]....
        /*88c4*/ 	.word	0x00006390


	//   ....[34]....
        /*88c8*/ 	.word	0x000063c0


	//   ....[35]....
        /*88cc*/ 	.word	0x000063d0


	//   ....[36]....
        /*88d0*/ 	.word	0x000063e0


	//   ....[37]....
        /*88d4*/ 	.word	0x000063f0


	//   ....[38]....
        /*88d8*/ 	.word	0x00006420


	//   ....[39]....
        /*88dc*/ 	.word	0x00006430


	//   ....[40]....
        /*88e0*/ 	.word	0x00006440


	//   ....[41]....
        /*88e4*/ 	.word	0x00006450


	//   ....[42]....
        /*88e8*/ 	.word	0x00006480


	//   ....[43]....
        /*88ec*/ 	.word	0x00006490


	//   ....[44]....
        /*88f0*/ 	.word	0x000064a0


	//   ....[45]....
        /*88f4*/ 	.word	0x000064b0


	//   ....[46]....
        /*88f8*/ 	.word	0x000064e0


	//   ....[47]....
        /*88fc*/ 	.word	0x000064f0


	//   ....[48]....
        /*8900*/ 	.word	0x00006500


	//   ....[49]....
        /*8904*/ 	.word	0x00006510


	//   ....[50]....
        /*8908*/ 	.word	0x00006540


	//   ....[51]....
        /*890c*/ 	.word	0x00006550


	//   ....[52]....
        /*8910*/ 	.word	0x00006560


	//   ....[53]....
        /*8914*/ 	.word	0x00006570


	//   ....[54]....
        /*8918*/ 	.word	0x000065a0


	//   ....[55]....
        /*891c*/ 	.word	0x000065b0


	//   ....[56]....
        /*8920*/ 	.word	0x000065c0


	//   ....[57]....
        /*8924*/ 	.word	0x000065d0


	//   ....[58]....
        /*8928*/ 	.word	0x00006600


	//   ....[59]....
        /*892c*/ 	.word	0x00006610


	//   ....[60]....
        /*8930*/ 	.word	0x00006620


	//   ....[61]....
        /*8934*/ 	.word	0x00006630


	//   ....[62]....
        /*8938*/ 	.word	0x00006660


	//   ....[63]....
        /*893c*/ 	.word	0x00006670


	//   ....[64]....
        /*8940*/ 	.word	0x00006680


	//   ....[65]....
        /*8944*/ 	.word	0x00006690


	//   ....[66]....
        /*8948*/ 	.word	0x000066c0


	//   ....[67]....
        /*894c*/ 	.word	0x000066d0


	//   ....[68]....
        /*8950*/ 	.word	0x000066e0


	//   ....[69]....
        /*8954*/ 	.word	0x000066f0


	//   ....[70]....
        /*8958*/ 	.word	0x00006720


	//   ....[71]....
        /*895c*/ 	.word	0x00006730


	//   ....[72]....
        /*8960*/ 	.word	0x00006740


	//   ....[73]....
        /*8964*/ 	.word	0x00006750


	//   ....[74]....
        /*8968*/ 	.word	0x00006780


	//   ....[75]....
        /*896c*/ 	.word	0x00006790


	//   ....[76]....
        /*8970*/ 	.word	0x000067a0


	//   ....[77]....
        /*8974*/ 	.word	0x000067b0


	//   ....[78]....
        /*8978*/ 	.word	0x000067e0


	//   ....[79]....
        /*897c*/ 	.word	0x000067f0


	//   ....[80]....
        /*8980*/ 	.word	0x00006800


	//   ....[81]....
        /*8984*/ 	.word	0x00006810


	//   ....[82]....
        /*8988*/ 	.word	0x00006840


	//   ....[83]....
        /*898c*/ 	.word	0x00006850


	//   ....[84]....
        /*8990*/ 	.word	0x00006860


	//   ....[85]....
        /*8994*/ 	.word	0x00006870


	//   ....[86]....
        /*8998*/ 	.word	0x000068a0


	//   ....[87]....
        /*899c*/ 	.word	0x000068b0


	//   ....[88]....
        /*89a0*/ 	.word	0x000068c0


	//   ....[89]....
        /*89a4*/ 	.word	0x000068d0


	//   ....[90]....
        /*89a8*/ 	.word	0x00006900


	//   ....[91]....
        /*89ac*/ 	.word	0x00006910


	//   ....[92]....
        /*89b0*/ 	.word	0x00006920


	//   ....[93]....
        /*89b4*/ 	.word	0x00006930


	//   ....[94]....
        /*89b8*/ 	.word	0x00006960


	//   ....[95]....
        /*89bc*/ 	.word	0x00006970


	//   ....[96]....
        /*89c0*/ 	.word	0x00006980


	//   ....[97]....
        /*89c4*/ 	.word	0x00006990


	//   ....[98]....
        /*89c8*/ 	.word	0x000069c0


	//   ....[99]....
        /*89cc*/ 	.word	0x000069d0


	//   ....[100]....
        /*89d0*/ 	.word	0x000069e0


	//   ....[101]....
        /*89d4*/ 	.word	0x000069f0


	//   ....[102]....
        /*89d8*/ 	.word	0x00006a20


	//   ....[103]....
        /*89dc*/ 	.word	0x00006a30


	//   ....[104]....
        /*89e0*/ 	.word	0x00006a40


	//   ....[105]....
        /*89e4*/ 	.word	0x00006a50


	//   ....[106]....
        /*89e8*/ 	.word	0x00006a80


	//   ....[107]....
        /*89ec*/ 	.word	0x00006a90


	//   ....[108]....
        /*89f0*/ 	.word	0x00006aa0


	//   ....[109]....
        /*89f4*/ 	.word	0x00006ab0


	//   ....[110]....
        /*89f8*/ 	.word	0x00006ae0


	//   ....[111]....
        /*89fc*/ 	.word	0x00006af0


	//   ....[112]....
        /*8a00*/ 	.word	0x00006b00


	//   ....[113]....
        /*8a04*/ 	.word	0x00006b10


	//   ....[114]....
        /*8a08*/ 	.word	0x00006b40


	//   ....[115]....
        /*8a0c*/ 	.word	0x00006b50


	//   ....[116]....
        /*8a10*/ 	.word	0x00006b60


	//   ....[117]....
        /*8a14*/ 	.word	0x00006b70


	//   ....[118]....
        /*8a18*/ 	.word	0x00006ba0


	//   ....[119]....
        /*8a1c*/ 	.word	0x00006bb0


	//   ....[120]....
        /*8a20*/ 	.word	0x00006bc0


	//   ....[121]....
        /*8a24*/ 	.word	0x00006bd0


	//   ....[122]....
        /*8a28*/ 	.word	0x00006c00


	//   ....[123]....
        /*8a2c*/ 	.word	0x00006c10


	//   ....[124]....
        /*8a30*/ 	.word	0x00006c20


	//   ....[125]....
        /*8a34*/ 	.word	0x00006c30


	//   ....[126]....
        /*8a38*/ 	.word	0x00006c60


	//   ....[127]....
        /*8a3c*/ 	.word	0x00006c70


	//   ....[128]....
        /*8a40*/ 	.word	0x00006c80


	//   ....[129]....
        /*8a44*/ 	.word	0x00006c90


	//   ....[130]....
        /*8a48*/ 	.word	0x00006cc0


	//   ....[131]....
        /*8a4c*/ 	.word	0x00006cd0


	//   ....[132]....
        /*8a50*/ 	.word	0x00006ce0


	//   ....[133]....
        /*8a54*/ 	.word	0x00006cf0


	//   ....[134]....
        /*8a58*/ 	.word	0x00006d20


	//   ....[135]....
        /*8a5c*/ 	.word	0x00006d30


	//   ....[136]....
        /*8a60*/ 	.word	0x00006d40


	//   ....[137]....
        /*8a64*/ 	.word	0x00006d50


	//   ....[138]....
        /*8a68*/ 	.word	0x00006d80


	//   ....[139]....
        /*8a6c*/ 	.word	0x00006d90


	//   ....[140]....
        /*8a70*/ 	.word	0x00006da0


	//   ....[141]....
        /*8a74*/ 	.word	0x00006db0


	//   ....[142]....
        /*8a78*/ 	.word	0x00006de0


	//   ....[143]....
        /*8a7c*/ 	.word	0x00006df0


	//   ....[144]....
        /*8a80*/ 	.word	0x00006e00


	//   ....[145]....
        /*8a84*/ 	.word	0x00006e10


	//   ....[146]....
        /*8a88*/ 	.word	0x00006e40


	//   ....[147]....
        /*8a8c*/ 	.word	0x00006e50


	//   ....[148]....
        /*8a90*/ 	.word	0x00006e60


	//   ....[149]....
        /*8a94*/ 	.word	0x00006e70


	//   ....[150]....
        /*8a98*/ 	.word	0x00006ea0


	//   ....[151]....
        /*8a9c*/ 	.word	0x00006eb0


	//   ....[152]....
        /*8aa0*/ 	.word	0x00006ec0


	//   ....[153]....
        /*8aa4*/ 	.word	0x00006ed0


	//   ....[154]....
        /*8aa8*/ 	.word	0x00006f00


	//   ....[155]....
        /*8aac*/ 	.word	0x00006f10


	//   ....[156]....
        /*8ab0*/ 	.word	0x00006f20


	//   ....[157]....
        /*8ab4*/ 	.word	0x00006f30


	//   ....[158]....
        /*8ab8*/ 	.word	0x00006f60


	//   ....[159]....
        /*8abc*/ 	.word	0x00006f70


	//   ....[160]....
        /*8ac0*/ 	.word	0x00006f80


	//   ....[161]....
        /*8ac4*/ 	.word	0x00006f90


	//   ....[162]....
        /*8ac8*/ 	.word	0x00006fc0


	//   ....[163]....
        /*8acc*/ 	.word	0x00006fd0


	//   ....[164]....
        /*8ad0*/ 	.word	0x00006fe0


	//   ....[165]....
        /*8ad4*/ 	.word	0x00006ff0


	//   ....[166]....
        /*8ad8*/ 	.word	0x00007020


	//   ....[167]....
        /*8adc*/ 	.word	0x00007030


	//   ....[168]....
        /*8ae0*/ 	.word	0x00007040


	//   ....[169]....
        /*8ae4*/ 	.word	0x00007050


	//   ....[170]....
        /*8ae8*/ 	.word	0x00007080


	//   ....[171]....
        /*8aec*/ 	.word	0x00007090


	//   ....[172]....
        /*8af0*/ 	.word	0x000070a0


	//   ....[173]....
        /*8af4*/ 	.word	0x000070b0


	//   ....[174]....
        /*8af8*/ 	.word	0x000070e0


	//   ....[175]....
        /*8afc*/ 	.word	0x000070f0


	//   ....[176]....
        /*8b00*/ 	.word	0x00007100


	//   ....[177]....
        /*8b04*/ 	.word	0x00007110


	//   ....[178]....
        /*8b08*/ 	.word	0x00007140


	//   ....[179]....
        /*8b0c*/ 	.word	0x00007150


	//   ....[180]....
        /*8b10*/ 	.word	0x00007160


	//   ....[181]....
        /*8b14*/ 	.word	0x00007170


	//   ....[182]....
        /*8b18*/ 	.word	0x000071a0


	//   ....[183]....
        /*8b1c*/ 	.word	0x000071b0


	//   ....[184]....
        /*8b20*/ 	.word	0x000071c0


	//   ....[185]....
        /*8b24*/ 	.word	0x000071d0


	//   ....[186]....
        /*8b28*/ 	.word	0x00007200


	//   ....[187]....
        /*8b2c*/ 	.word	0x00007210


	//   ....[188]....
        /*8b30*/ 	.word	0x00007220


	//   ....[189]....
        /*8b34*/ 	.word	0x00007230


	//   ....[190]....
        /*8b38*/ 	.word	0x00007260


	//   ....[191]....
        /*8b3c*/ 	.word	0x00007270


	//   ....[192]....
        /*8b40*/ 	.word	0x00007280


	//   ....[193]....
        /*8b44*/ 	.word	0x00007290


	//   ....[194]....
        /*8b48*/ 	.word	0x000072c0


	//   ....[195]....
        /*8b4c*/ 	.word	0x000072d0


	//   ....[196]....
        /*8b50*/ 	.word	0x000072e0


	//   ....[197]....
        /*8b54*/ 	.word	0x000072f0


	//   ....[198]....
        /*8b58*/ 	.word	0x00007320


	//   ....[199]....
        /*8b5c*/ 	.word	0x00007330


	//   ....[200]....
        /*8b60*/ 	.word	0x00007340


	//   ....[201]....
        /*8b64*/ 	.word	0x00007350


	//   ....[202]....
        /*8b68*/ 	.word	0x00007380


	//   ....[203]....
        /*8b6c*/ 	.word	0x00007390


	//   ....[204]....
        /*8b70*/ 	.word	0x000073a0


	//   ....[205]....
        /*8b74*/ 	.word	0x000073b0


	//   ....[206]....
        /*8b78*/ 	.word	0x000073e0


	//   ....[207]....
        /*8b7c*/ 	.word	0x000073f0


	//   ....[208]....
        /*8b80*/ 	.word	0x00007400


	//   ....[209]....
        /*8b84*/ 	.word	0x00007410


	//   ....[210]....
        /*8b88*/ 	.word	0x00007440


	//   ....[211]....
        /*8b8c*/ 	.word	0x00007450


	//   ....[212]....
        /*8b90*/ 	.word	0x00007460


	//   ....[213]....
        /*8b94*/ 	.word	0x00007470


	//   ....[214]....
        /*8b98*/ 	.word	0x000074a0


	//   ....[215]....
        /*8b9c*/ 	.word	0x000074b0


	//   ....[216]....
        /*8ba0*/ 	.word	0x000074c0


	//   ....[217]....
        /*8ba4*/ 	.word	0x000074d0


	//   ....[218]....
        /*8ba8*/ 	.word	0x00007500


	//   ....[219]....
        /*8bac*/ 	.word	0x00007510


	//   ....[220]....
        /*8bb0*/ 	.word	0x00007520


	//   ....[221]....
        /*8bb4*/ 	.word	0x00007530


	//   ....[222]....
        /*8bb8*/ 	.word	0x00007560


	//   ....[223]....
        /*8bbc*/ 	.word	0x00007570


	//   ....[224]....
        /*8bc0*/ 	.word	0x00007580


	//   ....[225]....
        /*8bc4*/ 	.word	0x00007590


	//   ....[226]....
        /*8bc8*/ 	.word	0x000075c0


	//   ....[227]....
        /*8bcc*/ 	.word	0x000075d0


	//   ....[228]....
        /*8bd0*/ 	.word	0x000075e0


	//   ....[229]....
        /*8bd4*/ 	.word	0x000075f0


	//   ....[230]....
        /*8bd8*/ 	.word	0x00007620


	//   ....[231]....
        /*8bdc*/ 	.word	0x00007630


	//   ....[232]....
        /*8be0*/ 	.word	0x00007640


	//   ....[233]....
        /*8be4*/ 	.word	0x00007650


	//   ....[234]....
        /*8be8*/ 	.word	0x00007680


	//   ....[235]....
        /*8bec*/ 	.word	0x00007690


	//   ....[236]....
        /*8bf0*/ 	.word	0x000076a0


	//   ....[237]....
        /*8bf4*/ 	.word	0x000076b0


	//   ....[238]....
        /*8bf8*/ 	.word	0x000076e0


	//   ....[239]....
        /*8bfc*/ 	.word	0x000076f0


	//   ....[240]....
        /*8c00*/ 	.word	0x00007700


	//   ....[241]....
        /*8c04*/ 	.word	0x00007710


	//   ....[242]....
        /*8c08*/ 	.word	0x00007740


	//   ....[243]....
        /*8c0c*/ 	.word	0x00007750


	//   ....[244]....
        /*8c10*/ 	.word	0x00007760


	//   ....[245]....
        /*8c14*/ 	.word	0x00007770


	//   ....[246]....
        /*8c18*/ 	.word	0x000077a0


	//   ....[247]....
        /*8c1c*/ 	.word	0x000077b0


	//   ....[248]....
        /*8c20*/ 	.word	0x000077c0


	//   ....[249]....
        /*8c24*/ 	.word	0x000077d0


	//   ....[250]....
        /*8c28*/ 	.word	0x00007800


	//   ....[251]....
        /*8c2c*/ 	.word	0x00007810


	//   ....[252]....
        /*8c30*/ 	.word	0x00007820


	//   ....[253]....
        /*8c34*/ 	.word	0x00007830


	//   ....[254]....
        /*8c38*/ 	.word	0x00007860


	//   ....[255]....
        /*8c3c*/ 	.word	0x00007870


	//   ....[0]....
        /*8c40*/ 	.word	0x00007880


	//   ....[1]....
        /*8c44*/ 	.word	0x00007890


	//   ....[2]....
        /*8c48*/ 	.word	0x000078c0


	//   ....[3]....
        /*8c4c*/ 	.word	0x000078d0


	//   ....[4]....
        /*8c50*/ 	.word	0x000078e0


	//   ....[5]....
        /*8c54*/ 	.word	0x000078f0


	//   ....[6]....
        /*8c58*/ 	.word	0x00007920


	//   ....[7]....
        /*8c5c*/ 	.word	0x00007930


	//   ....[8]....
        /*8c60*/ 	.word	0x00007940


	//   ....[9]....
        /*8c64*/ 	.word	0x00007950


	//   ....[10]....
        /*8c68*/ 	.word	0x00007980


	//   ....[11]....
        /*8c6c*/ 	.word	0x00007990


	//   ....[12]....
        /*8c70*/ 	.word	0x000079a0


	//   ....[13]....
        /*8c74*/ 	.word	0x000079b0


	//   ....[14]....
        /*8c78*/ 	.word	0x000079e0


	//   ....[15]....
        /*8c7c*/ 	.word	0x000079f0


	//   ....[16]....
        /*8c80*/ 	.word	0x00007a00


	//   ....[17]....
        /*8c84*/ 	.word	0x00007a10


	//   ....[18]....
        /*8c88*/ 	.word	0x00007a40


	//   ....[19]....
        /*8c8c*/ 	.word	0x00007a50


	//   ....[20]....
        /*8c90*/ 	.word	0x00007a60


	//   ....[21]....
        /*8c94*/ 	.word	0x00007a70


	//   ....[22]....
        /*8c98*/ 	.word	0x00007aa0


	//   ....[23]....
        /*8c9c*/ 	.word	0x00007ab0


	//   ....[24]....
        /*8ca0*/ 	.word	0x00007ac0


	//   ....[25]....
        /*8ca4*/ 	.word	0x00007ad0


	//   ....[26]....
        /*8ca8*/ 	.word	0x00007b00


	//   ....[27]....
        /*8cac*/ 	.word	0x00007b10


	//   ....[28]....
        /*8cb0*/ 	.word	0x00007b20


	//   ....[29]....
        /*8cb4*/ 	.word	0x00007b30


	//   ....[30]....
        /*8cb8*/ 	.word	0x00007b60


	//   ....[31]....
        /*8cbc*/ 	.word	0x00007b70


	//   ....[32]....
        /*8cc0*/ 	.word	0x00007b80


	//   ....[33]....
        /*8cc4*/ 	.word	0x00007b90


	//   ....[34]....
        /*8cc8*/ 	.word	0x00007bc0


	//   ....[35]....
        /*8ccc*/ 	.word	0x00007bd0


	//   ....[36]....
        /*8cd0*/ 	.word	0x00007be0


	//   ....[37]....
        /*8cd4*/ 	.word	0x00007bf0


	//   ....[38]....
        /*8cd8*/ 	.word	0x00007c20


	//   ....[39]....
        /*8cdc*/ 	.word	0x00007c30


	//   ....[40]....
        /*8ce0*/ 	.word	0x00007c40


	//   ....[41]....
        /*8ce4*/ 	.word	0x00007c50


	//   ....[42]....
        /*8ce8*/ 	.word	0x00007c80


	//   ....[43]....
        /*8cec*/ 	.word	0x00007c90


	//   ....[44]....
        /*8cf0*/ 	.word	0x00007ca0


	//   ....[45]....
        /*8cf4*/ 	.word	0x00007cb0


	//   ....[46]....
        /*8cf8*/ 	.word	0x00007ce0


	//   ....[47]....
        /*8cfc*/ 	.word	0x00007cf0


	//   ....[48]....
        /*8d00*/ 	.word	0x00007d00


	//   ....[49]....
        /*8d04*/ 	.word	0x00007d10


	//   ....[50]....
        /*8d08*/ 	.word	0x00007d40


	//   ....[51]....
        /*8d0c*/ 	.word	0x00007d50


	//   ....[52]....
        /*8d10*/ 	.word	0x00007d60


	//   ....[53]....
        /*8d14*/ 	.word	0x00007d70


	//   ....[54]....
        /*8d18*/ 	.word	0x00007da0


	//   ....[55]....
        /*8d1c*/ 	.word	0x00007db0


	//   ....[56]....
        /*8d20*/ 	.word	0x00007dc0


	//   ....[57]....
        /*8d24*/ 	.word	0x00007dd0


	//   ....[58]....
        /*8d28*/ 	.word	0x00007e00


	//   ....[59]....
        /*8d2c*/ 	.word	0x00007e10


	//   ....[60]....
        /*8d30*/ 	.word	0x00007e20


	//   ....[61]....
        /*8d34*/ 	.word	0x00007e30


	//   ....[62]....
        /*8d38*/ 	.word	0x00007e60


	//   ....[63]....
        /*8d3c*/ 	.word	0x00007e70


	//   ....[64]....
        /*8d40*/ 	.word	0x00007e80


	//   ....[65]....
        /*8d44*/ 	.word	0x00007e90


	//   ....[66]....
        /*8d48*/ 	.word	0x00007ec0


	//   ....[67]....
        /*8d4c*/ 	.word	0x00007ed0


	//   ....[68]....
        /*8d50*/ 	.word	0x00007ee0


	//   ....[69]....
        /*8d54*/ 	.word	0x00007ef0


	//   ....[70]....
        /*8d58*/ 	.word	0x00007f20


	//   ....[71]....
        /*8d5c*/ 	.word	0x00007f30


	//   ....[72]....
        /*8d60*/ 	.word	0x00007f40


	//   ....[73]....
        /*8d64*/ 	.word	0x00007f50


	//   ....[74]....
        /*8d68*/ 	.word	0x00007f80


	//   ....[75]....
        /*8d6c*/ 	.word	0x00007f90


	//   ....[76]....
        /*8d70*/ 	.word	0x00007fa0


	//   ....[77]....
        /*8d74*/ 	.word	0x00007fb0


	//   ....[78]....
        /*8d78*/ 	.word	0x00007fe0


	//   ....[79]....
        /*8d7c*/ 	.word	0x00007ff0


	//   ....[80]....
        /*8d80*/ 	.word	0x00008000


	//   ....[81]....
        /*8d84*/ 	.word	0x00008010


	//   ....[82]....
        /*8d88*/ 	.word	0x00008040


	//   ....[83]....
        /*8d8c*/ 	.word	0x00008050


	//   ....[84]....
        /*8d90*/ 	.word	0x00008060


	//   ....[85]....
        /*8d94*/ 	.word	0x00008070


	//   ....[86]....
        /*8d98*/ 	.word	0x000080a0


	//   ....[87]....
        /*8d9c*/ 	.word	0x000080b0


	//   ....[88]....
        /*8da0*/ 	.word	0x000080c0


	//   ....[89]....
        /*8da4*/ 	.word	0x000080d0


	//   ....[90]....
        /*8da8*/ 	.word	0x00008100


	//   ....[91]....
        /*8dac*/ 	.word	0x00008110


	//   ....[92]....
        /*8db0*/ 	.word	0x00008120


	//   ....[93]....
        /*8db4*/ 	.word	0x00008130


	//   ....[94]....
        /*8db8*/ 	.word	0x00008160


	//   ....[95]....
        /*8dbc*/ 	.word	0x00008170


	//   ....[96]....
        /*8dc0*/ 	.word	0x00008180


	//   ....[97]....
        /*8dc4*/ 	.word	0x00008190


	//   ....[98]....
        /*8dc8*/ 	.word	0x000081c0


	//   ....[99]....
        /*8dcc*/ 	.word	0x000081d0


	//   ....[100]....
        /*8dd0*/ 	.word	0x000081e0


	//   ....[101]....
        /*8dd4*/ 	.word	0x000081f0


	//   ....[102]....
        /*8dd8*/ 	.word	0x00008220


	//   ....[103]....
        /*8ddc*/ 	.word	0x00008230


	//   ....[104]....
        /*8de0*/ 	.word	0x00008240


	//   ....[105]....
        /*8de4*/ 	.word	0x00008250


	//   ....[106]....
        /*8de8*/ 	.word	0x00008280


	//   ....[107]....
        /*8dec*/ 	.word	0x00008290


	//   ....[108]....
        /*8df0*/ 	.word	0x000082a0


	//   ....[109]....
        /*8df4*/ 	.word	0x000082b0


	//   ....[110]....
        /*8df8*/ 	.word	0x000082e0


	//   ....[111]....
        /*8dfc*/ 	.word	0x000082f0


	//   ....[112]....
        /*8e00*/ 	.word	0x00008300


	//   ....[113]....
        /*8e04*/ 	.word	0x00008310


	//   ....[114]....
        /*8e08*/ 	.word	0x00008340


	//   ....[115]....
        /*8e0c*/ 	.word	0x00008350


	//   ....[116]....
        /*8e10*/ 	.word	0x00008360


	//   ....[117]....
        /*8e14*/ 	.word	0x00008370


	//   ....[118]....
        /*8e18*/ 	.word	0x000083a0


	//   ....[119]....
        /*8e1c*/ 	.word	0x000083b0


	//   ....[120]....
        /*8e20*/ 	.word	0x000083c0


	//   ....[121]....
        /*8e24*/ 	.word	0x000083d0


	//   ....[122]....
        /*8e28*/ 	.word	0x00008400


	//   ....[123]....
        /*8e2c*/ 	.word	0x00008410


	//   ....[124]....
        /*8e30*/ 	.word	0x00008420


	//   ....[125]....
        /*8e34*/ 	.word	0x00008430


	//   ....[126]....
        /*8e38*/ 	.word	0x00008460


	//   ....[127]....
        /*8e3c*/ 	.word	0x00008470


	//   ....[128]....
        /*8e40*/ 	.word	0x00008480


	//   ....[129]....
        /*8e44*/ 	.word	0x00008490


	//   ....[130]....
        /*8e48*/ 	.word	0x000084c0


	//   ....[131]....
        /*8e4c*/ 	.word	0x000084d0


	//   ....[132]....
        /*8e50*/ 	.word	0x000084e0


	//   ....[133]....
        /*8e54*/ 	.word	0x000084f0


	//   ....[134]....
        /*8e58*/ 	.word	0x00008520


	//   ....[135]....
        /*8e5c*/ 	.word	0x00008530


	//   ....[136]....
        /*8e60*/ 	.word	0x00008540


	//   ....[137]....
        /*8e64*/ 	.word	0x00008550


	//   ....[138]....
        /*8e68*/ 	.word	0x00008580


	//   ....[139]....
        /*8e6c*/ 	.word	0x00008590


	//   ....[140]....
        /*8e70*/ 	.word	0x000085a0


	//   ....[141]....
        /*8e74*/ 	.word	0x000085b0


	//   ....[142]....
        /*8e78*/ 	.word	0x000085e0


	//   ....[143]....
        /*8e7c*/ 	.word	0x000085f0


	//   ....[144]....
        /*8e80*/ 	.word	0x00008600


	//   ....[145]....
        /*8e84*/ 	.word	0x00008610


	//   ....[146]....
        /*8e88*/ 	.word	0x00008640


	//   ....[147]....
        /*8e8c*/ 	.word	0x00008650


	//   ....[148]....
        /*8e90*/ 	.word	0x00008660


	//   ....[149]....
        /*8e94*/ 	.word	0x00008670


	//   ....[150]....
        /*8e98*/ 	.word	0x000086a0


	//   ....[151]....
        /*8e9c*/ 	.word	0x000086b0


	//   ....[152]....
        /*8ea0*/ 	.word	0x000086c0


	//   ....[153]....
        /*8ea4*/ 	.word	0x000086d0


	//   ....[154]....
        /*8ea8*/ 	.word	0x00008700


	//   ....[155]....
        /*8eac*/ 	.word	0x00008710


	//   ....[156]....
        /*8eb0*/ 	.word	0x00008720


	//   ....[157]....
        /*8eb4*/ 	.word	0x00008730


	//   ....[158]....
        /*8eb8*/ 	.word	0x00008760


	//   ....[159]....
        /*8ebc*/ 	.word	0x00008770


	//   ....[160]....
        /*8ec0*/ 	.word	0x00008780


	//   ....[161]....
        /*8ec4*/ 	.word	0x00008790


	//   ....[162]....
        /*8ec8*/ 	.word	0x000087c0


	//   ....[163]....
        /*8ecc*/ 	.word	0x000087d0


	//   ....[164]....
        /*8ed0*/ 	.word	0x000087e0


	//   ....[165]....
        /*8ed4*/ 	.word	0x000087f0


	//   ....[166]....
        /*8ed8*/ 	.word	0x00008820


	//   ....[167]....
        /*8edc*/ 	.word	0x00008830


	//   ....[168]....
        /*8ee0*/ 	.word	0x00008840


	//   ....[169]....
        /*8ee4*/ 	.word	0x00008850


	//   ....[170]....
        /*8ee8*/ 	.word	0x00008880


	//   ....[171]....
        /*8eec*/ 	.word	0x00008890


	//   ....[172]....
        /*8ef0*/ 	.word	0x000088a0


	//   ....[173]....
        /*8ef4*/ 	.word	0x000088b0


	//   ....[174]....
        /*8ef8*/ 	.word	0x000088e0


	//   ....[175]....
        /*8efc*/ 	.word	0x000088f0


	//   ....[176]....
        /*8f00*/ 	.word	0x00008900


	//   ....[177]....
        /*8f04*/ 	.word	0x00008910


	//   ....[178]....
        /*8f08*/ 	.word	0x00008940


	//   ....[179]....
        /*8f0c*/ 	.word	0x00008950


	//   ....[180]....
        /*8f10*/ 	.word	0x00008960


	//   ....[181]....
        /*8f14*/ 	.word	0x00008970


	//   ....[182]....
        /*8f18*/ 	.word	0x000089a0


	//   ....[183]....
        /*8f1c*/ 	.word	0x000089b0


	//   ....[184]....
        /*8f20*/ 	.word	0x000089c0


	//   ....[185]....
        /*8f24*/ 	.word	0x000089d0


	//   ....[186]....
        /*8f28*/ 	.word	0x00008a00


	//   ....[187]....
        /*8f2c*/ 	.word	0x00008a10


	//   ....[188]....
        /*8f30*/ 	.word	0x00008a20


	//   ....[189]....
        /*8f34*/ 	.word	0x00008a30


	//   ....[190]....
        /*8f38*/ 	.word	0x00008a60


	//   ....[191]....
        /*8f3c*/ 	.word	0x00008a70


	//   ....[192]....
        /*8f40*/ 	.word	0x00008a80


	//   ....[193]....
        /*8f44*/ 	.word	0x00008a90


	//   ....[194]....
        /*8f48*/ 	.word	0x00008ac0


	//   ....[195]....
        /*8f4c*/ 	.word	0x00008ad0


	//   ....[196]....
        /*8f50*/ 	.word	0x00008ae0


	//   ....[197]....
        /*8f54*/ 	.word	0x00008af0


	//   ....[198]....
        /*8f58*/ 	.word	0x00008b20


	//   ....[199]....
        /*8f5c*/ 	.word	0x00008b30


	//   ....[200]....
        /*8f60*/ 	.word	0x00008b40


	//   ....[201]....
        /*8f64*/ 	.word	0x00008b50


	//   ....[202]....
        /*8f68*/ 	.word	0x00008b80


	//   ....[203]....
        /*8f6c*/ 	.word	0x00008b90


	//   ....[204]....
        /*8f70*/ 	.word	0x00008ba0


	//   ....[205]....
        /*8f74*/ 	.word	0x00008bb0


	//   ....[206]....
        /*8f78*/ 	.word	0x00008be0


	//   ....[207]....
        /*8f7c*/ 	.word	0x00008bf0


	//   ....[208]....
        /*8f80*/ 	.word	0x00008c00


	//   ....[209]....
        /*8f84*/ 	.word	0x00008c10


	//   ....[210]....
        /*8f88*/ 	.word	0x00008c40


	//   ....[211]....
        /*8f8c*/ 	.word	0x00008c50


	//   ....[212]....
        /*8f90*/ 	.word	0x00008c60


	//   ....[213]....
        /*8f94*/ 	.word	0x00008c70


	//   ....[214]....
        /*8f98*/ 	.word	0x00008ca0


	//   ....[215]....
        /*8f9c*/ 	.word	0x00008cb0


	//   ....[216]....
        /*8fa0*/ 	.word	0x00008cc0


	//   ....[217]....
        /*8fa4*/ 	.word	0x00008cd0


	//   ....[218]....
        /*8fa8*/ 	.word	0x00008d00


	//   ....[219]....
        /*8fac*/ 	.word	0x00008d10


	//   ....[220]....
        /*8fb0*/ 	.word	0x00008d20


	//   ....[221]....
        /*8fb4*/ 	.word	0x00008d30


	//   ....[222]....
        /*8fb8*/ 	.word	0x00008d60


	//   ....[223]....
        /*8fbc*/ 	.word	0x00008d70


	//   ....[224]....
        /*8fc0*/ 	.word	0x00008d80


	//   ....[225]....
        /*8fc4*/ 	.word	0x00008d90


	//   ....[226]....
        /*8fc8*/ 	.word	0x00008dc0


	//   ....[227]....
        /*8fcc*/ 	.word	0x00008dd0


	//   ....[228]....
        /*8fd0*/ 	.word	0x00008de0


	//   ....[229]....
        /*8fd4*/ 	.word	0x00008df0


	//   ....[230]....
        /*8fd8*/ 	.word	0x00008e20


	//   ....[231]....
        /*8fdc*/ 	.word	0x00008e30


	//   ....[232]....
        /*8fe0*/ 	.word	0x00008e40


	//   ....[233]....
        /*8fe4*/ 	.word	0x00008e50


	//   ....[234]....
        /*8fe8*/ 	.word	0x00008e80


	//   ....[235]....
        /*8fec*/ 	.word	0x00008e90


	//   ....[236]....
        /*8ff0*/ 	.word	0x00008ea0


	//   ....[237]....
        /*8ff4*/ 	.word	0x00008eb0


	//   ....[238]....
        /*8ff8*/ 	.word	0x00008ee0


	//   ....[239]....
        /*8ffc*/ 	.word	0x00008ef0


	//   ....[240]....
        /*9000*/ 	.word	0x00008f00


	//   ....[241]....
        /*9004*/ 	.word	0x00008f10


	//   ....[242]....
        /*9008*/ 	.word	0x00008f40


	//   ....[243]....
        /*900c*/ 	.word	0x00008f50


	//   ....[244]....
        /*9010*/ 	.word	0x00008f60


	//   ....[245]....
        /*9014*/ 	.word	0x00008f70


	//   ....[246]....
        /*9018*/ 	.word	0x00008fa0


	//   ....[247]....
        /*901c*/ 	.word	0x00008fb0


	//   ....[248]....
        /*9020*/ 	.word	0x00008fc0


	//   ....[249]....
        /*9024*/ 	.word	0x00008fd0


	//   ....[250]....
        /*9028*/ 	.word	0x00009000


	//   ....[251]....
        /*902c*/ 	.word	0x00009010


	//   ....[252]....
        /*9030*/ 	.word	0x00009020


	//   ....[253]....
        /*9034*/ 	.word	0x00009030


	//   ....[254]....
        /*9038*/ 	.word	0x00009070


	//   ....[255]....
        /*903c*/ 	.word	0x0000c0b0


	//   ....[0]....
        /*9040*/ 	.word	0x0000c0c0


	//   ....[1]....
        /*9044*/ 	.word	0x0000c0d0


	//   ....[2]....
        /*9048*/ 	.word	0x0000c0f0


	//   ....[3]....
        /*904c*/ 	.word	0x0000c100


	//   ....[4]....
        /*9050*/ 	.word	0x0000c110


	//   ....[5]....
        /*9054*/ 	.word	0x0000c120


	//   ....[6]....
        /*9058*/ 	.word	0x0000c150


	//   ....[7]....
        /*905c*/ 	.word	0x0000c160


	//   ....[8]....
        /*9060*/ 	.word	0x0000c170


	//   ....[9]....
        /*9064*/ 	.word	0x0000c180


	//   ....[10]....
        /*9068*/ 	.word	0x0000c1b0


	//   ....[11]....
        /*906c*/ 	.word	0x0000c1c0


	//   ....[12]....
        /*9070*/ 	.word	0x0000c1d0


	//   ....[13]....
        /*9074*/ 	.word	0x0000c1e0


	//   ....[14]....
        /*9078*/ 	.word	0x0000c210


	//   ....[15]....
        /*907c*/ 	.word	0x0000c220


	//   ....[16]....
        /*9080*/ 	.word	0x0000c230


	//   ....[17]....
        /*9084*/ 	.word	0x0000c240


	//   ....[18]....
        /*9088*/ 	.word	0x0000c270


	//   ....[19]....
        /*908c*/ 	.word	0x0000c280


	//   ....[20]....
        /*9090*/ 	.word	0x0000c290


	//   ....[21]....
        /*9094*/ 	.word	0x0000c2a0


	//   ....[22]....
        /*9098*/ 	.word	0x0000c2d0


	//   ....[23]....
        /*909c*/ 	.word	0x0000c2e0


	//   ....[24]....
        /*90a0*/ 	.word	0x0000c2f0


	//   ....[25]....
        /*90a4*/ 	.word	0x0000c300


	//   ....[26]....
        /*90a8*/ 	.word	0x0000c330


	//   ....[27]....
        /*90ac*/ 	.word	0x0000c340


	//   ....[28]....
        /*90b0*/ 	.word	0x0000c350


	//   ....[29]....
        /*90b4*/ 	.word	0x0000c360


	//   ....[30]....
        /*90b8*/ 	.word	0x0000c390


	//   ....[31]....
        /*90bc*/ 	.word	0x0000c3a0


	//   ....[32]....
        /*90c0*/ 	.word	0x0000c3b0


	//   ....[33]....
        /*90c4*/ 	.word	0x0000c3c0


	//   ....[34]....
        /*90c8*/ 	.word	0x0000c3f0


	//   ....[35]....
        /*90cc*/ 	.word	0x0000c400


	//   ....[36]....
        /*90d0*/ 	.word	0x0000c410


	//   ....[37]....
        /*90d4*/ 	.word	0x0000c420


	//   ....[38]....
        /*90d8*/ 	.word	0x0000c450


	//   ....[39]....
        /*90dc*/ 	.word	0x0000c460


	//   ....[40]....
        /*90e0*/ 	.word	0x0000c470


	//   ....[41]....
        /*90e4*/ 	.word	0x0000c480


	//   ....[42]....
        /*90e8*/ 	.word	0x0000c4b0


	//   ....[43]....
        /*90ec*/ 	.word	0x0000c4c0


	//   ....[44]....
        /*90f0*/ 	.word	0x0000c4d0


	//   ....[45]....
        /*90f4*/ 	.word	0x0000c4e0


	//   ....[46]....
        /*90f8*/ 	.word	0x0000c510


	//   ....[47]....
        /*90fc*/ 	.word	0x0000c520


	//   ....[48]....
        /*9100*/ 	.word	0x0000c530


	//   ....[49]....
        /*9104*/ 	.word	0x0000c540


	//   ....[50]....
        /*9108*/ 	.word	0x0000c570


	//   ....[51]....
        /*910c*/ 	.word	0x0000c580


	//   ....[52]....
        /*9110*/ 	.word	0x0000c590


	//   ....[53]....
        /*9114*/ 	.word	0x0000c5a0


	//   ....[54]....
        /*9118*/ 	.word	0x0000c5d0


	//   ....[55]....
        /*911c*/ 	.word	0x0000c5e0


	//   ....[56]....
        /*9120*/ 	.word	0x0000c5f0


	//   ....[57]....
        /*9124*/ 	.word	0x0000c600


	//   ....[58]....
        /*9128*/ 	.word	0x0000c630


	//   ....[59]....
        /*912c*/ 	.word	0x0000c640


	//   ....[60]....
        /*9130*/ 	.word	0x0000c650


	//   ....[61]....
        /*9134*/ 	.word	0x0000c660


	//   ....[62]....
        /*9138*/ 	.word	0x0000c690


	//   ....[63]....
        /*913c*/ 	.word	0x0000c6a0


	//   ....[64]....
        /*9140*/ 	.word	0x0000c6b0


	//   ....[65]....
        /*9144*/ 	.word	0x0000c6c0


	//   ....[66]....
        /*9148*/ 	.word	0x0000c6f0


	//   ....[67]....
        /*914c*/ 	.word	0x0000c700


	//   ....[68]....
        /*9150*/ 	.word	0x0000c710


	//   ....[69]....
        /*9154*/ 	.word	0x0000c720


	//   ....[70]....
        /*9158*/ 	.word	0x0000c750


	//   ....[71]....
        /*915c*/ 	.word	0x0000c760


	//   ....[72]....
        /*9160*/ 	.word	0x0000c770


	//   ....[73]....
        /*9164*/ 	.word	0x0000c780


	//   ....[74]....
        /*9168*/ 	.word	0x0000c7b0


	//   ....[75]....
        /*916c*/ 	.word	0x0000c7c0


	//   ....[76]....
        /*9170*/ 	.word	0x0000c7d0


	//   ....[77]....
        /*9174*/ 	.word	0x0000c7e0


	//   ....[78]....
        /*9178*/ 	.word	0x0000c810


	//   ....[79]....
        /*917c*/ 	.word	0x0000c820


	//   ....[80]....
        /*9180*/ 	.word	0x0000c830


	//   ....[81]....
        /*9184*/ 	.word	0x0000c840


	//   ....[82]....
        /*9188*/ 	.word	0x0000c870


	//   ....[83]....
        /*918c*/ 	.word	0x0000c880


	//   ....[84]....
        /*9190*/ 	.word	0x0000c890


	//   ....[85]....
        /*9194*/ 	.word	0x0000c8a0


	//   ....[86]....
        /*9198*/ 	.word	0x0000c8d0


	//   ....[87]....
        /*919c*/ 	.word	0x0000c8e0


	//   ....[88]....
        /*91a0*/ 	.word	0x0000c8f0


	//   ....[89]....
        /*91a4*/ 	.word	0x0000c900


	//   ....[90]....
        /*91a8*/ 	.word	0x0000c930


	//   ....[91]....
        /*91ac*/ 	.word	0x0000c940


	//   ....[92]....
        /*91b0*/ 	.word	0x0000c950


	//   ....[93]....
        /*91b4*/ 	.word	0x0000c960


	//   ....[94]....
        /*91b8*/ 	.word	0x0000c990


	//   ....[95]....
        /*91bc*/ 	.word	0x0000c9a0


	//   ....[96]....
        /*91c0*/ 	.word	0x0000c9b0


	//   ....[97]....
        /*91c4*/ 	.word	0x0000c9c0


	//   ....[98]....
        /*91c8*/ 	.word	0x0000c9f0


	//   ....[99]....
        /*91cc*/ 	.word	0x0000ca00


	//   ....[100]....
        /*91d0*/ 	.word	0x0000ca10


	//   ....[101]....
        /*91d4*/ 	.word	0x0000ca20


	//   ....[102]....
        /*91d8*/ 	.word	0x0000ca50


	//   ....[103]....
        /*91dc*/ 	.word	0x0000ca60


	//   ....[104]....
        /*91e0*/ 	.word	0x0000ca70


	//   ....[105]....
        /*91e4*/ 	.word	0x0000ca80


	//   ....[106]....
        /*91e8*/ 	.word	0x0000cab0


	//   ....[107]....
        /*91ec*/ 	.word	0x0000cac0


	//   ....[108]....
        /*91f0*/ 	.word	0x0000cad0


	//   ....[109]....
        /*91f4*/ 	.word	0x0000cae0


	//   ....[110]....
        /*91f8*/ 	.word	0x0000cb10


	//   ....[111]....
        /*91fc*/ 	.word	0x0000cb20


	//   ....[112]....
        /*9200*/ 	.word	0x0000cb30


	//   ....[113]....
        /*9204*/ 	.word	0x0000cb40


	//   ....[114]....
        /*9208*/ 	.word	0x0000cb70


	//   ....[115]....
        /*920c*/ 	.word	0x0000cb80


	//   ....[116]....
        /*9210*/ 	.word	0x0000cb90


	//   ....[117]....
        /*9214*/ 	.word	0x0000cba0


	//   ....[118]....
        /*9218*/ 	.word	0x0000cbd0


	//   ....[119]....
        /*921c*/ 	.word	0x0000cbe0


	//   ....[120]....
        /*9220*/ 	.word	0x0000cbf0


	//   ....[121]....
        /*9224*/ 	.word	0x0000cc00


	//   ....[122]....
        /*9228*/ 	.word	0x0000cc30


	//   ....[123]....
        /*922c*/ 	.word	0x0000cc40


	//   ....[124]....
        /*9230*/ 	.word	0x0000cc50


	//   ....[125]....
        /*9234*/ 	.word	0x0000cc60


	//   ....[126]....
        /*9238*/ 	.word	0x0000cc90


	//   ....[127]....
        /*923c*/ 	.word	0x0000cca0


	//   ....[128]....
        /*9240*/ 	.word	0x0000ccb0


	//   ....[129]....
        /*9244*/ 	.word	0x0000ccc0


	//   ....[130]....
        /*9248*/ 	.word	0x0000ccf0


	//   ....[131]....
        /*924c*/ 	.word	0x0000cd00


	//   ....[132]....
        /*9250*/ 	.word	0x0000cd10


	//   ....[133]....
        /*9254*/ 	.word	0x0000cd20


	//   ....[134]....
        /*9258*/ 	.word	0x0000cd50


	//   ....[135]....
        /*925c*/ 	.word	0x0000cd60


	//   ....[136]....
        /*9260*/ 	.word	0x0000cd70


	//   ....[137]....
        /*9264*/ 	.word	0x0000cd80


	//   ....[138]....
        /*9268*/ 	.word	0x0000cdb0


	//   ....[139]....
        /*926c*/ 	.word	0x0000cdc0


	//   ....[140]....
        /*9270*/ 	.word	0x0000cdd0


	//   ....[141]....
        /*9274*/ 	.word	0x0000cde0


	//   ....[142]....
        /*9278*/ 	.word	0x0000ce10


	//   ....[143]....
        /*927c*/ 	.word	0x0000ce20


	//   ....[144]....
        /*9280*/ 	.word	0x0000ce30


	//   ....[145]....
        /*9284*/ 	.word	0x0000ce40


	//   ....[146]....
        /*9288*/ 	.word	0x0000ce70


	//   ....[147]....
        /*928c*/ 	.word	0x0000ce80


	//   ....[148]....
        /*9290*/ 	.word	0x0000ce90


	//   ....[149]....
        /*9294*/ 	.word	0x0000cea0


	//   ....[150]....
        /*9298*/ 	.word	0x0000ced0


	//   ....[151]....
        /*929c*/ 	.word	0x0000cee0


	//   ....[152]....
        /*92a0*/ 	.word	0x0000cef0


	//   ....[153]....
        /*92a4*/ 	.word	0x0000cf00


	//   ....[154]....
        /*92a8*/ 	.word	0x0000cf30


	//   ....[155]....
        /*92ac*/ 	.word	0x0000cf40


	//   ....[156]....
        /*92b0*/ 	.word	0x0000cf50


	//   ....[157]....
        /*92b4*/ 	.word	0x0000cf60


	//   ....[158]....
        /*92b8*/ 	.word	0x0000cf90


	//   ....[159]....
        /*92bc*/ 	.word	0x0000cfa0


	//   ....[160]....
        /*92c0*/ 	.word	0x0000cfb0


	//   ....[161]....
        /*92c4*/ 	.word	0x0000cfc0


	//   ....[162]....
        /*92c8*/ 	.word	0x0000cff0


	//   ....[163]....
        /*92cc*/ 	.word	0x0000d000


	//   ....[164]....
        /*92d0*/ 	.word	0x0000d010


	//   ....[165]....
        /*92d4*/ 	.word	0x0000d020


	//   ....[166]....
        /*92d8*/ 	.word	0x0000d050


	//   ....[167]....
        /*92dc*/ 	.word	0x0000d060


	//   ....[168]....
        /*92e0*/ 	.word	0x0000d070


	//   ....[169]....
        /*92e4*/ 	.word	0x0000d080


	//   ....[170]....
        /*92e8*/ 	.word	0x0000d0b0


	//   ....[171]....
        /*92ec*/ 	.word	0x0000d0c0


	//   ....[172]....
        /*92f0*/ 	.word	0x0000d0d0


	//   ....[173]....
        /*92f4*/ 	.word	0x0000d0e0


	//   ....[174]....
        /*92f8*/ 	.word	0x0000d110


	//   ....[175]....
        /*92fc*/ 	.word	0x0000d120


	//   ....[176]....
        /*9300*/ 	.word	0x0000d130


	//   ....[177]....
        /*9304*/ 	.word	0x0000d140


	//   ....[178]....
        /*9308*/ 	.word	0x0000d170


	//   ....[179]....
        /*930c*/ 	.word	0x0000d180


	//   ....[180]....
        /*9310*/ 	.word	0x0000d190


	//   ....[181]....
        /*9314*/ 	.word	0x0000d1a0


	//   ....[182]....
        /*9318*/ 	.word	0x0000d1d0


	//   ....[183]....
        /*931c*/ 	.word	0x0000d1e0


	//   ....[184]....
        /*9320*/ 	.word	0x0000d1f0


	//   ....[185]....
        /*9324*/ 	.word	0x0000d200


	//   ....[186]....
        /*9328*/ 	.word	0x0000d230


	//   ....[187]....
        /*932c*/ 	.word	0x0000d240


	//   ....[188]....
        /*9330*/ 	.word	0x0000d250


	//   ....[189]....
        /*9334*/ 	.word	0x0000d260


	//   ....[190]....
        /*9338*/ 	.word	0x0000d290


	//   ....[191]....
        /*933c*/ 	.word	0x0000d2a0


	//   ....[192]....
        /*9340*/ 	.word	0x0000d2b0


	//   ....[193]....
        /*9344*/ 	.word	0x0000d2c0


	//   ....[194]....
        /*9348*/ 	.word	0x0000d2f0


	//   ....[195]....
        /*934c*/ 	.word	0x0000d300


	//   ....[196]....
        /*9350*/ 	.word	0x0000d310


	//   ....[197]....
        /*9354*/ 	.word	0x0000d320


	//   ....[198]....
        /*9358*/ 	.word	0x0000d350


	//   ....[199]....
        /*935c*/ 	.word	0x0000d360


	//   ....[200]....
        /*9360*/ 	.word	0x0000d370


	//   ....[201]....
        /*9364*/ 	.word	0x0000d380


	//   ....[202]....
        /*9368*/ 	.word	0x0000d3b0


	//   ....[203]....
        /*936c*/ 	.word	0x0000d3c0


	//   ....[204]....
        /*9370*/ 	.word	0x0000d3d0


	//   ....[205]....
        /*9374*/ 	.word	0x0000d3e0


	//   ....[206]....
        /*9378*/ 	.word	0x0000d410


	//   ....[207]....
        /*937c*/ 	.word	0x0000d420


	//   ....[208]....
        /*9380*/ 	.word	0x0000d430


	//   ....[209]....
        /*9384*/ 	.word	0x0000d440


	//   ....[210]....
        /*9388*/ 	.word	0x0000d470


	//   ....[211]....
        /*938c*/ 	.word	0x0000d480


	//   ....[212]....
        /*9390*/ 	.word	0x0000d490


	//   ....[213]....
        /*9394*/ 	.word	0x0000d4a0


	//   ....[214]....
        /*9398*/ 	.word	0x0000d4d0


	//   ....[215]....
        /*939c*/ 	.word	0x0000d4e0


	//   ....[216]....
        /*93a0*/ 	.word	0x0000d4f0


	//   ....[217]....
        /*93a4*/ 	.word	0x0000d500


	//   ....[218]....
        /*93a8*/ 	.word	0x0000d530


	//   ....[219]....
        /*93ac*/ 	.word	0x0000d540


	//   ....[220]....
        /*93b0*/ 	.word	0x0000d550


	//   ....[221]....
        /*93b4*/ 	.word	0x0000d560


	//   ....[222]....
        /*93b8*/ 	.word	0x0000d590


	//   ....[223]....
        /*93bc*/ 	.word	0x0000d5a0


	//   ....[224]....
        /*93c0*/ 	.word	0x0000d5b0


	//   ....[225]....
        /*93c4*/ 	.word	0x0000d5c0


	//   ....[226]....
        /*93c8*/ 	.word	0x0000d5f0


	//   ....[227]....
        /*93cc*/ 	.word	0x0000d600


	//   ....[228]....
        /*93d0*/ 	.word	0x0000d610


	//   ....[229]....
        /*93d4*/ 	.word	0x0000d620


	//   ....[230]....
        /*93d8*/ 	.word	0x0000d650


	//   ....[231]....
        /*93dc*/ 	.word	0x0000d660


	//   ....[232]....
        /*93e0*/ 	.word	0x0000d670


	//   ....[233]....
        /*93e4*/ 	.word	0x0000d680


	//   ....[234]....
        /*93e8*/ 	.word	0x0000d6b0


	//   ....[235]....
        /*93ec*/ 	.word	0x0000d6c0


	//   ....[236]....
        /*93f0*/ 	.word	0x0000d6d0


	//   ....[237]....
        /*93f4*/ 	.word	0x0000d6e0


	//   ....[238]....
        /*93f8*/ 	.word	0x0000d710


	//   ....[239]....
        /*93fc*/ 	.word	0x0000d720


	//   ....[240]....
        /*9400*/ 	.word	0x0000d730


	//   ....[241]....
        /*9404*/ 	.word	0x0000d740


	//   ....[242]....
        /*9408*/ 	.word	0x0000d770


	//   ....[243]....
        /*940c*/ 	.word	0x0000d780


	//   ....[244]....
        /*9410*/ 	.word	0x0000d790


	//   ....[245]....
        /*9414*/ 	.word	0x0000d7a0


	//   ....[246]....
        /*9418*/ 	.word	0x0000d7d0


	//   ....[247]....
        /*941c*/ 	.word	0x0000d7e0


	//   ....[248]....
        /*9420*/ 	.word	0x0000d7f0


	//   ....[249]....
        /*9424*/ 	.word	0x0000d800


	//   ....[250]....
        /*9428*/ 	.word	0x0000d830


	//   ....[251]....
        /*942c*/ 	.word	0x0000d840


	//   ....[252]....
        /*9430*/ 	.word	0x0000d850


	//   ....[253]....
        /*9434*/ 	.word	0x0000d860


	//   ....[254]....
        /*9438*/ 	.word	0x0000d890


	//   ....[255]....
        /*943c*/ 	.word	0x0000d8a0


	//   ....[0]....
        /*9440*/ 	.word	0x0000d8b0


	//   ....[1]....
        /*9444*/ 	.word	0x0000d8c0


	//   ....[2]....
        /*9448*/ 	.word	0x0000d8f0


	//   ....[3]....
        /*944c*/ 	.word	0x0000d900


	//   ....[4]....
        /*9450*/ 	.word	0x0000d910


	//   ....[5]....
        /*9454*/ 	.word	0x0000d920


	//   ....[6]....
        /*9458*/ 	.word	0x0000d950


	//   ....[7]....
        /*945c*/ 	.word	0x0000d960


	//   ....[8]....
        /*9460*/ 	.word	0x0000d970


	//   ....[9]....
        /*9464*/ 	.word	0x0000d980


	//   ....[10]....
        /*9468*/ 	.word	0x0000d9b0


	//   ....[11]....
        /*946c*/ 	.word	0x0000d9c0


	//   ....[12]....
        /*9470*/ 	.word	0x0000d9d0


	//   ....[13]....
        /*9474*/ 	.word	0x0000d9e0


	//   ....[14]....
        /*9478*/ 	.word	0x0000da10


	//   ....[15]....
        /*947c*/ 	.word	0x0000da20


	//   ....[16]....
        /*9480*/ 	.word	0x0000da30


	//   ....[17]....
        /*9484*/ 	.word	0x0000da40


	//   ....[18]....
        /*9488*/ 	.word	0x0000da70


	//   ....[19]....
        /*948c*/ 	.word	0x0000da80


	//   ....[20]....
        /*9490*/ 	.word	0x0000da90


	//   ....[21]....
        /*9494*/ 	.word	0x0000daa0


	//   ....[22]....
        /*9498*/ 	.word	0x0000dad0


	//   ....[23]....
        /*949c*/ 	.word	0x0000dae0


	//   ....[24]....
        /*94a0*/ 	.word	0x0000daf0


	//   ....[25]....
        /*94a4*/ 	.word	0x0000db00


	//   ....[26]....
        /*94a8*/ 	.word	0x0000db30


	//   ....[27]....
        /*94ac*/ 	.word	0x0000db40


	//   ....[28]....
        /*94b0*/ 	.word	0x0000db50


	//   ....[29]....
        /*94b4*/ 	.word	0x0000db60


	//   ....[30]....
        /*94b8*/ 	.word	0x0000db90


	//   ....[31]....
        /*94bc*/ 	.word	0x0000dba0


	//   ....[32]....
        /*94c0*/ 	.word	0x0000dbb0


	//   ....[33]....
        /*94c4*/ 	.word	0x0000dbc0


	//   ....[34]....
        /*94c8*/ 	.word	0x0000dbf0


	//   ....[35]....
        /*94cc*/ 	.word	0x0000dc00


	//   ....[36]....
        /*94d0*/ 	.word	0x0000dc10


	//   ....[37]....
        /*94d4*/ 	.word	0x0000dc20


	//   ....[38]....
        /*94d8*/ 	.word	0x0000dc50


	//   ....[39]....
        /*94dc*/ 	.word	0x0000dc60


	//   ....[40]....
        /*94e0*/ 	.word	0x0000dc70


	//   ....[41]....
        /*94e4*/ 	.word	0x0000dc80


	//   ....[42]....
        /*94e8*/ 	.word	0x0000dcb0


	//   ....[43]....
        /*94ec*/ 	.word	0x0000dcc0


	//   ....[44]....
        /*94f0*/ 	.word	0x0000dcd0


	//   ....[45]....
        /*94f4*/ 	.word	0x0000dce0


	//   ....[46]....
        /*94f8*/ 	.word	0x0000dd10


	//   ....[47]....
        /*94fc*/ 	.word	0x0000dd20


	//   ....[48]....
        /*9500*/ 	.word	0x0000dd30


	//   ....[49]....
        /*9504*/ 	.word	0x0000dd40


	//   ....[50]....
        /*9508*/ 	.word	0x0000dd70


	//   ....[51]....
        /*950c*/ 	.word	0x0000dd80


	//   ....[52]....
        /*9510*/ 	.word	0x0000dd90


	//   ....[53]....
        /*9514*/ 	.word	0x0000dda0


	//   ....[54]....
        /*9518*/ 	.word	0x0000ddd0


	//   ....[55]....
        /*951c*/ 	.word	0x0000dde0


	//   ....[56]....
        /*9520*/ 	.word	0x0000ddf0


	//   ....[57]....
        /*9524*/ 	.word	0x0000de00


	//   ....[58]....
        /*9528*/ 	.word	0x0000de30


	//   ....[59]....
        /*952c*/ 	.word	0x0000de40


	//   ....[60]....
        /*9530*/ 	.word	0x0000de50


	//   ....[61]....
        /*9534*/ 	.word	0x0000de60


	//   ....[62]....
        /*9538*/ 	.word	0x0000de90


	//   ....[63]....
        /*953c*/ 	.word	0x0000dea0


	//   ....[64]....
        /*9540*/ 	.word	0x0000deb0


	//   ....[65]....
        /*9544*/ 	.word	0x0000dec0


	//   ....[66]....
        /*9548*/ 	.word	0x0000def0


	//   ....[67]....
        /*954c*/ 	.word	0x0000df00


	//   ....[68]....
        /*9550*/ 	.word	0x0000df10


	//   ....[69]....
        /*9554*/ 	.word	0x0000df20


	//   ....[70]....
        /*9558*/ 	.word	0x0000df50


	//   ....[71]....
        /*955c*/ 	.word	0x0000df60


	//   ....[72]....
        /*9560*/ 	.word	0x0000df70


	//   ....[73]....
        /*9564*/ 	.word	0x0000df80


	//   ....[74]....
        /*9568*/ 	.word	0x0000dfb0


	//   ....[75]....
        /*956c*/ 	.word	0x0000dfc0


	//   ....[76]....
        /*9570*/ 	.word	0x0000dfd0


	//   ....[77]....
        /*9574*/ 	.word	0x0000dfe0


	//   ....[78]....
        /*9578*/ 	.word	0x0000e010


	//   ....[79]....
        /*957c*/ 	.word	0x0000e020


	//   ....[80]....
        /*9580*/ 	.word	0x0000e030


	//   ....[81]....
        /*9584*/ 	.word	0x0000e040


	//   ....[82]....
        /*9588*/ 	.word	0x0000e070


	//   ....[83]....
        /*958c*/ 	.word	0x0000e080


	//   ....[84]....
        /*9590*/ 	.word	0x0000e090


	//   ....[85]....
        /*9594*/ 	.word	0x0000e0a0


	//   ....[86]....
        /*9598*/ 	.word	0x0000e0d0


	//   ....[87]....
        /*959c*/ 	.word	0x0000e0e0


	//   ....[88]....
        /*95a0*/ 	.word	0x0000e0f0


	//   ....[89]....
        /*95a4*/ 	.word	0x0000e100


	//   ....[90]....
        /*95a8*/ 	.word	0x0000e130


	//   ....[91]....
        /*95ac*/ 	.word	0x0000e140


	//   ....[92]....
        /*95b0*/ 	.word	0x0000e150


	//   ....[93]....
        /*95b4*/ 	.word	0x0000e160


	//   ....[94]....
        /*95b8*/ 	.word	0x0000e190


	//   ....[95]....
        /*95bc*/ 	.word	0x0000e1a0


	//   ....[96]....
        /*95c0*/ 	.word	0x0000e1b0


	//   ....[97]....
        /*95c4*/ 	.word	0x0000e1c0


	//   ....[98]....
        /*95c8*/ 	.word	0x0000e1f0


	//   ....[99]....
        /*95cc*/ 	.word	0x0000e200


	//   ....[100]....
        /*95d0*/ 	.word	0x0000e210


	//   ....[101]....
        /*95d4*/ 	.word	0x0000e220


	//   ....[102]....
        /*95d8*/ 	.word	0x0000e250


	//   ....[103]....
        /*95dc*/ 	.word	0x0000e260


	//   ....[104]....
        /*95e0*/ 	.word	0x0000e270


	//   ....[105]....
        /*95e4*/ 	.word	0x0000e280


	//   ....[106]....
        /*95e8*/ 	.word	0x0000e2b0


	//   ....[107]....
        /*95ec*/ 	.word	0x0000e2c0


	//   ....[108]....
        /*95f0*/ 	.word	0x0000e2d0


	//   ....[109]....
        /*95f4*/ 	.word	0x0000e2e0


	//   ....[110]....
        /*95f8*/ 	.word	0x0000e310


	//   ....[111]....
        /*95fc*/ 	.word	0x0000e320


	//   ....[112]....
        /*9600*/ 	.word	0x0000e330


	//   ....[113]....
        /*9604*/ 	.word	0x0000e340


	//   ....[114]....
        /*9608*/ 	.word	0x0000e370


	//   ....[115]....
        /*960c*/ 	.word	0x0000e380


	//   ....[116]....
        /*9610*/ 	.word	0x0000e390


	//   ....[117]....
        /*9614*/ 	.word	0x0000e3a0


	//   ....[118]....
        /*9618*/ 	.word	0x0000e3d0


	//   ....[119]....
        /*961c*/ 	.word	0x0000e3e0


	//   ....[120]....
        /*9620*/ 	.word	0x0000e3f0


	//   ....[121]....
        /*9624*/ 	.word	0x0000e400


	//   ....[122]....
        /*9628*/ 	.word	0x0000e430


	//   ....[123]....
        /*962c*/ 	.word	0x0000e440


	//   ....[124]....
        /*9630*/ 	.word	0x0000e450


	//   ....[125]....
        /*9634*/ 	.word	0x0000e460


	//   ....[126]....
        /*9638*/ 	.word	0x0000e490


	//   ....[127]....
        /*963c*/ 	.word	0x0000e4a0


	//   ....[128]....
        /*9640*/ 	.word	0x0000e4b0


	//   ....[129]....
        /*9644*/ 	.word	0x0000e4c0


	//   ....[130]....
        /*9648*/ 	.word	0x0000e4f0


	//   ....[131]....
        /*964c*/ 	.word	0x0000e500


	//   ....[132]....
        /*9650*/ 	.word	0x0000e510


	//   ....[133]....
        /*9654*/ 	.word	0x0000e520


	//   ....[134]....
        /*9658*/ 	.word	0x0000e550


	//   ....[135]....
        /*965c*/ 	.word	0x0000e560


	//   ....[136]....
        /*9660*/ 	.word	0x0000e570


	//   ....[137]....
        /*9664*/ 	.word	0x0000e580


	//   ....[138]....
        /*9668*/ 	.word	0x0000e5b0


	//   ....[139]....
        /*966c*/ 	.word	0x0000e5c0


	//   ....[140]....
        /*9670*/ 	.word	0x0000e5d0


	//   ....[141]....
        /*9674*/ 	.word	0x0000e5e0


	//   ....[142]....
        /*9678*/ 	.word	0x0000e610


	//   ....[143]....
        /*967c*/ 	.word	0x0000e620


	//   ....[144]....
        /*9680*/ 	.word	0x0000e630


	//   ....[145]....
        /*9684*/ 	.word	0x0000e640


	//   ....[146]....
        /*9688*/ 	.word	0x0000e670


	//   ....[147]....
        /*968c*/ 	.word	0x0000e680


	//   ....[148]....
        /*9690*/ 	.word	0x0000e690


	//   ....[149]....
        /*9694*/ 	.word	0x0000e6a0


	//   ....[150]....
        /*9698*/ 	.word	0x0000e6d0


	//   ....[151]....
        /*969c*/ 	.word	0x0000e6e0


	//   ....[152]....
        /*96a0*/ 	.word	0x0000e6f0


	//   ....[153]....
        /*96a4*/ 	.word	0x0000e700


	//   ....[154]....
        /*96a8*/ 	.word	0x0000e730


	//   ....[155]....
        /*96ac*/ 	.word	0x0000e740


	//   ....[156]....
        /*96b0*/ 	.word	0x0000e750


	//   ....[157]....
        /*96b4*/ 	.word	0x0000e760


	//   ....[158]....
        /*96b8*/ 	.word	0x0000e790


	//   ....[159]....
        /*96bc*/ 	.word	0x0000e7a0


	//   ....[160]....
        /*96c0*/ 	.word	0x0000e7b0


	//   ....[161]....
        /*96c4*/ 	.word	0x0000e7c0


	//   ....[162]....
        /*96c8*/ 	.word	0x0000e7f0


	//   ....[163]....
        /*96cc*/ 	.word	0x0000e800


	//   ....[164]....
        /*96d0*/ 	.word	0x0000e810


	//   ....[165]....
        /*96d4*/ 	.word	0x0000e820


	//   ....[166]....
        /*96d8*/ 	.word	0x0000e850


	//   ....[167]....
        /*96dc*/ 	.word	0x0000e860


	//   ....[168]....
        /*96e0*/ 	.word	0x0000e870


	//   ....[169]....
        /*96e4*/ 	.word	0x0000e880


	//   ....[170]....
        /*96e8*/ 	.word	0x0000e8b0


	//   ....[171]....
        /*96ec*/ 	.word	0x0000e8c0


	//   ....[172]....
        /*96f0*/ 	.word	0x0000e8d0


	//   ....[173]....
        /*96f4*/ 	.word	0x0000e8e0


	//   ....[174]....
        /*96f8*/ 	.word	0x0000e910


	//   ....[175]....
        /*96fc*/ 	.word	0x0000e920


	//   ....[176]....
        /*9700*/ 	.word	0x0000e930


	//   ....[177]....
        /*9704*/ 	.word	0x0000e940


	//   ....[178]....
        /*9708*/ 	.word	0x0000e970


	//   ....[179]....
        /*970c*/ 	.word	0x0000e980


	//   ....[180]....
        /*9710*/ 	.word	0x0000e990


	//   ....[181]....
        /*9714*/ 	.word	0x0000e9a0


	//   ....[182]....
        /*9718*/ 	.word	0x0000e9d0


	//   ....[183]....
        /*971c*/ 	.word	0x0000e9e0


	//   ....[184]....
        /*9720*/ 	.word	0x0000e9f0


	//   ....[185]....
        /*9724*/ 	.word	0x0000ea00


	//   ....[186]....
        /*9728*/ 	.word	0x0000ea30


	//   ....[187]....
        /*972c*/ 	.word	0x0000ea40


	//   ....[188]....
        /*9730*/ 	.word	0x0000ea50


	//   ....[189]....
        /*9734*/ 	.word	0x0000ea60


	//   ....[190]....
        /*9738*/ 	.word	0x0000ea90


	//   ....[191]....
        /*973c*/ 	.word	0x0000eaa0


	//   ....[192]....
        /*9740*/ 	.word	0x0000eab0


	//   ....[193]....
        /*9744*/ 	.word	0x0000eac0


	//   ....[194]....
        /*9748*/ 	.word	0x0000eaf0


	//   ....[195]....
        /*974c*/ 	.word	0x0000eb00


	//   ....[196]....
        /*9750*/ 	.word	0x0000eb10


	//   ....[197]....
        /*9754*/ 	.word	0x0000eb20


	//   ....[198]....
        /*9758*/ 	.word	0x0000eb50


	//   ....[199]....
        /*975c*/ 	.word	0x0000eb60


	//   ....[200]....
        /*9760*/ 	.word	0x0000eb70


	//   ....[201]....
        /*9764*/ 	.word	0x0000eb80


	//   ....[202]....
        /*9768*/ 	.word	0x0000ebb0


	//   ....[203]....
        /*976c*/ 	.word	0x0000ebc0


	//   ....[204]....
        /*9770*/ 	.word	0x0000ebd0


	//   ....[205]....
        /*9774*/ 	.word	0x0000ebe0


	//   ....[206]....
        /*9778*/ 	.word	0x0000ec10


	//   ....[207]....
        /*977c*/ 	.word	0x0000ec20


	//   ....[208]....
        /*9780*/ 	.word	0x0000ec30


	//   ....[209]....
        /*9784*/ 	.word	0x0000ec40


	//   ....[210]....
        /*9788*/ 	.word	0x0000ec70


	//   ....[211]....
        /*978c*/ 	.word	0x0000ec80


	//   ....[212]....
        /*9790*/ 	.word	0x0000ec90


	//   ....[213]....
        /*9794*/ 	.word	0x0000eca0


	//   ....[214]....
        /*9798*/ 	.word	0x0000ecd0


	//   ....[215]....
        /*979c*/ 	.word	0x0000ece0


	//   ....[216]....
        /*97a0*/ 	.word	0x0000ecf0


	//   ....[217]....
        /*97a4*/ 	.word	0x0000ed00


	//   ....[218]....
        /*97a8*/ 	.word	0x0000ed30


	//   ....[219]....
        /*97ac*/ 	.word	0x0000ed40


	//   ....[220]....
        /*97b0*/ 	.word	0x0000ed50


	//   ....[221]....
        /*97b4*/ 	.word	0x0000ed60


	//   ....[222]....
        /*97b8*/ 	.word	0x0000ed90


	//   ....[223]....
        /*97bc*/ 	.word	0x0000eda0


	//   ....[224]....
        /*97c0*/ 	.word	0x0000edb0


	//   ....[225]....
        /*97c4*/ 	.word	0x0000edc0


	//   ....[226]....
        /*97c8*/ 	.word	0x0000edf0


	//   ....[227]....
        /*97cc*/ 	.word	0x0000ee00


	//   ....[228]....
        /*97d0*/ 	.word	0x0000ee10


	//   ....[229]....
        /*97d4*/ 	.word	0x0000ee20


	//   ....[230]....
        /*97d8*/ 	.word	0x0000ee50


	//   ....[231]....
        /*97dc*/ 	.word	0x0000ee60


	//   ....[232]....
        /*97e0*/ 	.word	0x0000ee70


	//   ....[233]....
        /*97e4*/ 	.word	0x0000ee80


	//   ....[234]....
        /*97e8*/ 	.word	0x0000eeb0


	//   ....[235]....
        /*97ec*/ 	.word	0x0000eec0


	//   ....[236]....
        /*97f0*/ 	.word	0x0000eed0


	//   ....[237]....
        /*97f4*/ 	.word	0x0000eee0


	//   ....[238]....
        /*97f8*/ 	.word	0x0000ef10


	//   ....[239]....
        /*97fc*/ 	.word	0x0000ef20


	//   ....[240]....
        /*9800*/ 	.word	0x0000ef30


	//   ....[241]....
        /*9804*/ 	.word	0x0000ef40


	//   ....[242]....
        /*9808*/ 	.word	0x0000ef70


	//   ....[243]....
        /*980c*/ 	.word	0x0000ef80


	//   ....[244]....
        /*9810*/ 	.word	0x0000ef90


	//   ....[245]....
        /*9814*/ 	.word	0x0000efa0


	//   ....[246]....
        /*9818*/ 	.word	0x0000efd0


	//   ....[247]....
        /*981c*/ 	.word	0x0000efe0


	//   ....[248]....
        /*9820*/ 	.word	0x0000eff0


	//   ....[249]....
        /*9824*/ 	.word	0x0000f000


	//   ....[250]....
        /*9828*/ 	.word	0x0000f030


	//   ....[251]....
        /*982c*/ 	.word	0x0000f040


	//   ....[252]....
        /*9830*/ 	.word	0x0000f050


	//   ....[253]....
        /*9834*/ 	.word	0x0000f060


	//   ....[254]....
        /*9838*/ 	.word	0x0000f0a0


	//   ....[255]....
        /*983c*/ 	.word	0x000120e0


	//   ....[0]....
        /*9840*/ 	.word	0x000120f0


	//   ....[1]....
        /*9844*/ 	.word	0x00012100


	//   ....[2]....
        /*9848*/ 	.word	0x00012120


	//   ....[3]....
        /*984c*/ 	.word	0x00012130


	//   ....[4]....
        /*9850*/ 	.word	0x00012140


	//   ....[5]....
        /*9854*/ 	.word	0x00012150


	//   ....[6]....
        /*9858*/ 	.word	0x00012180


	//   ....[7]....
        /*985c*/ 	.word	0x00012190


	//   ....[8]....
        /*9860*/ 	.word	0x000121a0


	//   ....[9]....
        /*9864*/ 	.word	0x000121b0


	//   ....[10]....
        /*9868*/ 	.word	0x000121e0


	//   ....[11]....
        /*986c*/ 	.word	0x000121f0


	//   ....[12]....
        /*9870*/ 	.word	0x00012200


	//   ....[13]....
        /*9874*/ 	.word	0x00012210


	//   ....[14]....
        /*9878*/ 	.word	0x00012240


	//   ....[15]....
        /*987c*/ 	.word	0x00012250


	//   ....[16]....
        /*9880*/ 	.word	0x00012260


	//   ....[17]....
        /*9884*/ 	.word	0x00012270


	//   ....[18]....
        /*9888*/ 	.word	0x000122a0


	//   ....[19]....
        /*988c*/ 	.word	0x000122b0


	//   ....[20]....
        /*9890*/ 	.word	0x000122c0


	//   ....[21]....
        /*9894*/ 	.word	0x000122d0


	//   ....[22]....
        /*9898*/ 	.word	0x00012300


	//   ....[23]....
        /*989c*/ 	.word	0x00012310


	//   ....[24]....
        /*98a0*/ 	.word	0x00012320


	//   ....[25]....
        /*98a4*/ 	.word	0x00012330


	//   ....[26]....
        /*98a8*/ 	.word	0x00012360


	//   ....[27]....
        /*98ac*/ 	.word	0x00012370


	//   ....[28]....
        /*98b0*/ 	.word	0x00012380


	//   ....[29]....
        /*98b4*/ 	.word	0x00012390


	//   ....[30]....
        /*98b8*/ 	.word	0x000123c0


	//   ....[31]....
        /*98bc*/ 	.word	0x000123d0


	//   ....[32]....
        /*98c0*/ 	.word	0x000123e0


	//   ....[33]....
        /*98c4*/ 	.word	0x000123f0


	//   ....[34]....
        /*98c8*/ 	.word	0x00012420


	//   ....[35]....
        /*98cc*/ 	.word	0x00012430


	//   ....[36]....
        /*98d0*/ 	.word	0x00012440


	//   ....[37]....
        /*98d4*/ 	.word	0x00012450


	//   ....[38]....
        /*98d8*/ 	.word	0x00012480


	//   ....[39]....
        /*98dc*/ 	.word	0x00012490


	//   ....[40]....
        /*98e0*/ 	.word	0x000124a0


	//   ....[41]....
        /*98e4*/ 	.word	0x000124b0


	//   ....[42]....
        /*98e8*/ 	.word	0x000124e0


	//   ....[43]....
        /*98ec*/ 	.word	0x000124f0


	//   ....[44]....
        /*98f0*/ 	.word	0x00012500


	//   ....[45]....
        /*98f4*/ 	.word	0x00012510


	//   ....[46]....
        /*98f8*/ 	.word	0x00012540


	//   ....[47]....
        /*98fc*/ 	.word	0x00012550


	//   ....[48]....
        /*9900*/ 	.word	0x00012560


	//   ....[49]....
        /*9904*/ 	.word	0x00012570


	//   ....[50]....
        /*9908*/ 	.word	0x000125a0


	//   ....[51]....
        /*990c*/ 	.word	0x000125b0


	//   ....[52]....
        /*9910*/ 	.word	0x000125c0


	//   ....[53]....
        /*9914*/ 	.word	0x000125d0


	//   ....[54]....
        /*9918*/ 	.word	0x00012600


	//   ....[55]....
        /*991c*/ 	.word	0x00012610


	//   ....[56]....
        /*9920*/ 	.word	0x00012620


	//   ....[57]....
        /*9924*/ 	.word	0x00012630


	//   ....[58]....
        /*9928*/ 	.word	0x00012660


	//   ....[59]....
        /*992c*/ 	.word	0x00012670


	//   ....[60]....
        /*9930*/ 	.word	0x00012680


	//   ....[61]....
        /*9934*/ 	.word	0x00012690


	//   ....[62]....
        /*9938*/ 	.word	0x000126c0


	//   ....[63]....
        /*993c*/ 	.word	0x000126d0


	//   ....[64]....
        /*9940*/ 	.word	0x000126e0


	//   ....[65]....
        /*9944*/ 	.word	0x000126f0


	//   ....[66]....
        /*9948*/ 	.word	0x00012720


	//   ....[67]....
        /*994c*/ 	.word	0x00012730


	//   ....[68]....
        /*9950*/ 	.word	0x00012740


	//   ....[69]....
        /*9954*/ 	.word	0x00012750


	//   ....[70]....
        /*9958*/ 	.word	0x00012780


	//   ....[71]....
        /*995c*/ 	.word	0x00012790


	//   ....[72]....
        /*9960*/ 	.word	0x000127a0


	//   ....[73]....
        /*9964*/ 	.word	0x000127b0


	//   ....[74]....
        /*9968*/ 	.word	0x000127e0


	//   ....[75]....
        /*996c*/ 	.word	0x000127f0


	//   ....[76]....
        /*9970*/ 	.word	0x00012800


	//   ....[77]....
        /*9974*/ 	.word	0x00012810


	//   ....[78]....
        /*9978*/ 	.word	0x00012840


	//   ....[79]....
        /*997c*/ 	.word	0x00012850


	//   ....[80]....
        /*9980*/ 	.word	0x00012860


	//   ....[81]....
        /*9984*/ 	.word	0x00012870


	//   ....[82]....
        /*9988*/ 	.word	0x000128a0


	//   ....[83]....
        /*998c*/ 	.word	0x000128b0


	//   ....[84]....
        /*9990*/ 	.word	0x000128c0


	//   ....[85]....
        /*9994*/ 	.word	0x000128d0


	//   ....[86]....
        /*9998*/ 	.word	0x00012900


	//   ....[87]....
        /*999c*/ 	.word	0x00012910


	//   ....[88]....
        /*99a0*/ 	.word	0x00012920


	//   ....[89]....
        /*99a4*/ 	.word	0x00012930


	//   ....[90]....
        /*99a8*/ 	.word	0x00012960


	//   ....[91]....
        /*99ac*/ 	.word	0x00012970


	//   ....[92]....
        /*99b0*/ 	.word	0x00012980


	//   ....[93]....
        /*99b4*/ 	.word	0x00012990


	//   ....[94]....
        /*99b8*/ 	.word	0x000129c0


	//   ....[95]....
        /*99bc*/ 	.word	0x000129d0


	//   ....[96]....
        /*99c0*/ 	.word	0x000129e0


	//   ....[97]....
        /*99c4*/ 	.word	0x000129f0


	//   ....[98]....
        /*99c8*/ 	.word	0x00012a20


	//   ....[99]....
        /*99cc*/ 	.word	0x00012a30


	//   ....[100]....
        /*99d0*/ 	.word	0x00012a40


	//   ....[101]....
        /*99d4*/ 	.word	0x00012a50


	//   ....[102]....
        /*99d8*/ 	.word	0x00012a80


	//   ....[103]....
        /*99dc*/ 	.word	0x00012a90


	//   ....[104]....
        /*99e0*/ 	.word	0x00012aa0


	//   ....[105]....
        /*99e4*/ 	.word	0x00012ab0


	//   ....[106]....
        /*99e8*/ 	.word	0x00012ae0


	//   ....[107]....
        /*99ec*/ 	.word	0x00012af0


	//   ....[108]....
        /*99f0*/ 	.word	0x00012b00


	//   ....[109]....
        /*99f4*/ 	.word	0x00012b10


	//   ....[110]....
        /*99f8*/ 	.word	0x00012b40


	//   ....[111]....
        /*99fc*/ 	.word	0x00012b50


	//   ....[112]....
        /*9a00*/ 	.word	0x00012b60


	//   ....[113]....
        /*9a04*/ 	.word	0x00012b70


	//   ....[114]....
        /*9a08*/ 	.word	0x00012ba0


	//   ....[115]....
        /*9a0c*/ 	.word	0x00012bb0


	//   ....[116]....
        /*9a10*/ 	.word	0x00012bc0


	//   ....[117]....
        /*9a14*/ 	.word	0x00012bd0


	//   ....[118]....
        /*9a18*/ 	.word	0x00012c00


	//   ....[119]....
        /*9a1c*/ 	.word	0x00012c10


	//   ....[120]....
        /*9a20*/ 	.word	0x00012c20


	//   ....[121]....
        /*9a24*/ 	.word	0x00012c30


	//   ....[122]....
        /*9a28*/ 	.word	0x00012c60


	//   ....[123]....
        /*9a2c*/ 	.word	0x00012c70


	//   ....[124]....
        /*9a30*/ 	.word	0x00012c80


	//   ....[125]....
        /*9a34*/ 	.word	0x00012c90


	//   ....[126]....
        /*9a38*/ 	.word	0x00012cc0


	//   ....[127]....
        /*9a3c*/ 	.word	0x00012cd0


	//   ....[128]....
        /*9a40*/ 	.word	0x00012ce0


	//   ....[129]....
        /*9a44*/ 	.word	0x00012cf0


	//   ....[130]....
        /*9a48*/ 	.word	0x00012d20


	//   ....[131]....
        /*9a4c*/ 	.word	0x00012d30


	//   ....[132]....
        /*9a50*/ 	.word	0x00012d40


	//   ....[133]....
        /*9a54*/ 	.word	0x00012d50


	//   ....[134]....
        /*9a58*/ 	.word	0x00012d80


	//   ....[135]....
        /*9a5c*/ 	.word	0x00012d90


	//   ....[136]....
        /*9a60*/ 	.word	0x00012da0


	//   ....[137]....
        /*9a64*/ 	.word	0x00012db0


	//   ....[138]....
        /*9a68*/ 	.word	0x00012de0


	//   ....[139]....
        /*9a6c*/ 	.word	0x00012df0


	//   ....[140]....
        /*9a70*/ 	.word	0x00012e00


	//   ....[141]....
        /*9a74*/ 	.word	0x00012e10


	//   ....[142]....
        /*9a78*/ 	.word	0x00012e40


	//   ....[143]....
        /*9a7c*/ 	.word	0x00012e50


	//   ....[144]....
        /*9a80*/ 	.word	0x00012e60


	//   ....[145]....
        /*9a84*/ 	.word	0x00012e70


	//   ....[146]....
        /*9a88*/ 	.word	0x00012ea0


	//   ....[147]....
        /*9a8c*/ 	.word	0x00012eb0


	//   ....[148]....
        /*9a90*/ 	.word	0x00012ec0


	//   ....[149]....
        /*9a94*/ 	.word	0x00012ed0


	//   ....[150]....
        /*9a98*/ 	.word	0x00012f00


	//   ....[151]....
        /*9a9c*/ 	.word	0x00012f10


	//   ....[152]....
        /*9aa0*/ 	.word	0x00012f20


	//   ....[153]....
        /*9aa4*/ 	.word	0x00012f30


	//   ....[154]....
        /*9aa8*/ 	.word	0x00012f60


	//   ....[155]....
        /*9aac*/ 	.word	0x00012f70


	//   ....[156]....
        /*9ab0*/ 	.word	0x00012f80


	//   ....[157]....
        /*9ab4*/ 	.word	0x00012f90


	//   ....[158]....
        /*9ab8*/ 	.word	0x00012fc0


	//   ....[159]....
        /*9abc*/ 	.word	0x00012fd0


	//   ....[160]....
        /*9ac0*/ 	.word	0x00012fe0


	//   ....[161]....
        /*9ac4*/ 	.word	0x00012ff0


	//   ....[162]....
        /*9ac8*/ 	.word	0x00013020


	//   ....[163]....
        /*9acc*/ 	.word	0x00013030


	//   ....[164]....
        /*9ad0*/ 	.word	0x00013040


	//   ....[165]....
        /*9ad4*/ 	.word	0x00013050


	//   ....[166]....
        /*9ad8*/ 	.word	0x00013080


	//   ....[167]....
        /*9adc*/ 	.word	0x00013090


	//   ....[168]....
        /*9ae0*/ 	.word	0x000130a0


	//   ....[169]....
        /*9ae4*/ 	.word	0x000130b0


	//   ....[170]....
        /*9ae8*/ 	.word	0x000130e0


	//   ....[171]....
        /*9aec*/ 	.word	0x000130f0


	//   ....[172]....
        /*9af0*/ 	.word	0x00013100


	//   ....[173]....
        /*9af4*/ 	.word	0x00013110


	//   ....[174]....
        /*9af8*/ 	.word	0x00013140


	//   ....[175]....
        /*9afc*/ 	.word	0x00013150


	//   ....[176]....
        /*9b00*/ 	.word	0x00013160


	//   ....[177]....
        /*9b04*/ 	.word	0x00013170


	//   ....[178]....
        /*9b08*/ 	.word	0x000131a0


	//   ....[179]....
        /*9b0c*/ 	.word	0x000131b0


	//   ....[180]....
        /*9b10*/ 	.word	0x000131c0


	//   ....[181]....
        /*9b14*/ 	.word	0x000131d0


	//   ....[182]....
        /*9b18*/ 	.word	0x00013200


	//   ....[183]....
        /*9b1c*/ 	.word	0x00013210


	//   ....[184]....
        /*9b20*/ 	.word	0x00013220


	//   ....[185]....
        /*9b24*/ 	.word	0x00013230


	//   ....[186]....
        /*9b28*/ 	.word	0x00013260


	//   ....[187]....
        /*9b2c*/ 	.word	0x00013270


	//   ....[188]....
        /*9b30*/ 	.word	0x00013280


	//   ....[189]....
        /*9b34*/ 	.word	0x00013290


	//   ....[190]....
        /*9b38*/ 	.word	0x000132c0


	//   ....[191]....
        /*9b3c*/ 	.word	0x000132d0


	//   ....[192]....
        /*9b40*/ 	.word	0x000132e0


	//   ....[193]....
        /*9b44*/ 	.word	0x000132f0


	//   ....[194]....
        /*9b48*/ 	.word	0x00013320


	//   ....[195]....
        /*9b4c*/ 	.word	0x00013330


	//   ....[196]....
        /*9b50*/ 	.word	0x00013340


	//   ....[197]....
        /*9b54*/ 	.word	0x00013350


	//   ....[198]....
        /*9b58*/ 	.word	0x00013380


	//   ....[199]....
        /*9b5c*/ 	.word	0x00013390


	//   ....[200]....
        /*9b60*/ 	.word	0x000133a0


	//   ....[201]....
        /*9b64*/ 	.word	0x000133b0


	//   ....[202]....
        /*9b68*/ 	.word	0x000133e0


	//   ....[203]....
        /*9b6c*/ 	.word	0x000133f0


	//   ....[204]....
        /*9b70*/ 	.word	0x00013400


	//   ....[205]....
        /*9b74*/ 	.word	0x00013410


	//   ....[206]....
        /*9b78*/ 	.word	0x00013440


	//   ....[207]....
        /*9b7c*/ 	.word	0x00013450


	//   ....[208]....
        /*9b80*/ 	.word	0x00013460


	//   ....[209]....
        /*9b84*/ 	.word	0x00013470


	//   ....[210]....
        /*9b88*/ 	.word	0x000134a0


	//   ....[211]....
        /*9b8c*/ 	.word	0x000134b0


	//   ....[212]....
        /*9b90*/ 	.word	0x000134c0


	//   ....[213]....
        /*9b94*/ 	.word	0x000134d0


	//   ....[214]....
        /*9b98*/ 	.word	0x00013500


	//   ....[215]....
        /*9b9c*/ 	.word	0x00013510


	//   ....[216]....
        /*9ba0*/ 	.word	0x00013520


	//   ....[217]....
        /*9ba4*/ 	.word	0x00013530


	//   ....[218]....
        /*9ba8*/ 	.word	0x00013560


	//   ....[219]....
        /*9bac*/ 	.word	0x00013570


	//   ....[220]....
        /*9bb0*/ 	.word	0x00013580


	//   ....[221]....
        /*9bb4*/ 	.word	0x00013590


	//   ....[222]....
        /*9bb8*/ 	.word	0x000135c0


	//   ....[223]....
        /*9bbc*/ 	.word	0x000135d0


	//   ....[224]....
        /*9bc0*/ 	.word	0x000135e0


	//   ....[225]....
        /*9bc4*/ 	.word	0x000135f0


	//   ....[226]....
        /*9bc8*/ 	.word	0x00013620


	//   ....[227]....
        /*9bcc*/ 	.word	0x00013630


	//   ....[228]....
        /*9bd0*/ 	.word	0x00013640


	//   ....[229]....
        /*9bd4*/ 	.word	0x00013650


	//   ....[230]....
        /*9bd8*/ 	.word	0x00013680


	//   ....[231]....
        /*9bdc*/ 	.word	0x00013690


	//   ....[232]....
        /*9be0*/ 	.word	0x000136a0


	//   ....[233]....
        /*9be4*/ 	.word	0x000136b0


	//   ....[234]....
        /*9be8*/ 	.word	0x000136e0


	//   ....[235]....
        /*9bec*/ 	.word	0x000136f0


	//   ....[236]....
        /*9bf0*/ 	.word	0x00013700


	//   ....[237]....
        /*9bf4*/ 	.word	0x00013710


	//   ....[238]....
        /*9bf8*/ 	.word	0x00013740


	//   ....[239]....
        /*9bfc*/ 	.word	0x00013750


	//   ....[240]....
        /*9c00*/ 	.word	0x00013760


	//   ....[241]....
        /*9c04*/ 	.word	0x00013770


	//   ....[242]....
        /*9c08*/ 	.word	0x000137a0


	//   ....[243]....
        /*9c0c*/ 	.word	0x000137b0


	//   ....[244]....
        /*9c10*/ 	.word	0x000137c0


	//   ....[245]....
        /*9c14*/ 	.word	0x000137d0


	//   ....[246]....
        /*9c18*/ 	.word	0x00013800


	//   ....[247]....
        /*9c1c*/ 	.word	0x00013810


	//   ....[248]....
        /*9c20*/ 	.word	0x00013820


	//   ....[249]....
        /*9c24*/ 	.word	0x00013830


	//   ....[250]....
        /*9c28*/ 	.word	0x00013860


	//   ....[251]....
        /*9c2c*/ 	.word	0x00013870


	//   ....[252]....
        /*9c30*/ 	.word	0x00013880


	//   ....[253]....
        /*9c34*/ 	.word	0x00013890


	//   ....[254]....
        /*9c38*/ 	.word	0x000138c0


	//   ....[255]....
        /*9c3c*/ 	.word	0x000138d0


	//   ....[0]....
        /*9c40*/ 	.word	0x000138e0


	//   ....[1]....
        /*9c44*/ 	.word	0x000138f0


	//   ....[2]....
        /*9c48*/ 	.word	0x00013920


	//   ....[3]....
        /*9c4c*/ 	.word	0x00013930


	//   ....[4]....
        /*9c50*/ 	.word	0x00013940


	//   ....[5]....
        /*9c54*/ 	.word	0x00013950


	//   ....[6]....
        /*9c58*/ 	.word	0x00013980


	//   ....[7]....
        /*9c5c*/ 	.word	0x00013990


	//   ....[8]....
        /*9c60*/ 	.word	0x000139a0


	//   ....[9]....
        /*9c64*/ 	.word	0x000139b0


	//   ....[10]....
        /*9c68*/ 	.word	0x000139e0


	//   ....[11]....
        /*9c6c*/ 	.word	0x000139f0


	//   ....[12]....
        /*9c70*/ 	.word	0x00013a00


	//   ....[13]....
        /*9c74*/ 	.word	0x00013a10


	//   ....[14]....
        /*9c78*/ 	.word	0x00013a40


	//   ....[15]....
        /*9c7c*/ 	.word	0x00013a50


	//   ....[16]....
        /*9c80*/ 	.word	0x00013a60


	//   ....[17]....
        /*9c84*/ 	.word	0x00013a70


	//   ....[18]....
        /*9c88*/ 	.word	0x00013aa0


	//   ....[19]....
        /*9c8c*/ 	.word	0x00013ab0


	//   ....[20]....
        /*9c90*/ 	.word	0x00013ac0


	//   ....[21]....
        /*9c94*/ 	.word	0x00013ad0


	//   ....[22]....
        /*9c98*/ 	.word	0x00013b00


	//   ....[23]....
        /*9c9c*/ 	.word	0x00013b10


	//   ....[24]....
        /*9ca0*/ 	.word	0x00013b20


	//   ....[25]....
        /*9ca4*/ 	.word	0x00013b30


	//   ....[26]....
        /*9ca8*/ 	.word	0x00013b60


	//   ....[27]....
        /*9cac*/ 	.word	0x00013b70


	//   ....[28]....
        /*9cb0*/ 	.word	0x00013b80


	//   ....[29]....
        /*9cb4*/ 	.word	0x00013b90


	//   ....[30]....
        /*9cb8*/ 	.word	0x00013bc0


	//   ....[31]....
        /*9cbc*/ 	.word	0x00013bd0


	//   ....[32]....
        /*9cc0*/ 	.word	0x00013be0


	//   ....[33]....
        /*9cc4*/ 	.word	0x00013bf0


	//   ....[34]....
        /*9cc8*/ 	.word	0x00013c20


	//   ....[35]....
        /*9ccc*/ 	.word	0x00013c30


	//   ....[36]....
        /*9cd0*/ 	.word	0x00013c40


	//   ....[37]....
        /*9cd4*/ 	.word	0x00013c50


	//   ....[38]....
        /*9cd8*/ 	.word	0x00013c80


	//   ....[39]....
        /*9cdc*/ 	.word	0x00013c90


	//   ....[40]....
        /*9ce0*/ 	.word	0x00013ca0


	//   ....[41]....
        /*9ce4*/ 	.word	0x00013cb0


	//   ....[42]....
        /*9ce8*/ 	.word	0x00013ce0


	//   ....[43]....
        /*9cec*/ 	.word	0x00013cf0


	//   ....[44]....
        /*9cf0*/ 	.word	0x00013d00


	//   ....[45]....
        /*9cf4*/ 	.word	0x00013d10


	//   ....[46]....
        /*9cf8*/ 	.word	0x00013d40


	//   ....[47]....
        /*9cfc*/ 	.word	0x00013d50


	//   ....[48]....
        /*9d00*/ 	.word	0x00013d60


	//   ....[49]....
        /*9d04*/ 	.word	0x00013d70


	//   ....[50]....
        /*9d08*/ 	.word	0x00013da0


	//   ....[51]....
        /*9d0c*/ 	.word	0x00013db0


	//   ....[52]....
        /*9d10*/ 	.word	0x00013dc0


	//   ....[53]....
        /*9d14*/ 	.word	0x00013dd0


	//   ....[54]....
        /*9d18*/ 	.word	0x00013e00


	//   ....[55]....
        /*9d1c*/ 	.word	0x00013e10


	//   ....[56]....
        /*9d20*/ 	.word	0x00013e20


	//   ....[57]....
        /*9d24*/ 	.word	0x00013e30


	//   ....[58]....
        /*9d28*/ 	.word	0x00013e60


	//   ....[59]....
        /*9d2c*/ 	.word	0x00013e70


	//   ....[60]....
        /*9d30*/ 	.word	0x00013e80


	//   ....[61]....
        /*9d34*/ 	.word	0x00013e90


	//   ....[62]....
        /*9d38*/ 	.word	0x00013ec0


	//   ....[63]....
        /*9d3c*/ 	.word	0x00013ed0


	//   ....[64]....
        /*9d40*/ 	.word	0x00013ee0


	//   ....[65]....
        /*9d44*/ 	.word	0x00013ef0


	//   ....[66]....
        /*9d48*/ 	.word	0x00013f20


	//   ....[67]....
        /*9d4c*/ 	.word	0x00013f30


	//   ....[68]....
        /*9d50*/ 	.word	0x00013f40


	//   ....[69]....
        /*9d54*/ 	.word	0x00013f50


	//   ....[70]....
        /*9d58*/ 	.word	0x00013f80


	//   ....[71]....
        /*9d5c*/ 	.word	0x00013f90


	//   ....[72]....
        /*9d60*/ 	.word	0x00013fa0


	//   ....[73]....
        /*9d64*/ 	.word	0x00013fb0


	//   ....[74]....
        /*9d68*/ 	.word	0x00013fe0


	//   ....[75]....
        /*9d6c*/ 	.word	0x00013ff0


	//   ....[76]....
        /*9d70*/ 	.word	0x00014000


	//   ....[77]....
        /*9d74*/ 	.word	0x00014010


	//   ....[78]....
        /*9d78*/ 	.word	0x00014040


	//   ....[79]....
        /*9d7c*/ 	.word	0x00014050


	//   ....[80]....
        /*9d80*/ 	.word	0x00014060


	//   ....[81]....
        /*9d84*/ 	.word	0x00014070


	//   ....[82]....
        /*9d88*/ 	.word	0x000140a0


	//   ....[83]....
        /*9d8c*/ 	.word	0x000140b0


	//   ....[84]....
        /*9d90*/ 	.word	0x000140c0


	//   ....[85]....
        /*9d94*/ 	.word	0x000140d0


	//   ....[86]....
        /*9d98*/ 	.word	0x00014100


	//   ....[87]....
        /*9d9c*/ 	.word	0x00014110


	//   ....[88]....
        /*9da0*/ 	.word	0x00014120


	//   ....[89]....
        /*9da4*/ 	.word	0x00014130


	//   ....[90]....
        /*9da8*/ 	.word	0x00014160


	//   ....[91]....
        /*9dac*/ 	.word	0x00014170


	//   ....[92]....
        /*9db0*/ 	.word	0x00014180


	//   ....[93]....
        /*9db4*/ 	.word	0x00014190


	//   ....[94]....
        /*9db8*/ 	.word	0x000141c0


	//   ....[95]....
        /*9dbc*/ 	.word	0x000141d0


	//   ....[96]....
        /*9dc0*/ 	.word	0x000141e0


	//   ....[97]....
        /*9dc4*/ 	.word	0x000141f0


	//   ....[98]....
        /*9dc8*/ 	.word	0x00014220


	//   ....[99]....
        /*9dcc*/ 	.word	0x00014230


	//   ....[100]....
        /*9dd0*/ 	.word	0x00014240


	//   ....[101]....
        /*9dd4*/ 	.word	0x00014250


	//   ....[102]....
        /*9dd8*/ 	.word	0x00014280


	//   ....[103]....
        /*9ddc*/ 	.word	0x00014290


	//   ....[104]....
        /*9de0*/ 	.word	0x000142a0


	//   ....[105]....
        /*9de4*/ 	.word	0x000142b0


	//   ....[106]....
        /*9de8*/ 	.word	0x000142e0


	//   ....[107]....
        /*9dec*/ 	.word	0x000142f0


	//   ....[108]....
        /*9df0*/ 	.word	0x00014300


	//   ....[109]....
        /*9df4*/ 	.word	0x00014310


	//   ....[110]....
        /*9df8*/ 	.word	0x00014340


	//   ....[111]....
        /*9dfc*/ 	.word	0x00014350


	//   ....[112]....
        /*9e00*/ 	.word	0x00014360


	//   ....[113]....
        /*9e04*/ 	.word	0x00014370


	//   ....[114]....
        /*9e08*/ 	.word	0x000143a0


	//   ....[115]....
        /*9e0c*/ 	.word	0x000143b0


	//   ....[116]....
        /*9e10*/ 	.word	0x000143c0


	//   ....[117]....
        /*9e14*/ 	.word	0x000143d0


	//   ....[118]....
        /*9e18*/ 	.word	0x00014400


	//   ....[119]....
        /*9e1c*/ 	.word	0x00014410


	//   ....[120]....
        /*9e20*/ 	.word	0x00014420


	//   ....[121]....
        /*9e24*/ 	.word	0x00014430


	//   ....[122]....
        /*9e28*/ 	.word	0x00014460


	//   ....[123]....
        /*9e2c*/ 	.word	0x00014470


	//   ....[124]....
        /*9e30*/ 	.word	0x00014480


	//   ....[125]....
        /*9e34*/ 	.word	0x00014490


	//   ....[126]....
        /*9e38*/ 	.word	0x000144c0


	//   ....[127]....
        /*9e3c*/ 	.word	0x000144d0


	//   ....[128]....
        /*9e40*/ 	.word	0x000144e0


	//   ....[129]....
        /*9e44*/ 	.word	0x000144f0


	//   ....[130]....
        /*9e48*/ 	.word	0x00014520


	//   ....[131]....
        /*9e4c*/ 	.word	0x00014530


	//   ....[132]....
        /*9e50*/ 	.word	0x00014540


	//   ....[133]....
        /*9e54*/ 	.word	0x00014550


	//   ....[134]....
        /*9e58*/ 	.word	0x00014580


	//   ....[135]....
        /*9e5c*/ 	.word	0x00014590


	//   ....[136]....
        /*9e60*/ 	.word	0x000145a0


	//   ....[137]....
        /*9e64*/ 	.word	0x000145b0


	//   ....[138]....
        /*9e68*/ 	.word	0x000145e0


	//   ....[139]....
        /*9e6c*/ 	.word	0x000145f0


	//   ....[140]....
        /*9e70*/ 	.word	0x00014600


	//   ....[141]....
        /*9e74*/ 	.word	0x00014610


	//   ....[142]....
        /*9e78*/ 	.word	0x00014640


	//   ....[143]....
        /*9e7c*/ 	.word	0x00014650


	//   ....[144]....
        /*9e80*/ 	.word	0x00014660


	//   ....[145]....
        /*9e84*/ 	.word	0x00014670


	//   ....[146]....
        /*9e88*/ 	.word	0x000146a0


	//   ....[147]....
        /*9e8c*/ 	.word	0x000146b0


	//   ....[148]....
        /*9e90*/ 	.word	0x000146c0


	//   ....[149]....
        /*9e94*/ 	.word	0x000146d0


	//   ....[150]....
        /*9e98*/ 	.word	0x00014700


	//   ....[151]....
        /*9e9c*/ 	.word	0x00014710


	//   ....[152]....
        /*9ea0*/ 	.word	0x00014720


	//   ....[153]....
        /*9ea4*/ 	.word	0x00014730


	//   ....[154]....
        /*9ea8*/ 	.word	0x00014760


	//   ....[155]....
        /*9eac*/ 	.word	0x00014770


	//   ....[156]....
        /*9eb0*/ 	.word	0x00014780


	//   ....[157]....
        /*9eb4*/ 	.word	0x00014790


	//   ....[158]....
        /*9eb8*/ 	.word	0x000147c0


	//   ....[159]....
        /*9ebc*/ 	.word	0x000147d0


	//   ....[160]....
        /*9ec0*/ 	.word	0x000147e0


	//   ....[161]....
        /*9ec4*/ 	.word	0x000147f0


	//   ....[162]....
        /*9ec8*/ 	.word	0x00014820


	//   ....[163]....
        /*9ecc*/ 	.word	0x00014830


	//   ....[164]....
        /*9ed0*/ 	.word	0x00014840


	//   ....[165]....
        /*9ed4*/ 	.word	0x00014850


	//   ....[166]....
        /*9ed8*/ 	.word	0x00014880


	//   ....[167]....
        /*9edc*/ 	.word	0x00014890


	//   ....[168]....
        /*9ee0*/ 	.word	0x000148a0


	//   ....[169]....
        /*9ee4*/ 	.word	0x000148b0


	//   ....[170]....
        /*9ee8*/ 	.word	0x000148e0


	//   ....[171]....
        /*9eec*/ 	.word	0x000148f0


	//   ....[172]....
        /*9ef0*/ 	.word	0x00014900


	//   ....[173]....
        /*9ef4*/ 	.word	0x00014910


	//   ....[174]....
        /*9ef8*/ 	.word	0x00014940


	//   ....[175]....
        /*9efc*/ 	.word	0x00014950


	//   ....[176]....
        /*9f00*/ 	.word	0x00014960


	//   ....[177]....
        /*9f04*/ 	.word	0x00014970


	//   ....[178]....
        /*9f08*/ 	.word	0x000149a0


	//   ....[179]....
        /*9f0c*/ 	.word	0x000149b0


	//   ....[180]....
        /*9f10*/ 	.word	0x000149c0


	//   ....[181]....
        /*9f14*/ 	.word	0x000149d0


	//   ....[182]....
        /*9f18*/ 	.word	0x00014a00


	//   ....[183]....
        /*9f1c*/ 	.word	0x00014a10


	//   ....[184]....
        /*9f20*/ 	.word	0x00014a20


	//   ....[185]....
        /*9f24*/ 	.word	0x00014a30


	//   ....[186]....
        /*9f28*/ 	.word	0x00014a60


	//   ....[187]....
        /*9f2c*/ 	.word	0x00014a70


	//   ....[188]....
        /*9f30*/ 	.word	0x00014a80


	//   ....[189]....
        /*9f34*/ 	.word	0x00014a90


	//   ....[190]....
        /*9f38*/ 	.word	0x00014ac0


	//   ....[191]....
        /*9f3c*/ 	.word	0x00014ad0


	//   ....[192]....
        /*9f40*/ 	.word	0x00014ae0


	//   ....[193]....
        /*9f44*/ 	.word	0x00014af0


	//   ....[194]....
        /*9f48*/ 	.word	0x00014b20


	//   ....[195]....
        /*9f4c*/ 	.word	0x00014b30


	//   ....[196]....
        /*9f50*/ 	.word	0x00014b40


	//   ....[197]....
        /*9f54*/ 	.word	0x00014b50


	//   ....[198]....
        /*9f58*/ 	.word	0x00014b80


	//   ....[199]....
        /*9f5c*/ 	.word	0x00014b90


	//   ....[200]....
        /*9f60*/ 	.word	0x00014ba0


	//   ....[201]....
        /*9f64*/ 	.word	0x00014bb0


	//   ....[202]....
        /*9f68*/ 	.word	0x00014be0


	//   ....[203]....
        /*9f6c*/ 	.word	0x00014bf0


	//   ....[204]....
        /*9f70*/ 	.word	0x00014c00


	//   ....[205]....
        /*9f74*/ 	.word	0x00014c10


	//   ....[206]....
        /*9f78*/ 	.word	0x00014c40


	//   ....[207]....
        /*9f7c*/ 	.word	0x00014c50


	//   ....[208]....
        /*9f80*/ 	.word	0x00014c60


	//   ....[209]....
        /*9f84*/ 	.word	0x00014c70


	//   ....[210]....
        /*9f88*/ 	.word	0x00014ca0


	//   ....[211]....
        /*9f8c*/ 	.word	0x00014cb0


	//   ....[212]....
        /*9f90*/ 	.word	0x00014cc0


	//   ....[213]....
        /*9f94*/ 	.word	0x00014cd0


	//   ....[214]....
        /*9f98*/ 	.word	0x00014d00


	//   ....[215]....
        /*9f9c*/ 	.word	0x00014d10


	//   ....[216]....
        /*9fa0*/ 	.word	0x00014d20


	//   ....[217]....
        /*9fa4*/ 	.word	0x00014d30


	//   ....[218]....
        /*9fa8*/ 	.word	0x00014d60


	//   ....[219]....
        /*9fac*/ 	.word	0x00014d70


	//   ....[220]....
        /*9fb0*/ 	.word	0x00014d80


	//   ....[221]....
        /*9fb4*/ 	.word	0x00014d90


	//   ....[222]....
        /*9fb8*/ 	.word	0x00014dc0


	//   ....[223]....
        /*9fbc*/ 	.word	0x00014dd0


	//   ....[224]....
        /*9fc0*/ 	.word	0x00014de0


	//   ....[225]....
        /*9fc4*/ 	.word	0x00014df0


	//   ....[226]....
        /*9fc8*/ 	.word	0x00014e20


	//   ....[227]....
        /*9fcc*/ 	.word	0x00014e30


	//   ....[228]....
        /*9fd0*/ 	.word	0x00014e40


	//   ....[229]....
        /*9fd4*/ 	.word	0x00014e50


	//   ....[230]....
        /*9fd8*/ 	.word	0x00014e80


	//   ....[231]....
        /*9fdc*/ 	.word	0x00014e90


	//   ....[232]....
        /*9fe0*/ 	.word	0x00014ea0


	//   ....[233]....
        /*9fe4*/ 	.word	0x00014eb0


	//   ....[234]....
        /*9fe8*/ 	.word	0x00014ee0


	//   ....[235]....
        /*9fec*/ 	.word	0x00014ef0


	//   ....[236]....
        /*9ff0*/ 	.word	0x00014f00


	//   ....[237]....
        /*9ff4*/ 	.word	0x00014f10


	//   ....[238]....
        /*9ff8*/ 	.word	0x00014f40


	//   ....[239]....
        /*9ffc*/ 	.word	0x00014f50


	//   ....[240]....
        /*a000*/ 	.word	0x00014f60


	//   ....[241]....
        /*a004*/ 	.word	0x00014f70


	//   ....[242]....
        /*a008*/ 	.word	0x00014fa0


	//   ....[243]....
        /*a00c*/ 	.word	0x00014fb0


	//   ....[244]....
        /*a010*/ 	.word	0x00014fc0


	//   ....[245]....
        /*a014*/ 	.word	0x00014fd0


	//   ....[246]....
        /*a018*/ 	.word	0x00015000


	//   ....[247]....
        /*a01c*/ 	.word	0x00015010


	//   ....[248]....
        /*a020*/ 	.word	0x00015020


	//   ....[249]....
        /*a024*/ 	.word	0x00015030


	//   ....[250]....
        /*a028*/ 	.word	0x00015060


	//   ....[251]....
        /*a02c*/ 	.word	0x00015070


	//   ....[252]....
        /*a030*/ 	.word	0x00015080


	//   ....[253]....
        /*a034*/ 	.word	0x00015090


	//   ....[254]....
        /*a038*/ 	.word	0x000150d0


	//   ....[255]....
        /*a03c*/ 	.word	0x00018110


	//   ....[0]....
        /*a040*/ 	.word	0x00018120


	//   ....[1]....
        /*a044*/ 	.word	0x00018130


	//   ....[2]....
        /*a048*/ 	.word	0x00018150


	//   ....[3]....
        /*a04c*/ 	.word	0x00018160


	//   ....[4]....
        /*a050*/ 	.word	0x00018170


	//   ....[5]....
        /*a054*/ 	.word	0x00018180


	//   ....[6]....
        /*a058*/ 	.word	0x000181b0


	//   ....[7]....
        /*a05c*/ 	.word	0x000181c0


	//   ....[8]....
        /*a060*/ 	.word	0x000181d0


	//   ....[9]....
        /*a064*/ 	.word	0x000181e0


	//   ....[10]....
        /*a068*/ 	.word	0x00018210


	//   ....[11]....
        /*a06c*/ 	.word	0x00018220


	//   ....[12]....
        /*a070*/ 	.word	0x00018230


	//   ....[13]....
        /*a074*/ 	.word	0x00018240


	//   ....[14]....
        /*a078*/ 	.word	0x00018270


	//   ....[15]....
        /*a07c*/ 	.word	0x00018280


	//   ....[16]....
        /*a080*/ 	.word	0x00018290


	//   ....[17]....
        /*a084*/ 	.word	0x000182a0


	//   ....[18]....
        /*a088*/ 	.word	0x000182d0


	//   ....[19]....
        /*a08c*/ 	.word	0x000182e0


	//   ....[20]....
        /*a090*/ 	.word	0x000182f0


	//   ....[21]....
        /*a094*/ 	.word	0x00018300


	//   ....[22]....
        /*a098*/ 	.word	0x00018330


	//   ....[23]....
        /*a09c*/ 	.word	0x00018340


	//   ....[24]....
        /*a0a0*/ 	.word	0x00018350


	//   ....[25]....
        /*a0a4*/ 	.word	0x00018360


	//   ....[26]....
        /*a0a8*/ 	.word	0x00018390


	//   ....[27]....
        /*a0ac*/ 	.word	0x000183a0


	//   ....[28]....
        /*a0b0*/ 	.word	0x000183b0


	//   ....[29]....
        /*a0b4*/ 	.word	0x000183c0


	//   ....[30]....
        /*a0b8*/ 	.word	0x000183f0


	//   ....[31]....
        /*a0bc*/ 	.word	0x00018400


	//   ....[32]....
        /*a0c0*/ 	.word	0x00018410


	//   ....[33]....
        /*a0c4*/ 	.word	0x00018420


	//   ....[34]....
        /*a0c8*/ 	.word	0x00018450


	//   ....[35]....
        /*a0cc*/ 	.word	0x00018460


	//   ....[36]....
        /*a0d0*/ 	.word	0x00018470


	//   ....[37]....
        /*a0d4*/ 	.word	0x00018480


	//   ....[38]....
        /*a0d8*/ 	.word	0x000184b0


	//   ....[39]....
        /*a0dc*/ 	.word	0x000184c0


	//   ....[40]....
        /*a0e0*/ 	.word	0x000184d0


	//   ....[41]....
        /*a0e4*/ 	.word	0x000184e0


	//   ....[42]....
        /*a0e8*/ 	.word	0x00018510


	//   ....[43]....
        /*a0ec*/ 	.word	0x00018520


	//   ....[44]....
        /*a0f0*/ 	.word	0x00018530


	//   ....[45]....
        /*a0f4*/ 	.word	0x00018540


	//   ....[46]....
        /*a0f8*/ 	.word	0x00018570


	//   ....[47]....
        /*a0fc*/ 	.word	0x00018580


	//   ....[48]....
        /*a100*/ 	.word	0x00018590


	//   ....[49]....
        /*a104*/ 	.word	0x000185a0


	//   ....[50]....
        /*a108*/ 	.word	0x000185d0


	//   ....[51]....
        /*a10c*/ 	.word	0x000185e0


	//   ....[52]....
        /*a110*/ 	.word	0x000185f0


	//   ....[53]....
        /*a114*/ 	.word	0x00018600


	//   ....[54]....
        /*a118*/ 	.word	0x00018630


	//   ....[55]....
        /*a11c*/ 	.word	0x00018640


	//   ....[56]....
        /*a120*/ 	.word	0x00018650


	//   ....[57]....
        /*a124*/ 	.word	0x00018660


	//   ....[58]....
        /*a128*/ 	.word	0x00018690


	//   ....[59]....
        /*a12c*/ 	.word	0x000186a0


	//   ....[60]....
        /*a130*/ 	.word	0x000186b0


	//   ....[61]....
        /*a134*/ 	.word	0x000186c0


	//   ....[62]....
        /*a138*/ 	.word	0x000186f0


	//   ....[63]....
        /*a13c*/ 	.word	0x00018700


	//   ....[64]....
        /*a140*/ 	.word	0x00018710


	//   ....[65]....
        /*a144*/ 	.word	0x00018720


	//   ....[66]....
        /*a148*/ 	.word	0x00018750


	//   ....[67]....
        /*a14c*/ 	.word	0x00018760


	//   ....[68]....
        /*a150*/ 	.word	0x00018770


	//   ....[69]....
        /*a154*/ 	.word	0x00018780


	//   ....[70]....
        /*a158*/ 	.word	0x000187b0


	//   ....[71]....
        /*a15c*/ 	.word	0x000187c0


	//   ....[72]....
        /*a160*/ 	.word	0x000187d0


	//   ....[73]....
        /*a164*/ 	.word	0x000187e0


	//   ....[74]....
        /*a168*/ 	.word	0x00018810


	//   ....[75]....
        /*a16c*/ 	.word	0x00018820


	//   ....[76]....
        /*a170*/ 	.word	0x00018830


	//   ....[77]....
        /*a174*/ 	.word	0x00018840


	//   ....[78]....
        /*a178*/ 	.word	0x00018870


	//   ....[79]....
        /*a17c*/ 	.word	0x00018880


	//   ....[80]....
        /*a180*/ 	.word	0x00018890


	//   ....[81]....
        /*a184*/ 	.word	0x000188a0


	//   ....[82]....
        /*a188*/ 	.word	0x000188d0


	//   ....[83]....
        /*a18c*/ 	.word	0x000188e0


	//   ....[84]....
        /*a190*/ 	.word	0x000188f0


	//   ....[85]....
        /*a194*/ 	.word	0x00018900


	//   ....[86]....
        /*a198*/ 	.word	0x00018930


	//   ....[87]....
        /*a19c*/ 	.word	0x00018940


	//   ....[88]....
        /*a1a0*/ 	.word	0x00018950


	//   ....[89]....
        /*a1a4*/ 	.word	0x00018960


	//   ....[90]....
        /*a1a8*/ 	.word	0x00018990


	//   ....[91]....
        /*a1ac*/ 	.word	0x000189a0


	//   ....[92]....
        /*a1b0*/ 	.word	0x000189b0


	//   ....[93]....
        /*a1b4*/ 	.word	0x000189c0


	//   ....[94]....
        /*a1b8*/ 	.word	0x000189f0


	//   ....[95]....
        /*a1bc*/ 	.word	0x00018a00


	//   ....[96]....
        /*a1c0*/ 	.word	0x00018a10


	//   ....[97]....
        /*a1c4*/ 	.word	0x00018a20


	//   ....[98]....
        /*a1c8*/ 	.word	0x00018a50


	//   ....[99]....
        /*a1cc*/ 	.word	0x00018a60


	//   ....[100]....
        /*a1d0*/ 	.word	0x00018a70


	//   ....[101]....
        /*a1d4*/ 	.word	0x00018a80


	//   ....[102]....
        /*a1d8*/ 	.word	0x00018ab0


	//   ....[103]....
        /*a1dc*/ 	.word	0x00018ac0


	//   ....[104]....
        /*a1e0*/ 	.word	0x00018ad0


	//   ....[105]....
        /*a1e4*/ 	.word	0x00018ae0


	//   ....[106]....
        /*a1e8*/ 	.word	0x00018b10


	//   ....[107]....
        /*a1ec*/ 	.word	0x00018b20


	//   ....[108]....
        /*a1f0*/ 	.word	0x00018b30


	//   ....[109]....
        /*a1f4*/ 	.word	0x00018b40


	//   ....[110]....
        /*a1f8*/ 	.word	0x00018b70


	//   ....[111]....
        /*a1fc*/ 	.word	0x00018b80


	//   ....[112]....
        /*a200*/ 	.word	0x00018b90


	//   ....[113]....
        /*a204*/ 	.word	0x00018ba0


	//   ....[114]....
        /*a208*/ 	.word	0x00018bd0


	//   ....[115]....
        /*a20c*/ 	.word	0x00018be0


	//   ....[116]....
        /*a210*/ 	.word	0x00018bf0


	//   ....[117]....
        /*a214*/ 	.word	0x00018c00


	//   ....[118]....
        /*a218*/ 	.word	0x00018c30


	//   ....[119]....
        /*a21c*/ 	.word	0x00018c40


	//   ....[120]....
        /*a220*/ 	.word	0x00018c50


	//   ....[121]....
        /*a224*/ 	.word	0x00018c60


	//   ....[122]....
        /*a228*/ 	.word	0x00018c90


	//   ....[123]....
        /*a22c*/ 	.word	0x00018ca0


	//   ....[124]....
        /*a230*/ 	.word	0x00018cb0


	//   ....[125]....
        /*a234*/ 	.word	0x00018cc0


	//   ....[126]....
        /*a238*/ 	.word	0x00018cf0


	//   ....[127]....
        /*a23c*/ 	.word	0x00018d00


	//   ....[128]....
        /*a240*/ 	.word	0x00018d10


	//   ....[129]....
        /*a244*/ 	.word	0x00018d20


	//   ....[130]....
        /*a248*/ 	.word	0x00018d50


	//   ....[131]....
        /*a24c*/ 	.word	0x00018d60


	//   ....[132]....
        /*a250*/ 	.word	0x00018d70


	//   ....[133]....
        /*a254*/ 	.word	0x00018d80


	//   ....[134]....
        /*a258*/ 	.word	0x00018db0


	//   ....[135]....
        /*a25c*/ 	.word	0x00018dc0


	//   ....[136]....
        /*a260*/ 	.word	0x00018dd0


	//   ....[137]....
        /*a264*/ 	.word	0x00018de0


	//   ....[138]....
        /*a268*/ 	.word	0x00018e10


	//   ....[139]....
        /*a26c*/ 	.word	0x00018e20


	//   ....[140]....
        /*a270*/ 	.word	0x00018e30


	//   ....[141]....
        /*a274*/ 	.word	0x00018e40


	//   ....[142]....
        /*a278*/ 	.word	0x00018e70


	//   ....[143]....
        /*a27c*/ 	.word	0x00018e80


	//   ....[144]....
        /*a280*/ 	.word	0x00018e90


	//   ....[145]....
        /*a284*/ 	.word	0x00018ea0


	//   ....[146]....
        /*a288*/ 	.word	0x00018ed0


	//   ....[147]....
        /*a28c*/ 	.word	0x00018ee0


	//   ....[148]....
        /*a290*/ 	.word	0x00018ef0


	//   ....[149]....
        /*a294*/ 	.word	0x00018f00


	//   ....[150]....
        /*a298*/ 	.word	0x00018f30


	//   ....[151]....
        /*a29c*/ 	.word	0x00018f40


	//   ....[152]....
        /*a2a0*/ 	.word	0x00018f50


	//   ....[153]....
        /*a2a4*/ 	.word	0x00018f60


	//   ....[154]....
        /*a2a8*/ 	.word	0x00018f90


	//   ....[155]....
        /*a2ac*/ 	.word	0x00018fa0


	//   ....[156]....
        /*a2b0*/ 	.word	0x00018fb0


	//   ....[157]....
        /*a2b4*/ 	.word	0x00018fc0


	//   ....[158]....
        /*a2b8*/ 	.word	0x00018ff0


	//   ....[159]....
        /*a2bc*/ 	.word	0x00019000


	//   ....[160]....
        /*a2c0*/ 	.word	0x00019010


	//   ....[161]....
        /*a2c4*/ 	.word	0x00019020


	//   ....[162]....
        /*a2c8*/ 	.word	0x00019050


	//   ....[163]....
        /*a2cc*/ 	.word	0x00019060


	//   ....[164]....
        /*a2d0*/ 	.word	0x00019070


	//   ....[165]....
        /*a2d4*/ 	.word	0x00019080


	//   ....[166]....
        /*a2d8*/ 	.word	0x000190b0


	//   ....[167]....
        /*a2dc*/ 	.word	0x000190c0


	//   ....[168]....
        /*a2e0*/ 	.word	0x000190d0


	//   ....[169]....
        /*a2e4*/ 	.word	0x000190e0


	//   ....[170]....
        /*a2e8*/ 	.word	0x00019110


	//   ....[171]....
        /*a2ec*/ 	.word	0x00019120


	//   ....[172]....
        /*a2f0*/ 	.word	0x00019130


	//   ....[173]....
        /*a2f4*/ 	.word	0x00019140


	//   ....[174]....
        /*a2f8*/ 	.word	0x00019170


	//   ....[175]....
        /*a2fc*/ 	.word	0x00019180


	//   ....[176]....
        /*a300*/ 	.word	0x00019190


	//   ....[177]....
        /*a304*/ 	.word	0x000191a0


	//   ....[178]....
        /*a308*/ 	.word	0x000191d0


	//   ....[179]....
        /*a30c*/ 	.word	0x000191e0


	//   ....[180]....
        /*a310*/ 	.word	0x000191f0


	//   ....[181]....
        /*a314*/ 	.word	0x00019200


	//   ....[182]....
        /*a318*/ 	.word	0x00019230


	//   ....[183]....
        /*a31c*/ 	.word	0x00019240


	//   ....[184]....
        /*a320*/ 	.word	0x00019250


	//   ....[185]....
        /*a324*/ 	.word	0x00019260


	//   ....[186]....
        /*a328*/ 	.word	0x00019290


	//   ....[187]....
        /*a32c*/ 	.word	0x000192a0


	//   ....[188]....
        /*a330*/ 	.word	0x000192b0


	//   ....[189]....
        /*a334*/ 	.word	0x000192c0


	//   ....[190]....
        /*a338*/ 	.word	0x000192f0


	//   ....[191]....
        /*a33c*/ 	.word	0x00019300


	//   ....[192]....
        /*a340*/ 	.word	0x00019310


	//   ....[193]....
        /*a344*/ 	.word	0x00019320


	//   ....[194]....
        /*a348*/ 	.word	0x00019350


	//   ....[195]....
        /*a34c*/ 	.word	0x00019360


	//   ....[196]....
        /*a350*/ 	.word	0x00019370


	//   ....[197]....
        /*a354*/ 	.word	0x00019380


	//   ....[198]....
        /*a358*/ 	.word	0x000193b0


	//   ....[199]....
        /*a35c*/ 	.word	0x000193c0


	//   ....[200]....
        /*a360*/ 	.word	0x000193d0


	//   ....[201]....
        /*a364*/ 	.word	0x000193e0


	//   ....[202]....
        /*a368*/ 	.word	0x00019410


	//   ....[203]....
        /*a36c*/ 	.word	0x00019420


	//   ....[204]....
        /*a370*/ 	.word	0x00019430


	//   ....[205]....
        /*a374*/ 	.word	0x00019440


	//   ....[206]....
        /*a378*/ 	.word	0x00019470


	//   ....[207]....
        /*a37c*/ 	.word	0x00019480


	//   ....[208]....
        /*a380*/ 	.word	0x00019490


	//   ....[209]....
        /*a384*/ 	.word	0x000194a0


	//   ....[210]....
        /*a388*/ 	.word	0x000194d0


	//   ....[211]....
        /*a38c*/ 	.word	0x000194e0


	//   ....[212]....
        /*a390*/ 	.word	0x000194f0


	//   ....[213]....
        /*a394*/ 	.word	0x00019500


	//   ....[214]....
        /*a398*/ 	.word	0x00019530


	//   ....[215]....
        /*a39c*/ 	.word	0x00019540


	//   ....[216]....
        /*a3a0*/ 	.word	0x00019550


	//   ....[217]....
        /*a3a4*/ 	.word	0x00019560


	//   ....[218]....
        /*a3a8*/ 	.word	0x00019590


	//   ....[219]....
        /*a3ac*/ 	.word	0x000195a0


	//   ....[220]....
        /*a3b0*/ 	.word	0x000195b0


	//   ....[221]....
        /*a3b4*/ 	.word	0x000195c0


	//   ....[222]....
        /*a3b8*/ 	.word	0x000195f0


	//   ....[223]....
        /*a3bc*/ 	.word	0x00019600


	//   ....[224]....
        /*a3c0*/ 	.word	0x00019610


	//   ....[225]....
        /*a3c4*/ 	.word	0x00019620


	//   ....[226]....
        /*a3c8*/ 	.word	0x00019650


	//   ....[227]....
        /*a3cc*/ 	.word	0x00019660


	//   ....[228]....
        /*a3d0*/ 	.word	0x00019670


	//   ....[229]....
        /*a3d4*/ 	.word	0x00019680


	//   ....[230]....
        /*a3d8*/ 	.word	0x000196b0


	//   ....[231]....
        /*a3dc*/ 	.word	0x000196c0


	//   ....[232]....
        /*a3e0*/ 	.word	0x000196d0


	//   ....[233]....
        /*a3e4*/ 	.word	0x000196e0


	//   ....[234]....
        /*a3e8*/ 	.word	0x00019710


	//   ....[235]....
        /*a3ec*/ 	.word	0x00019720


	//   ....[236]....
        /*a3f0*/ 	.word	0x00019730


	//   ....[237]....
        /*a3f4*/ 	.word	0x00019740


	//   ....[238]....
        /*a3f8*/ 	.word	0x00019770


	//   ....[239]....
        /*a3fc*/ 	.word	0x00019780


	//   ....[240]....
        /*a400*/ 	.word	0x00019790


	//   ....[241]....
        /*a404*/ 	.word	0x000197a0


	//   ....[242]....
        /*a408*/ 	.word	0x000197d0


	//   ....[243]....
        /*a40c*/ 	.word	0x000197e0


	//   ....[244]....
        /*a410*/ 	.word	0x000197f0


	//   ....[245]....
        /*a414*/ 	.word	0x00019800


	//   ....[246]....
        /*a418*/ 	.word	0x00019830


	//   ....[247]....
        /*a41c*/ 	.word	0x00019840


	//   ....[248]....
        /*a420*/ 	.word	0x00019850


	//   ....[249]....
        /*a424*/ 	.word	0x00019860


	//   ....[250]....
        /*a428*/ 	.word	0x00019890


	//   ....[251]....
        /*a42c*/ 	.word	0x000198a0


	//   ....[252]....
        /*a430*/ 	.word	0x000198b0


	//   ....[253]....
        /*a434*/ 	.word	0x000198c0


	//   ....[254]....
        /*a438*/ 	.word	0x000198f0


	//   ....[255]....
        /*a43c*/ 	.word	0x00019900


	//   ....[0]....
        /*a440*/ 	.word	0x00019910


	//   ....[1]....
        /*a444*/ 	.word	0x00019920


	//   ....[2]....
        /*a448*/ 	.word	0x00019950


	//   ....[3]....
        /*a44c*/ 	.word	0x00019960


	//   ....[4]....
        /*a450*/ 	.word	0x00019970


	//   ....[5]....
        /*a454*/ 	.word	0x00019980


	//   ....[6]....
        /*a458*/ 	.word	0x000199b0


	//   ....[7]....
        /*a45c*/ 	.word	0x000199c0


	//   ....[8]....
        /*a460*/ 	.word	0x000199d0


	//   ....[9]....
        /*a464*/ 	.word	0x000199e0


	//   ....[10]....
        /*a468*/ 	.word	0x00019a10


	//   ....[11]....
        /*a46c*/ 	.word	0x00019a20


	//   ....[12]....
        /*a470*/ 	.word	0x00019a30


	//   ....[13]....
        /*a474*/ 	.word	0x00019a40


	//   ....[14]....
        /*a478*/ 	.word	0x00019a70


	//   ....[15]....
        /*a47c*/ 	.word	0x00019a80


	//   ....[16]....
        /*a480*/ 	.word	0x00019a90


	//   ....[17]....
        /*a484*/ 	.word	0x00019aa0


	//   ....[18]....
        /*a488*/ 	.word	0x00019ad0


	//   ....[19]....
        /*a48c*/ 	.word	0x00019ae0


	//   ....[20]....
        /*a490*/ 	.word	0x00019af0


	//   ....[21]....
        /*a494*/ 	.word	0x00019b00


	//   ....[22]....
        /*a498*/ 	.word	0x00019b30


	//   ....[23]....
        /*a49c*/ 	.word	0x00019b40


	//   ....[24]....
        /*a4a0*/ 	.word	0x00019b50


	//   ....[25]....
        /*a4a4*/ 	.word	0x00019b60


	//   ....[26]....
        /*a4a8*/ 	.word	0x00019b90


	//   ....[27]....
        /*a4ac*/ 	.word	0x00019ba0


	//   ....[28]....
        /*a4b0*/ 	.word	0x00019bb0


	//   ....[29]....
        /*a4b4*/ 	.word	0x00019bc0


	//   ....[30]....
        /*a4b8*/ 	.word	0x00019bf0


	//   ....[31]....
        /*a4bc*/ 	.word	0x00019c00


	//   ....[32]....
        /*a4c0*/ 	.word	0x00019c10


	//   ....[33]....
        /*a4c4*/ 	.word	0x00019c20


	//   ....[34]....
        /*a4c8*/ 	.word	0x00019c50


	//   ....[35]....
        /*a4cc*/ 	.word	0x00019c60


	//   ....[36]....
        /*a4d0*/ 	.word	0x00019c70


	//   ....[37]....
        /*a4d4*/ 	.word	0x00019c80


	//   ....[38]....
        /*a4d8*/ 	.word	0x00019cb0


	//   ....[39]....
        /*a4dc*/ 	.word	0x00019cc0


	//   ....[40]....
        /*a4e0*/ 	.word	0x00019cd0


	//   ....[41]....
        /*a4e4*/ 	.word	0x00019ce0


	//   ....[42]....
        /*a4e8*/ 	.word	0x00019d10


	//   ....[43]....
        /*a4ec*/ 	.word	0x00019d20


	//   ....[44]....
        /*a4f0*/ 	.word	0x00019d30


	//   ....[45]....
        /*a4f4*/ 	.word	0x00019d40


	//   ....[46]....
        /*a4f8*/ 	.word	0x00019d70


	//   ....[47]....
        /*a4fc*/ 	.word	0x00019d80


	//   ....[48]....
        /*a500*/ 	.word	0x00019d90


	//   ....[49]....
        /*a504*/ 	.word	0x00019da0


	//   ....[50]....
        /*a508*/ 	.word	0x00019dd0


	//   ....[51]....
        /*a50c*/ 	.word	0x00019de0


	//   ....[52]....
        /*a510*/ 	.word	0x00019df0


	//   ....[53]....
        /*a514*/ 	.word	0x00019e00


	//   ....[54]....
        /*a518*/ 	.word	0x00019e30


	//   ....[55]....
        /*a51c*/ 	.word	0x00019e40


	//   ....[56]....
        /*a520*/ 	.word	0x00019e50


	//   ....[57]....
        /*a524*/ 	.word	0x00019e60


	//   ....[58]....
        /*a528*/ 	.word	0x00019e90


	//   ....[59]....
        /*a52c*/ 	.word	0x00019ea0


	//   ....[60]....
        /*a530*/ 	.word	0x00019eb0


	//   ....[61]....
        /*a534*/ 	.word	0x00019ec0


	//   ....[62]....
        /*a538*/ 	.word	0x00019ef0


	//   ....[63]....
        /*a53c*/ 	.word	0x00019f00


	//   ....[64]....
        /*a540*/ 	.word	0x00019f10


	//   ....[65]....
        /*a544*/ 	.word	0x00019f20


	//   ....[66]....
        /*a548*/ 	.word	0x00019f50


	//   ....[67]....
        /*a54c*/ 	.word	0x00019f60


	//   ....[68]....
        /*a550*/ 	.word	0x00019f70


	//   ....[69]....
        /*a554*/ 	.word	0x00019f80


	//   ....[70]....
        /*a558*/ 	.word	0x00019fb0


	//   ....[71]....
        /*a55c*/ 	.word	0x00019fc0


	//   ....[72]....
        /*a560*/ 	.word	0x00019fd0


	//   ....[73]....
        /*a564*/ 	.word	0x00019fe0


	//   ....[74]....
        /*a568*/ 	.word	0x0001a010


	//   ....[75]....
        /*a56c*/ 	.word	0x0001a020


	//   ....[76]....
        /*a570*/ 	.word	0x0001a030


	//   ....[77]....
        /*a574*/ 	.word	0x0001a040


	//   ....[78]....
        /*a578*/ 	.word	0x0001a070


	//   ....[79]....
        /*a57c*/ 	.word	0x0001a080


	//   ....[80]....
        /*a580*/ 	.word	0x0001a090


	//   ....[81]....
        /*a584*/ 	.word	0x0001a0a0


	//   ....[82]....
        /*a588*/ 	.word	0x0001a0d0


	//   ....[83]....
        /*a58c*/ 	.word	0x0001a0e0


	//   ....[84]....
        /*a590*/ 	.word	0x0001a0f0


	//   ....[85]....
        /*a594*/ 	.word	0x0001a100


	//   ....[86]....
        /*a598*/ 	.word	0x0001a130


	//   ....[87]....
        /*a59c*/ 	.word	0x0001a140


	//   ....[88]....
        /*a5a0*/ 	.word	0x0001a150


	//   ....[89]....
        /*a5a4*/ 	.word	0x0001a160


	//   ....[90]....
        /*a5a8*/ 	.word	0x0001a190


	//   ....[91]....
        /*a5ac*/ 	.word	0x0001a1a0


	//   ....[92]....
        /*a5b0*/ 	.word	0x0001a1b0


	//   ....[93]....
        /*a5b4*/ 	.word	0x0001a1c0


	//   ....[94]....
        /*a5b8*/ 	.word	0x0001a1f0


	//   ....[95]....
        /*a5bc*/ 	.word	0x0001a200


	//   ....[96]....
        /*a5c0*/ 	.word	0x0001a210


	//   ....[97]....
        /*a5c4*/ 	.word	0x0001a220


	//   ....[98]....
        /*a5c8*/ 	.word	0x0001a250


	//   ....[99]....
        /*a5cc*/ 	.word	0x0001a260


	//   ....[100]....
        /*a5d0*/ 	.word	0x0001a270


	//   ....[101]....
        /*a5d4*/ 	.word	0x0001a280


	//   ....[102]....
        /*a5d8*/ 	.word	0x0001a2b0


	//   ....[103]....
        /*a5dc*/ 	.word	0x0001a2c0


	//   ....[104]....
        /*a5e0*/ 	.word	0x0001a2d0


	//   ....[105]....
        /*a5e4*/ 	.word	0x0001a2e0


	//   ....[106]....
        /*a5e8*/ 	.word	0x0001a310


	//   ....[107]....
        /*a5ec*/ 	.word	0x0001a320


	//   ....[108]....
        /*a5f0*/ 	.word	0x0001a330


	//   ....[109]....
        /*a5f4*/ 	.word	0x0001a340


	//   ....[110]....
        /*a5f8*/ 	.word	0x0001a370


	//   ....[111]....
        /*a5fc*/ 	.word	0x0001a380


	//   ....[112]....
        /*a600*/ 	.word	0x0001a390


	//   ....[113]....
        /*a604*/ 	.word	0x0001a3a0


	//   ....[114]....
        /*a608*/ 	.word	0x0001a3d0


	//   ....[115]....
        /*a60c*/ 	.word	0x0001a3e0


	//   ....[116]....
        /*a610*/ 	.word	0x0001a3f0


	//   ....[117]....
        /*a614*/ 	.word	0x0001a400


	//   ....[118]....
        /*a618*/ 	.word	0x0001a430


	//   ....[119]....
        /*a61c*/ 	.word	0x0001a440


	//   ....[120]....
        /*a620*/ 	.word	0x0001a450


	//   ....[121]....
        /*a624*/ 	.word	0x0001a460


	//   ....[122]....
        /*a628*/ 	.word	0x0001a490


	//   ....[123]....
        /*a62c*/ 	.word	0x0001a4a0


	//   ....[124]....
        /*a630*/ 	.word	0x0001a4b0


	//   ....[125]....
        /*a634*/ 	.word	0x0001a4c0


	//   ....[126]....
        /*a638*/ 	.word	0x0001a4f0


	//   ....[127]....
        /*a63c*/ 	.word	0x0001a500


	//   ....[128]....
        /*a640*/ 	.word	0x0001a510


	//   ....[129]....
        /*a644*/ 	.word	0x0001a520


	//   ....[130]....
        /*a648*/ 	.word	0x0001a550


	//   ....[131]....
        /*a64c*/ 	.word	0x0001a560


	//   ....[132]....
        /*a650*/ 	.word	0x0001a570


	//   ....[133]....
        /*a654*/ 	.word	0x0001a580


	//   ....[134]....
        /*a658*/ 	.word	0x0001a5b0


	//   ....[135]....
        /*a65c*/ 	.word	0x0001a5c0


	//   ....[136]....
        /*a660*/ 	.word	0x0001a5d0


	//   ....[137]....
        /*a664*/ 	.word	0x0001a5e0


	//   ....[138]....
        /*a668*/ 	.word	0x0001a610


	//   ....[139]....
        /*a66c*/ 	.word	0x0001a620


	//   ....[140]....
        /*a670*/ 	.word	0x0001a630


	//   ....[141]....
        /*a674*/ 	.word	0x0001a640


	//   ....[142]....
        /*a678*/ 	.word	0x0001a670


	//   ....[143]....
        /*a67c*/ 	.word	0x0001a680


	//   ....[144]....
        /*a680*/ 	.word	0x0001a690


	//   ....[145]....
        /*a684*/ 	.word	0x0001a6a0


	//   ....[146]....
        /*a688*/ 	.word	0x0001a6d0


	//   ....[147]....
        /*a68c*/ 	.word	0x0001a6e0


	//   ....[148]....
        /*a690*/ 	.word	0x0001a6f0


	//   ....[149]....
        /*a694*/ 	.word	0x0001a700


	//   ....[150]....
        /*a698*/ 	.word	0x0001a730


	//   ....[151]....
        /*a69c*/ 	.word	0x0001a740


	//   ....[152]....
        /*a6a0*/ 	.word	0x0001a750


	//   ....[153]....
        /*a6a4*/ 	.word	0x0001a760


	//   ....[154]....
        /*a6a8*/ 	.word	0x0001a790


	//   ....[155]....
        /*a6ac*/ 	.word	0x0001a7a0


	//   ....[156]....
        /*a6b0*/ 	.word	0x0001a7b0


	//   ....[157]....
        /*a6b4*/ 	.word	0x0001a7c0


	//   ....[158]....
        /*a6b8*/ 	.word	0x0001a7f0


	//   ....[159]....
        /*a6bc*/ 	.word	0x0001a800


	//   ....[160]....
        /*a6c0*/ 	.word	0x0001a810


	//   ....[161]....
        /*a6c4*/ 	.word	0x0001a820


	//   ....[162]....
        /*a6c8*/ 	.word	0x0001a850


	//   ....[163]....
        /*a6cc*/ 	.word	0x0001a860


	//   ....[164]....
        /*a6d0*/ 	.word	0x0001a870


	//   ....[165]....
        /*a6d4*/ 	.word	0x0001a880


	//   ....[166]....
        /*a6d8*/ 	.word	0x0001a8b0


	//   ....[167]....
        /*a6dc*/ 	.word	0x0001a8c0


	//   ....[168]....
        /*a6e0*/ 	.word	0x0001a8d0


	//   ....[169]....
        /*a6e4*/ 	.word	0x0001a8e0


	//   ....[170]....
        /*a6e8*/ 	.word	0x0001a910


	//   ....[171]....
        /*a6ec*/ 	.word	0x0001a920


	//   ....[172]....
        /*a6f0*/ 	.word	0x0001a930


	//   ....[173]....
        /*a6f4*/ 	.word	0x0001a940


	//   ....[174]....
        /*a6f8*/ 	.word	0x0001a970


	//   ....[175]....
        /*a6fc*/ 	.word	0x0001a980


	//   ....[176]....
        /*a700*/ 	.word	0x0001a990


	//   ....[177]....
        /*a704*/ 	.word	0x0001a9a0


	//   ....[178]....
        /*a708*/ 	.word	0x0001a9d0


	//   ....[179]....
        /*a70c*/ 	.word	0x0001a9e0


	//   ....[180]....
        /*a710*/ 	.word	0x0001a9f0


	//   ....[181]....
        /*a714*/ 	.word	0x0001aa00


	//   ....[182]....
        /*a718*/ 	.word	0x0001aa30


	//   ....[183]....
        /*a71c*/ 	.word	0x0001aa40


	//   ....[184]....
        /*a720*/ 	.word	0x0001aa50


	//   ....[185]....
        /*a724*/ 	.word	0x0001aa60


	//   ....[186]....
        /*a728*/ 	.word	0x0001aa90


	//   ....[187]....
        /*a72c*/ 	.word	0x0001aaa0


	//   ....[188]....
        /*a730*/ 	.word	0x0001aab0


	//   ....[189]....
        /*a734*/ 	.word	0x0001aac0


	//   ....[190]....
        /*a738*/ 	.word	0x0001aaf0


	//   ....[191]....
        /*a73c*/ 	.word	0x0001ab00


	//   ....[192]....
        /*a740*/ 	.word	0x0001ab10


	//   ....[193]....
        /*a744*/ 	.word	0x0001ab20


	//   ....[194]....
        /*a748*/ 	.word	0x0001ab50


	//   ....[195]....
        /*a74c*/ 	.word	0x0001ab60


	//   ....[196]....
        /*a750*/ 	.word	0x0001ab70


	//   ....[197]....
        /*a754*/ 	.word	0x0001ab80


	//   ....[198]....
        /*a758*/ 	.word	0x0001abb0


	//   ....[199]....
        /*a75c*/ 	.word	0x0001abc0


	//   ....[200]....
        /*a760*/ 	.word	0x0001abd0


	//   ....[201]....
        /*a764*/ 	.word	0x0001abe0


	//   ....[202]....
        /*a768*/ 	.word	0x0001ac10


	//   ....[203]....
        /*a76c*/ 	.word	0x0001ac20


	//   ....[204]....
        /*a770*/ 	.word	0x0001ac30


	//   ....[205]....
        /*a774*/ 	.word	0x0001ac40


	//   ....[206]....
        /*a778*/ 	.word	0x0001ac70


	//   ....[207]....
        /*a77c*/ 	.word	0x0001ac80


	//   ....[208]....
        /*a780*/ 	.word	0x0001ac90


	//   ....[209]....
        /*a784*/ 	.word	0x0001aca0


	//   ....[210]....
        /*a788*/ 	.word	0x0001acd0


	//   ....[211]....
        /*a78c*/ 	.word	0x0001ace0


	//   ....[212]....
        /*a790*/ 	.word	0x0001acf0


	//   ....[213]....
        /*a794*/ 	.word	0x0001ad00


	//   ....[214]....
        /*a798*/ 	.word	0x0001ad30


	//   ....[215]....
        /*a79c*/ 	.word	0x0001ad40


	//   ....[216]....
        /*a7a0*/ 	.word	0x0001ad50


	//   ....[217]....
        /*a7a4*/ 	.word	0x0001ad60


	//   ....[218]....
        /*a7a8*/ 	.word	0x0001ad90


	//   ....[219]....
        /*a7ac*/ 	.word	0x0001ada0


	//   ....[220]....
        /*a7b0*/ 	.word	0x0001adb0


	//   ....[221]....
        /*a7b4*/ 	.word	0x0001adc0


	//   ....[222]....
        /*a7b8*/ 	.word	0x0001adf0


	//   ....[223]....
        /*a7bc*/ 	.word	0x0001ae00


	//   ....[224]....
        /*a7c0*/ 	.word	0x0001ae10


	//   ....[225]....
        /*a7c4*/ 	.word	0x0001ae20


	//   ....[226]....
        /*a7c8*/ 	.word	0x0001ae50


	//   ....[227]....
        /*a7cc*/ 	.word	0x0001ae60


	//   ....[228]....
        /*a7d0*/ 	.word	0x0001ae70


	//   ....[229]....
        /*a7d4*/ 	.word	0x0001ae80


	//   ....[230]....
        /*a7d8*/ 	.word	0x0001aeb0


	//   ....[231]....
        /*a7dc*/ 	.word	0x0001aec0


	//   ....[232]....
        /*a7e0*/ 	.word	0x0001aed0


	//   ....[233]....
        /*a7e4*/ 	.word	0x0001aee0


	//   ....[234]....
        /*a7e8*/ 	.word	0x0001af10


	//   ....[235]....
        /*a7ec*/ 	.word	0x0001af20


	//   ....[236]....
        /*a7f0*/ 	.word	0x0001af30


	//   ....[237]....
        /*a7f4*/ 	.word	0x0001af40


	//   ....[238]....
        /*a7f8*/ 	.word	0x0001af70


	//   ....[239]....
        /*a7fc*/ 	.word	0x0001af80


	//   ....[240]....
        /*a800*/ 	.word	0x0001af90


	//   ....[241]....
        /*a804*/ 	.word	0x0001afa0


	//   ....[242]....
        /*a808*/ 	.word	0x0001afd0


	//   ....[243]....
        /*a80c*/ 	.word	0x0001afe0


	//   ....[244]....
        /*a810*/ 	.word	0x0001aff0


	//   ....[245]....
        /*a814*/ 	.word	0x0001b000


	//   ....[246]....
        /*a818*/ 	.word	0x0001b030


	//   ....[247]....
        /*a81c*/ 	.word	0x0001b040


	//   ....[248]....
        /*a820*/ 	.word	0x0001b050


	//   ....[249]....
        /*a824*/ 	.word	0x0001b060


	//   ....[250]....
        /*a828*/ 	.word	0x0001b090


	//   ....[251]....
        /*a82c*/ 	.word	0x0001b0a0


	//   ....[252]....
        /*a830*/ 	.word	0x0001b0b0


	//   ....[253]....
        /*a834*/ 	.word	0x0001b0c0


	//   ....[254]....
        /*a838*/ 	.word	0x0001b100


	//   ....[255]....
        /*a83c*/ 	.word	0x0001e140


	//   ....[0]....
        /*a840*/ 	.word	0x0001e150


	//   ....[1]....
        /*a844*/ 	.word	0x0001e160


	//   ....[2]....
        /*a848*/ 	.word	0x0001e180


	//   ....[3]....
        /*a84c*/ 	.word	0x0001e190


	//   ....[4]....
        /*a850*/ 	.word	0x0001e1a0


	//   ....[5]....
        /*a854*/ 	.word	0x0001e1b0


	//   ....[6]....
        /*a858*/ 	.word	0x0001e1e0


	//   ....[7]....
        /*a85c*/ 	.word	0x0001e1f0


	//   ....[8]....
        /*a860*/ 	.word	0x0001e200


	//   ....[9]....
        /*a864*/ 	.word	0x0001e210


	//   ....[10]....
        /*a868*/ 	.word	0x0001e240


	//   ....[11]....
        /*a86c*/ 	.word	0x0001e250


	//   ....[12]....
        /*a870*/ 	.word	0x0001e260


	//   ....[13]....
        /*a874*/ 	.word	0x0001e270


	//   ....[14]....
        /*a878*/ 	.word	0x0001e2a0


	//   ....[15]....
        /*a87c*/ 	.word	0x0001e2b0


	//   ....[16]....
        /*a880*/ 	.word	0x0001e2c0


	//   ....[17]....
        /*a884*/ 	.word	0x0001e2d0


	//   ....[18]....
        /*a888*/ 	.word	0x0001e300


	//   ....[19]....
        /*a88c*/ 	.word	0x0001e310


	//   ....[20]....
        /*a890*/ 	.word	0x0001e320


	//   ....[21]....
        /*a894*/ 	.word	0x0001e330


	//   ....[22]....
        /*a898*/ 	.word	0x0001e360


	//   ....[23]....
        /*a89c*/ 	.word	0x0001e370


	//   ....[24]....
        /*a8a0*/ 	.word	0x0001e380


	//   ....[25]....
        /*a8a4*/ 	.word	0x0001e390


	//   ....[26]....
        /*a8a8*/ 	.word	0x0001e3c0


	//   ....[27]....
        /*a8ac*/ 	.word	0x0001e3d0


	//   ....[28]....
        /*a8b0*/ 	.word	0x0001e3e0


	//   ....[29]....
        /*a8b4*/ 	.word	0x0001e3f0


	//   ....[30]....
        /*a8b8*/ 	.word	0x0001e420


	//   ....[31]....
        /*a8bc*/ 	.word	0x0001e430


	//   ....[32]....
        /*a8c0*/ 	.word	0x0001e440


	//   ....[33]....
        /*a8c4*/ 	.word	0x0001e450


	//   ....[34]....
        /*a8c8*/ 	.word	0x0001e480


	//   ....[35]....
        /*a8cc*/ 	.word	0x0001e490


	//   ....[36]....
        /*a8d0*/ 	.word	0x0001e4a0


	//   ....[37]....
        /*a8d4*/ 	.word	0x0001e4b0


	//   ....[38]....
        /*a8d8*/ 	.word	0x0001e4e0


	//   ....[39]....
        /*a8dc*/ 	.word	0x0001e4f0


	//   ....[40]....
        /*a8e0*/ 	.word	0x0001e500


	//   ....[41]....
        /*a8e4*/ 	.word	0x0001e510


	//   ....[42]....
        /*a8e8*/ 	.word	0x0001e540


	//   ....[43]....
        /*a8ec*/ 	.word	0x0001e550


	//   ....[44]....
        /*a8f0*/ 	.word	0x0001e560


	//   ....[45]....
        /*a8f4*/ 	.word	0x0001e570


	//   ....[46]....
        /*a8f8*/ 	.word	0x0001e5a0


	//   ....[47]....
        /*a8fc*/ 	.word	0x0001e5b0


	//   ....[48]....
        /*a900*/ 	.word	0x0001e5c0


	//   ....[49]....
        /*a904*/ 	.word	0x0001e5d0


	//   ....[50]....
        /*a908*/ 	.word	0x0001e600


	//   ....[51]....
        /*a90c*/ 	.word	0x0001e610


	//   ....[52]....
        /*a910*/ 	.word	0x0001e620


	//   ....[53]....
        /*a914*/ 	.word	0x0001e630


	//   ....[54]....
        /*a918*/ 	.word	0x0001e660


	//   ....[55]....
        /*a91c*/ 	.word	0x0001e670


	//   ....[56]....
        /*a920*/ 	.word	0x0001e680


	//   ....[57]....
        /*a924*/ 	.word	0x0001e690


	//   ....[58]....
        /*a928*/ 	.word	0x0001e6c0


	//   ....[59]....
        /*a92c*/ 	.word	0x0001e6d0


	//   ....[60]....
        /*a930*/ 	.word	0x0001e6e0


	//   ....[61]....
        /*a934*/ 	.word	0x0001e6f0


	//   ....[62]....
        /*a938*/ 	.word	0x0001e720


	//   ....[63]....
        /*a93c*/ 	.word	0x0001e730


	//   ....[64]....
        /*a940*/ 	.word	0x0001e740


	//   ....[65]....
        /*a944*/ 	.word	0x0001e750


	//   ....[66]....
        /*a948*/ 	.word	0x0001e780


	//   ....[67]....
        /*a94c*/ 	.word	0x0001e790


	//   ....[68]....
        /*a950*/ 	.word	0x0001e7a0


	//   ....[69]....
        /*a954*/ 	.word	0x0001e7b0


	//   ....[70]....
        /*a958*/ 	.word	0x0001e7e0


	//   ....[71]....
        /*a95c*/ 	.word	0x0001e7f0


	//   ....[72]....
        /*a960*/ 	.word	0x0001e800


	//   ....[73]....
        /*a964*/ 	.word	0x0001e810


	//   ....[74]....
        /*a968*/ 	.word	0x0001e840


	//   ....[75]....
        /*a96c*/ 	.word	0x0001e850


	//   ....[76]....
        /*a970*/ 	.word	0x0001e860


	//   ....[77]....
        /*a974*/ 	.word	0x0001e870


	//   ....[78]....
        /*a978*/ 	.word	0x0001e8a0


	//   ....[79]....
        /*a97c*/ 	.word	0x0001e8b0


	//   ....[80]....
        /*a980*/ 	.word	0x0001e8c0


	//   ....[81]....
        /*a984*/ 	.word	0x0001e8d0


	//   ....[82]....
        /*a988*/ 	.word	0x0001e900


	//   ....[83]....
        /*a98c*/ 	.word	0x0001e910


	//   ....[84]....
        /*a990*/ 	.word	0x0001e920


	//   ....[85]....
        /*a994*/ 	.word	0x0001e930


	//   ....[86]....
        /*a998*/ 	.word	0x0001e960


	//   ....[87]....
        /*a99c*/ 	.word	0x0001e970


	//   ....[88]....
        /*a9a0*/ 	.word	0x0001e980


	//   ....[89]....
        /*a9a4*/ 	.word	0x0001e990


	//   ....[90]....
        /*a9a8*/ 	.word	0x0001e9c0


	//   ....[91]....
        /*a9ac*/ 	.word	0x0001e9d0


	//   ....[92]....
        /*a9b0*/ 	.word	0x0001e9e0


	//   ....[93]....
        /*a9b4*/ 	.word	0x0001e9f0


	//   ....[94]....
        /*a9b8*/ 	.word	0x0001ea20


	//   ....[95]....
        /*a9bc*/ 	.word	0x0001ea30


	//   ....[96]....
        /*a9c0*/ 	.word	0x0001ea40


	//   ....[97]....
        /*a9c4*/ 	.word	0x0001ea50


	//   ....[98]....
        /*a9c8*/ 	.word	0x0001ea80


	//   ....[99]....
        /*a9cc*/ 	.word	0x0001ea90


	//   ....[100]....
        /*a9d0*/ 	.word	0x0001eaa0


	//   ....[101]....
        /*a9d4*/ 	.word	0x0001eab0


	//   ....[102]....
        /*a9d8*/ 	.word	0x0001eae0


	//   ....[103]....
        /*a9dc*/ 	.word	0x0001eaf0


	//   ....[104]....
        /*a9e0*/ 	.word	0x0001eb00


	//   ....[105]....
        /*a9e4*/ 	.word	0x0001eb10


	//   ....[106]....
        /*a9e8*/ 	.word	0x0001eb40


	//   ....[107]....
        /*a9ec*/ 	.word	0x0001eb50


	//   ....[108]....
        /*a9f0*/ 	.word	0x0001eb60


	//   ....[109]....
        /*a9f4*/ 	.word	0x0001eb70


	//   ....[110]....
        /*a9f8*/ 	.word	0x0001eba0


	//   ....[111]....
        /*a9fc*/ 	.word	0x0001ebb0


	//   ....[112]....
        /*aa00*/ 	.word	0x0001ebc0


	//   ....[113]....
        /*aa04*/ 	.word	0x0001ebd0


	//   ....[114]....
        /*aa08*/ 	.word	0x0001ec00


	//   ....[115]....
        /*aa0c*/ 	.word	0x0001ec10


	//   ....[116]....
        /*aa10*/ 	.word	0x0001ec20


	//   ....[117]....
        /*aa14*/ 	.word	0x0001ec30


	//   ....[118]....
        /*aa18*/ 	.word	0x0001ec60


	//   ....[119]....
        /*aa1c*/ 	.word	0x0001ec70


	//   ....[120]....
        /*aa20*/ 	.word	0x0001ec80


	//   ....[121]....
        /*aa24*/ 	.word	0x0001ec90


	//   ....[122]....
        /*aa28*/ 	.word	0x0001ecc0


	//   ....[123]....
        /*aa2c*/ 	.word	0x0001ecd0


	//   ....[124]....
        /*aa30*/ 	.word	0x0001ece0


	//   ....[125]....
        /*aa34*/ 	.word	0x0001ecf0


	//   ....[126]....
        /*aa38*/ 	.word	0x0001ed20


	//   ....[127]....
        /*aa3c*/ 	.word	0x0001ed30


	//   ....[128]....
        /*aa40*/ 	.word	0x0001ed40


	//   ....[129]....
        /*aa44*/ 	.word	0x0001ed50


	//   ....[130]....
        /*aa48*/ 	.word	0x0001ed80


	//   ....[131]....
        /*aa4c*/ 	.word	0x0001ed90


	//   ....[132]....
        /*aa50*/ 	.word	0x0001eda0


	//   ....[133]....
        /*aa54*/ 	.word	0x0001edb0


	//   ....[134]....
        /*aa58*/ 	.word	0x0001ede0


	//   ....[135]....
        /*aa5c*/ 	.word	0x0001edf0


	//   ....[136]....
        /*aa60*/ 	.word	0x0001ee00


	//   ....[137]....
        /*aa64*/ 	.word	0x0001ee10


	//   ....[138]....
        /*aa68*/ 	.word	0x0001ee40


	//   ....[139]....
        /*aa6c*/ 	.word	0x0001ee50


	//   ....[140]....
        /*aa70*/ 	.word	0x0001ee60


	//   ....[141]....
        /*aa74*/ 	.word	0x0001ee70


	//   ....[142]....
        /*aa78*/ 	.word	0x0001eea0


	//   ....[143]....
        /*aa7c*/ 	.word	0x0001eeb0


	//   ....[144]....
        /*aa80*/ 	.word	0x0001eec0


	//   ....[145]....
        /*aa84*/ 	.word	0x0001eed0


	//   ....[146]....
        /*aa88*/ 	.word	0x0001ef00


	//   ....[147]....
        /*aa8c*/ 	.word	0x0001ef10


	//   ....[148]....
        /*aa90*/ 	.word	0x0001ef20


	//   ....[149]....
        /*aa94*/ 	.word	0x0001ef30


	//   ....[150]....
        /*aa98*/ 	.word	0x0001ef60


	//   ....[151]....
        /*aa9c*/ 	.word	0x0001ef70


	//   ....[152]....
        /*aaa0*/ 	.word	0x0001ef80


	//   ....[153]....
        /*aaa4*/ 	.word	0x0001ef90


	//   ....[154]....
        /*aaa8*/ 	.word	0x0001efc0


	//   ....[155]....
        /*aaac*/ 	.word	0x0001efd0


	//   ....[156]....
        /*aab0*/ 	.word	0x0001efe0


	//   ....[157]....
        /*aab4*/ 	.word	0x0001eff0


	//   ....[158]....
        /*aab8*/ 	.word	0x0001f020


	//   ....[159]....
        /*aabc*/ 	.word	0x0001f030


	//   ....[160]....
        /*aac0*/ 	.word	0x0001f040


	//   ....[161]....
        /*aac4*/ 	.word	0x0001f050


	//   ....[162]....
        /*aac8*/ 	.word	0x0001f080


	//   ....[163]....
        /*aacc*/ 	.word	0x0001f090


	//   ....[164]....
        /*aad0*/ 	.word	0x0001f0a0


	//   ....[165]....
        /*aad4*/ 	.word	0x0001f0b0


	//   ....[166]....
        /*aad8*/ 	.word	0x0001f0e0


	//   ....[167]....
        /*aadc*/ 	.word	0x0001f0f0


	//   ....[168]....
        /*aae0*/ 	.word	0x0001f100


	//   ....[169]....
        /*aae4*/ 	.word	0x0001f110


	//   ....[170]....
        /*aae8*/ 	.word	0x0001f140


	//   ....[171]....
        /*aaec*/ 	.word	0x0001f150


	//   ....[172]....
        /*aaf0*/ 	.word	0x0001f160


	//   ....[173]....
        /*aaf4*/ 	.word	0x0001f170


	//   ....[174]....
        /*aaf8*/ 	.word	0x0001f1a0


	//   ....[175]....
        /*aafc*/ 	.word	0x0001f1b0


	//   ....[176]....
        /*ab00*/ 	.word	0x0001f1c0


	//   ....[177]....
        /*ab04*/ 	.word	0x0001f1d0


	//   ....[178]....
        /*ab08*/ 	.word	0x0001f200


	//   ....[179]....
        /*ab0c*/ 	.word	0x0001f210


	//   ....[180]....
        /*ab10*/ 	.word	0x0001f220


	//   ....[181]....
        /*ab14*/ 	.word	0x0001f230


	//   ....[182]....
        /*ab18*/ 	.word	0x0001f260


	//   ....[183]....
        /*ab1c*/ 	.word	0x0001f270


	//   ....[184]....
        /*ab20*/ 	.word	0x0001f280


	//   ....[185]....
        /*ab24*/ 	.word	0x0001f290


	//   ....[186]....
        /*ab28*/ 	.word	0x0001f2c0


	//   ....[187]....
        /*ab2c*/ 	.word	0x0001f2d0


	//   ....[188]....
        /*ab30*/ 	.word	0x0001f2e0


	//   ....[189]....
        /*ab34*/ 	.word	0x0001f2f0


	//   ....[190]....
        /*ab38*/ 	.word	0x0001f320


	//   ....[191]....
        /*ab3c*/ 	.word	0x0001f330


	//   ....[192]....
        /*ab40*/ 	.word	0x0001f340


	//   ....[193]....
        /*ab44*/ 	.word	0x0001f350


	//   ....[194]....
        /*ab48*/ 	.word	0x0001f380


	//   ....[195]....
        /*ab4c*/ 	.word	0x0001f390


	//   ....[196]....
        /*ab50*/ 	.word	0x0001f3a0


	//   ....[197]....
        /*ab54*/ 	.word	0x0001f3b0


	//   ....[198]....
        /*ab58*/ 	.word	0x0001f3e0


	//   ....[199]....
        /*ab5c*/ 	.word	0x0001f3f0


	//   ....[200]....
        /*ab60*/ 	.word	0x0001f400


	//   ....[201]....
        /*ab64*/ 	.word	0x0001f410


	//   ....[202]....
        /*ab68*/ 	.word	0x0001f440


	//   ....[203]....
        /*ab6c*/ 	.word	0x0001f450


	//   ....[204]....
        /*ab70*/ 	.word	0x0001f460


	//   ....[205]....
        /*ab74*/ 	.word	0x0001f470


	//   ....[206]....
        /*ab78*/ 	.word	0x0001f4a0


	//   ....[207]....
        /*ab7c*/ 	.word	0x0001f4b0


	//   ....[208]....
        /*ab80*/ 	.word	0x0001f4c0


	//   ....[209]....
        /*ab84*/ 	.word	0x0001f4d0


	//   ....[210]....
        /*ab88*/ 	.word	0x0001f500


	//   ....[211]....
        /*ab8c*/ 	.word	0x0001f510


	//   ....[212]....
        /*ab90*/ 	.word	0x0001f520


	//   ....[213]....
        /*ab94*/ 	.word	0x0001f530


	//   ....[214]....
        /*ab98*/ 	.word	0x0001f560


	//   ....[215]....
        /*ab9c*/ 	.word	0x0001f570


	//   ....[216]....
        /*aba0*/ 	.word	0x0001f580


	//   ....[217]....
        /*aba4*/ 	.word	0x0001f590


	//   ....[218]....
        /*aba8*/ 	.word	0x0001f5c0


	//   ....[219]....
        /*abac*/ 	.word	0x0001f5d0


	//   ....[220]....
        /*abb0*/ 	.word	0x0001f5e0


	//   ....[221]....
        /*abb4*/ 	.word	0x0001f5f0


	//   ....[222]....
        /*abb8*/ 	.word	0x0001f620


	//   ....[223]....
        /*abbc*/ 	.word	0x0001f630


	//   ....[224]....
        /*abc0*/ 	.word	0x0001f640


	//   ....[225]....
        /*abc4*/ 	.word	0x0001f650


	//   ....[226]....
        /*abc8*/ 	.word	0x0001f680


	//   ....[227]....
        /*abcc*/ 	.word	0x0001f690


	//   ....[228]....
        /*abd0*/ 	.word	0x0001f6a0


	//   ....[229]....
        /*abd4*/ 	.word	0x0001f6b0


	//   ....[230]....
        /*abd8*/ 	.word	0x0001f6e0


	//   ....[231]....
        /*abdc*/ 	.word	0x0001f6f0


	//   ....[232]....
        /*abe0*/ 	.word	0x0001f700


	//   ....[233]....
        /*abe4*/ 	.word	0x0001f710


	//   ....[234]....
        /*abe8*/ 	.word	0x0001f740


	//   ....[235]....
        /*abec*/ 	.word	0x0001f750


	//   ....[236]....
        /*abf0*/ 	.word	0x0001f760


	//   ....[237]....
        /*abf4*/ 	.word	0x0001f770


	//   ....[238]....
        /*abf8*/ 	.word	0x0001f7a0


	//   ....[239]....
        /*abfc*/ 	.word	0x0001f7b0


	//   ....[240]....
        /*ac00*/ 	.word	0x0001f7c0


	//   ....[241]....
        /*ac04*/ 	.word	0x0001f7d0


	//   ....[242]....
        /*ac08*/ 	.word	0x0001f800


	//   ....[243]....
        /*ac0c*/ 	.word	0x0001f810


	//   ....[244]....
        /*ac10*/ 	.word	0x0001f820


	//   ....[245]....
        /*ac14*/ 	.word	0x0001f830


	//   ....[246]....
        /*ac18*/ 	.word	0x0001f860


	//   ....[247]....
        /*ac1c*/ 	.word	0x0001f870


	//   ....[248]....
        /*ac20*/ 	.word	0x0001f880


	//   ....[249]....
        /*ac24*/ 	.word	0x0001f890


	//   ....[250]....
        /*ac28*/ 	.word	0x0001f8c0


	//   ....[251]....
        /*ac2c*/ 	.word	0x0001f8d0


	//   ....[252]....
        /*ac30*/ 	.word	0x0001f8e0


	//   ....[253]....
        /*ac34*/ 	.word	0x0001f8f0


	//   ....[254]....
        /*ac38*/ 	.word	0x0001f920


	//   ....[255]....
        /*ac3c*/ 	.word	0x0001f930


	//   ....[0]....
        /*ac40*/ 	.word	0x0001f940


	//   ....[1]....
        /*ac44*/ 	.word	0x0001f950


	//   ....[2]....
        /*ac48*/ 	.word	0x0001f980


	//   ....[3]....
        /*ac4c*/ 	.word	0x0001f990


	//   ....[4]....
        /*ac50*/ 	.word	0x0001f9a0


	//   ....[5]....
        /*ac54*/ 	.word	0x0001f9b0


	//   ....[6]....
        /*ac58*/ 	.word	0x0001f9e0


	//   ....[7]....
        /*ac5c*/ 	.word	0x0001f9f0


	//   ....[8]....
        /*ac60*/ 	.word	0x0001fa00


	//   ....[9]....
        /*ac64*/ 	.word	0x0001fa10


	//   ....[10]....
        /*ac68*/ 	.word	0x0001fa40


	//   ....[11]....
        /*ac6c*/ 	.word	0x0001fa50


	//   ....[12]....
        /*ac70*/ 	.word	0x0001fa60


	//   ....[13]....
        /*ac74*/ 	.word	0x0001fa70


	//   ....[14]....
        /*ac78*/ 	.word	0x0001faa0


	//   ....[15]....
        /*ac7c*/ 	.word	0x0001fab0


	//   ....[16]....
        /*ac80*/ 	.word	0x0001fac0


	//   ....[17]....
        /*ac84*/ 	.word	0x0001fad0


	//   ....[18]....
        /*ac88*/ 	.word	0x0001fb00


	//   ....[19]....
        /*ac8c*/ 	.word	0x0001fb10


	//   ....[20]....
        /*ac90*/ 	.word	0x0001fb20


	//   ....[21]....
        /*ac94*/ 	.word	0x0001fb30


	//   ....[22]....
        /*ac98*/ 	.word	0x0001fb60


	//   ....[23]....
        /*ac9c*/ 	.word	0x0001fb70


	//   ....[24]....
        /*aca0*/ 	.word	0x0001fb80


	//   ....[25]....
        /*aca4*/ 	.word	0x0001fb90


	//   ....[26]....
        /*aca8*/ 	.word	0x0001fbc0


	//   ....[27]....
        /*acac*/ 	.word	0x0001fbd0


	//   ....[28]....
        /*acb0*/ 	.word	0x0001fbe0


	//   ....[29]....
        /*acb4*/ 	.word	0x0001fbf0


	//   ....[30]....
        /*acb8*/ 	.word	0x0001fc20


	//   ....[31]....
        /*acbc*/ 	.word	0x0001fc30


	//   ....[32]....
        /*acc0*/ 	.word	0x0001fc40


	//   ....[33]....
        /*acc4*/ 	.word	0x0001fc50


	//   ....[34]....
        /*acc8*/ 	.word	0x0001fc80


	//   ....[35]....
        /*accc*/ 	.word	0x0001fc90


	//   ....[36]....
        /*acd0*/ 	.word	0x0001fca0


	//   ....[37]....
        /*acd4*/ 	.word	0x0001fcb0


	//   ....[38]....
        /*acd8*/ 	.word	0x0001fce0


	//   ....[39]....
        /*acdc*/ 	.word	0x0001fcf0


	//   ....[40]....
        /*ace0*/ 	.word	0x0001fd00


	//   ....[41]....
        /*ace4*/ 	.word	0x0001fd10


	//   ....[42]....
        /*ace8*/ 	.word	0x0001fd40


	//   ....[43]....
        /*acec*/ 	.word	0x0001fd50


	//   ....[44]....
        /*acf0*/ 	.word	0x0001fd60


	//   ....[45]....
        /*acf4*/ 	.word	0x0001fd70


	//   ....[46]....
        /*acf8*/ 	.word	0x0001fda0


	//   ....[47]....
        /*acfc*/ 	.word	0x0001fdb0


	//   ....[48]....
        /*ad00*/ 	.word	0x0001fdc0


	//   ....[49]....
        /*ad04*/ 	.word	0x0001fdd0


	//   ....[50]....
        /*ad08*/ 	.word	0x0001fe00


	//   ....[51]....
        /*ad0c*/ 	.word	0x0001fe10


	//   ....[52]....
        /*ad10*/ 	.word	0x0001fe20


	//   ....[53]....
        /*ad14*/ 	.word	0x0001fe30


	//   ....[54]....
        /*ad18*/ 	.word	0x0001fe60


	//   ....[55]....
        /*ad1c*/ 	.word	0x0001fe70


	//   ....[56]....
        /*ad20*/ 	.word	0x0001fe80


	//   ....[57]....
        /*ad24*/ 	.word	0x0001fe90


	//   ....[58]....
        /*ad28*/ 	.word	0x0001fec0


	//   ....[59]....
        /*ad2c*/ 	.word	0x0001fed0


	//   ....[60]....
        /*ad30*/ 	.word	0x0001fee0


	//   ....[61]....
        /*ad34*/ 	.word	0x0001fef0


	//   ....[62]....
        /*ad38*/ 	.word	0x0001ff20


	//   ....[63]....
        /*ad3c*/ 	.word	0x0001ff30


	//   ....[64]....
        /*ad40*/ 	.word	0x0001ff40


	//   ....[65]....
        /*ad44*/ 	.word	0x0001ff50


	//   ....[66]....
        /*ad48*/ 	.word	0x0001ff80


	//   ....[67]....
        /*ad4c*/ 	.word	0x0001ff90


	//   ....[68]....
        /*ad50*/ 	.word	0x0001ffa0


	//   ....[69]....
        /*ad54*/ 	.word	0x0001ffb0


	//   ....[70]....
        /*ad58*/ 	.word	0x0001ffe0


	//   ....[71]....
        /*ad5c*/ 	.word	0x0001fff0


	//   ....[72]....
        /*ad60*/ 	.word	0x00020000


	//   ....[73]....
        /*ad64*/ 	.word	0x00020010


	//   ....[74]....
        /*ad68*/ 	.word	0x00020040


	//   ....[75]....
        /*ad6c*/ 	.word	0x00020050


	//   ....[76]....
        /*ad70*/ 	.word	0x00020060


	//   ....[77]....
        /*ad74*/ 	.word	0x00020070


	//   ....[78]....
        /*ad78*/ 	.word	0x000200a0


	//   ....[79]....
        /*ad7c*/ 	.word	0x000200b0


	//   ....[80]....
        /*ad80*/ 	.word	0x000200c0


	//   ....[81]....
        /*ad84*/ 	.word	0x000200d0


	//   ....[82]....
        /*ad88*/ 	.word	0x00020100


	//   ....[83]....
        /*ad8c*/ 	.word	0x00020110


	//   ....[84]....
        /*ad90*/ 	.word	0x00020120


	//   ....[85]....
        /*ad94*/ 	.word	0x00020130


	//   ....[86]....
        /*ad98*/ 	.word	0x00020160


	//   ....[87]....
        /*ad9c*/ 	.word	0x00020170


	//   ....[88]....
        /*ada0*/ 	.word	0x00020180


	//   ....[89]....
        /*ada4*/ 	.word	0x00020190


	//   ....[90]....
        /*ada8*/ 	.word	0x000201c0


	//   ....[91]....
        /*adac*/ 	.word	0x000201d0


	//   ....[92]....
        /*adb0*/ 	.word	0x000201e0


	//   ....[93]....
        /*adb4*/ 	.word	0x000201f0


	//   ....[94]....
        /*adb8*/ 	.word	0x00020220


	//   ....[95]....
        /*adbc*/ 	.word	0x00020230


	//   ....[96]....
        /*adc0*/ 	.word	0x00020240


	//   ....[97]....
        /*adc4*/ 	.word	0x00020250


	//   ....[98]....
        /*adc8*/ 	.word	0x00020280


	//   ....[99]....
        /*adcc*/ 	.word	0x00020290


	//   ....[100]....
        /*add0*/ 	.word	0x000202a0


	//   ....[101]....
        /*add4*/ 	.word	0x000202b0


	//   ....[102]....
        /*add8*/ 	.word	0x000202e0


	//   ....[103]....
        /*addc*/ 	.word	0x000202f0


	//   ....[104]....
        /*ade0*/ 	.word	0x00020300


	//   ....[105]....
        /*ade4*/ 	.word	0x00020310


	//   ....[106]....
        /*ade8*/ 	.word	0x00020340


	//   ....[107]....
        /*adec*/ 	.word	0x00020350


	//   ....[108]....
        /*adf0*/ 	.word	0x00020360


	//   ....[109]....
        /*adf4*/ 	.word	0x00020370


	//   ....[110]....
        /*adf8*/ 	.word	0x000203a0


	//   ....[111]....
        /*adfc*/ 	.word	0x000203b0


	//   ....[112]....
        /*ae00*/ 	.word	0x000203c0


	//   ....[113]....
        /*ae04*/ 	.word	0x000203d0


	//   ....[114]....
        /*ae08*/ 	.word	0x00020400


	//   ....[115]....
        /*ae0c*/ 	.word	0x00020410


	//   ....[116]....
        /*ae10*/ 	.word	0x00020420


	//   ....[117]....
        /*ae14*/ 	.word	0x00020430


	//   ....[118]....
        /*ae18*/ 	.word	0x00020460


	//   ....[119]....
        /*ae1c*/ 	.word	0x00020470


	//   ....[120]....
        /*ae20*/ 	.word	0x00020480


	//   ....[121]....
        /*ae24*/ 	.word	0x00020490


	//   ....[122]....
        /*ae28*/ 	.word	0x000204c0


	//   ....[123]....
        /*ae2c*/ 	.word	0x000204d0


	//   ....[124]....
        /*ae30*/ 	.word	0x000204e0


	//   ....[125]....
        /*ae34*/ 	.word	0x000204f0


	//   ....[126]....
        /*ae38*/ 	.word	0x00020520


	//   ....[127]....
        /*ae3c*/ 	.word	0x00020530


	//   ....[128]....
        /*ae40*/ 	.word	0x00020540


	//   ....[129]....
        /*ae44*/ 	.word	0x00020550


	//   ....[130]....
        /*ae48*/ 	.word	0x00020580


	//   ....[131]....
        /*ae4c*/ 	.word	0x00020590


	//   ....[132]....
        /*ae50*/ 	.word	0x000205a0


	//   ....[133]....
        /*ae54*/ 	.word	0x000205b0


	//   ....[134]....
        /*ae58*/ 	.word	0x000205e0


	//   ....[135]....
        /*ae5c*/ 	.word	0x000205f0


	//   ....[136]....
        /*ae60*/ 	.word	0x00020600


	//   ....[137]....
        /*ae64*/ 	.word	0x00020610


	//   ....[138]....
        /*ae68*/ 	.word	0x00020640


	//   ....[139]....
        /*ae6c*/ 	.word	0x00020650


	//   ....[140]....
        /*ae70*/ 	.word	0x00020660


	//   ....[141]....
        /*ae74*/ 	.word	0x00020670


	//   ....[142]....
        /*ae78*/ 	.word	0x000206a0


	//   ....[143]....
        /*ae7c*/ 	.word	0x000206b0


	//   ....[144]....
        /*ae80*/ 	.word	0x000206c0


	//   ....[145]....
        /*ae84*/ 	.word	0x000206d0


	//   ....[146]....
        /*ae88*/ 	.word	0x00020700


	//   ....[147]....
        /*ae8c*/ 	.word	0x00020710


	//   ....[148]....
        /*ae90*/ 	.word	0x00020720


	//   ....[149]....
        /*ae94*/ 	.word	0x00020730


	//   ....[150]....
        /*ae98*/ 	.word	0x00020760


	//   ....[151]....
        /*ae9c*/ 	.word	0x00020770


	//   ....[152]....
        /*aea0*/ 	.word	0x00020780


	//   ....[153]....
        /*aea4*/ 	.word	0x00020790


	//   ....[154]....
        /*aea8*/ 	.word	0x000207c0


	//   ....[155]....
        /*aeac*/ 	.word	0x000207d0


	//   ....[156]....
        /*aeb0*/ 	.word	0x000207e0


	//   ....[157]....
        /*aeb4*/ 	.word	0x000207f0


	//   ....[158]....
        /*aeb8*/ 	.word	0x00020820


	//   ....[159]....
        /*aebc*/ 	.word	0x00020830


	//   ....[160]....
        /*aec0*/ 	.word	0x00020840


	//   ....[161]....
        /*aec4*/ 	.word	0x00020850


	//   ....[162]....
        /*aec8*/ 	.word	0x00020880


	//   ....[163]....
        /*aecc*/ 	.word	0x00020890


	//   ....[164]....
        /*aed0*/ 	.word	0x000208a0


	//   ....[165]....
        /*aed4*/ 	.word	0x000208b0


	//   ....[166]....
        /*aed8*/ 	.word	0x000208e0


	//   ....[167]....
        /*aedc*/ 	.word	0x000208f0


	//   ....[168]....
        /*aee0*/ 	.word	0x00020900


	//   ....[169]....
        /*aee4*/ 	.word	0x00020910


	//   ....[170]....
        /*aee8*/ 	.word	0x00020940


	//   ....[171]....
        /*aeec*/ 	.word	0x00020950


	//   ....[172]....
        /*aef0*/ 	.word	0x00020960


	//   ....[173]....
        /*aef4*/ 	.word	0x00020970


	//   ....[174]....
        /*aef8*/ 	.word	0x000209a0


	//   ....[175]....
        /*aefc*/ 	.word	0x000209b0


	//   ....[176]....
        /*af00*/ 	.word	0x000209c0


	//   ....[177]....
        /*af04*/ 	.word	0x000209d0


	//   ....[178]....
        /*af08*/ 	.word	0x00020a00


	//   ....[179]....
        /*af0c*/ 	.word	0x00020a10


	//   ....[180]....
        /*af10*/ 	.word	0x00020a20


	//   ....[181]....
        /*af14*/ 	.word	0x00020a30


	//   ....[182]....
        /*af18*/ 	.word	0x00020a60


	//   ....[183]....
        /*af1c*/ 	.word	0x00020a70


	//   ....[184]....
        /*af20*/ 	.word	0x00020a80


	//   ....[185]....
        /*af24*/ 	.word	0x00020a90


	//   ....[186]....
        /*af28*/ 	.word	0x00020ac0


	//   ....[187]....
        /*af2c*/ 	.word	0x00020ad0


	//   ....[188]....
        /*af30*/ 	.word	0x00020ae0


	//   ....[189]....
        /*af34*/ 	.word	0x00020af0


	//   ....[190]....
        /*af38*/ 	.word	0x00020b20


	//   ....[191]....
        /*af3c*/ 	.word	0x00020b30


	//   ....[192]....
        /*af40*/ 	.word	0x00020b40


	//   ....[193]....
        /*af44*/ 	.word	0x00020b50


	//   ....[194]....
        /*af48*/ 	.word	0x00020b80


	//   ....[195]....
        /*af4c*/ 	.word	0x00020b90


	//   ....[196]....
        /*af50*/ 	.word	0x00020ba0


	//   ....[197]....
        /*af54*/ 	.word	0x00020bb0


	//   ....[198]....
        /*af58*/ 	.word	0x00020be0


	//   ....[199]....
        /*af5c*/ 	.word	0x00020bf0


	//   ....[200]....
        /*af60*/ 	.word	0x00020c00


	//   ....[201]....
        /*af64*/ 	.word	0x00020c10


	//   ....[202]....
        /*af68*/ 	.word	0x00020c40


	//   ....[203]....
        /*af6c*/ 	.word	0x00020c50


	//   ....[204]....
        /*af70*/ 	.word	0x00020c60


	//   ....[205]....
        /*af74*/ 	.word	0x00020c70


	//   ....[206]....
        /*af78*/ 	.word	0x00020ca0


	//   ....[207]....
        /*af7c*/ 	.word	0x00020cb0


	//   ....[208]....
        /*af80*/ 	.word	0x00020cc0


	//   ....[209]....
        /*af84*/ 	.word	0x00020cd0


	//   ....[210]....
        /*af88*/ 	.word	0x00020d00


	//   ....[211]....
        /*af8c*/ 	.word	0x00020d10


	//   ....[212]....
        /*af90*/ 	.word	0x00020d20


	//   ....[213]....
        /*af94*/ 	.word	0x00020d30


	//   ....[214]....
        /*af98*/ 	.word	0x00020d60


	//   ....[215]....
        /*af9c*/ 	.word	0x00020d70


	//   ....[216]....
        /*afa0*/ 	.word	0x00020d80


	//   ....[217]....
        /*afa4*/ 	.word	0x00020d90


	//   ....[218]....
        /*afa8*/ 	.word	0x00020dc0


	//   ....[219]....
        /*afac*/ 	.word	0x00020dd0


	//   ....[220]....
        /*afb0*/ 	.word	0x00020de0


	//   ....[221]....
        /*afb4*/ 	.word	0x00020df0


	//   ....[222]....
        /*afb8*/ 	.word	0x00020e20


	//   ....[223]....
        /*afbc*/ 	.word	0x00020e30


	//   ....[224]....
        /*afc0*/ 	.word	0x00020e40


	//   ....[225]....
        /*afc4*/ 	.word	0x00020e50


	//   ....[226]....
        /*afc8*/ 	.word	0x00020e80


	//   ....[227]....
        /*afcc*/ 	.word	0x00020e90


	//   ....[228]....
        /*afd0*/ 	.word	0x00020ea0


	//   ....[229]....
        /*afd4*/ 	.word	0x00020eb0


	//   ....[230]....
        /*afd8*/ 	.word	0x00020ee0


	//   ....[231]....
        /*afdc*/ 	.word	0x00020ef0


	//   ....[232]....
        /*afe0*/ 	.word	0x00020f00


	//   ....[233]....
        /*afe4*/ 	.word	0x00020f10


	//   ....[234]....
        /*afe8*/ 	.word	0x00020f40


	//   ....[235]....
        /*afec*/ 	.word	0x00020f50


	//   ....[236]....
        /*aff0*/ 	.word	0x00020f60


	//   ....[237]....
        /*aff4*/ 	.word	0x00020f70


	//   ....[238]....
        /*aff8*/ 	.word	0x00020fa0


	//   ....[239]....
        /*affc*/ 	.word	0x00020fb0


	//   ....[240]....
        /*b000*/ 	.word	0x00020fc0


	//   ....[241]....
        /*b004*/ 	.word	0x00020fd0


	//   ....[242]....
        /*b008*/ 	.word	0x00021000


	//   ....[243]....
        /*b00c*/ 	.word	0x00021010


	//   ....[244]....
        /*b010*/ 	.word	0x00021020


	//   ....[245]....
        /*b014*/ 	.word	0x00021030


	//   ....[246]....
        /*b018*/ 	.word	0x00021060


	//   ....[247]....
        /*b01c*/ 	.word	0x00021070


	//   ....[248]....
        /*b020*/ 	.word	0x00021080


	//   ....[249]....
        /*b024*/ 	.word	0x00021090


	//   ....[250]....
        /*b028*/ 	.word	0x000210c0


	//   ....[251]....
        /*b02c*/ 	.word	0x000210d0


	//   ....[252]....
        /*b030*/ 	.word	0x000210e0


	//   ....[253]....
        /*b034*/ 	.word	0x000210f0


	//   ....[254]....
        /*b038*/ 	.word	0x00021130


	//   ....[255]....
        /*b03c*/ 	.word	0x00024170


	//   ....[0]....
        /*b040*/ 	.word	0x00024180


	//   ....[1]....
        /*b044*/ 	.word	0x00024190


	//   ....[2]....
        /*b048*/ 	.word	0x000241b0


	//   ....[3]....
        /*b04c*/ 	.word	0x000241c0


	//   ....[4]....
        /*b050*/ 	.word	0x000241d0


	//   ....[5]....
        /*b054*/ 	.word	0x000241e0


	//   ....[6]....
        /*b058*/ 	.word	0x00024210


	//   ....[7]....
        /*b05c*/ 	.word	0x00024220


	//   ....[8]....
        /*b060*/ 	.word	0x00024230


	//   ....[9]....
        /*b064*/ 	.word	0x00024240


	//   ....[10]....
        /*b068*/ 	.word	0x00024270


	//   ....[11]....
        /*b06c*/ 	.word	0x00024280


	//   ....[12]....
        /*b070*/ 	.word	0x00024290


	//   ....[13]....
        /*b074*/ 	.word	0x000242a0


	//   ....[14]....
        /*b078*/ 	.word	0x000242d0


	//   ....[15]....
        /*b07c*/ 	.word	0x000242e0


	//   ....[16]....
        /*b080*/ 	.word	0x000242f0


	//   ....[17]....
        /*b084*/ 	.word	0x00024300


	//   ....[18]....
        /*b088*/ 	.word	0x00024330


	//   ....[19]....
        /*b08c*/ 	.word	0x00024340


	//   ....[20]....
        /*b090*/ 	.word	0x00024350


	//   ....[21]....
        /*b094*/ 	.word	0x00024360


	//   ....[22]....
        /*b098*/ 	.word	0x00024390


	//   ....[23]....
        /*b09c*/ 	.word	0x000243a0


	//   ....[24]....
        /*b0a0*/ 	.word	0x000243b0


	//   ....[25]....
        /*b0a4*/ 	.word	0x000243c0


	//   ....[26]....
        /*b0a8*/ 	.word	0x000243f0


	//   ....[27]....
        /*b0ac*/ 	.word	0x00024400


	//   ....[28]....
        /*b0b0*/ 	.word	0x00024410


	//   ....[29]....
        /*b0b4*/ 	.word	0x00024420


	//   ....[30]....
        /*b0b8*/ 	.word	0x00024450


	//   ....[31]....
        /*b0bc*/ 	.word	0x00024460


	//   ....[32]....
        /*b0c0*/ 	.word	0x00024470


	//   ....[33]....
        /*b0c4*/ 	.word	0x00024480


	//   ....[34]....
        /*b0c8*/ 	.word	0x000244b0


	//   ....[35]....
        /*b0cc*/ 	.word	0x000244c0


	//   ....[36]....
        /*b0d0*/ 	.word	0x000244d0


	//   ....[37]....
        /*b0d4*/ 	.word	0x000244e0


	//   ....[38]....
        /*b0d8*/ 	.word	0x00024510


	//   ....[39]....
        /*b0dc*/ 	.word	0x00024520


	//   ....[40]....
        /*b0e0*/ 	.word	0x00024530


	//   ....[41]....
        /*b0e4*/ 	.word	0x00024540


	//   ....[42]....
        /*b0e8*/ 	.word	0x00024570


	//   ....[43]....
        /*b0ec*/ 	.word	0x00024580


	//   ....[44]....
        /*b0f0*/ 	.word	0x00024590


	//   ....[45]....
        /*b0f4*/ 	.word	0x000245a0


	//   ....[46]....
        /*b0f8*/ 	.word	0x000245d0


	//   ....[47]....
        /*b0fc*/ 	.word	0x000245e0


	//   ....[48]....
        /*b100*/ 	.word	0x000245f0


	//   ....[49]....
        /*b104*/ 	.word	0x00024600


	//   ....[50]....
        /*b108*/ 	.word	0x00024630


	//   ....[51]....
        /*b10c*/ 	.word	0x00024640


	//   ....[52]....
        /*b110*/ 	.word	0x00024650


	//   ....[53]....
        /*b114*/ 	.word	0x00024660


	//   ....[54]....
        /*b118*/ 	.word	0x00024690


	//   ....[55]....
        /*b11c*/ 	.word	0x000246a0


	//   ....[56]....
        /*b120*/ 	.word	0x000246b0


	//   ....[57]....
        /*b124*/ 	.word	0x000246c0


	//   ....[58]....
        /*b128*/ 	.word	0x000246f0


	//   ....[59]....
        /*b12c*/ 	.word	0x00024700


	//   ....[60]....
        /*b130*/ 	.word	0x00024710


	//   ....[61]....
        /*b134*/ 	.word	0x00024720


	//   ....[62]....
        /*b138*/ 	.word	0x00024750


	//   ....[63]....
        /*b13c*/ 	.word	0x00024760


	//   ....[64]....
        /*b140*/ 	.word	0x00024770


	//   ....[65]....
        /*b144*/ 	.word	0x00024780


	//   ....[66]....
        /*b148*/ 	.word	0x000247b0


	//   ....[67]....
        /*b14c*/ 	.word	0x000247c0


	//   ....[68]....
        /*b150*/ 	.word	0x000247d0


	//   ....[69]....
        /*b154*/ 	.word	0x000247e0


	//   ....[70]....
        /*b158*/ 	.word	0x00024810


	//   ....[71]....
        /*b15c*/ 	.word	0x00024820


	//   ....[72]....
        /*b160*/ 	.word	0x00024830


	//   ....[73]....
        /*b164*/ 	.word	0x00024840


	//   ....[74]....
        /*b168*/ 	.word	0x00024870


	//   ....[75]....
        /*b16c*/ 	.word	0x00024880


	//   ....[76]....
        /*b170*/ 	.word	0x00024890


	//   ....[77]....
        /*b174*/ 	.word	0x000248a0


	//   ....[78]....
        /*b178*/ 	.word	0x000248d0


	//   ....[79]....
        /*b17c*/ 	.word	0x000248e0


	//   ....[80]....
        /*b180*/ 	.word	0x000248f0


	//   ....[81]....
        /*b184*/ 	.word	0x00024900


	//   ....[82]....
        /*b188*/ 	.word	0x00024930


	//   ....[83]....
        /*b18c*/ 	.word	0x00024940


	//   ....[84]....
        /*b190*/ 	.word	0x00024950


	//   ....[85]....
        /*b194*/ 	.word	0x00024960


	//   ....[86]....
        /*b198*/ 	.word	0x00024990


	//   ....[87]....
        /*b19c*/ 	.word	0x000249a0


	//   ....[88]....
        /*b1a0*/ 	.word	0x000249b0


	//   ....[89]....
        /*b1a4*/ 	.word	0x000249c0


	//   ....[90]....
        /*b1a8*/ 	.word	0x000249f0


	//   ....[91]....
        /*b1ac*/ 	.word	0x00024a00


	//   ....[92]....
        /*b1b0*/ 	.word	0x00024a10


	//   ....[93]....
        /*b1b4*/ 	.word	0x00024a20


	//   ....[94]....
        /*b1b8*/ 	.word	0x00024a50


	//   ....[95]....
        /*b1bc*/ 	.word	0x00024a60


	//   ....[96]....
        /*b1c0*/ 	.word	0x00024a70


	//   ....[97]....
        /*b1c4*/ 	.word	0x00024a80


	//   ....[98]....
        /*b1c8*/ 	.word	0x00024ab0


	//   ....[99]....
        /*b1cc*/ 	.word	0x00024ac0


	//   ....[100]....
        /*b1d0*/ 	.word	0x00024ad0


	//   ....[101]....
        /*b1d4*/ 	.word	0x00024ae0


	//   ....[102]....
        /*b1d8*/ 	.word	0x00024b10


	//   ....[103]....
        /*b1dc*/ 	.word	0x00024b20


	//   ....[104]....
        /*b1e0*/ 	.word	0x00024b30


	//   ....[105]....
        /*b1e4*/ 	.word	0x00024b40


	//   ....[106]....
        /*b1e8*/ 	.word	0x00024b70


	//   ....[107]....
        /*b1ec*/ 	.word	0x00024b80


	//   ....[108]....
        /*b1f0*/ 	.word	0x00024b90


	//   ....[109]....
        /*b1f4*/ 	.word	0x00024ba0


	//   ....[110]....
        /*b1f8*/ 	.word	0x00024bd0


	//   ....[111]....
        /*b1fc*/ 	.word	0x00024be0


	//   ....[112]....
        /*b200*/ 	.word	0x00024bf0


	//   ....[113]....
        /*b204*/ 	.word	0x00024c00


	//   ....[114]....
        /*b208*/ 	.word	0x00024c30


	//   ....[115]....
        /*b20c*/ 	.word	0x00024c40


	//   ....[116]....
        /*b210*/ 	.word	0x00024c50


	//   ....[117]....
        /*b214*/ 	.word	0x00024c60


	//   ....[118]....
        /*b218*/ 	.word	0x00024c90


	//   ....[119]....
        /*b21c*/ 	.word	0x00024ca0


	//   ....[120]....
        /*b220*/ 	.word	0x00024cb0


	//   ....[121]....
        /*b224*/ 	.word	0x00024cc0


	//   ....[122]....
        /*b228*/ 	.word	0x00024cf0


	//   ....[123]....
        /*b22c*/ 	.word	0x00024d00


	//   ....[124]....
        /*b230*/ 	.word	0x00024d10


	//   ....[125]....
        /*b234*/ 	.word	0x00024d20


	//   ....[126]....
        /*b238*/ 	.word	0x00024d50


	//   ....[127]....
        /*b23c*/ 	.word	0x00024d60


	//   ....[128]....
        /*b240*/ 	.word	0x00024d70


	//   ....[129]....
        /*b244*/ 	.word	0x00024d80


	//   ....[130]....
        /*b248*/ 	.word	0x00024db0


	//   ....[131]....
        /*b24c*/ 	.word	0x00024dc0


	//   ....[132]....
        /*b250*/ 	.word	0x00024dd0


	//   ....[133]....
        /*b254*/ 	.word	0x00024de0


	//   ....[134]....
        /*b258*/ 	.word	0x00024e10


	//   ....[135]....
        /*b25c*/ 	.word	0x00024e20


	//   ....[136]....
        /*b260*/ 	.word	0x00024e30


	//   ....[137]....
        /*b264*/ 	.word	0x00024e40


	//   ....[138]....
        /*b268*/ 	.word	0x00024e70


	//   ....[139]....
        /*b26c*/ 	.word	0x00024e80


	//   ....[140]....
        /*b270*/ 	.word	0x00024e90


	//   ....[141]....
        /*b274*/ 	.word	0x00024ea0


	//   ....[142]....
        /*b278*/ 	.word	0x00024ed0


	//   ....[143]....
        /*b27c*/ 	.word	0x00024ee0


	//   ....[144]....
        /*b280*/ 	.word	0x00024ef0


	//   ....[145]....
        /*b284*/ 	.word	0x00024f00


	//   ....[146]....
        /*b288*/ 	.word	0x00024f30


	//   ....[147]....
        /*b28c*/ 	.word	0x00024f40


	//   ....[148]....
        /*b290*/ 	.word	0x00024f50


	//   ....[149]....
        /*b294*/ 	.word	0x00024f60


	//   ....[150]....
        /*b298*/ 	.word	0x00024f90


	//   ....[151]....
        /*b29c*/ 	.word	0x00024fa0


	//   ....[152]....
        /*b2a0*/ 	.word	0x00024fb0


	//   ....[153]....
        /*b2a4*/ 	.word	0x00024fc0


	//   ....[154]....
        /*b2a8*/ 	.word	0x00024ff0


	//   ....[155]....
        /*b2ac*/ 	.word	0x00025000


	//   ....[156]....
        /*b2b0*/ 	.word	0x00025010


	//   ....[157]....
        /*b2b4*/ 	.word	0x00025020


	//   ....[158]....
        /*b2b8*/ 	.word	0x00025050


	//   ....[159]....
        /*b2bc*/ 	.word	0x00025060


	//   ....[160]....
        /*b2c0*/ 	.word	0x00025070


	//   ....[161]....
        /*b2c4*/ 	.word	0x00025080


	//   ....[162]....
        /*b2c8*/ 	.word	0x000250b0


	//   ....[163]....
        /*b2cc*/ 	.word	0x000250c0


	//   ....[164]....
        /*b2d0*/ 	.word	0x000250d0


	//   ....[165]....
        /*b2d4*/ 	.word	0x000250e0


	//   ....[166]....
        /*b2d8*/ 	.word	0x00025110


	//   ....[167]....
        /*b2dc*/ 	.word	0x00025120


	//   ....[168]....
        /*b2e0*/ 	.word	0x00025130


	//   ....[169]....
        /*b2e4*/ 	.word	0x00025140


	//   ....[170]....
        /*b2e8*/ 	.word	0x00025170


	//   ....[171]....
        /*b2ec*/ 	.word	0x00025180


	//   ....[172]....
        /*b2f0*/ 	.word	0x00025190


	//   ....[173]....
        /*b2f4*/ 	.word	0x000251a0


	//   ....[174]....
        /*b2f8*/ 	.word	0x000251d0


	//   ....[175]....
        /*b2fc*/ 	.word	0x000251e0


	//   ....[176]....
        /*b300*/ 	.word	0x000251f0


	//   ....[177]....
        /*b304*/ 	.word	0x00025200


	//   ....[178]....
        /*b308*/ 	.word	0x00025230


	//   ....[179]....
        /*b30c*/ 	.word	0x00025240


	//   ....[180]....
        /*b310*/ 	.word	0x00025250


	//   ....[181]....
        /*b314*/ 	.word	0x00025260


	//   ....[182]....
        /*b318*/ 	.word	0x00025290


	//   ....[183]....
        /*b31c*/ 	.word	0x000252a0


	//   ....[184]....
        /*b320*/ 	.word	0x000252b0


	//   ....[185]....
        /*b324*/ 	.word	0x000252c0


	//   ....[186]....
        /*b328*/ 	.word	0x000252f0


	//   ....[187]....
        /*b32c*/ 	.word	0x00025300


	//   ....[188]....
        /*b330*/ 	.word	0x00025310


	//   ....[189]....
        /*b334*/ 	.word	0x00025320


	//   ....[190]....
        /*b338*/ 	.word	0x00025350


	//   ....[191]....
        /*b33c*/ 	.word	0x00025360


	//   ....[192]....
        /*b340*/ 	.word	0x00025370


	//   ....[193]....
        /*b344*/ 	.word	0x00025380


	//   ....[194]....
        /*b348*/ 	.word	0x000253b0


	//   ....[195]....
        /*b34c*/ 	.word	0x000253c0


	//   ....[196]....
        /*b350*/ 	.word	0x000253d0


	//   ....[197]....
        /*b354*/ 	.word	0x000253e0


	//   ....[198]....
        /*b358*/ 	.word	0x00025410


	//   ....[199]....
        /*b35c*/ 	.word	0x00025420


	//   ....[200]....
        /*b360*/ 	.word	0x00025430


	//   ....[201]....
        /*b364*/ 	.word	0x00025440


	//   ....[202]....
        /*b368*/ 	.word	0x00025470


	//   ....[203]....
        /*b36c*/ 	.word	0x00025480


	//   ....[204]....
        /*b370*/ 	.word	0x00025490


	//   ....[205]....
        /*b374*/ 	.word	0x000254a0


	//   ....[206]....
        /*b378*/ 	.word	0x000254d0


	//   ....[207]....
        /*b37c*/ 	.word	0x000254e0


	//   ....[208]....
        /*b380*/ 	.word	0x000254f0


	//   ....[209]....
        /*b384*/ 	.word	0x00025500


	//   ....[210]....
        /*b388*/ 	.word	0x00025530


	//   ....[211]....
        /*b38c*/ 	.word	0x00025540


	//   ....[212]....
        /*b390*/ 	.word	0x00025550


	//   ....[213]....
        /*b394*/ 	.word	0x00025560


	//   ....[214]....
        /*b398*/ 	.word	0x00025590


	//   ....[215]....
        /*b39c*/ 	.word	0x000255a0


	//   ....[216]....
        /*b3a0*/ 	.word	0x000255b0


	//   ....[217]....
        /*b3a4*/ 	.word	0x000255c0


	//   ....[218]....
        /*b3a8*/ 	.word	0x000255f0


	//   ....[219]....
        /*b3ac*/ 	.word	0x00025600


	//   ....[220]....
        /*b3b0*/ 	.word	0x00025610


	//   ....[221]....
        /*b3b4*/ 	.word	0x00025620


	//   ....[222]....
        /*b3b8*/ 	.word	0x00025650


	//   ....[223]....
        /*b3bc*/ 	.word	0x00025660


	//   ....[224]....
        /*b3c0*/ 	.word	0x00025670


	//   ....[225]....
        /*b3c4*/ 	.word	0x00025680


	//   ....[226]....
        /*b3c8*/ 	.word	0x000256b0


	//   ....[227]....
        /*b3cc*/ 	.word	0x000256c0


	//   ....[228]....
        /*b3d0*/ 	.word	0x000256d0


	//   ....[229]....
        /*b3d4*/ 	.word	0x000256e0


	//   ....[230]....
        /*b3d8*/ 	.word	0x00025710


	//   ....[231]....
        /*b3dc*/ 	.word	0x00025720


	//   ....[232]....
        /*b3e0*/ 	.word	0x00025730


	//   ....[233]....
        /*b3e4*/ 	.word	0x00025740


	//   ....[234]....
        /*b3e8*/ 	.word	0x00025770


	//   ....[235]....
        /*b3ec*/ 	.word	0x00025780


	//   ....[236]....
        /*b3f0*/ 	.word	0x00025790


	//   ....[237]....
        /*b3f4*/ 	.word	0x000257a0


	//   ....[238]....
        /*b3f8*/ 	.word	0x000257d0


	//   ....[239]....
        /*b3fc*/ 	.word	0x000257e0


	//   ....[240]....
        /*b400*/ 	.word	0x000257f0


	//   ....[241]....
        /*b404*/ 	.word	0x00025800


	//   ....[242]....
        /*b408*/ 	.word	0x00025830


	//   ....[243]....
        /*b40c*/ 	.word	0x00025840


	//   ....[244]....
        /*b410*/ 	.word	0x00025850


	//   ....[245]....
        /*b414*/ 	.word	0x00025860


	//   ....[246]....
        /*b418*/ 	.word	0x00025890


	//   ....[247]....
        /*b41c*/ 	.word	0x000258a0


	//   ....[248]....
        /*b420*/ 	.word	0x000258b0


	//   ....[249]....
        /*b424*/ 	.word	0x000258c0


	//   ....[250]....
        /*b428*/ 	.word	0x000258f0


	//   ....[251]....
        /*b42c*/ 	.word	0x00025900


	//   ....[252]....
        /*b430*/ 	.word	0x00025910


	//   ....[253]....
        /*b434*/ 	.word	0x00025920


	//   ....[254]....
        /*b438*/ 	.word	0x00025950


	//   ....[255]....
        /*b43c*/ 	.word	0x00025960


	//   ....[0]....
        /*b440*/ 	.word	0x00025970


	//   ....[1]....
        /*b444*/ 	.word	0x00025980


	//   ....[2]....
        /*b448*/ 	.word	0x000259b0


	//   ....[3]....
        /*b44c*/ 	.word	0x000259c0


	//   ....[4]....
        /*b450*/ 	.word	0x000259d0


	//   ....[5]....
        /*b454*/ 	.word	0x000259e0


	//   ....[6]....
        /*b458*/ 	.word	0x00025a10


	//   ....[7]....
        /*b45c*/ 	.word	0x00025a20


	//   ....[8]....
        /*b460*/ 	.word	0x00025a30


	//   ....[9]....
        /*b464*/ 	.word	0x00025a40


	//   ....[10]....
        /*b468*/ 	.word	0x00025a70


	//   ....[11]....
        /*b46c*/ 	.word	0x00025a80


	//   ....[12]....
        /*b470*/ 	.word	0x00025a90


	//   ....[13]....
        /*b474*/ 	.word	0x00025aa0


	//   ....[14]....
        /*b478*/ 	.word	0x00025ad0


	//   ....[15]....
        /*b47c*/ 	.word	0x00025ae0


	//   ....[16]....
        /*b480*/ 	.word	0x00025af0


	//   ....[17]....
        /*b484*/ 	.word	0x00025b00


	//   ....[18]....
        /*b488*/ 	.word	0x00025b30


	//   ....[19]....
        /*b48c*/ 	.word	0x00025b40


	//   ....[20]....
        /*b490*/ 	.word	0x00025b50


	//   ....[21]....
        /*b494*/ 	.word	0x00025b60


	//   ....[22]....
        /*b498*/ 	.word	0x00025b90


	//   ....[23]....
        /*b49c*/ 	.word	0x00025ba0


	//   ....[24]....
        /*b4a0*/ 	.word	0x00025bb0


	//   ....[25]....
        /*b4a4*/ 	.word	0x00025bc0


	//   ....[26]....
        /*b4a8*/ 	.word	0x00025bf0


	//   ....[27]....
        /*b4ac*/ 	.word	0x00025c00


	//   ....[28]....
        /*b4b0*/ 	.word	0x00025c10


	//   ....[29]....
        /*b4b4*/ 	.word	0x00025c20


	//   ....[30]....
        /*b4b8*/ 	.word	0x00025c50


	//   ....[31]....
        /*b4bc*/ 	.word	0x00025c60


	//   ....[32]....
        /*b4c0*/ 	.word	0x00025c70


	//   ....[33]....
        /*b4c4*/ 	.word	0x00025c80


	//   ....[34]....
        /*b4c8*/ 	.word	0x00025cb0


	//   ....[35]....
        /*b4cc*/ 	.word	0x00025cc0


	//   ....[36]....
        /*b4d0*/ 	.word	0x00025cd0


	//   ....[37]....
        /*b4d4*/ 	.word	0x00025ce0


	//   ....[38]....
        /*b4d8*/ 	.word	0x00025d10


	//   ....[39]....
        /*b4dc*/ 	.word	0x00025d20


	//   ....[40]....
        /*b4e0*/ 	.word	0x00025d30


	//   ....[41]....
        /*b4e4*/ 	.word	0x00025d40


	//   ....[42]....
        /*b4e8*/ 	.word	0x00025d70


	//   ....[43]....
        /*b4ec*/ 	.word	0x00025d80


	//   ....[44]....
        /*b4f0*/ 	.word	0x00025d90


	//   ....[45]....
        /*b4f4*/ 	.word	0x00025da0


	//   ....[46]....
        /*b4f8*/ 	.word	0x00025dd0


	//   ....[47]....
        /*b4fc*/ 	.word	0x00025de0


	//   ....[48]....
        /*b500*/ 	.word	0x00025df0


	//   ....[49]....
        /*b504*/ 	.word	0x00025e00


	//   ....[50]....
        /*b508*/ 	.word	0x00025e30


	//   ....[51]....
        /*b50c*/ 	.word	0x00025e40


	//   ....[52]....
        /*b510*/ 	.word	0x00025e50


	//   ....[53]....
        /*b514*/ 	.word	0x00025e60


	//   ....[54]....
        /*b518*/ 	.word	0x00025e90


	//   ....[55]....
        /*b51c*/ 	.word	0x00025ea0


	//   ....[56]....
        /*b520*/ 	.word	0x00025eb0


	//   ....[57]....
        /*b524*/ 	.word	0x00025ec0


	//   ....[58]....
        /*b528*/ 	.word	0x00025ef0


	//   ....[59]....
        /*b52c*/ 	.word	0x00025f00


	//   ....[60]....
        /*b530*/ 	.word	0x00025f10


	//   ....[61]....
        /*b534*/ 	.word	0x00025f20


	//   ....[62]....
        /*b538*/ 	.word	0x00025f50


	//   ....[63]....
        /*b53c*/ 	.word	0x00025f60


	//   ....[64]....
        /*b540*/ 	.word	0x00025f70


	//   ....[65]....
        /*b544*/ 	.word	0x00025f80


	//   ....[66]....
        /*b548*/ 	.word	0x00025fb0


	//   ....[67]....
        /*b54c*/ 	.word	0x00025fc0


	//   ....[68]....
        /*b550*/ 	.word	0x00025fd0


	//   ....[69]....
        /*b554*/ 	.word	0x00025fe0


	//   ....[70]....
        /*b558*/ 	.word	0x00026010


	//   ....[71]....
        /*b55c*/ 	.word	0x00026020


	//   ....[72]....
        /*b560*/ 	.word	0x00026030


	//   ....[73]....
        /*b564*/ 	.word	0x00026040


	//   ....[74]....
        /*b568*/ 	.word	0x00026070


	//   ....[75]....
        /*b56c*/ 	.word	0x00026080


	//   ....[76]....
        /*b570*/ 	.word	0x00026090


	//   ....[77]....
        /*b574*/ 	.word	0x000260a0


	//   ....[78]....
        /*b578*/ 	.word	0x000260d0


	//   ....[79]....
        /*b57c*/ 	.word	0x000260e0


	//   ....[80]....
        /*b580*/ 	.word	0x000260f0


	//   ....[81]....
        /*b584*/ 	.word	0x00026100


	//   ....[82]....
        /*b588*/ 	.word	0x00026130


	//   ....[83]....
        /*b58c*/ 	.word	0x00026140


	//   ....[84]....
        /*b590*/ 	.word	0x00026150


	//   ....[85]....
        /*b594*/ 	.word	0x00026160


	//   ....[86]....
        /*b598*/ 	.word	0x00026190


	//   ....[87]....
        /*b59c*/ 	.word	0x000261a0


	//   ....[88]....
        /*b5a0*/ 	.word	0x000261b0


	//   ....[89]....
        /*b5a4*/ 	.word	0x000261c0


	//   ....[90]....
        /*b5a8*/ 	.word	0x000261f0


	//   ....[91]....
        /*b5ac*/ 	.word	0x00026200


	//   ....[92]....
        /*b5b0*/ 	.word	0x00026210


	//   ....[93]....
        /*b5b4*/ 	.word	0x00026220


	//   ....[94]....
        /*b5b8*/ 	.word	0x00026250


	//   ....[95]....
        /*b5bc*/ 	.word	0x00026260


	//   ....[96]....
        /*b5c0*/ 	.word	0x00026270


	//   ....[97]....
        /*b5c4*/ 	.word	0x00026280


	//   ....[98]....
        /*b5c8*/ 	.word	0x000262b0


	//   ....[99]....
        /*b5cc*/ 	.word	0x000262c0


	//   ....[100]....
        /*b5d0*/ 	.word	0x000262d0


	//   ....[101]....
        /*b5d4*/ 	.word	0x000262e0


	//   ....[102]....
        /*b5d8*/ 	.word	0x00026310


	//   ....[103]....
        /*b5dc*/ 	.word	0x00026320


	//   ....[104]....
        /*b5e0*/ 	.word	0x00026330


	//   ....[105]....
        /*b5e4*/ 	.word	0x00026340


	//   ....[106]....
        /*b5e8*/ 	.word	0x00026370


	//   ....[107]....
        /*b5ec*/ 	.word	0x00026380


	//   ....[108]....
        /*b5f0*/ 	.word	0x00026390


	//   ....[109]....
        /*b5f4*/ 	.word	0x000263a0


	//   ....[110]....
        /*b5f8*/ 	.word	0x000263d0


	//   ....[111]....
        /*b5fc*/ 	.word	0x000263e0


	//   ....[112]....
        /*b600*/ 	.word	0x000263f0


	//   ....[113]....
        /*b604*/ 	.word	0x00026400


	//   ....[114]....
        /*b608*/ 	.word	0x00026430


	//   ....[115]....
        /*b60c*/ 	.word	0x00026440


	//   ....[116]....
        /*b610*/ 	.word	0x00026450


	//   ....[117]....
        /*b614*/ 	.word	0x00026460


	//   ....[118]....
        /*b618*/ 	.word	0x00026490


	//   ....[119]....
        /*b61c*/ 	.word	0x000264a0


	//   ....[120]....
        /*b620*/ 	.word	0x000264b0


	//   ....[121]....
        /*b624*/ 	.word	0x000264c0


	//   ....[122]....
        /*b628*/ 	.word	0x000264f0


	//   ....[123]....
        /*b62c*/ 	.word	0x00026500


	//   ....[124]....
        /*b630*/ 	.word	0x00026510


	//   ....[125]....
        /*b634*/ 	.word	0x00026520


	//   ....[126]....
        /*b638*/ 	.word	0x00026550


	//   ....[127]....
        /*b63c*/ 	.word	0x00026560


	//   ....[128]....
        /*b640*/ 	.word	0x00026570


	//   ....[129]....
        /*b644*/ 	.word	0x00026580


	//   ....[130]....
        /*b648*/ 	.word	0x000265b0


	//   ....[131]....
        /*b64c*/ 	.word	0x000265c0


	//   ....[132]....
        /*b650*/ 	.word	0x000265d0


	//   ....[133]....
        /*b654*/ 	.word	0x000265e0


	//   ....[134]....
        /*b658*/ 	.word	0x00026610


	//   ....[135]....
        /*b65c*/ 	.word	0x00026620


	//   ....[136]....
        /*b660*/ 	.word	0x00026630


	//   ....[137]....
        /*b664*/ 	.word	0x00026640


	//   ....[138]....
        /*b668*/ 	.word	0x00026670


	//   ....[139]....
        /*b66c*/ 	.word	0x00026680


	//   ....[140]....
        /*b670*/ 	.word	0x00026690


	//   ....[141]....
        /*b674*/ 	.word	0x000266a0


	//   ....[142]....
        /*b678*/ 	.word	0x000266d0


	//   ....[143]....
        /*b67c*/ 	.word	0x000266e0


	//   ....[144]....
        /*b680*/ 	.word	0x000266f0


	//   ....[145]....
        /*b684*/ 	.word	0x00026700


	//   ....[146]....
        /*b688*/ 	.word	0x00026730


	//   ....[147]....
        /*b68c*/ 	.word	0x00026740


	//   ....[148]....
        /*b690*/ 	.word	0x00026750


	//   ....[149]....
        /*b694*/ 	.word	0x00026760


	//   ....[150]....
        /*b698*/ 	.word	0x00026790


	//   ....[151]....
        /*b69c*/ 	.word	0x000267a0


	//   ....[152]....
        /*b6a0*/ 	.word	0x000267b0


	//   ....[153]....
        /*b6a4*/ 	.word	0x000267c0


	//   ....[154]....
        /*b6a8*/ 	.word	0x000267f0


	//   ....[155]....
        /*b6ac*/ 	.word	0x00026800


	//   ....[156]....
        /*b6b0*/ 	.word	0x00026810


	//   ....[157]....
        /*b6b4*/ 	.word	0x00026820


	//   ....[158]....
        /*b6b8*/ 	.word	0x00026850


	//   ....[159]....
        /*b6bc*/ 	.word	0x00026860


	//   ....[160]....
        /*b6c0*/ 	.word	0x00026870


	//   ....[161]....
        /*b6c4*/ 	.word	0x00026880


	//   ....[162]....
        /*b6c8*/ 	.word	0x000268b0


	//   ....[163]....
        /*b6cc*/ 	.word	0x000268c0


	//   ....[164]....
        /*b6d0*/ 	.word	0x000268d0


	//   ....[165]....
        /*b6d4*/ 	.word	0x000268e0


	//   ....[166]....
        /*b6d8*/ 	.word	0x00026910


	//   ....[167]....
        /*b6dc*/ 	.word	0x00026920


	//   ....[168]....
        /*b6e0*/ 	.word	0x00026930


	//   ....[169]....
        /*b6e4*/ 	.word	0x00026940


	//   ....[170]....
        /*b6e8*/ 	.word	0x00026970


	//   ....[171]....
        /*b6ec*/ 	.word	0x00026980


	//   ....[172]....
        /*b6f0*/ 	.word	0x00026990


	//   ....[173]....
        /*b6f4*/ 	.word	0x000269a0


	//   ....[174]....
        /*b6f8*/ 	.word	0x000269d0


	//   ....[175]....
        /*b6fc*/ 	.word	0x000269e0


	//   ....[176]....
        /*b700*/ 	.word	0x000269f0


	//   ....[177]....
        /*b704*/ 	.word	0x00026a00


	//   ....[178]....
        /*b708*/ 	.word	0x00026a30


	//   ....[179]....
        /*b70c*/ 	.word	0x00026a40


	//   ....[180]....
        /*b710*/ 	.word	0x00026a50


	//   ....[181]....
        /*b714*/ 	.word	0x00026a60


	//   ....[182]....
        /*b718*/ 	.word	0x00026a90


	//   ....[183]....
        /*b71c*/ 	.word	0x00026aa0


	//   ....[184]....
        /*b720*/ 	.word	0x00026ab0


	//   ....[185]....
        /*b724*/ 	.word	0x00026ac0


	//   ....[186]....
        /*b728*/ 	.word	0x00026af0


	//   ....[187]....
        /*b72c*/ 	.word	0x00026b00


	//   ....[188]....
        /*b730*/ 	.word	0x00026b10


	//   ....[189]....
        /*b734*/ 	.word	0x00026b20


	//   ....[190]....
        /*b738*/ 	.word	0x00026b50


	//   ....[191]....
        /*b73c*/ 	.word	0x00026b60


	//   ....[192]....
        /*b740*/ 	.word	0x00026b70


	//   ....[193]....
        /*b744*/ 	.word	0x00026b80


	//   ....[194]....
        /*b748*/ 	.word	0x00026bb0


	//   ....[195]....
        /*b74c*/ 	.word	0x00026bc0


	//   ....[196]....
        /*b750*/ 	.word	0x00026bd0


	//   ....[197]....
        /*b754*/ 	.word	0x00026be0


	//   ....[198]....
        /*b758*/ 	.word	0x00026c10


	//   ....[199]....
        /*b75c*/ 	.word	0x00026c20


	//   ....[200]....
        /*b760*/ 	.word	0x00026c30


	//   ....[201]....
        /*b764*/ 	.word	0x00026c40


	//   ....[202]....
        /*b768*/ 	.word	0x00026c70


	//   ....[203]....
        /*b76c*/ 	.word	0x00026c80


	//   ....[204]....
        /*b770*/ 	.word	0x00026c90


	//   ....[205]....
        /*b774*/ 	.word	0x00026ca0


	//   ....[206]....
        /*b778*/ 	.word	0x00026cd0


	//   ....[207]....
        /*b77c*/ 	.word	0x00026ce0


	//   ....[208]....
        /*b780*/ 	.word	0x00026cf0


	//   ....[209]....
        /*b784*/ 	.word	0x00026d00


	//   ....[210]....
        /*b788*/ 	.word	0x00026d30


	//   ....[211]....
        /*b78c*/ 	.word	0x00026d40


	//   ....[212]....
        /*b790*/ 	.word	0x00026d50


	//   ....[213]....
        /*b794*/ 	.word	0x00026d60


	//   ....[214]....
        /*b798*/ 	.word	0x00026d90


	//   ....[215]....
        /*b79c*/ 	.word	0x00026da0


	//   ....[216]....
        /*b7a0*/ 	.word	0x00026db0


	//   ....[217]....
        /*b7a4*/ 	.word	0x00026dc0


	//   ....[218]....
        /*b7a8*/ 	.word	0x00026df0


	//   ....[219]....
        /*b7ac*/ 	.word	0x00026e00


	//   ....[220]....
        /*b7b0*/ 	.word	0x00026e10


	//   ....[221]....
        /*b7b4*/ 	.word	0x00026e20


	//   ....[222]....
        /*b7b8*/ 	.word	0x00026e50


	//   ....[223]....
        /*b7bc*/ 	.word	0x00026e60


	//   ....[224]....
        /*b7c0*/ 	.word	0x00026e70


	//   ....[225]....
        /*b7c4*/ 	.word	0x00026e80


	//   ....[226]....
        /*b7c8*/ 	.word	0x00026eb0


	//   ....[227]....
        /*b7cc*/ 	.word	0x00026ec0


	//   ....[228]....
        /*b7d0*/ 	.word	0x00026ed0


	//   ....[229]....
        /*b7d4*/ 	.word	0x00026ee0


	//   ....[230]....
        /*b7d8*/ 	.word	0x00026f10


	//   ....[231]....
        /*b7dc*/ 	.word	0x00026f20


	//   ....[232]....
        /*b7e0*/ 	.word	0x00026f30


	//   ....[233]....
        /*b7e4*/ 	.word	0x00026f40


	//   ....[234]....
        /*b7e8*/ 	.word	0x00026f70


	//   ....[235]....
        /*b7ec*/ 	.word	0x00026f80


	//   ....[236]....
        /*b7f0*/ 	.word	0x00026f90


	//   ....[237]....
        /*b7f4*/ 	.word	0x00026fa0


	//   ....[238]....
        /*b7f8*/ 	.word	0x00026fd0


	//   ....[239]....
        /*b7fc*/ 	.word	0x00026fe0


	//   ....[240]....
        /*b800*/ 	.word	0x00026ff0


	//   ....[241]....
        /*b804*/ 	.word	0x00027000


	//   ....[242]....
        /*b808*/ 	.word	0x00027030


	//   ....[243]....
        /*b80c*/ 	.word	0x00027040


	//   ....[244]....
        /*b810*/ 	.word	0x00027050


	//   ....[245]....
        /*b814*/ 	.word	0x00027060


	//   ....[246]....
        /*b818*/ 	.word	0x00027090


	//   ....[247]....
        /*b81c*/ 	.word	0x000270a0


	//   ....[248]....
        /*b820*/ 	.word	0x000270b0


	//   ....[249]....
        /*b824*/ 	.word	0x000270c0


	//   ....[250]....
        /*b828*/ 	.word	0x000270f0


	//   ....[251]....
        /*b82c*/ 	.word	0x00027100


	//   ....[252]....
        /*b830*/ 	.word	0x00027110


	//   ....[253]....
        /*b834*/ 	.word	0x00027120


	//   ....[254]....
        /*b838*/ 	.word	0x00027160


	//   ....[255]....
        /*b83c*/ 	.word	0x0002a1a0


	//   ....[0]....
        /*b840*/ 	.word	0x0002a1b0


	//   ....[1]....
        /*b844*/ 	.word	0x0002a1c0


	//   ....[2]....
        /*b848*/ 	.word	0x0002a1e0


	//   ....[3]....
        /*b84c*/ 	.word	0x0002a1f0


	//   ....[4]....
        /*b850*/ 	.word	0x0002a200


	//   ....[5]....
        /*b854*/ 	.word	0x0002a210


	//   ....[6]....
        /*b858*/ 	.word	0x0002a240


	//   ....[7]....
        /*b85c*/ 	.word	0x0002a250


	//   ....[8]....
        /*b860*/ 	.word	0x0002a260


	//   ....[9]....
        /*b864*/ 	.word	0x0002a270


	//   ....[10]....
        /*b868*/ 	.word	0x0002a2a0


	//   ....[11]....
        /*b86c*/ 	.word	0x0002a2b0


	//   ....[12]....
        /*b870*/ 	.word	0x0002a2c0


	//   ....[13]....
        /*b874*/ 	.word	0x0002a2d0


	//   ....[14]....
        /*b878*/ 	.word	0x0002a300


	//   ....[15]....
        /*b87c*/ 	.word	0x0002a310


	//   ....[16]....
        /*b880*/ 	.word	0x0002a320


	//   ....[17]....
        /*b884*/ 	.word	0x0002a330


	//   ....[18]....
        /*b888*/ 	.word	0x0002a360


	//   ....[19]....
        /*b88c*/ 	.word	0x0002a370


	//   ....[20]....
        /*b890*/ 	.word	0x0002a380


	//   ....[21]....
        /*b894*/ 	.word	0x0002a390


	//   ....[22]....
        /*b898*/ 	.word	0x0002a3c0


	//   ....[23]....
        /*b89c*/ 	.word	0x0002a3d0


	//   ....[24]....
        /*b8a0*/ 	.word	0x0002a3e0


	//   ....[25]....
        /*b8a4*/ 	.word	0x0002a3f0


	//   ....[26]....
        /*b8a8*/ 	.word	0x0002a420


	//   ....[27]....
        /*b8ac*/ 	.word	0x0002a430


	//   ....[28]....
        /*b8b0*/ 	.word	0x0002a440


	//   ....[29]....
        /*b8b4*/ 	.word	0x0002a450


	//   ....[30]....
        /*b8b8*/ 	.word	0x0002a480


	//   ....[31]....
        /*b8bc*/ 	.word	0x0002a490


	//   ....[32]....
        /*b8c0*/ 	.word	0x0002a4a0


	//   ....[33]....
        /*b8c4*/ 	.word	0x0002a4b0


	//   ....[34]....
        /*b8c8*/ 	.word	0x0002a4e0


	//   ....[35]....
        /*b8cc*/ 	.word	0x0002a4f0


	//   ....[36]....
        /*b8d0*/ 	.word	0x0002a500


	//   ....[37]....
        /*b8d4*/ 	.word	0x0002a510


	//   ....[38]....
        /*b8d8*/ 	.word	0x0002a540


	//   ....[39]....
        /*b8dc*/ 	.word	0x0002a550


	//   ....[40]....
        /*b8e0*/ 	.word	0x0002a560


	//   ....[41]....
        /*b8e4*/ 	.word	0x0002a570


	//   ....[42]....
        /*b8e8*/ 	.word	0x0002a5a0


	//   ....[43]....
        /*b8ec*/ 	.word	0x0002a5b0


	//   ....[44]....
        /*b8f0*/ 	.word	0x0002a5c0


	//   ....[45]....
        /*b8f4*/ 	.word	0x0002a5d0


	//   ....[46]....
        /*b8f8*/ 	.word	0x0002a600


	//   ....[47]....
        /*b8fc*/ 	.word	0x0002a610


	//   ....[48]....
        /*b900*/ 	.word	0x0002a620


	//   ....[49]....
        /*b904*/ 	.word	0x0002a630


	//   ....[50]....
        /*b908*/ 	.word	0x0002a660


	//   ....[51]....
        /*b90c*/ 	.word	0x0002a670


	//   ....[52]....
        /*b910*/ 	.word	0x0002a680


	//   ....[53]....
        /*b914*/ 	.word	0x0002a690


	//   ....[54]....
        /*b918*/ 	.word	0x0002a6c0


	//   ....[55]....
        /*b91c*/ 	.word	0x0002a6d0


	//   ....[56]....
        /*b920*/ 	.word	0x0002a6e0


	//   ....[57]....
        /*b924*/ 	.word	0x0002a6f0


	//   ....[58]....
        /*b928*/ 	.word	0x0002a720


	//   ....[59]....
        /*b92c*/ 	.word	0x0002a730


	//   ....[60]....
        /*b930*/ 	.word	0x0002a740


	//   ....[61]....
        /*b934*/ 	.word	0x0002a750


	//   ....[62]....
        /*b938*/ 	.word	0x0002a780


	//   ....[63]....
        /*b93c*/ 	.word	0x0002a790


	//   ....[64]....
        /*b940*/ 	.word	0x0002a7a0


	//   ....[65]....
        /*b944*/ 	.word	0x0002a7b0


	//   ....[66]....
        /*b948*/ 	.word	0x0002a7e0


	//   ....[67]....
        /*b94c*/ 	.word	0x0002a7f0


	//   ....[68]....
        /*b950*/ 	.word	0x0002a800


	//   ....[69]....
        /*b954*/ 	.word	0x0002a810


	//   ....[70]....
        /*b958*/ 	.word	0x0002a840


	//   ....[71]....
        /*b95c*/ 	.word	0x0002a850


	//   ....[72]....
        /*b960*/ 	.word	0x0002a860


	//   ....[73]....
        /*b964*/ 	.word	0x0002a870


	//   ....[74]....
        /*b968*/ 	.word	0x0002a8a0


	//   ....[75]....
        /*b96c*/ 	.word	0x0002a8b0


	//   ....[76]....
        /*b970*/ 	.word	0x0002a8c0


	//   ....[77]....
        /*b974*/ 	.word	0x0002a8d0


	//   ....[78]....
        /*b978*/ 	.word	0x0002a900


	//   ....[79]....
        /*b97c*/ 	.word	0x0002a910


	//   ....[80]....
        /*b980*/ 	.word	0x0002a920


	//   ....[81]....
        /*b984*/ 	.word	0x0002a930


	//   ....[82]....
        /*b988*/ 	.word	0x0002a960


	//   ....[83]....
        /*b98c*/ 	.word	0x0002a970


	//   ....[84]....
        /*b990*/ 	.word	0x0002a980


	//   ....[85]....
        /*b994*/ 	.word	0x0002a990


	//   ....[86]....
        /*b998*/ 	.word	0x0002a9c0


	//   ....[87]....
        /*b99c*/ 	.word	0x0002a9d0


	//   ....[88]....
        /*b9a0*/ 	.word	0x0002a9e0


	//   ....[89]....
        /*b9a4*/ 	.word	0x0002a9f0


	//   ....[90]....
        /*b9a8*/ 	.word	0x0002aa20


	//   ....[91]....
        /*b9ac*/ 	.word	0x0002aa30


	//   ....[92]....
        /*b9b0*/ 	.word	0x0002aa40


	//   ....[93]....
        /*b9b4*/ 	.word	0x0002aa50


	//   ....[94]....
        /*b9b8*/ 	.word	0x0002aa80


	//   ....[95]....
        /*b9bc*/ 	.word	0x0002aa90


	//   ....[96]....
        /*b9c0*/ 	.word	0x0002aaa0


	//   ....[97]....
        /*b9c4*/ 	.word	0x0002aab0


	//   ....[98]....
        /*b9c8*/ 	.word	0x0002aae0


	//   ....[99]....
        /*b9cc*/ 	.word	0x0002aaf0


	//   ....[100]....
        /*b9d0*/ 	.word	0x0002ab00


	//   ....[101]....
        /*b9d4*/ 	.word	0x0002ab10


	//   ....[102]....
        /*b9d8*/ 	.word	0x0002ab40


	//   ....[103]....
        /*b9dc*/ 	.word	0x0002ab50


	//   ....[104]....
        /*b9e0*/ 	.word	0x0002ab60


	//   ....[105]....
        /*b9e4*/ 	.word	0x0002ab70


	//   ....[106]....
        /*b9e8*/ 	.word	0x0002aba0


	//   ....[107]....
        /*b9ec*/ 	.word	0x0002abb0


	//   ....[108]....
        /*b9f0*/ 	.word	0x0002abc0


	//   ....[109]....
        /*b9f4*/ 	.word	0x0002abd0


	//   ....[110]....
        /*b9f8*/ 	.word	0x0002ac00


	//   ....[111]....
        /*b9fc*/ 	.word	0x0002ac10


	//   ....[112]....
        /*ba00*/ 	.word	0x0002ac20


	//   ....[113]....
        /*ba04*/ 	.word	0x0002ac30


	//   ....[114]....
        /*ba08*/ 	.word	0x0002ac60


	//   ....[115]....
        /*ba0c*/ 	.word	0x0002ac70


	//   ....[116]....
        /*ba10*/ 	.word	0x0002ac80


	//   ....[117]....
        /*ba14*/ 	.word	0x0002ac90


	//   ....[118]....
        /*ba18*/ 	.word	0x0002acc0


	//   ....[119]....
        /*ba1c*/ 	.word	0x0002acd0


	//   ....[120]....
        /*ba20*/ 	.word	0x0002ace0


	//   ....[121]....
        /*ba24*/ 	.word	0x0002acf0


	//   ....[122]....
        /*ba28*/ 	.word	0x0002ad20


	//   ....[123]....
        /*ba2c*/ 	.word	0x0002ad30


	//   ....[124]....
        /*ba30*/ 	.word	0x0002ad40


	//   ....[125]....
        /*ba34*/ 	.word	0x0002ad50


	//   ....[126]....
        /*ba38*/ 	.word	0x0002ad80


	//   ....[127]....
        /*ba3c*/ 	.word	0x0002ad90


	//   ....[128]....
        /*ba40*/ 	.word	0x0002ada0


	//   ....[129]....
        /*ba44*/ 	.word	0x0002adb0


	//   ....[130]....
        /*ba48*/ 	.word	0x0002ade0


	//   ....[131]....
        /*ba4c*/ 	.word	0x0002adf0


	//   ....[132]....
        /*ba50*/ 	.word	0x0002ae00


	//   ....[133]....
        /*ba54*/ 	.word	0x0002ae10


	//   ....[134]....
        /*ba58*/ 	.word	0x0002ae40


	//   ....[135]....
        /*ba5c*/ 	.word	0x0002ae50


	//   ....[136]....
        /*ba60*/ 	.word	0x0002ae60


	//   ....[137]....
        /*ba64*/ 	.word	0x0002ae70


	//   ....[138]....
        /*ba68*/ 	.word	0x0002aea0


	//   ....[139]....
        /*ba6c*/ 	.word	0x0002aeb0


	//   ....[140]....
        /*ba70*/ 	.word	0x0002aec0


	//   ....[141]....
        /*ba74*/ 	.word	0x0002aed0


	//   ....[142]....
        /*ba78*/ 	.word	0x0002af00


	//   ....[143]....
        /*ba7c*/ 	.word	0x0002af10


	//   ....[144]....
        /*ba80*/ 	.word	0x0002af20


	//   ....[145]....
        /*ba84*/ 	.word	0x0002af30


	//   ....[146]....
        /*ba88*/ 	.word	0x0002af60


	//   ....[147]....
        /*ba8c*/ 	.word	0x0002af70


	//   ....[148]....
        /*ba90*/ 	.word	0x0002af80


	//   ....[149]....
        /*ba94*/ 	.word	0x0002af90


	//   ....[150]....
        /*ba98*/ 	.word	0x0002afc0


	//   ....[151]....
        /*ba9c*/ 	.word	0x0002afd0


	//   ....[152]....
        /*baa0*/ 	.word	0x0002afe0


	//   ....[153]....
        /*baa4*/ 	.word	0x0002aff0


	//   ....[154]....
        /*baa8*/ 	.word	0x0002b020


	//   ....[155]....
        /*baac*/ 	.word	0x0002b030


	//   ....[156]....
        /*bab0*/ 	.word	0x0002b040


	//   ....[157]....
        /*bab4*/ 	.word	0x0002b050


	//   ....[158]....
        /*bab8*/ 	.word	0x0002b080


	//   ....[159]....
        /*babc*/ 	.word	0x0002b090


	//   ....[160]....
        /*bac0*/ 	.word	0x0002b0a0


	//   ....[161]....
        /*bac4*/ 	.word	0x0002b0b0


	//   ....[162]....
        /*bac8*/ 	.word	0x0002b0e0


	//   ....[163]....
        /*bacc*/ 	.word	0x0002b0f0


	//   ....[164]....
        /*bad0*/ 	.word	0x0002b100


	//   ....[165]....
        /*bad4*/ 	.word	0x0002b110


	//   ....[166]....
        /*bad8*/ 	.word	0x0002b140


	//   ....[167]....
        /*badc*/ 	.word	0x0002b150


	//   ....[168]....
        /*bae0*/ 	.word	0x0002b160


	//   ....[169]....
        /*bae4*/ 	.word	0x0002b170


	//   ....[170]....
        /*bae8*/ 	.word	0x0002b1a0


	//   ....[171]....
        /*baec*/ 	.word	0x0002b1b0


	//   ....[172]....
        /*baf0*/ 	.word	0x0002b1c0


	//   ....[173]....
        /*baf4*/ 	.word	0x0002b1d0


	//   ....[174]....
        /*baf8*/ 	.word	0x0002b200


	//   ....[175]....
        /*bafc*/ 	.word	0x0002b210


	//   ....[176]....
        /*bb00*/ 	.word	0x0002b220


	//   ....[177]....
        /*bb04*/ 	.word	0x0002b230


	//   ....[178]....
        /*bb08*/ 	.word	0x0002b260


	//   ....[179]....
        /*bb0c*/ 	.word	0x0002b270


	//   ....[180]....
        /*bb10*/ 	.word	0x0002b280


	//   ....[181]....
        /*bb14*/ 	.word	0x0002b290


	//   ....[182]....
        /*bb18*/ 	.word	0x0002b2c0


	//   ....[183]....
        /*bb1c*/ 	.word	0x0002b2d0


	//   ....[184]....
        /*bb20*/ 	.word	0x0002b2e0


	//   ....[185]....
        /*bb24*/ 	.word	0x0002b2f0


	//   ....[186]....
        /*bb28*/ 	.word	0x0002b320


	//   ....[187]....
        /*bb2c*/ 	.word	0x0002b330


	//   ....[188]....
        /*bb30*/ 	.word	0x0002b340


	//   ....[189]....
        /*bb34*/ 	.word	0x0002b350


	//   ....[190]....
        /*bb38*/ 	.word	0x0002b380


	//   ....[191]....
        /*bb3c*/ 	.word	0x0002b390


	//   ....[192]....
        /*bb40*/ 	.word	0x0002b3a0


	//   ....[193]....
        /*bb44*/ 	.word	0x0002b3b0


	//   ....[194]....
        /*bb48*/ 	.word	0x0002b3e0


	//   ....[195]....
        /*bb4c*/ 	.word	0x0002b3f0


	//   ....[196]....
        /*bb50*/ 	.word	0x0002b400


	//   ....[197]....
        /*bb54*/ 	.word	0x0002b410


	//   ....[198]....
        /*bb58*/ 	.word	0x0002b440


	//   ....[199]....
        /*bb5c*/ 	.word	0x0002b450


	//   ....[200]....
        /*bb60*/ 	.word	0x0002b460


	//   ....[201]....
        /*bb64*/ 	.word	0x0002b470


	//   ....[202]....
        /*bb68*/ 	.word	0x0002b4a0


	//   ....[203]....
        /*bb6c*/ 	.word	0x0002b4b0


	//   ....[204]....
        /*bb70*/ 	.word	0x0002b4c0


	//   ....[205]....
        /*bb74*/ 	.word	0x0002b4d0


	//   ....[206]....
        /*bb78*/ 	.word	0x0002b500


	//   ....[207]....
        /*bb7c*/ 	.word	0x0002b510


	//   ....[208]....
        /*bb80*/ 	.word	0x0002b520


	//   ....[209]....
        /*bb84*/ 	.word	0x0002b530


	//   ....[210]....
        /*bb88*/ 	.word	0x0002b560


	//   ....[211]....
        /*bb8c*/ 	.word	0x0002b570


	//   ....[212]....
        /*bb90*/ 	.word	0x0002b580


	//   ....[213]....
        /*bb94*/ 	.word	0x0002b590


	//   ....[214]....
        /*bb98*/ 	.word	0x0002b5c0


	//   ....[215]....
        /*bb9c*/ 	.word	0x0002b5d0


	//   ....[216]....
        /*bba0*/ 	.word	0x0002b5e0


	//   ....[217]....
        /*bba4*/ 	.word	0x0002b5f0


	//   ....[218]....
        /*bba8*/ 	.word	0x0002b620


	//   ....[219]....
        /*bbac*/ 	.word	0x0002b630


	//   ....[220]....
        /*bbb0*/ 	.word	0x0002b640


	//   ....[221]....
        /*bbb4*/ 	.word	0x0002b650


	//   ....[222]....
        /*bbb8*/ 	.word	0x0002b680


	//   ....[223]....
        /*bbbc*/ 	.word	0x0002b690


	//   ....[224]....
        /*bbc0*/ 	.word	0x0002b6a0


	//   ....[225]....
        /*bbc4*/ 	.word	0x0002b6b0


	//   ....[226]....
        /*bbc8*/ 	.word	0x0002b6e0


	//   ....[227]....
        /*bbcc*/ 	.word	0x0002b6f0


	//   ....[228]....
        /*bbd0*/ 	.word	0x0002b700


	//   ....[229]....
        /*bbd4*/ 	.word	0x0002b710


	//   ....[230]....
        /*bbd8*/ 	.word	0x0002b740


	//   ....[231]....
        /*bbdc*/ 	.word	0x0002b750


	//   ....[232]....
        /*bbe0*/ 	.word	0x0002b760


	//   ....[233]....
        /*bbe4*/ 	.word	0x0002b770


	//   ....[234]....
        /*bbe8*/ 	.word	0x0002b7a0


	//   ....[235]....
        /*bbec*/ 	.word	0x0002b7b0


	//   ....[236]....
        /*bbf0*/ 	.word	0x0002b7c0


	//   ....[237]....
        /*bbf4*/ 	.word	0x0002b7d0


	//   ....[238]....
        /*bbf8*/ 	.word	0x0002b800


	//   ....[239]....
        /*bbfc*/ 	.word	0x0002b810


	//   ....[240]....
        /*bc00*/ 	.word	0x0002b820


	//   ....[241]....
        /*bc04*/ 	.word	0x0002b830


	//   ....[242]....
        /*bc08*/ 	.word	0x0002b860


	//   ....[243]....
        /*bc0c*/ 	.word	0x0002b870


	//   ....[244]....
        /*bc10*/ 	.word	0x0002b880


	//   ....[245]....
        /*bc14*/ 	.word	0x0002b890


	//   ....[246]....
        /*bc18*/ 	.word	0x0002b8c0


	//   ....[247]....
        /*bc1c*/ 	.word	0x0002b8d0


	//   ....[248]....
        /*bc20*/ 	.word	0x0002b8e0


	//   ....[249]....
        /*bc24*/ 	.word	0x0002b8f0


	//   ....[250]....
        /*bc28*/ 	.word	0x0002b920


	//   ....[251]....
        /*bc2c*/ 	.word	0x0002b930


	//   ....[252]....
        /*bc30*/ 	.word	0x0002b940


	//   ....[253]....
        /*bc34*/ 	.word	0x0002b950


	//   ....[254]....
        /*bc38*/ 	.word	0x0002b980


	//   ....[255]....
        /*bc3c*/ 	.word	0x0002b990


	//   ....[0]....
        /*bc40*/ 	.word	0x0002b9a0


	//   ....[1]....
        /*bc44*/ 	.word	0x0002b9b0


	//   ....[2]....
        /*bc48*/ 	.word	0x0002b9e0


	//   ....[3]....
        /*bc4c*/ 	.word	0x0002b9f0


	//   ....[4]....
        /*bc50*/ 	.word	0x0002ba00


	//   ....[5]....
        /*bc54*/ 	.word	0x0002ba10


	//   ....[6]....
        /*bc58*/ 	.word	0x0002ba40


	//   ....[7]....
        /*bc5c*/ 	.word	0x0002ba50


	//   ....[8]....
        /*bc60*/ 	.word	0x0002ba60


	//   ....[9]....
        /*bc64*/ 	.word	0x0002ba70


	//   ....[10]....
        /*bc68*/ 	.word	0x0002baa0


	//   ....[11]....
        /*bc6c*/ 	.word	0x0002bab0


	//   ....[12]....
        /*bc70*/ 	.word	0x0002bac0


	//   ....[13]....
        /*bc74*/ 	.word	0x0002bad0


	//   ....[14]....
        /*bc78*/ 	.word	0x0002bb00


	//   ....[15]....
        /*bc7c*/ 	.word	0x0002bb10


	//   ....[16]....
        /*bc80*/ 	.word	0x0002bb20


	//   ....[17]....
        /*bc84*/ 	.word	0x0002bb30


	//   ....[18]....
        /*bc88*/ 	.word	0x0002bb60


	//   ....[19]....
        /*bc8c*/ 	.word	0x0002bb70


	//   ....[20]....
        /*bc90*/ 	.word	0x0002bb80


	//   ....[21]....
        /*bc94*/ 	.word	0x0002bb90


	//   ....[22]....
        /*bc98*/ 	.word	0x0002bbc0


	//   ....[23]....
        /*bc9c*/ 	.word	0x0002bbd0


	//   ....[24]....
        /*bca0*/ 	.word	0x0002bbe0


	//   ....[25]....
        /*bca4*/ 	.word	0x0002bbf0


	//   ....[26]....
        /*bca8*/ 	.word	0x0002bc20


	//   ....[27]....
        /*bcac*/ 	.word	0x0002bc30


	//   ....[28]....
        /*bcb0*/ 	.word	0x0002bc40


	//   ....[29]....
        /*bcb4*/ 	.word	0x0002bc50


	//   ....[30]....
        /*bcb8*/ 	.word	0x0002bc80


	//   ....[31]....
        /*bcbc*/ 	.word	0x0002bc90


	//   ....[32]....
        /*bcc0*/ 	.word	0x0002bca0


	//   ....[33]....
        /*bcc4*/ 	.word	0x0002bcb0


	//   ....[34]....
        /*bcc8*/ 	.word	0x0002bce0


	//   ....[35]....
        /*bccc*/ 	.word	0x0002bcf0


	//   ....[36]....
        /*bcd0*/ 	.word	0x0002bd00


	//   ....[37]....
        /*bcd4*/ 	.word	0x0002bd10


	//   ....[38]....
        /*bcd8*/ 	.word	0x0002bd40


	//   ....[39]....
        /*bcdc*/ 	.word	0x0002bd50


	//   ....[40]....
        /*bce0*/ 	.word	0x0002bd60


	//   ....[41]....
        /*bce4*/ 	.word	0x0002bd70


	//   ....[42]....
        /*bce8*/ 	.word	0x0002bda0


	//   ....[43]....
        /*bcec*/ 	.word	0x0002bdb0


	//   ....[44]....
        /*bcf0*/ 	.word	0x0002bdc0


	//   ....[45]....
        /*bcf4*/ 	.word	0x0002bdd0


	//   ....[46]....
        /*bcf8*/ 	.word	0x0002be00


	//   ....[47]....
        /*bcfc*/ 	.word	0x0002be10


	//   ....[48]....
        /*bd00*/ 	.word	0x0002be20


	//   ....[49]....
        /*bd04*/ 	.word	0x0002be30


	//   ....[50]....
        /*bd08*/ 	.word	0x0002be60


	//   ....[51]....
        /*bd0c*/ 	.word	0x0002be70


	//   ....[52]....
        /*bd10*/ 	.word	0x0002be80


	//   ....[53]....
        /*bd14*/ 	.word	0x0002be90


	//   ....[54]....
        /*bd18*/ 	.word	0x0002bec0


	//   ....[55]....
        /*bd1c*/ 	.word	0x0002bed0


	//   ....[56]....
        /*bd20*/ 	.word	0x0002bee0


	//   ....[57]....
        /*bd24*/ 	.word	0x0002bef0


	//   ....[58]....
        /*bd28*/ 	.word	0x0002bf20


	//   ....[59]....
        /*bd2c*/ 	.word	0x0002bf30


	//   ....[60]....
        /*bd30*/ 	.word	0x0002bf40


	//   ....[61]....
        /*bd34*/ 	.word	0x0002bf50


	//   ....[62]....
        /*bd38*/ 	.word	0x0002bf80


	//   ....[63]....
        /*bd3c*/ 	.word	0x0002bf90


	//   ....[64]....
        /*bd40*/ 	.word	0x0002bfa0


	//   ....[65]....
        /*bd44*/ 	.word	0x0002bfb0


	//   ....[66]....
        /*bd48*/ 	.word	0x0002bfe0


	//   ....[67]....
        /*bd4c*/ 	.word	0x0002bff0


	//   ....[68]....
        /*bd50*/ 	.word	0x0002c000


	//   ....[69]....
        /*bd54*/ 	.word	0x0002c010


	//   ....[70]....
        /*bd58*/ 	.word	0x0002c040


	//   ....[71]....
        /*bd5c*/ 	.word	0x0002c050


	//   ....[72]....
        /*bd60*/ 	.word	0x0002c060


	//   ....[73]....
        /*bd64*/ 	.word	0x0002c070


	//   ....[74]....
        /*bd68*/ 	.word	0x0002c0a0


	//   ....[75]....
        /*bd6c*/ 	.word	0x0002c0b0


	//   ....[76]....
        /*bd70*/ 	.word	0x0002c0c0


	//   ....[77]....
        /*bd74*/ 	.word	0x0002c0d0


	//   ....[78]....
        /*bd78*/ 	.word	0x0002c100


	//   ....[79]....
        /*bd7c*/ 	.word	0x0002c110


	//   ....[80]....
        /*bd80*/ 	.word	0x0002c120


	//   ....[81]....
        /*bd84*/ 	.word	0x0002c130


	//   ....[82]....
        /*bd88*/ 	.word	0x0002c160


	//   ....[83]....
        /*bd8c*/ 	.word	0x0002c170


	//   ....[84]....
        /*bd90*/ 	.word	0x0002c180


	//   ....[85]....
        /*bd94*/ 	.word	0x0002c190


	//   ....[86]....
        /*bd98*/ 	.word	0x0002c1c0


	//   ....[87]....
        /*bd9c*/ 	.word	0x0002c1d0


	//   ....[88]....
        /*bda0*/ 	.word	0x0002c1e0


	//   ....[89]....
        /*bda4*/ 	.word	0x0002c1f0


	//   ....[90]....
        /*bda8*/ 	.word	0x0002c220


	//   ....[91]....
        /*bdac*/ 	.word	0x0002c230


	//   ....[92]....
        /*bdb0*/ 	.word	0x0002c240


	//   ....[93]....
        /*bdb4*/ 	.word	0x0002c250


	//   ....[94]....
        /*bdb8*/ 	.word	0x0002c280


	//   ....[95]....
        /*bdbc*/ 	.word	0x0002c290


	//   ....[96]....
        /*bdc0*/ 	.word	0x0002c2a0


	//   ....[97]....
        /*bdc4*/ 	.word	0x0002c2b0


	//   ....[98]....
        /*bdc8*/ 	.word	0x0002c2e0


	//   ....[99]....
        /*bdcc*/ 	.word	0x0002c2f0


	//   ....[100]....
        /*bdd0*/ 	.word	0x0002c300


	//   ....[101]....
        /*bdd4*/ 	.word	0x0002c310


	//   ....[102]....
        /*bdd8*/ 	.word	0x0002c340


	//   ....[103]....
        /*bddc*/ 	.word	0x0002c350


	//   ....[104]....
        /*bde0*/ 	.word	0x0002c360


	//   ....[105]....
        /*bde4*/ 	.word	0x0002c370


	//   ....[106]....
        /*bde8*/ 	.word	0x0002c3a0


	//   ....[107]....
        /*bdec*/ 	.word	0x0002c3b0


	//   ....[108]....
        /*bdf0*/ 	.word	0x0002c3c0


	//   ....[109]....
        /*bdf4*/ 	.word	0x0002c3d0


	//   ....[110]....
        /*bdf8*/ 	.word	0x0002c400


	//   ....[111]....
        /*bdfc*/ 	.word	0x0002c410


	//   ....[112]....
        /*be00*/ 	.word	0x0002c420


	//   ....[113]....
        /*be04*/ 	.word	0x0002c430


	//   ....[114]....
        /*be08*/ 	.word	0x0002c460


	//   ....[115]....
        /*be0c*/ 	.word	0x0002c470


	//   ....[116]....
        /*be10*/ 	.word	0x0002c480


	//   ....[117]....
        /*be14*/ 	.word	0x0002c490


	//   ....[118]....
        /*be18*/ 	.word	0x0002c4c0


	//   ....[119]....
        /*be1c*/ 	.word	0x0002c4d0


	//   ....[120]....
        /*be20*/ 	.word	0x0002c4e0


	//   ....[121]....
        /*be24*/ 	.word	0x0002c4f0


	//   ....[122]....
        /*be28*/ 	.word	0x0002c520


	//   ....[123]....
        /*be2c*/ 	.word	0x0002c530


	//   ....[124]....
        /*be30*/ 	.word	0x0002c540


	//   ....[125]....
        /*be34*/ 	.word	0x0002c550


	//   ....[126]....
        /*be38*/ 	.word	0x0002c580


	//   ....[127]....
        /*be3c*/ 	.word	0x0002c590


	//   ....[128]....
        /*be40*/ 	.word	0x0002c5a0


	//   ....[129]....
        /*be44*/ 	.word	0x0002c5b0


	//   ....[130]....
        /*be48*/ 	.word	0x0002c5e0


	//   ....[131]....
        /*be4c*/ 	.word	0x0002c5f0


	//   ....[132]....
        /*be50*/ 	.word	0x0002c600


	//   ....[133]....
        /*be54*/ 	.word	0x0002c610


	//   ....[134]....
        /*be58*/ 	.word	0x0002c640


	//   ....[135]....
        /*be5c*/ 	.word	0x0002c650


	//   ....[136]....
        /*be60*/ 	.word	0x0002c660


	//   ....[137]....
        /*be64*/ 	.word	0x0002c670


	//   ....[138]....
        /*be68*/ 	.word	0x0002c6a0


	//   ....[139]....
        /*be6c*/ 	.word	0x0002c6b0


	//   ....[140]....
        /*be70*/ 	.word	0x0002c6c0


	//   ....[141]....
        /*be74*/ 	.word	0x0002c6d0


	//   ....[142]....
        /*be78*/ 	.word	0x0002c700


	//   ....[143]....
        /*be7c*/ 	.word	0x0002c710


	//   ....[144]....
        /*be80*/ 	.word	0x0002c720


	//   ....[145]....
        /*be84*/ 	.word	0x0002c730


	//   ....[146]....
        /*be88*/ 	.word	0x0002c760


	//   ....[147]....
        /*be8c*/ 	.word	0x0002c770


	//   ....[148]....
        /*be90*/ 	.word	0x0002c780


	//   ....[149]....
        /*be94*/ 	.word	0x0002c790


	//   ....[150]....
        /*be98*/ 	.word	0x0002c7c0


	//   ....[151]....
        /*be9c*/ 	.word	0x0002c7d0


	//   ....[152]....
        /*bea0*/ 	.word	0x0002c7e0


	//   ....[153]....
        /*bea4*/ 	.word	0x0002c7f0


	//   ....[154]....
        /*bea8*/ 	.word	0x0002c820


	//   ....[155]....
        /*beac*/ 	.word	0x0002c830


	//   ....[156]....
        /*beb0*/ 	.word	0x0002c840


	//   ....[157]....
        /*beb4*/ 	.word	0x0002c850


	//   ....[158]....
        /*beb8*/ 	.word	0x0002c880


	//   ....[159]....
        /*bebc*/ 	.word	0x0002c890


	//   ....[160]....
        /*bec0*/ 	.word	0x0002c8a0


	//   ....[161]....
        /*bec4*/ 	.word	0x0002c8b0


	//   ....[162]....
        /*bec8*/ 	.word	0x0002c8e0


	//   ....[163]....
        /*becc*/ 	.word	0x0002c8f0


	//   ....[164]....
        /*bed0*/ 	.word	0x0002c900


	//   ....[165]....
        /*bed4*/ 	.word	0x0002c910


	//   ....[166]....
        /*bed8*/ 	.word	0x0002c940


	//   ....[167]....
        /*bedc*/ 	.word	0x0002c950


	//   ....[168]....
        /*bee0*/ 	.word	0x0002c960


	//   ....[169]....
        /*bee4*/ 	.word	0x0002c970


	//   ....[170]....
        /*bee8*/ 	.word	0x0002c9a0


	//   ....[171]....
        /*beec*/ 	.word	0x0002c9b0


	//   ....[172]....
        /*bef0*/ 	.word	0x0002c9c0


	//   ....[173]....
        /*bef4*/ 	.word	0x0002c9d0


	//   ....[174]....
        /*bef8*/ 	.word	0x0002ca00


	//   ....[175]....
        /*befc*/ 	.word	0x0002ca10


	//   ....[176]....
        /*bf00*/ 	.word	0x0002ca20


	//   ....[177]....
        /*bf04*/ 	.word	0x0002ca30


	//   ....[178]....
        /*bf08*/ 	.word	0x0002ca60


	//   ....[179]....
        /*bf0c*/ 	.word	0x0002ca70


	//   ....[180]....
        /*bf10*/ 	.word	0x0002ca80


	//   ....[181]....
        /*bf14*/ 	.word	0x0002ca90


	//   ....[182]....
        /*bf18*/ 	.word	0x0002cac0


	//   ....[183]....
        /*bf1c*/ 	.word	0x0002cad0


	//   ....[184]....
        /*bf20*/ 	.word	0x0002cae0


	//   ....[185]....
        /*bf24*/ 	.word	0x0002caf0


	//   ....[186]....
        /*bf28*/ 	.word	0x0002cb20


	//   ....[187]....
        /*bf2c*/ 	.word	0x0002cb30


	//   ....[188]....
        /*bf30*/ 	.word	0x0002cb40


	//   ....[189]....
        /*bf34*/ 	.word	0x0002cb50


	//   ....[190]....
        /*bf38*/ 	.word	0x0002cb80


	//   ....[191]....
        /*bf3c*/ 	.word	0x0002cb90


	//   ....[192]....
        /*bf40*/ 	.word	0x0002cba0


	//   ....[193]....
        /*bf44*/ 	.word	0x0002cbb0


	//   ....[194]....
        /*bf48*/ 	.word	0x0002cbe0


	//   ....[195]....
        /*bf4c*/ 	.word	0x0002cbf0


	//   ....[196]....
        /*bf50*/ 	.word	0x0002cc00


	//   ....[197]....
        /*bf54*/ 	.word	0x0002cc10


	//   ....[198]....
        /*bf58*/ 	.word	0x0002cc40


	//   ....[199]....
        /*bf5c*/ 	.word	0x0002cc50


	//   ....[200]....
        /*bf60*/ 	.word	0x0002cc60


	//   ....[201]....
        /*bf64*/ 	.word	0x0002cc70


	//   ....[202]....
        /*bf68*/ 	.word	0x0002cca0


	//   ....[203]....
        /*bf6c*/ 	.word	0x0002ccb0


	//   ....[204]....
        /*bf70*/ 	.word	0x0002ccc0


	//   ....[205]....
        /*bf74*/ 	.word	0x0002ccd0


	//   ....[206]....
        /*bf78*/ 	.word	0x0002cd00


	//   ....[207]....
        /*bf7c*/ 	.word	0x0002cd10


	//   ....[208]....
        /*bf80*/ 	.word	0x0002cd20


	//   ....[209]....
        /*bf84*/ 	.word	0x0002cd30


	//   ....[210]....
        /*bf88*/ 	.word	0x0002cd60


	//   ....[211]....
        /*bf8c*/ 	.word	0x0002cd70


	//   ....[212]....
        /*bf90*/ 	.word	0x0002cd80


	//   ....[213]....
        /*bf94*/ 	.word	0x0002cd90


	//   ....[214]....
        /*bf98*/ 	.word	0x0002cdc0


	//   ....[215]....
        /*bf9c*/ 	.word	0x0002cdd0


	//   ....[216]....
        /*bfa0*/ 	.word	0x0002cde0


	//   ....[217]....
        /*bfa4*/ 	.word	0x0002cdf0


	//   ....[218]....
        /*bfa8*/ 	.word	0x0002ce20


	//   ....[219]....
        /*bfac*/ 	.word	0x0002ce30


	//   ....[220]....
        /*bfb0*/ 	.word	0x0002ce40


	//   ....[221]....
        /*bfb4*/ 	.word	0x0002ce50


	//   ....[222]....
        /*bfb8*/ 	.word	0x0002ce80


	//   ....[223]....
        /*bfbc*/ 	.word	0x0002ce90


	//   ....[224]....
        /*bfc0*/ 	.word	0x0002cea0


	//   ....[225]....
        /*bfc4*/ 	.word	0x0002ceb0


	//   ....[226]....
        /*bfc8*/ 	.word	0x0002cee0


	//   ....[227]....
        /*bfcc*/ 	.word	0x0002cef0


	//   ....[228]....
        /*bfd0*/ 	.word	0x0002cf00


	//   ....[229]....
        /*bfd4*/ 	.word	0x0002cf10


	//   ....[230]....
        /*bfd8*/ 	.word	0x0002cf40


	//   ....[231]....
        /*bfdc*/ 	.word	0x0002cf50


	//   ....[232]....
        /*bfe0*/ 	.word	0x0002cf60


	//   ....[233]....
        /*bfe4*/ 	.word	0x0002cf70


	//   ....[234]....
        /*bfe8*/ 	.word	0x0002cfa0


	//   ....[235]....
        /*bfec*/ 	.word	0x0002cfb0


	//   ....[236]....
        /*bff0*/ 	.word	0x0002cfc0


	//   ....[237]....
        /*bff4*/ 	.word	0x0002cfd0


	//   ....[238]....
        /*bff8*/ 	.word	0x0002d000


	//   ....[239]....
        /*bffc*/ 	.word	0x0002d010


	//   ....[240]....
        /*c000*/ 	.word	0x0002d020


	//   ....[241]....
        /*c004*/ 	.word	0x0002d030


	//   ....[242]....
        /*c008*/ 	.word	0x0002d060


	//   ....[243]....
        /*c00c*/ 	.word	0x0002d070


	//   ....[244]....
        /*c010*/ 	.word	0x0002d080


	//   ....[245]....
        /*c014*/ 	.word	0x0002d090


	//   ....[246]....
        /*c018*/ 	.word	0x0002d0c0


	//   ....[247]....
        /*c01c*/ 	.word	0x0002d0d0


	//   ....[248]....
        /*c020*/ 	.word	0x0002d0e0


	//   ....[249]....
        /*c024*/ 	.word	0x0002d0f0


	//   ....[250]....
        /*c028*/ 	.word	0x0002d120


	//   ....[251]....
        /*c02c*/ 	.word	0x0002d130


	//   ....[252]....
        /*c030*/ 	.word	0x0002d140


	//   ....[253]....
        /*c034*/ 	.word	0x0002d180


	//   ....[254]....
        /*c038*/ 	.word	0x000301c0


	//   ....[255]....
        /*c03c*/ 	.word	0x000301d0


	//   ....[0]....
        /*c040*/ 	.word	0x000301e0


	//   ....[1]....
        /*c044*/ 	.word	0x00030200


	//   ....[2]....
        /*c048*/ 	.word	0x00030210


	//   ....[3]....
        /*c04c*/ 	.word	0x00030220


	//   ....[4]....
        /*c050*/ 	.word	0x00030230


	//   ....[5]....
        /*c054*/ 	.word	0x00030260


	//   ....[6]....
        /*c058*/ 	.word	0x00030270


	//   ....[7]....
        /*c05c*/ 	.word	0x00030280


	//   ....[8]....
        /*c060*/ 	.word	0x00030290


	//   ....[9]....
        /*c064*/ 	.word	0x000302c0


	//   ....[10]....
        /*c068*/ 	.word	0x000302d0


	//   ....[11]....
        /*c06c*/ 	.word	0x000302e0


	//   ....[12]....
        /*c070*/ 	.word	0x000302f0


	//   ....[13]....
        /*c074*/ 	.word	0x00030320


	//   ....[14]....
        /*c078*/ 	.word	0x00030330


	//   ....[15]....
        /*c07c*/ 	.word	0x00030340


	//   ....[16]....
        /*c080*/ 	.word	0x00030350


	//   ....[17]....
        /*c084*/ 	.word	0x00030380


	//   ....[18]....
        /*c088*/ 	.word	0x00030390


	//   ....[19]....
        /*c08c*/ 	.word	0x000303a0


	//   ....[20]....
        /*c090*/ 	.word	0x000303b0


	//   ....[21]....
        /*c094*/ 	.word	0x000303e0


	//   ....[22]....
        /*c098*/ 	.word	0x000303f0


	//   ....[23]....
        /*c09c*/ 	.word	0x00030400


	//   ....[24]....
        /*c0a0*/ 	.word	0x00030410


	//   ....[25]....
        /*c0a4*/ 	.word	0x00030440


	//   ....[26]....
        /*c0a8*/ 	.word	0x00030450


	//   ....[27]....
        /*c0ac*/ 	.word	0x00030460


	//   ....[28]....
        /*c0b0*/ 	.word	0x00030470


	//   ....[29]....
        /*c0b4*/ 	.word	0x000304a0


	//   ....[30]....
        /*c0b8*/ 	.word	0x000304b0


	//   ....[31]....
        /*c0bc*/ 	.word	0x000304c0


	//   ....[32]....
        /*c0c0*/ 	.word	0x000304d0


	//   ....[33]....
        /*c0c4*/ 	.word	0x00030500


	//   ....[34]....
        /*c0c8*/ 	.word	0x00030510


	//   ....[35]....
        /*c0cc*/ 	.word	0x00030520


	//   ....[36]....
        /*c0d0*/ 	.word	0x00030530


	//   ....[37]....
        /*c0d4*/ 	.word	0x00030560


	//   ....[38]....
        /*c0d8*/ 	.word	0x00030570


	//   ....[39]....
        /*c0dc*/ 	.word	0x00030580


	//   ....[40]....
        /*c0e0*/ 	.word	0x00030590


	//   ....[41]....
        /*c0e4*/ 	.word	0x000305c0


	//   ....[42]....
        /*c0e8*/ 	.word	0x000305d0


	//   ....[43]....
        /*c0ec*/ 	.word	0x000305e0


	//   ....[44]....
        /*c0f0*/ 	.word	0x000305f0


	//   ....[45]....
        /*c0f4*/ 	.word	0x00030620


	//   ....[46]....
        /*c0f8*/ 	.word	0x00030630


	//   ....[47]....
        /*c0fc*/ 	.word	0x00030640


	//   ....[48]....
        /*c100*/ 	.word	0x00030650


	//   ....[49]....
        /*c104*/ 	.word	0x00030680


	//   ....[50]....
        /*c108*/ 	.word	0x00030690


	//   ....[51]....
        /*c10c*/ 	.word	0x000306a0


	//   ....[52]....
        /*c110*/ 	.word	0x000306b0


	//   ....[53]....
        /*c114*/ 	.word	0x000306e0


	//   ....[54]....
        /*c118*/ 	.word	0x000306f0


	//   ....[55]....
        /*c11c*/ 	.word	0x00030700


	//   ....[56]....
        /*c120*/ 	.word	0x00030710


	//   ....[57]....
        /*c124*/ 	.word	0x00030740


	//   ....[58]....
        /*c128*/ 	.word	0x00030750


	//   ....[59]....
        /*c12c*/ 	.word	0x00030760


	//   ....[60]....
        /*c130*/ 	.word	0x00030770


	//   ....[61]....
        /*c134*/ 	.word	0x000307a0


	//   ....[62]....
        /*c138*/ 	.word	0x000307b0


	//   ....[63]....
        /*c13c*/ 	.word	0x000307c0


	//   ....[64]....
        /*c140*/ 	.word	0x000307d0


	//   ....[65]....
        /*c144*/ 	.word	0x00030800


	//   ....[66]....
        /*c148*/ 	.word	0x00030810


	//   ....[67]....
        /*c14c*/ 	.word	0x00030820


	//   ....[68]....
        /*c150*/ 	.word	0x00030830


	//   ....[69]....
        /*c154*/ 	.word	0x00030860


	//   ....[70]....
        /*c158*/ 	.word	0x00030870


	//   ....[71]....
        /*c15c*/ 	.word	0x00030880


	//   ....[72]....
        /*c160*/ 	.word	0x00030890


	//   ....[73]....
        /*c164*/ 	.word	0x000308c0


	//   ....[74]....
        /*c168*/ 	.word	0x000308d0


	//   ....[75]....
        /*c16c*/ 	.word	0x000308e0


	//   ....[76]....
        /*c170*/ 	.word	0x000308f0


	//   ....[77]....
        /*c174*/ 	.word	0x00030920


	//   ....[78]....
        /*c178*/ 	.word	0x00030930


	//   ....[79]....
        /*c17c*/ 	.word	0x00030940


	//   ....[80]....
        /*c180*/ 	.word	0x00030950


	//   ....[81]....
        /*c184*/ 	.word	0x00030980


	//   ....[82]....
        /*c188*/ 	.word	0x00030990


	//   ....[83]....
        /*c18c*/ 	.word	0x000309a0


	//   ....[84]....
        /*c190*/ 	.word	0x000309b0


	//   ....[85]....
        /*c194*/ 	.word	0x000309e0


	//   ....[86]....
        /*c198*/ 	.word	0x000309f0


	//   ....[87]....
        /*c19c*/ 	.word	0x00030a00


	//   ....[88]....
        /*c1a0*/ 	.word	0x00030a10


	//   ....[89]....
        /*c1a4*/ 	.word	0x00030a40


	//   ....[90]....
        /*c1a8*/ 	.word	0x00030a50


	//   ....[91]....
        /*c1ac*/ 	.word	0x00030a60


	//   ....[92]....
        /*c1b0*/ 	.word	0x00030a70


	//   ....[93]....
        /*c1b4*/ 	.word	0x00030aa0


	//   ....[94]....
        /*c1b8*/ 	.word	0x00030ab0


	//   ....[95]....
        /*c1bc*/ 	.word	0x00030ac0


	//   ....[96]....
        /*c1c0*/ 	.word	0x00030ad0


	//   ....[97]....
        /*c1c4*/ 	.word	0x00030b00


	//   ....[98]....
        /*c1c8*/ 	.word	0x00030b10


	//   ....[99]....
        /*c1cc*/ 	.word	0x00030b20


	//   ....[100]....
        /*c1d0*/ 	.word	0x00030b30


	//   ....[101]....
        /*c1d4*/ 	.word	0x00030b60


	//   ....[102]....
        /*c1d8*/ 	.word	0x00030b70


	//   ....[103]....
        /*c1dc*/ 	.word	0x00030b80


	//   ....[104]....
        /*c1e0*/ 	.word	0x00030b90


	//   ....[105]....
        /*c1e4*/ 	.word	0x00030bc0


	//   ....[106]....
        /*c1e8*/ 	.word	0x00030bd0


	//   ....[107]....
        /*c1ec*/ 	.word	0x00030be0


	//   ....[108]....
        /*c1f0*/ 	.word	0x00030bf0


	//   ....[109]....
        /*c1f4*/ 	.word	0x00030c20


	//   ....[110]....
        /*c1f8*/ 	.word	0x00030c30


	//   ....[111]....
        /*c1fc*/ 	.word	0x00030c40


	//   ....[112]....
        /*c200*/ 	.word	0x00030c50


	//   ....[113]....
        /*c204*/ 	.word	0x00030c80


	//   ....[114]....
        /*c208*/ 	.word	0x00030c90


	//   ....[115]....
        /*c20c*/ 	.word	0x00030ca0


	//   ....[116]....
        /*c210*/ 	.word	0x00030cb0


	//   ....[117]....
        /*c214*/ 	.word	0x00030ce0


	//   ....[118]....
        /*c218*/ 	.word	0x00030cf0


	//   ....[119]....
        /*c21c*/ 	.word	0x00030d00


	//   ....[120]....
        /*c220*/ 	.word	0x00030d10


	//   ....[121]....
        /*c224*/ 	.word	0x00030d40


	//   ....[122]....
        /*c228*/ 	.word	0x00030d50


	//   ....[123]....
        /*c22c*/ 	.word	0x00030d60


	//   ....[124]....
        /*c230*/ 	.word	0x00030d70


	//   ....[125]....
        /*c234*/ 	.word	0x00030da0


	//   ....[126]....
        /*c238*/ 	.word	0x00030db0


	//   ....[127]....
        /*c23c*/ 	.word	0x00030dc0


	//   ....[128]....
        /*c240*/ 	.word	0x00030dd0


	//   ....[129]....
        /*c244*/ 	.word	0x00030e00


	//   ....[130]....
        /*c248*/ 	.word	0x00030e10


	//   ....[131]....
        /*c24c*/ 	.word	0x00030e20


	//   ....[132]....
        /*c250*/ 	.word	0x00030e30


	//   ....[133]....
        /*c254*/ 	.word	0x00030e60


	//   ....[134]....
        /*c258*/ 	.word	0x00030e70


	//   ....[135]....
        /*c25c*/ 	.word	0x00030e80


	//   ....[136]....
        /*c260*/ 	.word	0x00030e90


	//   ....[137]....
        /*c264*/ 	.word	0x00030ec0


	//   ....[138]....
        /*c268*/ 	.word	0x00030ed0


	//   ....[139]....
        /*c26c*/ 	.word	0x00030ee0


	//   ....[140]....
        /*c270*/ 	.word	0x00030ef0


	//   ....[141]....
        /*c274*/ 	.word	0x00030f20


	//   ....[142]....
        /*c278*/ 	.word	0x00030f30


	//   ....[143]....
        /*c27c*/ 	.word	0x00030f40


	//   ....[144]....
        /*c280*/ 	.word	0x00030f50


	//   ....[145]....
        /*c284*/ 	.word	0x00030f80


	//   ....[146]....
        /*c288*/ 	.word	0x00030f90


	//   ....[147]....
        /*c28c*/ 	.word	0x00030fa0


	//   ....[148]....
        /*c290*/ 	.word	0x00030fb0


	//   ....[149]....
        /*c294*/ 	.word	0x00030fe0


	//   ....[150]....
        /*c298*/ 	.word	0x00030ff0


	//   ....[151]....
        /*c29c*/ 	.word	0x00031000


	//   ....[152]....
        /*c2a0*/ 	.word	0x00031010


	//   ....[153]....
        /*c2a4*/ 	.word	0x00031040


	//   ....[154]....
        /*c2a8*/ 	.word	0x00031050


	//   ....[155]....
        /*c2ac*/ 	.word	0x00031060


	//   ....[156]....
        /*c2b0*/ 	.word	0x00031070


	//   ....[157]....
        /*c2b4*/ 	.word	0x000310a0


	//   ....[158]....
        /*c2b8*/ 	.word	0x000310b0


	//   ....[159]....
        /*c2bc*/ 	.word	0x000310c0


	//   ....[160]....
        /*c2c0*/ 	.word	0x000310d0


	//   ....[161]....
        /*c2c4*/ 	.word	0x00031100


	//   ....[162]....
        /*c2c8*/ 	.word	0x00031110


	//   ....[163]....
        /*c2cc*/ 	.word	0x00031120


	//   ....[164]....
        /*c2d0*/ 	.word	0x00031130


	//   ....[165]....
        /*c2d4*/ 	.word	0x00031160


	//   ....[166]....
        /*c2d8*/ 	.word	0x00031170


	//   ....[167]....
        /*c2dc*/ 	.word	0x00031180


	//   ....[168]....
        /*c2e0*/ 	.word	0x00031190


	//   ....[169]....
        /*c2e4*/ 	.word	0x000311c0


	//   ....[170]....
        /*c2e8*/ 	.word	0x000311d0


	//   ....[171]....
        /*c2ec*/ 	.word	0x000311e0


	//   ....[172]....
        /*c2f0*/ 	.word	0x000311f0


	//   ....[173]....
        /*c2f4*/ 	.word	0x00031220


	//   ....[174]....
        /*c2f8*/ 	.word	0x00031230


	//   ....[175]....
        /*c2fc*/ 	.word	0x00031240


	//   ....[176]....
        /*c300*/ 	.word	0x00031250


	//   ....[177]....
        /*c304*/ 	.word	0x00031280


	//   ....[178]....
        /*c308*/ 	.word	0x00031290


	//   ....[179]....
        /*c30c*/ 	.word	0x000312a0


	//   ....[180]....
        /*c310*/ 	.word	0x000312b0


	//   ....[181]....
        /*c314*/ 	.word	0x000312e0


	//   ....[182]....
        /*c318*/ 	.word	0x000312f0


	//   ....[183]....
        /*c31c*/ 	.word	0x00031300


	//   ....[184]....
        /*c320*/ 	.word	0x00031310


	//   ....[185]....
        /*c324*/ 	.word	0x00031340


	//   ....[186]....
        /*c328*/ 	.word	0x00031350


	//   ....[187]....
        /*c32c*/ 	.word	0x00031360


	//   ....[188]....
        /*c330*/ 	.word	0x00031370


	//   ....[189]....
        /*c334*/ 	.word	0x000313a0


	//   ....[190]....
        /*c338*/ 	.word	0x000313b0


	//   ....[191]....
        /*c33c*/ 	.word	0x000313c0


	//   ....[192]....
        /*c340*/ 	.word	0x000313d0


	//   ....[193]....
        /*c344*/ 	.word	0x00031400


	//   ....[194]....
        /*c348*/ 	.word	0x00031410


	//   ....[195]....
        /*c34c*/ 	.word	0x00031420


	//   ....[196]....
        /*c350*/ 	.word	0x00031430


	//   ....[197]....
        /*c354*/ 	.word	0x00031460


	//   ....[198]....
        /*c358*/ 	.word	0x00031470


	//   ....[199]....
        /*c35c*/ 	.word	0x00031480


	//   ....[200]....
        /*c360*/ 	.word	0x00031490


	//   ....[201]....
        /*c364*/ 	.word	0x000314c0


	//   ....[202]....
        /*c368*/ 	.word	0x000314d0


	//   ....[203]....
        /*c36c*/ 	.word	0x000314e0


	//   ....[204]....
        /*c370*/ 	.word	0x000314f0


	//   ....[205]....
        /*c374*/ 	.word	0x00031520


	//   ....[206]....
        /*c378*/ 	.word	0x00031530


	//   ....[207]....
        /*c37c*/ 	.word	0x00031540


	//   ....[208]....
        /*c380*/ 	.word	0x00031550


	//   ....[209]....
        /*c384*/ 	.word	0x00031580


	//   ....[210]....
        /*c388*/ 	.word	0x00031590


	//   ....[211]....
        /*c38c*/ 	.word	0x000315a0


	//   ....[212]....
        /*c390*/ 	.word	0x000315b0


	//   ....[213]....
        /*c394*/ 	.word	0x000315e0


	//   ....[214]....
        /*c398*/ 	.word	0x000315f0


	//   ....[215]....
        /*c39c*/ 	.word	0x00031600


	//   ....[216]....
        /*c3a0*/ 	.word	0x00031610


	//   ....[217]....
        /*c3a4*/ 	.word	0x00031640


	//   ....[218]....
        /*c3a8*/ 	.word	0x00031650


	//   ....[219]....
        /*c3ac*/ 	.word	0x00031660


	//   ....[220]....
        /*c3b0*/ 	.word	0x00031670


	//   ....[221]....
        /*c3b4*/ 	.word	0x000316a0


	//   ....[222]....
        /*c3b8*/ 	.word	0x000316b0


	//   ....[223]....
        /*c3bc*/ 	.word	0x000316c0


	//   ....[224]....
        /*c3c0*/ 	.word	0x000316d0


	//   ....[225]....
        /*c3c4*/ 	.word	0x00031700


	//   ....[226]....
        /*c3c8*/ 	.word	0x00031710


	//   ....[227]....
        /*c3cc*/ 	.word	0x00031720


	//   ....[228]....
        /*c3d0*/ 	.word	0x00031730


	//   ....[229]....
        /*c3d4*/ 	.word	0x00031760


	//   ....[230]....
        /*c3d8*/ 	.word	0x00031770


	//   ....[231]....
        /*c3dc*/ 	.word	0x00031780


	//   ....[232]....
        /*c3e0*/ 	.word	0x00031790


	//   ....[233]....
        /*c3e4*/ 	.word	0x000317c0


	//   ....[234]....
        /*c3e8*/ 	.word	0x000317d0


	//   ....[235]....
        /*c3ec*/ 	.word	0x000317e0


	//   ....[236]....
        /*c3f0*/ 	.word	0x000317f0


	//   ....[237]....
        /*c3f4*/ 	.word	0x00031820


	//   ....[238]....
        /*c3f8*/ 	.word	0x00031830


	//   ....[239]....
        /*c3fc*/ 	.word	0x00031840


	//   ....[240]....
        /*c400*/ 	.word	0x00031850


	//   ....[241]....
        /*c404*/ 	.word	0x00031880


	//   ....[242]....
        /*c408*/ 	.word	0x00031890


	//   ....[243]....
        /*c40c*/ 	.word	0x000318a0


	//   ....[244]....
        /*c410*/ 	.word	0x000318b0


	//   ....[245]....
        /*c414*/ 	.word	0x000318e0


	//   ....[246]....
        /*c418*/ 	.word	0x000318f0


	//   ....[247]....
        /*c41c*/ 	.word	0x00031900


	//   ....[248]....
        /*c420*/ 	.word	0x00031910


	//   ....[249]....
        /*c424*/ 	.word	0x00031940


	//   ....[250]....
        /*c428*/ 	.word	0x00031950


	//   ....[251]....
        /*c42c*/ 	.word	0x00031960


	//   ....[252]....
        /*c430*/ 	.word	0x00031970


	//   ....[253]....
        /*c434*/ 	.word	0x000319a0


	//   ....[254]....
        /*c438*/ 	.word	0x000319b0


	//   ....[255]....
        /*c43c*/ 	.word	0x000319c0


	//   ....[0]....
        /*c440*/ 	.word	0x000319d0


	//   ....[1]....
        /*c444*/ 	.word	0x00031a00


	//   ....[2]....
        /*c448*/ 	.word	0x00031a10


	//   ....[3]....
        /*c44c*/ 	.word	0x00031a20


	//   ....[4]....
        /*c450*/ 	.word	0x00031a30


	//   ....[5]....
        /*c454*/ 	.word	0x00031a60


	//   ....[6]....
        /*c458*/ 	.word	0x00031a70


	//   ....[7]....
        /*c45c*/ 	.word	0x00031a80


	//   ....[8]....
        /*c460*/ 	.word	0x00031a90


	//   ....[9]....
        /*c464*/ 	.word	0x00031ac0


	//   ....[10]....
        /*c468*/ 	.word	0x00031ad0


	//   ....[11]....
        /*c46c*/ 	.word	0x00031ae0


	//   ....[12]....
        /*c470*/ 	.word	0x00031af0


	//   ....[13]....
        /*c474*/ 	.word	0x00031b20


	//   ....[14]....
        /*c478*/ 	.word	0x00031b30


	//   ....[15]....
        /*c47c*/ 	.word	0x00031b40


	//   ....[16]....
        /*c480*/ 	.word	0x00031b50


	//   ....[17]....
        /*c484*/ 	.word	0x00031b80


	//   ....[18]....
        /*c488*/ 	.word	0x00031b90


	//   ....[19]....
        /*c48c*/ 	.word	0x00031ba0


	//   ....[20]....
        /*c490*/ 	.word	0x00031bb0


	//   ....[21]....
        /*c494*/ 	.word	0x00031be0


	//   ....[22]....
        /*c498*/ 	.word	0x00031bf0


	//   ....[23]....
        /*c49c*/ 	.word	0x00031c00


	//   ....[24]....
        /*c4a0*/ 	.word	0x00031c10


	//   ....[25]....
        /*c4a4*/ 	.word	0x00031c40


	//   ....[26]....
        /*c4a8*/ 	.word	0x00031c50


	//   ....[27]....
        /*c4ac*/ 	.word	0x00031c60


	//   ....[28]....
        /*c4b0*/ 	.word	0x00031c70


	//   ....[29]....
        /*c4b4*/ 	.word	0x00031ca0


	//   ....[30]....
        /*c4b8*/ 	.word	0x00031cb0


	//   ....[31]....
        /*c4bc*/ 	.word	0x00031cc0


	//   ....[32]....
        /*c4c0*/ 	.word	0x00031cd0


	//   ....[33]....
        /*c4c4*/ 	.word	0x00031d00


	//   ....[34]....
        /*c4c8*/ 	.word	0x00031d10


	//   ....[35]....
        /*c4cc*/ 	.word	0x00031d20


	//   ....[36]....
        /*c4d0*/ 	.word	0x00031d30


	//   ....[37]....
        /*c4d4*/ 	.word	0x00031d60


	//   ....[38]....
        /*c4d8*/ 	.word	0x00031d70


	//   ....[39]....
        /*c4dc*/ 	.word	0x00031d80


	//   ....[40]....
        /*c4e0*/ 	.word	0x00031d90


	//   ....[41]....
        /*c4e4*/ 	.word	0x00031dc0


	//   ....[42]....
        /*c4e8*/ 	.word	0x00031dd0


	//   ....[43]....
        /*c4ec*/ 	.word	0x00031de0


	//   ....[44]....
        /*c4f0*/ 	.word	0x00031df0


	//   ....[45]....
        /*c4f4*/ 	.word	0x00031e20


	//   ....[46]....
        /*c4f8*/ 	.word	0x00031e30


	//   ....[47]....
        /*c4fc*/ 	.word	0x00031e40


	//   ....[48]....
        /*c500*/ 	.word	0x00031e50


	//   ....[49]....
        /*c504*/ 	.word	0x00031e80


	//   ....[50]....
        /*c508*/ 	.word	0x00031e90


	//   ....[51]....
        /*c50c*/ 	.word	0x00031ea0


	//   ....[52]....
        /*c510*/ 	.word	0x00031eb0


	//   ....[53]....
        /*c514*/ 	.word	0x00031ee0


	//   ....[54]....
        /*c518*/ 	.word	0x00031ef0


	//   ....[55]....
        /*c51c*/ 	.word	0x00031f00


	//   ....[56]....
        /*c520*/ 	.word	0x00031f10


	//   ....[57]....
        /*c524*/ 	.word	0x00031f40


	//   ....[58]....
        /*c528*/ 	.word	0x00031f50


	//   ....[59]....
        /*c52c*/ 	.word	0x00031f60


	//   ....[60]....
        /*c530*/ 	.word	0x00031f70


	//   ....[61]....
        /*c534*/ 	.word	0x00031fa0


	//   ....[62]....
        /*c538*/ 	.word	0x00031fb0


	//   ....[63]....
        /*c53c*/ 	.word	0x00031fc0


	//   ....[64]....
        /*c540*/ 	.word	0x00031fd0


	//   ....[65]....
        /*c544*/ 	.word	0x00032000


	//   ....[66]....
        /*c548*/ 	.word	0x00032010


	//   ....[67]....
        /*c54c*/ 	.word	0x00032020


	//   ....[68]....
        /*c550*/ 	.word	0x00032030


	//   ....[69]....
        /*c554*/ 	.word	0x00032060


	//   ....[70]....
        /*c558*/ 	.word	0x00032070


	//   ....[71]....
        /*c55c*/ 	.word	0x00032080


	//   ....[72]....
        /*c560*/ 	.word	0x00032090


	//   ....[73]....
        /*c564*/ 	.word	0x000320c0


	//   ....[74]....
        /*c568*/ 	.word	0x000320d0


	//   ....[75]....
        /*c56c*/ 	.word	0x000320e0


	//   ....[76]....
        /*c570*/ 	.word	0x000320f0


	//   ....[77]....
        /*c574*/ 	.word	0x00032120


	//   ....[78]....
        /*c578*/ 	.word	0x00032130


	//   ....[79]....
        /*c57c*/ 	.word	0x00032140


	//   ....[80]....
        /*c580*/ 	.word	0x00032150


	//   ....[81]....
        /*c584*/ 	.word	0x00032180


	//   ....[82]....
        /*c588*/ 	.word	0x00032190


	//   ....[83]....
        /*c58c*/ 	.word	0x000321a0


	//   ....[84]....
        /*c590*/ 	.word	0x000321b0


	//   ....[85]....
        /*c594*/ 	.word	0x000321e0


	//   ....[86]....
        /*c598*/ 	.word	0x000321f0


	//   ....[87]....
        /*c59c*/ 	.word	0x00032200


	//   ....[88]....
        /*c5a0*/ 	.word	0x00032210


	//   ....[89]....
        /*c5a4*/ 	.word	0x00032240


	//   ....[90]....
        /*c5a8*/ 	.word	0x00032250


	//   ....[91]....
        /*c5ac*/ 	.word	0x00032260


	//   ....[92]....
        /*c5b0*/ 	.word	0x00032270


	//   ....[93]....
        /*c5b4*/ 	.word	0x000322a0


	//   ....[94]....
        /*c5b8*/ 	.word	0x000322b0


	//   ....[95]....
        /*c5bc*/ 	.word	0x000322c0


	//   ....[96]....
        /*c5c0*/ 	.word	0x000322d0


	//   ....[97]....
        /*c5c4*/ 	.word	0x00032300


	//   ....[98]....
        /*c5c8*/ 	.word	0x00032310


	//   ....[99]....
        /*c5cc*/ 	.word	0x00032320


	//   ....[100]....
        /*c5d0*/ 	.word	0x00032330


	//   ....[101]....
        /*c5d4*/ 	.word	0x00032360


	//   ....[102]....
        /*c5d8*/ 	.word	0x00032370


	//   ....[103]....
        /*c5dc*/ 	.word	0x00032380


	//   ....[104]....
        /*c5e0*/ 	.word	0x00032390


	//   ....[105]....
        /*c5e4*/ 	.word	0x000323c0


	//   ....[106]....
        /*c5e8*/ 	.word	0x000323d0


	//   ....[107]....
        /*c5ec*/ 	.word	0x000323e0


	//   ....[108]....
        /*c5f0*/ 	.word	0x000323f0


	//   ....[109]....
        /*c5f4*/ 	.word	0x00032420


	//   ....[110]....
        /*c5f8*/ 	.word	0x00032430


	//   ....[111]....
        /*c5fc*/ 	.word	0x00032440


	//   ....[112]....
        /*c600*/ 	.word	0x00032450


	//   ....[113]....
        /*c604*/ 	.word	0x00032480


	//   ....[114]....
        /*c608*/ 	.word	0x00032490


	//   ....[115]....
        /*c60c*/ 	.word	0x000324a0


	//   ....[116]....
        /*c610*/ 	.word	0x000324b0


	//   ....[117]....
        /*c614*/ 	.word	0x000324e0


	//   ....[118]....
        /*c618*/ 	.word	0x000324f0


	//   ....[119]....
        /*c61c*/ 	.word	0x00032500


	//   ....[120]....
        /*c620*/ 	.word	0x00032510


	//   ....[121]....
        /*c624*/ 	.word	0x00032540


	//   ....[122]....
        /*c628*/ 	.word	0x00032550


	//   ....[123]....
        /*c62c*/ 	.word	0x00032560


	//   ....[124]....
        /*c630*/ 	.word	0x00032570


	//   ....[125]....
        /*c634*/ 	.word	0x000325a0


	//   ....[126]....
        /*c638*/ 	.word	0x000325b0


	//   ....[127]....
        /*c63c*/ 	.word	0x000325c0


	//   ....[128]....
        /*c640*/ 	.word	0x000325d0


	//   ....[129]....
        /*c644*/ 	.word	0x00032600


	//   ....[130]....
        /*c648*/ 	.word	0x00032610


	//   ....[131]....
        /*c64c*/ 	.word	0x00032620


	//   ....[132]....
        /*c650*/ 	.word	0x00032630


	//   ....[133]....
        /*c654*/ 	.word	0x00032660


	//   ....[134]....
        /*c658*/ 	.word	0x00032670


	//   ....[135]....
        /*c65c*/ 	.word	0x00032680


	//   ....[136]....
        /*c660*/ 	.word	0x00032690


	//   ....[137]....
        /*c664*/ 	.word	0x000326c0


	//   ....[138]....
        /*c668*/ 	.word	0x000326d0


	//   ....[139]....
        /*c66c*/ 	.word	0x000326e0


	//   ....[140]....
        /*c670*/ 	.word	0x000326f0


	//   ....[141]....
        /*c674*/ 	.word	0x00032720


	//   ....[142]....
        /*c678*/ 	.word	0x00032730


	//   ....[143]....
        /*c67c*/ 	.word	0x00032740


	//   ....[144]....
        /*c680*/ 	.word	0x00032750


	//   ....[145]....
        /*c684*/ 	.word	0x00032780


	//   ....[146]....
        /*c688*/ 	.word	0x00032790


	//   ....[147]....
        /*c68c*/ 	.word	0x000327a0


	//   ....[148]....
        /*c690*/ 	.word	0x000327b0


	//   ....[149]....
        /*c694*/ 	.word	0x000327e0


	//   ....[150]....
        /*c698*/ 	.word	0x000327f0


	//   ....[151]....
        /*c69c*/ 	.word	0x00032800


	//   ....[152]....
        /*c6a0*/ 	.word	0x00032810


	//   ....[153]....
        /*c6a4*/ 	.word	0x00032840


	//   ....[154]....
        /*c6a8*/ 	.word	0x00032850


	//   ....[155]....
        /*c6ac*/ 	.word	0x00032860


	//   ....[156]....
        /*c6b0*/ 	.word	0x00032870


	//   ....[157]....
        /*c6b4*/ 	.word	0x000328a0


	//   ....[158]....
        /*c6b8*/ 	.word	0x000328b0


	//   ....[159]....
        /*c6bc*/ 	.word	0x000328c0


	//   ....[160]....
        /*c6c0*/ 	.word	0x000328d0


	//   ....[161]....
        /*c6c4*/ 	.word	0x00032900


	//   ....[162]....
        /*c6c8*/ 	.word	0x00032910


	//   ....[163]....
        /*c6cc*/ 	.word	0x00032920


	//   ....[164]....
        /*c6d0*/ 	.word	0x00032930


	//   ....[165]....
        /*c6d4*/ 	.word	0x00032960


	//   ....[166]....
        /*c6d8*/ 	.word	0x00032970


	//   ....[167]....
        /*c6dc*/ 	.word	0x00032980


	//   ....[168]....
        /*c6e0*/ 	.word	0x00032990


	//   ....[169]....
        /*c6e4*/ 	.word	0x000329c0


	//   ....[170]....
        /*c6e8*/ 	.word	0x000329d0


	//   ....[171]....
        /*c6ec*/ 	.word	0x000329e0


	//   ....[172]....
        /*c6f0*/ 	.word	0x000329f0


	//   ....[173]....
        /*c6f4*/ 	.word	0x00032a20


	//   ....[174]....
        /*c6f8*/ 	.word	0x00032a30


	//   ....[175]....
        /*c6fc*/ 	.word	0x00032a40


	//   ....[176]....
        /*c700*/ 	.word	0x00032a50


	//   ....[177]....
        /*c704*/ 	.word	0x00032a80


	//   ....[178]....
        /*c708*/ 	.word	0x00032a90


	//   ....[179]....
        /*c70c*/ 	.word	0x00032aa0


	//   ....[180]....
        /*c710*/ 	.word	0x00032ab0


	//   ....[181]....
        /*c714*/ 	.word	0x00032ae0


	//   ....[182]....
        /*c718*/ 	.word	0x00032af0


	//   ....[183]....
        /*c71c*/ 	.word	0x00032b00


	//   ....[184]....
        /*c720*/ 	.word	0x00032b10


	//   ....[185]....
        /*c724*/ 	.word	0x00032b40


	//   ....[186]....
        /*c728*/ 	.word	0x00032b50


	//   ....[187]....
        /*c72c*/ 	.word	0x00032b60


	//   ....[188]....
        /*c730*/ 	.word	0x00032b70


	//   ....[189]....
        /*c734*/ 	.word	0x00032ba0


	//   ....[190]....
        /*c738*/ 	.word	0x00032bb0


	//   ....[191]....
        /*c73c*/ 	.word	0x00032bc0


	//   ....[192]....
        /*c740*/ 	.word	0x00032bd0


	//   ....[193]....
        /*c744*/ 	.word	0x00032c00


	//   ....[194]....
        /*c748*/ 	.word	0x00032c10


	//   ....[195]....
        /*c74c*/ 	.word	0x00032c20


	//   ....[196]....
        /*c750*/ 	.word	0x00032c30


	//   ....[197]....
        /*c754*/ 	.word	0x00032c60


	//   ....[198]....
        /*c758*/ 	.word	0x00032c70


	//   ....[199]....
        /*c75c*/ 	.word	0x00032c80


	//   ....[200]....
        /*c760*/ 	.word	0x00032c90


	//   ....[201]....
        /*c764*/ 	.word	0x00032cc0


	//   ....[202]....
        /*c768*/ 	.word	0x00032cd0


	//   ....[203]....
        /*c76c*/ 	.word	0x00032ce0


	//   ....[204]....
        /*c770*/ 	.word	0x00032cf0


	//   ....[205]....
        /*c774*/ 	.word	0x00032d20


	//   ....[206]....
        /*c778*/ 	.word	0x00032d30


	//   ....[207]....
        /*c77c*/ 	.word	0x00032d40


	//   ....[208]....
        /*c780*/ 	.word	0x00032d50


	//   ....[209]....
        /*c784*/ 	.word	0x00032d80


	//   ....[210]....
        /*c788*/ 	.word	0x00032d90


	//   ....[211]....
        /*c78c*/ 	.word	0x00032da0


	//   ....[212]....
        /*c790*/ 	.word	0x00032db0


	//   ....[213]....
        /*c794*/ 	.word	0x00032de0


	//   ....[214]....
        /*c798*/ 	.word	0x00032df0


	//   ....[215]....
        /*c79c*/ 	.word	0x00032e00


	//   ....[216]....
        /*c7a0*/ 	.word	0x00032e10


	//   ....[217]....
        /*c7a4*/ 	.word	0x00032e40


	//   ....[218]....
        /*c7a8*/ 	.word	0x00032e50


	//   ....[219]....
        /*c7ac*/ 	.word	0x00032e60


	//   ....[220]....
        /*c7b0*/ 	.word	0x00032e70


	//   ....[221]....
        /*c7b4*/ 	.word	0x00032ea0


	//   ....[222]....
        /*c7b8*/ 	.word	0x00032eb0


	//   ....[223]....
        /*c7bc*/ 	.word	0x00032ec0


	//   ....[224]....
        /*c7c0*/ 	.word	0x00032ed0


	//   ....[225]....
        /*c7c4*/ 	.word	0x00032f00


	//   ....[226]....
        /*c7c8*/ 	.word	0x00032f10


	//   ....[227]....
        /*c7cc*/ 	.word	0x00032f20


	//   ....[228]....
        /*c7d0*/ 	.word	0x00032f30


	//   ....[229]....
        /*c7d4*/ 	.word	0x00032f60


	//   ....[230]....
        /*c7d8*/ 	.word	0x00032f70


	//   ....[231]....
        /*c7dc*/ 	.word	0x00032f80


	//   ....[232]....
        /*c7e0*/ 	.word	0x00032f90


	//   ....[233]....
        /*c7e4*/ 	.word	0x00032fc0


	//   ....[234]....
        /*c7e8*/ 	.word	0x00032fd0


	//   ....[235]....
        /*c7ec*/ 	.word	0x00032fe0


	//   ....[236]....
        /*c7f0*/ 	.word	0x00032ff0


	//   ....[237]....
        /*c7f4*/ 	.word	0x00033020


	//   ....[238]....
        /*c7f8*/ 	.word	0x00033030


	//   ....[239]....
        /*c7fc*/ 	.word	0x00033040


	//   ....[240]....
        /*c800*/ 	.word	0x00033050


	//   ....[241]....
        /*c804*/ 	.word	0x00033080


	//   ....[242]....
        /*c808*/ 	.word	0x00033090


	//   ....[243]....
        /*c80c*/ 	.word	0x000330a0


	//   ....[244]....
        /*c810*/ 	.word	0x000330b0


	//   ....[245]....
        /*c814*/ 	.word	0x000330e0


	//   ....[246]....
        /*c818*/ 	.word	0x000330f0


	//   ....[247]....
        /*c81c*/ 	.word	0x00033100


	//   ....[248]....
        /*c820*/ 	.word	0x00033110


	//   ....[249]....
        /*c824*/ 	.word	0x00033140


	//   ....[250]....
        /*c828*/ 	.word	0x00033150


	//   ....[251]....
        /*c82c*/ 	.word	0x00033160


	//   ....[252]....
        /*c830*/ 	.word	0x00033170


	//   ....[253]....
        /*c834*/ 	.word	0x000331b0


	//   ....[254]....
        /*c838*/ 	.word	0x000361d0


	//   ....[255]....
        /*c83c*/ 	.word	0x000361e0


	//   ....[0]....
        /*c840*/ 	.word	0x000361f0


	//   ....[1]....
        /*c844*/ 	.word	0x00036210


	//   ....[2]....
        /*c848*/ 	.word	0x00036220


	//   ....[3]....
        /*c84c*/ 	.word	0x00036230


	//   ....[4]....
        /*c850*/ 	.word	0x00036240


	//   ....[5]....
        /*c854*/ 	.word	0x00036270


	//   ....[6]....
        /*c858*/ 	.word	0x00036280


	//   ....[7]....
        /*c85c*/ 	.word	0x00036290


	//   ....[8]....
        /*c860*/ 	.word	0x000362a0


	//   ....[9]....
        /*c864*/ 	.word	0x000362d0


	//   ....[10]....
        /*c868*/ 	.word	0x000362e0


	//   ....[11]....
        /*c86c*/ 	.word	0x000362f0


	//   ....[12]....
        /*c870*/ 	.word	0x00036300


	//   ....[13]....
        /*c874*/ 	.word	0x00036330


	//   ....[14]....
        /*c878*/ 	.word	0x00036340


	//   ....[15]....
        /*c87c*/ 	.word	0x00036350


	//   ....[16]....
        /*c880*/ 	.word	0x00036360


	//   ....[17]....
        /*c884*/ 	.word	0x00036390


	//   ....[18]....
        /*c888*/ 	.word	0x000363a0


	//   ....[19]....
        /*c88c*/ 	.word	0x000363b0


	//   ....[20]....
        /*c890*/ 	.word	0x000363c0


	//   ....[21]....
        /*c894*/ 	.word	0x000363f0


	//   ....[22]....
        /*c898*/ 	.word	0x00036400


	//   ....[23]....
        /*c89c*/ 	.word	0x00036410


	//   ....[24]....
        /*c8a0*/ 	.word	0x00036420


	//   ....[25]....
        /*c8a4*/ 	.word	0x00036450


	//   ....[26]....
        /*c8a8*/ 	.word	0x00036460


	//   ....[27]....
        /*c8ac*/ 	.word	0x00036470


	//   ....[28]....
        /*c8b0*/ 	.word	0x00036480


	//   ....[29]....
        /*c8b4*/ 	.word	0x000364b0


	//   ....[30]....
        /*c8b8*/ 	.word	0x000364c0


	//   ....[31]....
        /*c8bc*/ 	.word	0x000364d0


	//   ....[32]....
        /*c8c0*/ 	.word	0x000364e0


	//   ....[33]....
        /*c8c4*/ 	.word	0x00036510


	//   ....[34]....
        /*c8c8*/ 	.word	0x00036520


	//   ....[35]....
        /*c8cc*/ 	.word	0x00036530


	//   ....[36]....
        /*c8d0*/ 	.word	0x00036540


	//   ....[37]....
        /*c8d4*/ 	.word	0x00036570


	//   ....[38]....
        /*c8d8*/ 	.word	0x00036580


	//   ....[39]....
        /*c8dc*/ 	.word	0x00036590


	//   ....[40]....
        /*c8e0*/ 	.word	0x000365a0


	//   ....[41]....
        /*c8e4*/ 	.word	0x000365d0


	//   ....[42]....
        /*c8e8*/ 	.word	0x000365e0


	//   ....[43]....
        /*c8ec*/ 	.word	0x000365f0


	//   ....[44]....
        /*c8f0*/ 	.word	0x00036600


	//   ....[45]....
        /*c8f4*/ 	.word	0x00036630


	//   ....[46]....
        /*c8f8*/ 	.word	0x00036640


	//   ....[47]....
        /*c8fc*/ 	.word	0x00036650


	//   ....[48]....
        /*c900*/ 	.word	0x00036660


	//   ....[49]....
        /*c904*/ 	.word	0x00036690


	//   ....[50]....
        /*c908*/ 	.word	0x000366a0


	//   ....[51]....
        /*c90c*/ 	.word	0x000366b0


	//   ....[52]....
        /*c910*/ 	.word	0x000366c0


	//   ....[53]....
        /*c914*/ 	.word	0x000366f0


	//   ....[54]....
        /*c918*/ 	.word	0x00036700


	//   ....[55]....
        /*c91c*/ 	.word	0x00036710


	//   ....[56]....
        /*c920*/ 	.word	0x00036720


	//   ....[57]....
        /*c924*/ 	.word	0x00036750


	//   ....[58]....
        /*c928*/ 	.word	0x00036760


	//   ....[59]....
        /*c92c*/ 	.word	0x00036770


	//   ....[60]....
        /*c930*/ 	.word	0x00036780


	//   ....[61]....
        /*c934*/ 	.word	0x000367b0


	//   ....[62]....
        /*c938*/ 	.word	0x000367c0


	//   ....[63]....
        /*c93c*/ 	.word	0x000367d0


	//   ....[64]....
        /*c940*/ 	.word	0x000367e0


	//   ....[65]....
        /*c944*/ 	.word	0x00036810


	//   ....[66]....
        /*c948*/ 	.word	0x00036820


	//   ....[67]....
        /*c94c*/ 	.word	0x00036830


	//   ....[68]....
        /*c950*/ 	.word	0x00036840


	//   ....[69]....
        /*c954*/ 	.word	0x00036870


	//   ....[70]....
        /*c958*/ 	.word	0x00036880


	//   ....[71]....
        /*c95c*/ 	.word	0x00036890


	//   ....[72]....
        /*c960*/ 	.word	0x000368a0


	//   ....[73]....
        /*c964*/ 	.word	0x000368d0


	//   ....[74]....
        /*c968*/ 	.word	0x000368e0


	//   ....[75]....
        /*c96c*/ 	.word	0x000368f0


	//   ....[76]....
        /*c970*/ 	.word	0x00036900


	//   ....[77]....
        /*c974*/ 	.word	0x00036930


	//   ....[78]....
        /*c978*/ 	.word	0x00036940


	//   ....[79]....
        /*c97c*/ 	.word	0x00036950


	//   ....[80]....
        /*c980*/ 	.word	0x00036960


	//   ....[81]....
        /*c984*/ 	.word	0x00036990


	//   ....[82]....
        /*c988*/ 	.word	0x000369a0


	//   ....[83]....
        /*c98c*/ 	.word	0x000369b0


	//   ....[84]....
        /*c990*/ 	.word	0x000369c0


	//   ....[85]....
        /*c994*/ 	.word	0x000369f0


	//   ....[86]....
        /*c998*/ 	.word	0x00036a00


	//   ....[87]....
        /*c99c*/ 	.word	0x00036a10


	//   ....[88]....
        /*c9a0*/ 	.word	0x00036a20


	//   ....[89]....
        /*c9a4*/ 	.word	0x00036a50


	//   ....[90]....
        /*c9a8*/ 	.word	0x00036a60


	//   ....[91]....
        /*c9ac*/ 	.word	0x00036a70


	//   ....[92]....
        /*c9b0*/ 	.word	0x00036a80


	//   ....[93]....
        /*c9b4*/ 	.word	0x00036ab0


	//   ....[94]....
        /*c9b8*/ 	.word	0x00036ac0


	//   ....[95]....
        /*c9bc*/ 	.word	0x00036ad0


	//   ....[96]....
        /*c9c0*/ 	.word	0x00036ae0


	//   ....[97]....
        /*c9c4*/ 	.word	0x00036b10


	//   ....[98]....
        /*c9c8*/ 	.word	0x00036b20


	//   ....[99]....
        /*c9cc*/ 	.word	0x00036b30


	//   ....[100]....
        /*c9d0*/ 	.word	0x00036b40


	//   ....[101]....
        /*c9d4*/ 	.word	0x00036b70


	//   ....[102]....
        /*c9d8*/ 	.word	0x00036b80


	//   ....[103]....
        /*c9dc*/ 	.word	0x00036b90


	//   ....[104]....
        /*c9e0*/ 	.word	0x00036ba0


	//   ....[105]....
        /*c9e4*/ 	.word	0x00036bd0


	//   ....[106]....
        /*c9e8*/ 	.word	0x00036be0


	//   ....[107]....
        /*c9ec*/ 	.word	0x00036bf0


	//   ....[108]....
        /*c9f0*/ 	.word	0x00036c00


	//   ....[109]....
        /*c9f4*/ 	.word	0x00036c30


	//   ....[110]....
        /*c9f8*/ 	.word	0x00036c40


	//   ....[111]....
        /*c9fc*/ 	.word	0x00036c50


	//   ....[112]....
        /*ca00*/ 	.word	0x00036c60


	//   ....[113]....
        /*ca04*/ 	.word	0x00036c90


	//   ....[114]....
        /*ca08*/ 	.word	0x00036ca0


	//   ....[115]....
        /*ca0c*/ 	.word	0x00036cb0


	//   ....[116]....
        /*ca10*/ 	.word	0x00036cc0


	//   ....[117]....
        /*ca14*/ 	.word	0x00036cf0


	//   ....[118]....
        /*ca18*/ 	.word	0x00036d00


	//   ....[119]....
        /*ca1c*/ 	.word	0x00036d10


	//   ....[120]....
        /*ca20*/ 	.word	0x00036d20


	//   ....[121]....
        /*ca24*/ 	.word	0x00036d50


	//   ....[122]....
        /*ca28*/ 	.word	0x00036d60


	//   ....[123]....
        /*ca2c*/ 	.word	0x00036d70


	//   ....[124]....
        /*ca30*/ 	.word	0x00036d80


	//   ....[125]....
        /*ca34*/ 	.word	0x00036db0


	//   ....[126]....
        /*ca38*/ 	.word	0x00036dc0


	//   ....[127]....
        /*ca3c*/ 	.word	0x00036dd0


	//   ....[128]....
        /*ca40*/ 	.word	0x00036de0


	//   ....[129]....
        /*ca44*/ 	.word	0x00036e10


	//   ....[130]....
        /*ca48*/ 	.word	0x00036e20


	//   ....[131]....
        /*ca4c*/ 	.word	0x00036e30


	//   ....[132]....
        /*ca50*/ 	.word	0x00036e40


	//   ....[133]....
        /*ca54*/ 	.word	0x00036e70


	//   ....[134]....
        /*ca58*/ 	.word	0x00036e80


	//   ....[135]....
        /*ca5c*/ 	.word	0x00036e90


	//   ....[136]....
        /*ca60*/ 	.word	0x00036ea0


	//   ....[137]....
        /*ca64*/ 	.word	0x00036ed0


	//   ....[138]....
        /*ca68*/ 	.word	0x00036ee0


	//   ....[139]....
        /*ca6c*/ 	.word	0x00036ef0


	//   ....[140]....
        /*ca70*/ 	.word	0x00036f00


	//   ....[141]....
        /*ca74*/ 	.word	0x00036f30


	//   ....[142]....
        /*ca78*/ 	.word	0x00036f40


	//   ....[143]....
        /*ca7c*/ 	.word	0x00036f50


	//   ....[144]....
        /*ca80*/ 	.word	0x00036f60


	//   ....[145]....
        /*ca84*/ 	.word	0x00036f90


	//   ....[146]....
        /*ca88*/ 	.word	0x00036fa0


	//   ....[147]....
        /*ca8c*/ 	.word	0x00036fb0


	//   ....[148]....
        /*ca90*/ 	.word	0x00036fc0


	//   ....[149]....
        /*ca94*/ 	.word	0x00036ff0


	//   ....[150]....
        /*ca98*/ 	.word	0x00037000


	//   ....[151]....
        /*ca9c*/ 	.word	0x00037010


	//   ....[152]....
        /*caa0*/ 	.word	0x00037020


	//   ....[153]....
        /*caa4*/ 	.word	0x00037050


	//   ....[154]....
        /*caa8*/ 	.word	0x00037060


	//   ....[155]....
        /*caac*/ 	.word	0x00037070


	//   ....[156]....
        /*cab0*/ 	.word	0x00037080


	//   ....[157]....
        /*cab4*/ 	.word	0x000370b0


	//   ....[158]....
        /*cab8*/ 	.word	0x000370c0


	//   ....[159]....
        /*cabc*/ 	.word	0x000370d0


	//   ....[160]....
        /*cac0*/ 	.word	0x000370e0


	//   ....[161]....
        /*cac4*/ 	.word	0x00037110


	//   ....[162]....
        /*cac8*/ 	.word	0x00037120


	//   ....[163]....
        /*cacc*/ 	.word	0x00037130


	//   ....[164]....
        /*cad0*/ 	.word	0x00037140


	//   ....[165]....
        /*cad4*/ 	.word	0x00037170


	//   ....[166]....
        /*cad8*/ 	.word	0x00037180


	//   ....[167]....
        /*cadc*/ 	.word	0x00037190


	//   ....[168]....
        /*cae0*/ 	.word	0x000371a0


	//   ....[169]....
        /*cae4*/ 	.word	0x000371d0


	//   ....[170]....
        /*cae8*/ 	.word	0x000371e0


	//   ....[171]....
        /*caec*/ 	.word	0x000371f0


	//   ....[172]....
        /*caf0*/ 	.word	0x00037200


	//   ....[173]....
        /*caf4*/ 	.word	0x00037230


	//   ....[174]....
        /*caf8*/ 	.word	0x00037240


	//   ....[175]....
        /*cafc*/ 	.word	0x00037250


	//   ....[176]....
        /*cb00*/ 	.word	0x00037260


	//   ....[177]....
        /*cb04*/ 	.word	0x00037290


	//   ....[178]....
        /*cb08*/ 	.word	0x000372a0


	//   ....[179]....
        /*cb0c*/ 	.word	0x000372b0


	//   ....[180]....
        /*cb10*/ 	.word	0x000372c0


	//   ....[181]....
        /*cb14*/ 	.word	0x000372f0


	//   ....[182]....
        /*cb18*/ 	.word	0x00037300


	//   ....[183]....
        /*cb1c*/ 	.word	0x00037310


	//   ....[184]....
        /*cb20*/ 	.word	0x00037320


	//   ....[185]....
        /*cb24*/ 	.word	0x00037350


	//   ....[186]....
        /*cb28*/ 	.word	0x00037360


	//   ....[187]....
        /*cb2c*/ 	.word	0x00037370


	//   ....[188]....
        /*cb30*/ 	.word	0x00037380


	//   ....[189]....
        /*cb34*/ 	.word	0x000373b0


	//   ....[190]....
        /*cb38*/ 	.word	0x000373c0


	//   ....[191]....
        /*cb3c*/ 	.word	0x000373d0


	//   ....[192]....
        /*cb40*/ 	.word	0x000373e0


	//   ....[193]....
        /*cb44*/ 	.word	0x00037410


	//   ....[194]....
        /*cb48*/ 	.word	0x00037420


	//   ....[195]....
        /*cb4c*/ 	.word	0x00037430


	//   ....[196]....
        /*cb50*/ 	.word	0x00037440


	//   ....[197]....
        /*cb54*/ 	.word	0x00037470


	//   ....[198]....
        /*cb58*/ 	.word	0x00037480


	//   ....[199]....
        /*cb5c*/ 	.word	0x00037490


	//   ....[200]....
        /*cb60*/ 	.word	0x000374a0


	//   ....[201]....
        /*cb64*/ 	.word	0x000374d0


	//   ....[202]....
        /*cb68*/ 	.word	0x000374e0


	//   ....[203]....
        /*cb6c*/ 	.word	0x000374f0


	//   ....[204]....
        /*cb70*/ 	.word	0x00037500


	//   ....[205]....
        /*cb74*/ 	.word	0x00037530


	//   ....[206]....
        /*cb78*/ 	.word	0x00037540


	//   ....[207]....
        /*cb7c*/ 	.word	0x00037550


	//   ....[208]....
        /*cb80*/ 	.word	0x00037560


	//   ....[209]....
        /*cb84*/ 	.word	0x00037590


	//   ....[210]....
        /*cb88*/ 	.word	0x000375a0


	//   ....[211]....
        /*cb8c*/ 	.word	0x000375b0


	//   ....[212]....
        /*cb90*/ 	.word	0x000375c0


	//   ....[213]....
        /*cb94*/ 	.word	0x000375f0


	//   ....[214]....
        /*cb98*/ 	.word	0x00037600


	//   ....[215]....
        /*cb9c*/ 	.word	0x00037610


	//   ....[216]....
        /*cba0*/ 	.word	0x00037620


	//   ....[217]....
        /*cba4*/ 	.word	0x00037650


	//   ....[218]....
        /*cba8*/ 	.word	0x00037660


	//   ....[219]....
        /*cbac*/ 	.word	0x00037670


	//   ....[220]....
        /*cbb0*/ 	.word	0x00037680


	//   ....[221]....
        /*cbb4*/ 	.word	0x000376b0


	//   ....[222]....
        /*cbb8*/ 	.word	0x000376c0


	//   ....[223]....
        /*cbbc*/ 	.word	0x000376d0


	//   ....[224]....
        /*cbc0*/ 	.word	0x000376e0


	//   ....[225]....
        /*cbc4*/ 	.word	0x00037710


	//   ....[226]....
        /*cbc8*/ 	.word	0x00037720


	//   ....[227]....
        /*cbcc*/ 	.word	0x00037730


	//   ....[228]....
        /*cbd0*/ 	.word	0x00037740


	//   ....[229]....
        /*cbd4*/ 	.word	0x00037770


	//   ....[230]....
        /*cbd8*/ 	.word	0x00037780


	//   ....[231]....
        /*cbdc*/ 	.word	0x00037790


	//   ....[232]....
        /*cbe0*/ 	.word	0x000377a0


	//   ....[233]....
        /*cbe4*/ 	.word	0x000377d0


	//   ....[234]....
        /*cbe8*/ 	.word	0x000377e0


	//   ....[235]....
        /*cbec*/ 	.word	0x000377f0


	//   ....[236]....
        /*cbf0*/ 	.word	0x00037800


	//   ....[237]....
        /*cbf4*/ 	.word	0x00037830


	//   ....[238]....
        /*cbf8*/ 	.word	0x00037840


	//   ....[239]....
        /*cbfc*/ 	.word	0x00037850


	//   ....[240]....
        /*cc00*/ 	.word	0x00037860


	//   ....[241]....
        /*cc04*/ 	.word	0x00037890


	//   ....[242]....
        /*cc08*/ 	.word	0x000378a0


	//   ....[243]....
        /*cc0c*/ 	.word	0x000378b0


	//   ....[244]....
        /*cc10*/ 	.word	0x000378c0


	//   ....[245]....
        /*cc14*/ 	.word	0x000378f0


	//   ....[246]....
        /*cc18*/ 	.word	0x00037900


	//   ....[247]....
        /*cc1c*/ 	.word	0x00037910


	//   ....[248]....
        /*cc20*/ 	.word	0x00037920


	//   ....[249]....
        /*cc24*/ 	.word	0x00037950


	//   ....[250]....
        /*cc28*/ 	.word	0x00037960


	//   ....[251]....
        /*cc2c*/ 	.word	0x00037970


	//   ....[252]....
        /*cc30*/ 	.word	0x00037980


	//   ....[253]....
        /*cc34*/ 	.word	0x000379b0


	//   ....[254]....
        /*cc38*/ 	.word	0x000379c0


	//   ....[255]....
        /*cc3c*/ 	.word	0x000379d0


	//   ....[0]....
        /*cc40*/ 	.word	0x000379e0


	//   ....[1]....
        /*cc44*/ 	.word	0x00037a10


	//   ....[2]....
        /*cc48*/ 	.word	0x00037a20


	//   ....[3]....
        /*cc4c*/ 	.word	0x00037a30


	//   ....[4]....
        /*cc50*/ 	.word	0x00037a40


	//   ....[5]....
        /*cc54*/ 	.word	0x00037a70


	//   ....[6]....
        /*cc58*/ 	.word	0x00037a80


	//   ....[7]....
        /*cc5c*/ 	.word	0x00037a90


	//   ....[8]....
        /*cc60*/ 	.word	0x00037aa0


	//   ....[9]....
        /*cc64*/ 	.word	0x00037ad0


	//   ....[10]....
        /*cc68*/ 	.word	0x00037ae0


	//   ....[11]....
        /*cc6c*/ 	.word	0x00037af0


	//   ....[12]....
        /*cc70*/ 	.word	0x00037b00


	//   ....[13]....
        /*cc74*/ 	.word	0x00037b30


	//   ....[14]....
        /*cc78*/ 	.word	0x00037b40


	//   ....[15]....
        /*cc7c*/ 	.word	0x00037b50


	//   ....[16]....
        /*cc80*/ 	.word	0x00037b60


	//   ....[17]....
        /*cc84*/ 	.word	0x00037b90


	//   ....[18]....
        /*cc88*/ 	.word	0x00037ba0


	//   ....[19]....
        /*cc8c*/ 	.word	0x00037bb0


	//   ....[20]....
        /*cc90*/ 	.word	0x00037bc0


	//   ....[21]....
        /*cc94*/ 	.word	0x00037bf0


	//   ....[22]....
        /*cc98*/ 	.word	0x00037c00


	//   ....[23]....
        /*cc9c*/ 	.word	0x00037c10


	//   ....[24]....
        /*cca0*/ 	.word	0x00037c20


	//   ....[25]....
        /*cca4*/ 	.word	0x00037c50


	//   ....[26]....
        /*cca8*/ 	.word	0x00037c60


	//   ....[27]....
        /*ccac*/ 	.word	0x00037c70


	//   ....[28]....
        /*ccb0*/ 	.word	0x00037c80


	//   ....[29]....
        /*ccb4*/ 	.word	0x00037cb0


	//   ....[30]....
        /*ccb8*/ 	.word	0x00037cc0


	//   ....[31]....
        /*ccbc*/ 	.word	0x00037cd0


	//   ....[32]....
        /*ccc0*/ 	.word	0x00037ce0


	//   ....[33]....
        /*ccc4*/ 	.word	0x00037d10


	//   ....[34]....
        /*ccc8*/ 	.word	0x00037d20


	//   ....[35]....
        /*cccc*/ 	.word	0x00037d30


	//   ....[36]....
        /*ccd0*/ 	.word	0x00037d40


	//   ....[37]....
        /*ccd4*/ 	.word	0x00037d70


	//   ....[38]....
        /*ccd8*/ 	.word	0x00037d80


	//   ....[39]....
        /*ccdc*/ 	.word	0x00037d90


	//   ....[40]....
        /*cce0*/ 	.word	0x00037da0


	//   ....[41]....
        /*cce4*/ 	.word	0x00037dd0


	//   ....[42]....
        /*cce8*/ 	.word	0x00037de0


	//   ....[43]....
        /*ccec*/ 	.word	0x00037df0


	//   ....[44]....
        /*ccf0*/ 	.word	0x00037e00


	//   ....[45]....
        /*ccf4*/ 	.word	0x00037e30


	//   ....[46]....
        /*ccf8*/ 	.word	0x00037e40


	//   ....[47]....
        /*ccfc*/ 	.word	0x00037e50


	//   ....[48]....
        /*cd00*/ 	.word	0x00037e60


	//   ....[49]....
        /*cd04*/ 	.word	0x00037e90


	//   ....[50]....
        /*cd08*/ 	.word	0x00037ea0


	//   ....[51]....
        /*cd0c*/ 	.word	0x00037eb0


	//   ....[52]....
        /*cd10*/ 	.word	0x00037ec0


	//   ....[53]....
        /*cd14*/ 	.word	0x00037ef0


	//   ....[54]....
        /*cd18*/ 	.word	0x00037f00


	//   ....[55]....
        /*cd1c*/ 	.word	0x00037f10


	//   ....[56]....
        /*cd20*/ 	.word	0x00037f20


	//   ....[57]....
        /*cd24*/ 	.word	0x00037f50


	//   ....[58]....
        /*cd28*/ 	.word	0x00037f60


	//   ....[59]....
        /*cd2c*/ 	.word	0x00037f70


	//   ....[60]....
        /*cd30*/ 	.word	0x00037f80


	//   ....[61]....
        /*cd34*/ 	.word	0x00037fb0


	//   ....[62]....
        /*cd38*/ 	.word	0x00037fc0


	//   ....[63]....
        /*cd3c*/ 	.word	0x00037fd0


	//   ....[64]....
        /*cd40*/ 	.word	0x00037fe0


	//   ....[65]....
        /*cd44*/ 	.word	0x00038010


	//   ....[66]....
        /*cd48*/ 	.word	0x00038020


	//   ....[67]....
        /*cd4c*/ 	.word	0x00038030


	//   ....[68]....
        /*cd50*/ 	.word	0x00038040


	//   ....[69]....
        /*cd54*/ 	.word	0x00038070


	//   ....[70]....
        /*cd58*/ 	.word	0x00038080


	//   ....[71]....
        /*cd5c*/ 	.word	0x00038090


	//   ....[72]....
        /*cd60*/ 	.word	0x000380a0


	//   ....[73]....
        /*cd64*/ 	.word	0x000380d0


	//   ....[74]....
        /*cd68*/ 	.word	0x000380e0


	//   ....[75]....
        /*cd6c*/ 	.word	0x000380f0


	//   ....[76]....
        /*cd70*/ 	.word	0x00038100


	//   ....[77]....
        /*cd74*/ 	.word	0x00038130


	//   ....[78]....
        /*cd78*/ 	.word	0x00038140


	//   ....[79]....
        /*cd7c*/ 	.word	0x00038150


	//   ....[80]....
        /*cd80*/ 	.word	0x00038160


	//   ....[81]....
        /*cd84*/ 	.word	0x00038190


	//   ....[82]....
        /*cd88*/ 	.word	0x000381a0


	//   ....[83]....
        /*cd8c*/ 	.word	0x000381b0


	//   ....[84]....
        /*cd90*/ 	.word	0x000381c0


	//   ....[85]....
        /*cd94*/ 	.word	0x000381f0


	//   ....[86]....
        /*cd98*/ 	.word	0x00038200


	//   ....[87]....
        /*cd9c*/ 	.word	0x00038210


	//   ....[88]....
        /*cda0*/ 	.word	0x00038220


	//   ....[89]....
        /*cda4*/ 	.word	0x00038250


	//   ....[90]....
        /*cda8*/ 	.word	0x00038260


	//   ....[91]....
        /*cdac*/ 	.word	0x00038270


	//   ....[92]....
        /*cdb0*/ 	.word	0x00038280


	//   ....[93]....
        /*cdb4*/ 	.word	0x000382b0


	//   ....[94]....
        /*cdb8*/ 	.word	0x000382c0


	//   ....[95]....
        /*cdbc*/ 	.word	0x000382d0


	//   ....[96]....
        /*cdc0*/ 	.word	0x000382e0


	//   ....[97]....
        /*cdc4*/ 	.word	0x00038310


	//   ....[98]....
        /*cdc8*/ 	.word	0x00038320


	//   ....[99]....
        /*cdcc*/ 	.word	0x00038330


	//   ....[100]....
        /*cdd0*/ 	.word	0x00038340


	//   ....[101]....
        /*cdd4*/ 	.word	0x00038370


	//   ....[102]....
        /*cdd8*/ 	.word	0x00038380


	//   ....[103]....
        /*cddc*/ 	.word	0x00038390


	//   ....[104]....
        /*cde0*/ 	.word	0x000383a0


	//   ....[105]....
        /*cde4*/ 	.word	0x000383d0


	//   ....[106]....
        /*cde8*/ 	.word	0x000383e0


	//   ....[107]....
        /*cdec*/ 	.word	0x000383f0


	//   ....[108]....
        /*cdf0*/ 	.word	0x00038400


	//   ....[109]....
        /*cdf4*/ 	.word	0x00038430


	//   ....[110]....
        /*cdf8*/ 	.word	0x00038440


	//   ....[111]....
        /*cdfc*/ 	.word	0x00038450


	//   ....[112]....
        /*ce00*/ 	.word	0x00038460


	//   ....[113]....
        /*ce04*/ 	.word	0x00038490


	//   ....[114]....
        /*ce08*/ 	.word	0x000384a0


	//   ....[115]....
        /*ce0c*/ 	.word	0x000384b0


	//   ....[116]....
        /*ce10*/ 	.word	0x000384c0


	//   ....[117]....
        /*ce14*/ 	.word	0x000384f0


	//   ....[118]....
        /*ce18*/ 	.word	0x00038500


	//   ....[119]....
        /*ce1c*/ 	.word	0x00038510


	//   ....[120]....
        /*ce20*/ 	.word	0x00038520


	//   ....[121]....
        /*ce24*/ 	.word	0x00038550


	//   ....[122]....
        /*ce28*/ 	.word	0x00038560


	//   ....[123]....
        /*ce2c*/ 	.word	0x00038570


	//   ....[124]....
        /*ce30*/ 	.word	0x00038580


	//   ....[125]....
        /*ce34*/ 	.word	0x000385b0


	//   ....[126]....
        /*ce38*/ 	.word	0x000385c0


	//   ....[127]....
        /*ce3c*/ 	.word	0x000385d0


	//   ....[128]....
        /*ce40*/ 	.word	0x000385e0


	//   ....[129]....
        /*ce44*/ 	.word	0x00038610


	//   ....[130]....
        /*ce48*/ 	.word	0x00038620


	//   ....[131]....
        /*ce4c*/ 	.word	0x00038630


	//   ....[132]....
        /*ce50*/ 	.word	0x00038640


	//   ....[133]....
        /*ce54*/ 	.word	0x00038670


	//   ....[134]....
        /*ce58*/ 	.word	0x00038680


	//   ....[135]....
        /*ce5c*/ 	.word	0x00038690


	//   ....[136]....
        /*ce60*/ 	.word	0x000386a0


	//   ....[137]....
        /*ce64*/ 	.word	0x000386d0


	//   ....[138]....
        /*ce68*/ 	.word	0x000386e0


	//   ....[139]....
        /*ce6c*/ 	.word	0x000386f0


	//   ....[140]....
        /*ce70*/ 	.word	0x00038700


	//   ....[141]....
        /*ce74*/ 	.word	0x00038730


	//   ....[142]....
        /*ce78*/ 	.word	0x00038740


	//   ....[143]....
        /*ce7c*/ 	.word	0x00038750


	//   ....[144]....
        /*ce80*/ 	.word	0x00038760


	//   ....[145]....
        /*ce84*/ 	.word	0x00038790


	//   ....[146]....
        /*ce88*/ 	.word	0x000387a0


	//   ....[147]....
        /*ce8c*/ 	.word	0x000387b0


	//   ....[148]....
        /*ce90*/ 	.word	0x000387c0


	//   ....[149]....
        /*ce94*/ 	.word	0x000387f0


	//   ....[150]....
        /*ce98*/ 	.word	0x00038800


	//   ....[151]....
        /*ce9c*/ 	.word	0x00038810


	//   ....[152]....
        /*cea0*/ 	.word	0x00038820


	//   ....[153]....
        /*cea4*/ 	.word	0x00038850


	//   ....[154]....
        /*cea8*/ 	.word	0x00038860


	//   ....[155]....
        /*ceac*/ 	.word	0x00038870


	//   ....[156]....
        /*ceb0*/ 	.word	0x00038880


	//   ....[157]....
        /*ceb4*/ 	.word	0x000388b0


	//   ....[158]....
        /*ceb8*/ 	.word	0x000388c0


	//   ....[159]....
        /*cebc*/ 	.word	0x000388d0


	//   ....[160]....
        /*cec0*/ 	.word	0x000388e0


	//   ....[161]....
        /*cec4*/ 	.word	0x00038910


	//   ....[162]....
        /*cec8*/ 	.word	0x00038920


	//   ....[163]....
        /*cecc*/ 	.word	0x00038930


	//   ....[164]....
        /*ced0*/ 	.word	0x00038940


	//   ....[165]....
        /*ced4*/ 	.word	0x00038970


	//   ....[166]....
        /*ced8*/ 	.word	0x00038980


	//   ....[167]....
        /*cedc*/ 	.word	0x00038990


	//   ....[168]....
        /*cee0*/ 	.word	0x000389a0


	//   ....[169]....
        /*cee4*/ 	.word	0x000389d0


	//   ....[170]....
        /*cee8*/ 	.word	0x000389e0


	//   ....[171]....
        /*ceec*/ 	.word	0x000389f0


	//   ....[172]....
        /*cef0*/ 	.word	0x00038a00


	//   ....[173]....
        /*cef4*/ 	.word	0x00038a30


	//   ....[174]....
        /*cef8*/ 	.word	0x00038a40


	//   ....[175]....
        /*cefc*/ 	.word	0x00038a50


	//   ....[176]....
        /*cf00*/ 	.word	0x00038a60


	//   ....[177]....
        /*cf04*/ 	.word	0x00038a90


	//   ....[178]....
        /*cf08*/ 	.word	0x00038aa0


	//   ....[179]....
        /*cf0c*/ 	.word	0x00038ab0


	//   ....[180]....
        /*cf10*/ 	.word	0x00038ac0


	//   ....[181]....
        /*cf14*/ 	.word	0x00038af0


	//   ....[182]....
        /*cf18*/ 	.word	0x00038b00


	//   ....[183]....
        /*cf1c*/ 	.word	0x00038b10


	//   ....[184]....
        /*cf20*/ 	.word	0x00038b20


	//   ....[185]....
        /*cf24*/ 	.word	0x00038b50


	//   ....[186]....
        /*cf28*/ 	.word	0x00038b60


	//   ....[187]....
        /*cf2c*/ 	.word	0x00038b70


	//   ....[188]....
        /*cf30*/ 	.word	0x00038b80


	//   ....[189]....
        /*cf34*/ 	.word	0x00038bb0


	//   ....[190]....
        /*cf38*/ 	.word	0x00038bc0


	//   ....[191]....
        /*cf3c*/ 	.word	0x00038bd0


	//   ....[192]....
        /*cf40*/ 	.word	0x00038be0


	//   ....[193]....
        /*cf44*/ 	.word	0x00038c10


	//   ....[194]....
        /*cf48*/ 	.word	0x00038c20


	//   ....[195]....
        /*cf4c*/ 	.word	0x00038c30


	//   ....[196]....
        /*cf50*/ 	.word	0x00038c40


	//   ....[197]....
        /*cf54*/ 	.word	0x00038c70


	//   ....[198]....
        /*cf58*/ 	.word	0x00038c80


	//   ....[199]....
        /*cf5c*/ 	.word	0x00038c90


	//   ....[200]....
        /*cf60*/ 	.word	0x00038ca0


	//   ....[201]....
        /*cf64*/ 	.word	0x00038cd0


	//   ....[202]....
        /*cf68*/ 	.word	0x00038ce0


	//   ....[203]....
        /*cf6c*/ 	.word	0x00038cf0


	//   ....[204]....
        /*cf70*/ 	.word	0x00038d00


	//   ....[205]....
        /*cf74*/ 	.word	0x00038d30


	//   ....[206]....
        /*cf78*/ 	.word	0x00038d40


	//   ....[207]....
        /*cf7c*/ 	.word	0x00038d50


	//   ....[208]....
        /*cf80*/ 	.word	0x00038d60


	//   ....[209]....
        /*cf84*/ 	.word	0x00038d90


	//   ....[210]....
        /*cf88*/ 	.word	0x00038da0


	//   ....[211]....
        /*cf8c*/ 	.word	0x00038db0


	//   ....[212]....
        /*cf90*/ 	.word	0x00038dc0


	//   ....[213]....
        /*cf94*/ 	.word	0x00038df0


	//   ....[214]....
        /*cf98*/ 	.word	0x00038e00


	//   ....[215]....
        /*cf9c*/ 	.word	0x00038e10


	//   ....[216]....
        /*cfa0*/ 	.word	0x00038e20


	//   ....[217]....
        /*cfa4*/ 	.word	0x00038e50


	//   ....[218]....
        /*cfa8*/ 	.word	0x00038e60


	//   ....[219]....
        /*cfac*/ 	.word	0x00038e70


	//   ....[220]....
        /*cfb0*/ 	.word	0x00038e80


	//   ....[221]....
        /*cfb4*/ 	.word	0x00038eb0


	//   ....[222]....
        /*cfb8*/ 	.word	0x00038ec0


	//   ....[223]....
        /*cfbc*/ 	.word	0x00038ed0


	//   ....[224]....
        /*cfc0*/ 	.word	0x00038ee0


	//   ....[225]....
        /*cfc4*/ 	.word	0x00038f10


	//   ....[226]....
        /*cfc8*/ 	.word	0x00038f20


	//   ....[227]....
        /*cfcc*/ 	.word	0x00038f30


	//   ....[228]....
        /*cfd0*/ 	.word	0x00038f40


	//   ....[229]....
        /*cfd4*/ 	.word	0x00038f70


	//   ....[230]....
        /*cfd8*/ 	.word	0x00038f80


	//   ....[231]....
        /*cfdc*/ 	.word	0x00038f90


	//   ....[232]....
        /*cfe0*/ 	.word	0x00038fa0


	//   ....[233]....
        /*cfe4*/ 	.word	0x00038fd0


	//   ....[234]....
        /*cfe8*/ 	.word	0x00038fe0


	//   ....[235]....
        /*cfec*/ 	.word	0x00038ff0


	//   ....[236]....
        /*cff0*/ 	.word	0x00039000


	//   ....[237]....
        /*cff4*/ 	.word	0x00039030


	//   ....[238]....
        /*cff8*/ 	.word	0x00039040


	//   ....[239]....
        /*cffc*/ 	.word	0x00039050


	//   ....[240]....
        /*d000*/ 	.word	0x00039060


	//   ....[241]....
        /*d004*/ 	.word	0x00039090


	//   ....[242]....
        /*d008*/ 	.word	0x000390a0


	//   ....[243]....
        /*d00c*/ 	.word	0x000390b0


	//   ....[244]....
        /*d010*/ 	.word	0x000390c0


	//   ....[245]....
        /*d014*/ 	.word	0x000390f0


	//   ....[246]....
        /*d018*/ 	.word	0x00039100


	//   ....[247]....
        /*d01c*/ 	.word	0x00039110


	//   ....[248]....
        /*d020*/ 	.word	0x00039120


	//   ....[249]....
        /*d024*/ 	.word	0x00039150


	//   ....[250]....
        /*d028*/ 	.word	0x00039160


	//   ....[251]....
        /*d02c*/ 	.word	0x00039170


	//   ....[252]....
        /*d030*/ 	.word	0x00039180


	//   ....[253]....
        /*d034*/ 	.word	0x000391c0


	//   ....[254]....
        /*d038*/ 	.word	0x0003c200


	//   ....[255]....
        /*d03c*/ 	.word	0x0003c210


	//   ....[0]....
        /*d040*/ 	.word	0x0003c220


	//   ....[1]....
        /*d044*/ 	.word	0x0003c240


	//   ....[2]....
        /*d048*/ 	.word	0x0003c250


	//   ....[3]....
        /*d04c*/ 	.word	0x0003c260


	//   ....[4]....
        /*d050*/ 	.word	0x0003c270


	//   ....[5]....
        /*d054*/ 	.word	0x0003c2a0


	//   ....[6]....
        /*d058*/ 	.word	0x0003c2b0


	//   ....[7]....
        /*d05c*/ 	.word	0x0003c2c0


	//   ....[8]....
        /*d060*/ 	.word	0x0003c2d0


	//   ....[9]....
        /*d064*/ 	.word	0x0003c300


	//   ....[10]....
        /*d068*/ 	.word	0x0003c310


	//   ....[11]....
        /*d06c*/ 	.word	0x0003c320


	//   ....[12]....
        /*d070*/ 	.word	0x0003c330


	//   ....[13]....
        /*d074*/ 	.word	0x0003c360


	//   ....[14]....
        /*d078*/ 	.word	0x0003c370


	//   ....[15]....
        /*d07c*/ 	.word	0x0003c380


	//   ....[16]....
        /*d080*/ 	.word	0x0003c390


	//   ....[17]....
        /*d084*/ 	.word	0x0003c3c0


	//   ....[18]....
        /*d088*/ 	.word	0x0003c3d0


	//   ....[19]....
        /*d08c*/ 	.word	0x0003c3e0


	//   ....[20]....
        /*d090*/ 	.word	0x0003c3f0


	//   ....[21]....
        /*d094*/ 	.word	0x0003c420


	//   ....[22]....
        /*d098*/ 	.word	0x0003c430


	//   ....[23]....
        /*d09c*/ 	.word	0x0003c440


	//   ....[24]....
        /*d0a0*/ 	.word	0x0003c450


	//   ....[25]....
        /*d0a4*/ 	.word	0x0003c480


	//   ....[26]....
        /*d0a8*/ 	.word	0x0003c490


	//   ....[27]....
        /*d0ac*/ 	.word	0x0003c4a0


	//   ....[28]....
        /*d0b0*/ 	.word	0x0003c4b0


	//   ....[29]....
        /*d0b4*/ 	.word	0x0003c4e0


	//   ....[30]....
        /*d0b8*/ 	.word	0x0003c4f0


	//   ....[31]....
        /*d0bc*/ 	.word	0x0003c500


	//   ....[32]....
        /*d0c0*/ 	.word	0x0003c510


	//   ....[33]....
        /*d0c4*/ 	.word	0x0003c540


	//   ....[34]....
        /*d0c8*/ 	.word	0x0003c550


	//   ....[35]....
        /*d0cc*/ 	.word	0x0003c560


	//   ....[36]....
        /*d0d0*/ 	.word	0x0003c570


	//   ....[37]....
        /*d0d4*/ 	.word	0x0003c5a0


	//   ....[38]....
        /*d0d8*/ 	.word	0x0003c5b0


	//   ....[39]....
        /*d0dc*/ 	.word	0x0003c5c0


	//   ....[40]....
        /*d0e0*/ 	.word	0x0003c5d0


	//   ....[41]....
        /*d0e4*/ 	.word	0x0003c600


	//   ....[42]....
        /*d0e8*/ 	.word	0x0003c610


	//   ....[43]....
        /*d0ec*/ 	.word	0x0003c620


	//   ....[44]....
        /*d0f0*/ 	.word	0x0003c630


	//   ....[45]....
        /*d0f4*/ 	.word	0x0003c660


	//   ....[46]....
        /*d0f8*/ 	.word	0x0003c670


	//   ....[47]....
        /*d0fc*/ 	.word	0x0003c680


	//   ....[48]....
        /*d100*/ 	.word	0x0003c690


	//   ....[49]....
        /*d104*/ 	.word	0x0003c6c0


	//   ....[50]....
        /*d108*/ 	.word	0x0003c6d0


	//   ....[51]....
        /*d10c*/ 	.word	0x0003c6e0


	//   ....[52]....
        /*d110*/ 	.word	0x0003c6f0


	//   ....[53]....
        /*d114*/ 	.word	0x0003c720


	//   ....[54]....
        /*d118*/ 	.word	0x0003c730


	//   ....[55]....
        /*d11c*/ 	.word	0x0003c740


	//   ....[56]....
        /*d120*/ 	.word	0x0003c750


	//   ....[57]....
        /*d124*/ 	.word	0x0003c780


	//   ....[58]....
        /*d128*/ 	.word	0x0003c790


	//   ....[59]....
        /*d12c*/ 	.word	0x0003c7a0


	//   ....[60]....
        /*d130*/ 	.word	0x0003c7b0


	//   ....[61]....
        /*d134*/ 	.word	0x0003c7e0


	//   ....[62]....
        /*d138*/ 	.word	0x0003c7f0


	//   ....[63]....
        /*d13c*/ 	.word	0x0003c800


	//   ....[64]....
        /*d140*/ 	.word	0x0003c810


	//   ....[65]....
        /*d144*/ 	.word	0x0003c840


	//   ....[66]....
        /*d148*/ 	.word	0x0003c850


	//   ....[67]....
        /*d14c*/ 	.word	0x0003c860


	//   ....[68]....
        /*d150*/ 	.word	0x0003c870


	//   ....[69]....
        /*d154*/ 	.word	0x0003c8a0


	//   ....[70]....
        /*d158*/ 	.word	0x0003c8b0


	//   ....[71]....
        /*d15c*/ 	.word	0x0003c8c0


	//   ....[72]....
        /*d160*/ 	.word	0x0003c8d0


	//   ....[73]....
        /*d164*/ 	.word	0x0003c900


	//   ....[74]....
        /*d168*/ 	.word	0x0003c910


	//   ....[75]....
        /*d16c*/ 	.word	0x0003c920


	//   ....[76]....
        /*d170*/ 	.word	0x0003c930


	//   ....[77]....
        /*d174*/ 	.word	0x0003c960


	//   ....[78]....
        /*d178*/ 	.word	0x0003c970


	//   ....[79]....
        /*d17c*/ 	.word	0x0003c980


	//   ....[80]....
        /*d180*/ 	.word	0x0003c990


	//   ....[81]....
        /*d184*/ 	.word	0x0003c9c0


	//   ....[82]....
        /*d188*/ 	.word	0x0003c9d0


	//   ....[83]....
        /*d18c*/ 	.word	0x0003c9e0


	//   ....[84]....
        /*d190*/ 	.word	0x0003c9f0


	//   ....[85]....
        /*d194*/ 	.word	0x0003ca20


	//   ....[86]....
        /*d198*/ 	.word	0x0003ca30


	//   ....[87]....
        /*d19c*/ 	.word	0x0003ca40


	//   ....[88]....
        /*d1a0*/ 	.word	0x0003ca50


	//   ....[89]....
        /*d1a4*/ 	.word	0x0003ca80


	//   ....[90]....
        /*d1a8*/ 	.word	0x0003ca90


	//   ....[91]....
        /*d1ac*/ 	.word	0x0003caa0


	//   ....[92]....
        /*d1b0*/ 	.word	0x0003cab0


	//   ....[93]....
        /*d1b4*/ 	.word	0x0003cae0


	//   ....[94]....
        /*d1b8*/ 	.word	0x0003caf0


	//   ....[95]....
        /*d1bc*/ 	.word	0x0003cb00


	//   ....[96]....
        /*d1c0*/ 	.word	0x0003cb10


	//   ....[97]....
        /*d1c4*/ 	.word	0x0003cb40


	//   ....[98]....
        /*d1c8*/ 	.word	0x0003cb50


	//   ....[99]....
        /*d1cc*/ 	.word	0x0003cb60


	//   ....[100]....
        /*d1d0*/ 	.word	0x0003cb70


	//   ....[101]....
        /*d1d4*/ 	.word	0x0003cba0


	//   ....[102]....
        /*d1d8*/ 	.word	0x0003cbb0


	//   ....[103]....
        /*d1dc*/ 	.word	0x0003cbc0


	//   ....[104]....
        /*d1e0*/ 	.word	0x0003cbd0


	//   ....[105]....
        /*d1e4*/ 	.word	0x0003cc00


	//   ....[106]....
        /*d1e8*/ 	.word	0x0003cc10


	//   ....[107]....
        /*d1ec*/ 	.word	0x0003cc20


	//   ....[108]....
        /*d1f0*/ 	.word	0x0003cc30


	//   ....[109]....
        /*d1f4*/ 	.word	0x0003cc60


	//   ....[110]....
        /*d1f8*/ 	.word	0x0003cc70


	//   ....[111]....
        /*d1fc*/ 	.word	0x0003cc80


	//   ....[112]....
        /*d200*/ 	.word	0x0003cc90


	//   ....[113]....
        /*d204*/ 	.word	0x0003ccc0


	//   ....[114]....
        /*d208*/ 	.word	0x0003ccd0


	//   ....[115]....
        /*d20c*/ 	.word	0x0003cce0


	//   ....[116]....
        /*d210*/ 	.word	0x0003ccf0


	//   ....[117]....
        /*d214*/ 	.word	0x0003cd20


	//   ....[118]....
        /*d218*/ 	.word	0x0003cd30


	//   ....[119]....
        /*d21c*/ 	.word	0x0003cd40


	//   ....[120]....
        /*d220*/ 	.word	0x0003cd50


	//   ....[121]....
        /*d224*/ 	.word	0x0003cd80


	//   ....[122]....
        /*d228*/ 	.word	0x0003cd90


	//   ....[123]....
        /*d22c*/ 	.word	0x0003cda0


	//   ....[124]....
        /*d230*/ 	.word	0x0003cdb0


	//   ....[125]....
        /*d234*/ 	.word	0x0003cde0


	//   ....[126]....
        /*d238*/ 	.word	0x0003cdf0


	//   ....[127]....
        /*d23c*/ 	.word	0x0003ce00


	//   ....[128]....
        /*d240*/ 	.word	0x0003ce10


	//   ....[129]....
        /*d244*/ 	.word	0x0003ce40


	//   ....[130]....
        /*d248*/ 	.word	0x0003ce50


	//   ....[131]....
        /*d24c*/ 	.word	0x0003ce60


	//   ....[132]....
        /*d250*/ 	.word	0x0003ce70


	//   ....[133]....
        /*d254*/ 	.word	0x0003cea0


	//   ....[134]....
        /*d258*/ 	.word	0x0003ceb0


	//   ....[135]....
        /*d25c*/ 	.word	0x0003cec0


	//   ....[136]....
        /*d260*/ 	.word	0x0003ced0


	//   ....[137]....
        /*d264*/ 	.word	0x0003cf00


	//   ....[138]....
        /*d268*/ 	.word	0x0003cf10


	//   ....[139]....
        /*d26c*/ 	.word	0x0003cf20


	//   ....[140]....
        /*d270*/ 	.word	0x0003cf30


	//   ....[141]....
        /*d274*/ 	.word	0x0003cf60


	//   ....[142]....
        /*d278*/ 	.word	0x0003cf70


	//   ....[143]....
        /*d27c*/ 	.word	0x0003cf80


	//   ....[144]....
        /*d280*/ 	.word	0x0003cf90


	//   ....[145]....
        /*d284*/ 	.word	0x0003cfc0


	//   ....[146]....
        /*d288*/ 	.word	0x0003cfd0


	//   ....[147]....
        /*d28c*/ 	.word	0x0003cfe0


	//   ....[148]....
        /*d290*/ 	.word	0x0003cff0


	//   ....[149]....
        /*d294*/ 	.word	0x0003d020


	//   ....[150]....
        /*d298*/ 	.word	0x0003d030


	//   ....[151]....
        /*d29c*/ 	.word	0x0003d040


	//   ....[152]....
        /*d2a0*/ 	.word	0x0003d050


	//   ....[153]....
        /*d2a4*/ 	.word	0x0003d080


	//   ....[154]....
        /*d2a8*/ 	.word	0x0003d090


	//   ....[155]....
        /*d2ac*/ 	.word	0x0003d0a0


	//   ....[156]....
        /*d2b0*/ 	.word	0x0003d0b0


	//   ....[157]....
        /*d2b4*/ 	.word	0x0003d0e0


	//   ....[158]....
        /*d2b8*/ 	.word	0x0003d0f0


	//   ....[159]....
        /*d2bc*/ 	.word	0x0003d100


	//   ....[160]....
        /*d2c0*/ 	.word	0x0003d110


	//   ....[161]....
        /*d2c4*/ 	.word	0x0003d140


	//   ....[162]....
        /*d2c8*/ 	.word	0x0003d150


	//   ....[163]....
        /*d2cc*/ 	.word	0x0003d160


	//   ....[164]....
        /*d2d0*/ 	.word	0x0003d170


	//   ....[165]....
        /*d2d4*/ 	.word	0x0003d1a0


	//   ....[166]....
        /*d2d8*/ 	.word	0x0003d1b0


	//   ....[167]....
        /*d2dc*/ 	.word	0x0003d1c0


	//   ....[168]....
        /*d2e0*/ 	.word	0x0003d1d0


	//   ....[169]....
        /*d2e4*/ 	.word	0x0003d200


	//   ....[170]....
        /*d2e8*/ 	.word	0x0003d210


	//   ....[171]....
        /*d2ec*/ 	.word	0x0003d220


	//   ....[172]....
        /*d2f0*/ 	.word	0x0003d230


	//   ....[173]....
        /*d2f4*/ 	.word	0x0003d260


	//   ....[174]....
        /*d2f8*/ 	.word	0x0003d270


	//   ....[175]....
        /*d2fc*/ 	.word	0x0003d280


	//   ....[176]....
        /*d300*/ 	.word	0x0003d290


	//   ....[177]....
        /*d304*/ 	.word	0x0003d2c0


	//   ....[178]....
        /*d308*/ 	.word	0x0003d2d0


	//   ....[179]....
        /*d30c*/ 	.word	0x0003d2e0


	//   ....[180]....
        /*d310*/ 	.word	0x0003d2f0


	//   ....[181]....
        /*d314*/ 	.word	0x0003d320


	//   ....[182]....
        /*d318*/ 	.word	0x0003d330


	//   ....[183]....
        /*d31c*/ 	.word	0x0003d340


	//   ....[184]....
        /*d320*/ 	.word	0x0003d350


	//   ....[185]....
        /*d324*/ 	.word	0x0003d380


	//   ....[186]....
        /*d328*/ 	.word	0x0003d390


	//   ....[187]....
        /*d32c*/ 	.word	0x0003d3a0


	//   ....[188]....
        /*d330*/ 	.word	0x0003d3b0


	//   ....[189]....
        /*d334*/ 	.word	0x0003d3e0


	//   ....[190]....
        /*d338*/ 	.word	0x0003d3f0


	//   ....[191]....
        /*d33c*/ 	.word	0x0003d400


	//   ....[192]....
        /*d340*/ 	.word	0x0003d410


	//   ....[193]....
        /*d344*/ 	.word	0x0003d440


	//   ....[194]....
        /*d348*/ 	.word	0x0003d450


	//   ....[195]....
        /*d34c*/ 	.word	0x0003d460


	//   ....[196]....
        /*d350*/ 	.word	0x0003d470


	//   ....[197]....
        /*d354*/ 	.word	0x0003d4a0


	//   ....[198]....
        /*d358*/ 	.word	0x0003d4b0


	//   ....[199]....
        /*d35c*/ 	.word	0x0003d4c0


	//   ....[200]....
        /*d360*/ 	.word	0x0003d4d0


	//   ....[201]....
        /*d364*/ 	.word	0x0003d500


	//   ....[202]....
        /*d368*/ 	.word	0x0003d510


	//   ....[203]....
        /*d36c*/ 	.word	0x0003d520


	//   ....[204]....
        /*d370*/ 	.word	0x0003d530


	//   ....[205]....
        /*d374*/ 	.word	0x0003d560


	//   ....[206]....
        /*d378*/ 	.word	0x0003d570


	//   ....[207]....
        /*d37c*/ 	.word	0x0003d580


	//   ....[208]....
        /*d380*/ 	.word	0x0003d590


	//   ....[209]....
        /*d384*/ 	.word	0x0003d5c0


	//   ....[210]....
        /*d388*/ 	.word	0x0003d5d0


	//   ....[211]....
        /*d38c*/ 	.word	0x0003d5e0


	//   ....[212]....
        /*d390*/ 	.word	0x0003d5f0


	//   ....[213]....
        /*d394*/ 	.word	0x0003d620


	//   ....[214]....
        /*d398*/ 	.word	0x0003d630


	//   ....[215]....
        /*d39c*/ 	.word	0x0003d640


	//   ....[216]....
        /*d3a0*/ 	.word	0x0003d650


	//   ....[217]....
        /*d3a4*/ 	.word	0x0003d680


	//   ....[218]....
        /*d3a8*/ 	.word	0x0003d690


	//   ....[219]....
        /*d3ac*/ 	.word	0x0003d6a0


	//   ....[220]....
        /*d3b0*/ 	.word	0x0003d6b0


	//   ....[221]....
        /*d3b4*/ 	.word	0x0003d6e0


	//   ....[222]....
        /*d3b8*/ 	.word	0x0003d6f0


	//   ....[223]....
        /*d3bc*/ 	.word	0x0003d700


	//   ....[224]....
        /*d3c0*/ 	.word	0x0003d710


	//   ....[225]....
        /*d3c4*/ 	.word	0x0003d740


	//   ....[226]....
        /*d3c8*/ 	.word	0x0003d750


	//   ....[227]....
        /*d3cc*/ 	.word	0x0003d760


	//   ....[228]....
        /*d3d0*/ 	.word	0x0003d770


	//   ....[229]....
        /*d3d4*/ 	.word	0x0003d7a0


	//   ....[230]....
        /*d3d8*/ 	.word	0x0003d7b0


	//   ....[231]....
        /*d3dc*/ 	.word	0x0003d7c0


	//   ....[232]....
        /*d3e0*/ 	.word	0x0003d7d0


	//   ....[233]....
        /*d3e4*/ 	.word	0x0003d800


	//   ....[234]....
        /*d3e8*/ 	.word	0x0003d810


	//   ....[235]....
        /*d3ec*/ 	.word	0x0003d820


	//   ....[236]....
        /*d3f0*/ 	.word	0x0003d830


	//   ....[237]....
        /*d3f4*/ 	.word	0x0003d860


	//   ....[238]....
        /*d3f8*/ 	.word	0x0003d870


	//   ....[239]....
        /*d3fc*/ 	.word	0x0003d880


	//   ....[240]....
        /*d400*/ 	.word	0x0003d890


	//   ....[241]....
        /*d404*/ 	.word	0x0003d8c0


	//   ....[242]....
        /*d408*/ 	.word	0x0003d8d0


	//   ....[243]....
        /*d40c*/ 	.word	0x0003d8e0


	//   ....[244]....
        /*d410*/ 	.word	0x0003d8f0


	//   ....[245]....
        /*d414*/ 	.word	0x0003d920


	//   ....[246]....
        /*d418*/ 	.word	0x0003d930


	//   ....[247]....
        /*d41c*/ 	.word	0x0003d940


	//   ....[248]....
        /*d420*/ 	.word	0x0003d950


	//   ....[249]....
        /*d424*/ 	.word	0x0003d980


	//   ....[250]....
        /*d428*/ 	.word	0x0003d990


	//   ....[251]....
        /*d42c*/ 	.word	0x0003d9a0


	//   ....[252]....
        /*d430*/ 	.word	0x0003d9b0


	//   ....[253]....
        /*d434*/ 	.word	0x0003d9e0


	//   ....[254]....
        /*d438*/ 	.word	0x0003d9f0


	//   ....[255]....
        /*d43c*/ 	.word	0x0003da00


	//   ....[0]....
        /*d440*/ 	.word	0x0003da10


	//   ....[1]....
        /*d444*/ 	.word	0x0003da40


	//   ....[2]....
        /*d448*/ 	.word	0x0003da50


	//   ....[3]....
        /*d44c*/ 	.word	0x0003da60


	//   ....[4]....
        /*d450*/ 	.word	0x0003da70


	//   ....[5]....
        /*d454*/ 	.word	0x0003daa0


	//   ....[6]....
        /*d458*/ 	.word	0x0003dab0


	//   ....[7]....
        /*d45c*/ 	.word	0x0003dac0


	//   ....[8]....
        /*d460*/ 	.word	0x0003dad0


	//   ....[9]....
        /*d464*/ 	.word	0x0003db00


	//   ....[10]....
        /*d468*/ 	.word	0x0003db10


	//   ....[11]....
        /*d46c*/ 	.word	0x0003db20


	//   ....[12]....
        /*d470*/ 	.word	0x0003db30


	//   ....[13]....
        /*d474*/ 	.word	0x0003db60


	//   ....[14]....
        /*d478*/ 	.word	0x0003db70


	//   ....[15]....
        /*d47c*/ 	.word	0x0003db80


	//   ....[16]....
        /*d480*/ 	.word	0x0003db90


	//   ....[17]....
        /*d484*/ 	.word	0x0003dbc0


	//   ....[18]....
        /*d488*/ 	.word	0x0003dbd0


	//   ....[19]....
        /*d48c*/ 	.word	0x0003dbe0


	//   ....[20]....
        /*d490*/ 	.word	0x0003dbf0


	//   ....[21]....
        /*d494*/ 	.word	0x0003dc20


	//   ....[22]....
        /*d498*/ 	.word	0x0003dc30


	//   ....[23]....
        /*d49c*/ 	.word	0x0003dc40


	//   ....[24]....
        /*d4a0*/ 	.word	0x0003dc50


	//   ....[25]....
        /*d4a4*/ 	.word	0x0003dc80


	//   ....[26]....
        /*d4a8*/ 	.word	0x0003dc90


	//   ....[27]....
        /*d4ac*/ 	.word	0x0003dca0


	//   ....[28]....
        /*d4b0*/ 	.word	0x0003dcb0


	//   ....[29]....
        /*d4b4*/ 	.word	0x0003dce0


	//   ....[30]....
        /*d4b8*/ 	.word	0x0003dcf0


	//   ....[31]....
        /*d4bc*/ 	.word	0x0003dd00


	//   ....[32]....
        /*d4c0*/ 	.word	0x0003dd10


	//   ....[33]....
        /*d4c4*/ 	.word	0x0003dd40


	//   ....[34]....
        /*d4c8*/ 	.word	0x0003dd50


	//   ....[35]....
        /*d4cc*/ 	.word	0x0003dd60


	//   ....[36]....
        /*d4d0*/ 	.word	0x0003dd70


	//   ....[37]....
        /*d4d4*/ 	.word	0x0003dda0


	//   ....[38]....
        /*d4d8*/ 	.word	0x0003ddb0


	//   ....[39]....
        /*d4dc*/ 	.word	0x0003ddc0


	//   ....[40]....
        /*d4e0*/ 	.word	0x0003ddd0


	//   ....[41]....
        /*d4e4*/ 	.word	0x0003de00


	//   ....[42]....
        /*d4e8*/ 	.word	0x0003de10


	//   ....[43]....
        /*d4ec*/ 	.word	0x0003de20


	//   ....[44]....
        /*d4f0*/ 	.word	0x0003de30


	//   ....[45]....
        /*d4f4*/ 	.word	0x0003de60


	//   ....[46]....
        /*d4f8*/ 	.word	0x0003de70


	//   ....[47]....
        /*d4fc*/ 	.word	0x0003de80


	//   ....[48]....
        /*d500*/ 	.word	0x0003de90


	//   ....[49]....
        /*d504*/ 	.word	0x0003dec0


	//   ....[50]....
        /*d508*/ 	.word	0x0003ded0


	//   ....[51]....
        /*d50c*/ 	.word	0x0003dee0


	//   ....[52]....
        /*d510*/ 	.word	0x0003def0


	//   ....[53]....
        /*d514*/ 	.word	0x0003df20


	//   ....[54]....
        /*d518*/ 	.word	0x0003df30


	//   ....[55]....
        /*d51c*/ 	.word	0x0003df40


	//   ....[56]....
        /*d520*/ 	.word	0x0003df50


	//   ....[57]....
        /*d524*/ 	.word	0x0003df80


	//   ....[58]....
        /*d528*/ 	.word	0x0003df90


	//   ....[59]....
        /*d52c*/ 	.word	0x0003dfa0


	//   ....[60]....
        /*d530*/ 	.word	0x0003dfb0


	//   ....[61]....
        /*d534*/ 	.word	0x0003dfe0


	//   ....[62]....
        /*d538*/ 	.word	0x0003dff0


	//   ....[63]....
        /*d53c*/ 	.word	0x0003e000


	//   ....[64]....
        /*d540*/ 	.word	0x0003e010


	//   ....[65]....
        /*d544*/ 	.word	0x0003e040


	//   ....[66]....
        /*d548*/ 	.word	0x0003e050


	//   ....[67]....
        /*d54c*/ 	.word	0x0003e060


	//   ....[68]....
        /*d550*/ 	.word	0x0003e070


	//   ....[69]....
        /*d554*/ 	.word	0x0003e0a0


	//   ....[70]....
        /*d558*/ 	.word	0x0003e0b0


	//   ....[71]....
        /*d55c*/ 	.word	0x0003e0c0


	//   ....[72]....
        /*d560*/ 	.word	0x0003e0d0


	//   ....[73]....
        /*d564*/ 	.word	0x0003e100


	//   ....[74]....
        /*d568*/ 	.word	0x0003e110


	//   ....[75]....
        /*d56c*/ 	.word	0x0003e120


	//   ....[76]....
        /*d570*/ 	.word	0x0003e130


	//   ....[77]....
        /*d574*/ 	.word	0x0003e160


	//   ....[78]....
        /*d578*/ 	.word	0x0003e170


	//   ....[79]....
        /*d57c*/ 	.word	0x0003e180


	//   ....[80]....
        /*d580*/ 	.word	0x0003e190


	//   ....[81]....
        /*d584*/ 	.word	0x0003e1c0


	//   ....[82]....
        /*d588*/ 	.word	0x0003e1d0


	//   ....[83]....
        /*d58c*/ 	.word	0x0003e1e0


	//   ....[84]....
        /*d590*/ 	.word	0x0003e1f0


	//   ....[85]....
        /*d594*/ 	.word	0x0003e220


	//   ....[86]....
        /*d598*/ 	.word	0x0003e230


	//   ....[87]....
        /*d59c*/ 	.word	0x0003e240


	//   ....[88]....
        /*d5a0*/ 	.word	0x0003e250


	//   ....[89]....
        /*d5a4*/ 	.word	0x0003e280


	//   ....[90]....
        /*d5a8*/ 	.word	0x0003e290


	//   ....[91]....
        /*d5ac*/ 	.word	0x0003e2a0


	//   ....[92]....
        /*d5b0*/ 	.word	0x0003e2b0


	//   ....[93]....
        /*d5b4*/ 	.word	0x0003e2e0


	//   ....[94]....
        /*d5b8*/ 	.word	0x0003e2f0


	//   ....[95]....
        /*d5bc*/ 	.word	0x0003e300


	//   ....[96]....
        /*d5c0*/ 	.word	0x0003e310


	//   ....[97]....
        /*d5c4*/ 	.word	0x0003e340


	//   ....[98]....
        /*d5c8*/ 	.word	0x0003e350


	//   ....[99]....
        /*d5cc*/ 	.word	0x0003e360


	//   ....[100]....
        /*d5d0*/ 	.word	0x0003e370


	//   ....[101]....
        /*d5d4*/ 	.word	0x0003e3a0


	//   ....[102]....
        /*d5d8*/ 	.word	0x0003e3b0


	//   ....[103]....
        /*d5dc*/ 	.word	0x0003e3c0


	//   ....[104]....
        /*d5e0*/ 	.word	0x0003e3d0


	//   ....[105]....
        /*d5e4*/ 	.word	0x0003e400


	//   ....[106]....
        /*d5e8*/ 	.word	0x0003e410


	//   ....[107]....
        /*d5ec*/ 	.word	0x0003e420


	//   ....[108]....
        /*d5f0*/ 	.word	0x0003e430


	//   ....[109]....
        /*d5f4*/ 	.word	0x0003e460


	//   ....[110]....
        /*d5f8*/ 	.word	0x0003e470


	//   ....[111]....
        /*d5fc*/ 	.word	0x0003e480


	//   ....[112]....
        /*d600*/ 	.word	0x0003e490


	//   ....[113]....
        /*d604*/ 	.word	0x0003e4c0


	//   ....[114]....
        /*d608*/ 	.word	0x0003e4d0


	//   ....[115]....
        /*d60c*/ 	.word	0x0003e4e0


	//   ....[116]....
        /*d610*/ 	.word	0x0003e4f0


	//   ....[117]....
        /*d614*/ 	.word	0x0003e520


	//   ....[118]....
        /*d618*/ 	.word	0x0003e530


	//   ....[119]....
        /*d61c*/ 	.word	0x0003e540


	//   ....[120]....
        /*d620*/ 	.word	0x0003e550


	//   ....[121]....
        /*d624*/ 	.word	0x0003e580


	//   ....[122]....
        /*d628*/ 	.word	0x0003e590


	//   ....[123]....
        /*d62c*/ 	.word	0x0003e5a0


	//   ....[124]....
        /*d630*/ 	.word	0x0003e5b0


	//   ....[125]....
        /*d634*/ 	.word	0x0003e5e0


	//   ....[126]....
        /*d638*/ 	.word	0x0003e5f0


	//   ....[127]....
        /*d63c*/ 	.word	0x0003e600


	//   ....[128]....
        /*d640*/ 	.word	0x0003e610


	//   ....[129]....
        /*d644*/ 	.word	0x0003e640


	//   ....[130]....
        /*d648*/ 	.word	0x0003e650


	//   ....[131]....
        /*d64c*/ 	.word	0x0003e660


	//   ....[132]....
        /*d650*/ 	.word	0x0003e670


	//   ....[133]....
        /*d654*/ 	.word	0x0003e6a0


	//   ....[134]....
        /*d658*/ 	.word	0x0003e6b0


	//   ....[135]....
        /*d65c*/ 	.word	0x0003e6c0


	//   ....[136]....
        /*d660*/ 	.word	0x0003e6d0


	//   ....[137]....
        /*d664*/ 	.word	0x0003e700


	//   ....[138]....
        /*d668*/ 	.word	0x0003e710


	//   ....[139]....
        /*d66c*/ 	.word	0x0003e720


	//   ....[140]....
        /*d670*/ 	.word	0x0003e730


	//   ....[141]....
        /*d674*/ 	.word	0x0003e760


	//   ....[142]....
        /*d678*/ 	.word	0x0003e770


	//   ....[143]....
        /*d67c*/ 	.word	0x0003e780


	//   ....[144]....
        /*d680*/ 	.word	0x0003e790


	//   ....[145]....
        /*d684*/ 	.word	0x0003e7c0


	//   ....[146]....
        /*d688*/ 	.word	0x0003e7d0


	//   ....[147]....
        /*d68c*/ 	.word	0x0003e7e0


	//   ....[148]....
        /*d690*/ 	.word	0x0003e7f0


	//   ....[149]....
        /*d694*/ 	.word	0x0003e820


	//   ....[150]....
        /*d698*/ 	.word	0x0003e830


	//   ....[151]....
        /*d69c*/ 	.word	0x0003e840


	//   ....[152]....
        /*d6a0*/ 	.word	0x0003e850


	//   ....[153]....
        /*d6a4*/ 	.word	0x0003e880


	//   ....[154]....
        /*d6a8*/ 	.word	0x0003e890


	//   ....[155]....
        /*d6ac*/ 	.word	0x0003e8a0


	//   ....[156]....
        /*d6b0*/ 	.word	0x0003e8b0


	//   ....[157]....
        /*d6b4*/ 	.word	0x0003e8e0


	//   ....[158]....
        /*d6b8*/ 	.word	0x0003e8f0


	//   ....[159]....
        /*d6bc*/ 	.word	0x0003e900


	//   ....[160]....
        /*d6c0*/ 	.word	0x0003e910


	//   ....[161]....
        /*d6c4*/ 	.word	0x0003e940


	//   ....[162]....
        /*d6c8*/ 	.word	0x0003e950


	//   ....[163]....
        /*d6cc*/ 	.word	0x0003e960


	//   ....[164]....
        /*d6d0*/ 	.word	0x0003e970


	//   ....[165]....
        /*d6d4*/ 	.word	0x0003e9a0


	//   ....[166]....
        /*d6d8*/ 	.word	0x0003e9b0


	//   ....[167]....
        /*d6dc*/ 	.word	0x0003e9c0


	//   ....[168]....
        /*d6e0*/ 	.word	0x0003e9d0


	//   ....[169]....
        /*d6e4*/ 	.word	0x0003ea00


	//   ....[170]....
        /*d6e8*/ 	.word	0x0003ea10


	//   ....[171]....
        /*d6ec*/ 	.word	0x0003ea20


	//   ....[172]....
        /*d6f0*/ 	.word	0x0003ea30


	//   ....[173]....
        /*d6f4*/ 	.word	0x0003ea60


	//   ....[174]....
        /*d6f8*/ 	.word	0x0003ea70


	//   ....[175]....
        /*d6fc*/ 	.word	0x0003ea80


	//   ....[176]....
        /*d700*/ 	.word	0x0003ea90


	//   ....[177]....
        /*d704*/ 	.word	0x0003eac0


	//   ....[178]....
        /*d708*/ 	.word	0x0003ead0


	//   ....[179]....
        /*d70c*/ 	.word	0x0003eae0


	//   ....[180]....
        /*d710*/ 	.word	0x0003eaf0


	//   ....[181]....
        /*d714*/ 	.word	0x0003eb20


	//   ....[182]....
        /*d718*/ 	.word	0x0003eb30


	//   ....[183]....
        /*d71c*/ 	.word	0x0003eb40


	//   ....[184]....
        /*d720*/ 	.word	0x0003eb50


	//   ....[185]....
        /*d724*/ 	.word	0x0003eb80


	//   ....[186]....
        /*d728*/ 	.word	0x0003eb90


	//   ....[187]....
        /*d72c*/ 	.word	0x0003eba0


	//   ....[188]....
        /*d730*/ 	.word	0x0003ebb0


	//   ....[189]....
        /*d734*/ 	.word	0x0003ebe0


	//   ....[190]....
        /*d738*/ 	.word	0x0003ebf0


	//   ....[191]....
        /*d73c*/ 	.word	0x0003ec00


	//   ....[192]....
        /*d740*/ 	.word	0x0003ec10


	//   ....[193]....
        /*d744*/ 	.word	0x0003ec40


	//   ....[194]....
        /*d748*/ 	.word	0x0003ec50


	//   ....[195]....
        /*d74c*/ 	.word	0x0003ec60


	//   ....[196]....
        /*d750*/ 	.word	0x0003ec70


	//   ....[197]....
        /*d754*/ 	.word	0x0003eca0


	//   ....[198]....
        /*d758*/ 	.word	0x0003ecb0


	//   ....[199]....
        /*d75c*/ 	.word	0x0003ecc0


	//   ....[200]....
        /*d760*/ 	.word	0x0003ecd0


	//   ....[201]....
        /*d764*/ 	.word	0x0003ed00


	//   ....[202]....
        /*d768*/ 	.word	0x0003ed10


	//   ....[203]....
        /*d76c*/ 	.word	0x0003ed20


	//   ....[204]....
        /*d770*/ 	.word	0x0003ed30


	//   ....[205]....
        /*d774*/ 	.word	0x0003ed60


	//   ....[206]....
        /*d778*/ 	.word	0x0003ed70


	//   ....[207]....
        /*d77c*/ 	.word	0x0003ed80


	//   ....[208]....
        /*d780*/ 	.word	0x0003ed90


	//   ....[209]....
        /*d784*/ 	.word	0x0003edc0


	//   ....[210]....
        /*d788*/ 	.word	0x0003edd0


	//   ....[211]....
        /*d78c*/ 	.word	0x0003ede0


	//   ....[212]....
        /*d790*/ 	.word	0x0003edf0


	//   ....[213]....
        /*d794*/ 	.word	0x0003ee20


	//   ....[214]....
        /*d798*/ 	.word	0x0003ee30


	//   ....[215]....
        /*d79c*/ 	.word	0x0003ee40


	//   ....[216]....
        /*d7a0*/ 	.word	0x0003ee50


	//   ....[217]....
        /*d7a4*/ 	.word	0x0003ee80


	//   ....[218]....
        /*d7a8*/ 	.word	0x0003ee90


	//   ....[219]....
        /*d7ac*/ 	.word	0x0003eea0


	//   ....[220]....
        /*d7b0*/ 	.word	0x0003eeb0


	//   ....[221]....
        /*d7b4*/ 	.word	0x0003eee0


	//   ....[222]....
        /*d7b8*/ 	.word	0x0003eef0


	//   ....[223]....
        /*d7bc*/ 	.word	0x0003ef00


	//   ....[224]....
        /*d7c0*/ 	.word	0x0003ef10


	//   ....[225]....
        /*d7c4*/ 	.word	0x0003ef40


	//   ....[226]....
        /*d7c8*/ 	.word	0x0003ef50


	//   ....[227]....
        /*d7cc*/ 	.word	0x0003ef60


	//   ....[228]....
        /*d7d0*/ 	.word	0x0003ef70


	//   ....[229]....
        /*d7d4*/ 	.word	0x0003efa0


	//   ....[230]....
        /*d7d8*/ 	.word	0x0003efb0


	//   ....[231]....
        /*d7dc*/ 	.word	0x0003efc0


	//   ....[232]....
        /*d7e0*/ 	.word	0x0003efd0


	//   ....[233]....
        /*d7e4*/ 	.word	0x0003f000


	//   ....[234]....
        /*d7e8*/ 	.word	0x0003f010


	//   ....[235]....
        /*d7ec*/ 	.word	0x0003f020


	//   ....[236]....
        /*d7f0*/ 	.word	0x0003f030


	//   ....[237]....
        /*d7f4*/ 	.word	0x0003f060


	//   ....[238]....
        /*d7f8*/ 	.word	0x0003f070


	//   ....[239]....
        /*d7fc*/ 	.word	0x0003f080


	//   ....[240]....
        /*d800*/ 	.word	0x0003f090


	//   ....[241]....
        /*d804*/ 	.word	0x0003f0c0


	//   ....[242]....
        /*d808*/ 	.word	0x0003f0d0


	//   ....[243]....
        /*d80c*/ 	.word	0x0003f0e0


	//   ....[244]....
        /*d810*/ 	.word	0x0003f0f0


	//   ....[245]....
        /*d814*/ 	.word	0x0003f120


	//   ....[246]....
        /*d818*/ 	.word	0x0003f130


	//   ....[247]....
        /*d81c*/ 	.word	0x0003f140


	//   ....[248]....
        /*d820*/ 	.word	0x0003f150


	//   ....[249]....
        /*d824*/ 	.word	0x0003f180


	//   ....[250]....
        /*d828*/ 	.word	0x0003f190


	//   ....[251]....
        /*d82c*/ 	.word	0x0003f1a0


	//   ....[252]....
        /*d830*/ 	.word	0x0003f1b0


	//   ....[253]....
        /*d834*/ 	.word	0x0003f1f0


	//   ....[254]....
        /*d838*/ 	.word	0x00042230


	//   ....[255]....
        /*d83c*/ 	.word	0x00042240


	//   ....[0]....
        /*d840*/ 	.word	0x00042250


	//   ....[1]....
        /*d844*/ 	.word	0x00042270


	//   ....[2]....
        /*d848*/ 	.word	0x00042280


	//   ....[3]....
        /*d84c*/ 	.word	0x00042290


	//   ....[4]....
        /*d850*/ 	.word	0x000422a0


	//   ....[5]....
        /*d854*/ 	.word	0x000422d0


	//   ....[6]....
        /*d858*/ 	.word	0x000422e0


	//   ....[7]....
        /*d85c*/ 	.word	0x000422f0


	//   ....[8]....
        /*d860*/ 	.word	0x00042300


	//   ....[9]....
        /*d864*/ 	.word	0x00042330


	//   ....[10]....
        /*d868*/ 	.word	0x00042340


	//   ....[11]....
        /*d86c*/ 	.word	0x00042350


	//   ....[12]....
        /*d870*/ 	.word	0x00042360


	//   ....[13]....
        /*d874*/ 	.word	0x00042390


	//   ....[14]....
        /*d878*/ 	.word	0x000423a0


	//   ....[15]....
        /*d87c*/ 	.word	0x000423b0


	//   ....[16]....
        /*d880*/ 	.word	0x000423c0


	//   ....[17]....
        /*d884*/ 	.word	0x000423f0


	//   ....[18]....
        /*d888*/ 	.word	0x00042400


	//   ....[19]....
        /*d88c*/ 	.word	0x00042410


	//   ....[20]....
        /*d890*/ 	.word	0x00042420


	//   ....[21]....
        /*d894*/ 	.word	0x00042450


	//   ....[22]....
        /*d898*/ 	.word	0x00042460


	//   ....[23]....
        /*d89c*/ 	.word	0x00042470


	//   ....[24]....
        /*d8a0*/ 	.word	0x00042480


	//   ....[25]....
        /*d8a4*/ 	.word	0x000424b0


	//   ....[26]....
        /*d8a8*/ 	.word	0x000424c0


	//   ....[27]....
        /*d8ac*/ 	.word	0x000424d0


	//   ....[28]....
        /*d8b0*/ 	.word	0x000424e0


	//   ....[29]....
        /*d8b4*/ 	.word	0x00042510


	//   ....[30]....
        /*d8b8*/ 	.word	0x00042520


	//   ....[31]....
        /*d8bc*/ 	.word	0x00042530


	//   ....[32]....
        /*d8c0*/ 	.word	0x00042540


	//   ....[33]....
        /*d8c4*/ 	.word	0x00042570


	//   ....[34]....
        /*d8c8*/ 	.word	0x00042580


	//   ....[35]....
        /*d8cc*/ 	.word	0x00042590


	//   ....[36]....
        /*d8d0*/ 	.word	0x000425a0


	//   ....[37]....
        /*d8d4*/ 	.word	0x000425d0


	//   ....[38]....
        /*d8d8*/ 	.word	0x000425e0


	//   ....[39]....
        /*d8dc*/ 	.word	0x000425f0


	//   ....[40]....
        /*d8e0*/ 	.word	0x00042600


	//   ....[41]....
        /*d8e4*/ 	.word	0x00042630


	//   ....[42]....
        /*d8e8*/ 	.word	0x00042640


	//   ....[43]....
        /*d8ec*/ 	.word	0x00042650


	//   ....[44]....
        /*d8f0*/ 	.word	0x00042660


	//   ....[45]....
        /*d8f4*/ 	.word	0x00042690


	//   ....[46]....
        /*d8f8*/ 	.word	0x000426a0


	//   ....[47]....
        /*d8fc*/ 	.word	0x000426b0


	//   ....[48]....
        /*d900*/ 	.word	0x000426c0


	//   ....[49]....
        /*d904*/ 	.word	0x000426f0


	//   ....[50]....
        /*d908*/ 	.word	0x00042700


	//   ....[51]....
        /*d90c*/ 	.word	0x00042710


	//   ....[52]....
        /*d910*/ 	.word	0x00042720


	//   ....[53]....
        /*d914*/ 	.word	0x00042750


	//   ....[54]....
        /*d918*/ 	.word	0x00042760


	//   ....[55]....
        /*d91c*/ 	.word	0x00042770


	//   ....[56]....
        /*d920*/ 	.word	0x00042780


	//   ....[57]....
        /*d924*/ 	.word	0x000427b0


	//   ....[58]....
        /*d928*/ 	.word	0x000427c0


	//   ....[59]....
        /*d92c*/ 	.word	0x000427d0


	//   ....[60]....
        /*d930*/ 	.word	0x000427e0


	//   ....[61]....
        /*d934*/ 	.word	0x00042810


	//   ....[62]....
        /*d938*/ 	.word	0x00042820


	//   ....[63]....
        /*d93c*/ 	.word	0x00042830


	//   ....[64]....
        /*d940*/ 	.word	0x00042840


	//   ....[65]....
        /*d944*/ 	.word	0x00042870


	//   ....[66]....
        /*d948*/ 	.word	0x00042880


	//   ....[67]....
        /*d94c*/ 	.word	0x00042890


	//   ....[68]....
        /*d950*/ 	.word	0x000428a0


	//   ....[69]....
        /*d954*/ 	.word	0x000428d0


	//   ....[70]....
        /*d958*/ 	.word	0x000428e0


	//   ....[71]....
        /*d95c*/ 	.word	0x000428f0


	//   ....[72]....
        /*d960*/ 	.word	0x00042900


	//   ....[73]....
        /*d964*/ 	.word	0x00042930


	//   ....[74]....
        /*d968*/ 	.word	0x00042940


	//   ....[75]....
        /*d96c*/ 	.word	0x00042950


	//   ....[76]....
        /*d970*/ 	.word	0x00042960


	//   ....[77]....
        /*d974*/ 	.word	0x00042990


	//   ....[78]....
        /*d978*/ 	.word	0x000429a0


	//   ....[79]....
        /*d97c*/ 	.word	0x000429b0


	//   ....[80]....
        /*d980*/ 	.word	0x000429c0


	//   ....[81]....
        /*d984*/ 	.word	0x000429f0


	//   ....[82]....
        /*d988*/ 	.word	0x00042a00


	//   ....[83]....
        /*d98c*/ 	.word	0x00042a10


	//   ....[84]....
        /*d990*/ 	.word	0x00042a20


	//   ....[85]....
        /*d994*/ 	.word	0x00042a50


	//   ....[86]....
        /*d998*/ 	.word	0x00042a60


	//   ....[87]....
        /*d99c*/ 	.word	0x00042a70


	//   ....[88]....
        /*d9a0*/ 	.word	0x00042a80


	//   ....[89]....
        /*d9a4*/ 	.word	0x00042ab0


	//   ....[90]....
        /*d9a8*/ 	.word	0x00042ac0


	//   ....[91]....
        /*d9ac*/ 	.word	0x00042ad0


	//   ....[92]....
        /*d9b0*/ 	.word	0x00042ae0


	//   ....[93]....
        /*d9b4*/ 	.word	0x00042b10


	//   ....[94]....
        /*d9b8*/ 	.word	0x00042b20


	//   ....[95]....
        /*d9bc*/ 	.word	0x00042b30


	//   ....[96]....
        /*d9c0*/ 	.word	0x00042b40


	//   ....[97]....
        /*d9c4*/ 	.word	0x00042b70


	//   ....[98]....
        /*d9c8*/ 	.word	0x00042b80


	//   ....[99]....
        /*d9cc*/ 	.word	0x00042b90


	//   ....[100]....
        /*d9d0*/ 	.word	0x00042ba0


	//   ....[101]....
        /*d9d4*/ 	.word	0x00042bd0


	//   ....[102]....
        /*d9d8*/ 	.word	0x00042be0


	//   ....[103]....
        /*d9dc*/ 	.word	0x00042bf0


	//   ....[104]....
        /*d9e0*/ 	.word	0x00042c00


	//   ....[105]....
        /*d9e4*/ 	.word	0x00042c30


	//   ....[106]....
        /*d9e8*/ 	.word	0x00042c40


	//   ....[107]....
        /*d9ec*/ 	.word	0x00042c50


	//   ....[108]....
        /*d9f0*/ 	.word	0x00042c60


	//   ....[109]....
        /*d9f4*/ 	.word	0x00042c90


	//   ....[110]....
        /*d9f8*/ 	.word	0x00042ca0


	//   ....[111]....
        /*d9fc*/ 	.word	0x00042cb0


	//   ....[112]....
        /*da00*/ 	.word	0x00042cc0


	//   ....[113]....
        /*da04*/ 	.word	0x00042cf0


	//   ....[114]....
        /*da08*/ 	.word	0x00042d00


	//   ....[115]....
        /*da0c*/ 	.word	0x00042d10


	//   ....[116]....
        /*da10*/ 	.word	0x00042d20


	//   ....[117]....
        /*da14*/ 	.word	0x00042d50


	//   ....[118]....
        /*da18*/ 	.word	0x00042d60


	//   ....[119]....
        /*da1c*/ 	.word	0x00042d70


	//   ....[120]....
        /*da20*/ 	.word	0x00042d80


	//   ....[121]....
        /*da24*/ 	.word	0x00042db0


	//   ....[122]....
        /*da28*/ 	.word	0x00042dc0


	//   ....[123]....
        /*da2c*/ 	.word	0x00042dd0


	//   ....[124]....
        /*da30*/ 	.word	0x00042de0


	//   ....[125]....
        /*da34*/ 	.word	0x00042e10


	//   ....[126]....
        /*da38*/ 	.word	0x00042e20


	//   ....[127]....
        /*da3c*/ 	.word	0x00042e30


	//   ....[128]....
        /*da40*/ 	.word	0x00042e40


	//   ....[129]....
        /*da44*/ 	.word	0x00042e70


	//   ....[130]....
        /*da48*/ 	.word	0x00042e80


	//   ....[131]....
        /*da4c*/ 	.word	0x00042e90


	//   ....[132]....
        /*da50*/ 	.word	0x00042ea0


	//   ....[133]....
        /*da54*/ 	.word	0x00042ed0


	//   ....[134]....
        /*da58*/ 	.word	0x00042ee0


	//   ....[135]....
        /*da5c*/ 	.word	0x00042ef0


	//   ....[136]....
        /*da60*/ 	.word	0x00042f00


	//   ....[137]....
        /*da64*/ 	.word	0x00042f30


	//   ....[138]....
        /*da68*/ 	.word	0x00042f40


	//   ....[139]....
        /*da6c*/ 	.word	0x00042f50


	//   ....[140]....
        /*da70*/ 	.word	0x00042f60


	//   ....[141]....
        /*da74*/ 	.word	0x00042f90


	//   ....[142]....
        /*da78*/ 	.word	0x00042fa0


	//   ....[143]....
        /*da7c*/ 	.word	0x00042fb0


	//   ....[144]....
        /*da80*/ 	.word	0x00042fc0


	//   ....[145]....
        /*da84*/ 	.word	0x00042ff0


	//   ....[146]....
        /*da88*/ 	.word	0x00043000


	//   ....[147]....
        /*da8c*/ 	.word	0x00043010


	//   ....[148]....
        /*da90*/ 	.word	0x00043020


	//   ....[149]....
        /*da94*/ 	.word	0x00043050


	//   ....[150]....
        /*da98*/ 	.word	0x00043060


	//   ....[151]....
        /*da9c*/ 	.word	0x00043070


	//   ....[152]....
        /*daa0*/ 	.word	0x00043080


	//   ....[153]....
        /*daa4*/ 	.word	0x000430b0


	//   ....[154]....
        /*daa8*/ 	.word	0x000430c0


	//   ....[155]....
        /*daac*/ 	.word	0x000430d0


	//   ....[156]....
        /*dab0*/ 	.word	0x000430e0


	//   ....[157]....
        /*dab4*/ 	.word	0x00043110


	//   ....[158]....
        /*dab8*/ 	.word	0x00043120


	//   ....[159]....
        /*dabc*/ 	.word	0x00043130


	//   ....[160]....
        /*dac0*/ 	.word	0x00043140


	//   ....[161]....
        /*dac4*/ 	.word	0x00043170


	//   ....[162]....
        /*dac8*/ 	.word	0x00043180


	//   ....[163]....
        /*dacc*/ 	.word	0x00043190


	//   ....[164]....
        /*dad0*/ 	.word	0x000431a0


	//   ....[165]....
        /*dad4*/ 	.word	0x000431d0


	//   ....[166]....
        /*dad8*/ 	.word	0x000431e0


	//   ....[167]....
        /*dadc*/ 	.word	0x000431f0


	//   ....[168]....
        /*dae0*/ 	.word	0x00043200


	//   ....[169]....
        /*dae4*/ 	.word	0x00043230


	//   ....[170]....
        /*dae8*/ 	.word	0x00043240


	//   ....[171]....
        /*daec*/ 	.word	0x00043250


	//   ....[172]....
        /*daf0*/ 	.word	0x00043260


	//   ....[173]....
        /*daf4*/ 	.word	0x00043290


	//   ....[174]....
        /*daf8*/ 	.word	0x000432a0


	//   ....[175]....
        /*dafc*/ 	.word	0x000432b0


	//   ....[176]....
        /*db00*/ 	.word	0x000432c0


	//   ....[177]....
        /*db04*/ 	.word	0x000432f0


	//   ....[178]....
        /*db08*/ 	.word	0x00043300


	//   ....[179]....
        /*db0c*/ 	.word	0x00043310


	//   ....[180]....
        /*db10*/ 	.word	0x00043320


	//   ....[181]....
        /*db14*/ 	.word	0x00043350


	//   ....[182]....
        /*db18*/ 	.word	0x00043360


	//   ....[183]....
        /*db1c*/ 	.word	0x00043370


	//   ....[184]....
        /*db20*/ 	.word	0x00043380


	//   ....[185]....
        /*db24*/ 	.word	0x000433b0


	//   ....[186]....
        /*db28*/ 	.word	0x000433c0


	//   ....[187]....
        /*db2c*/ 	.word	0x000433d0


	//   ....[188]....
        /*db30*/ 	.word	0x000433e0


	//   ....[189]....
        /*db34*/ 	.word	0x00043410


	//   ....[190]....
        /*db38*/ 	.word	0x00043420


	//   ....[191]....
        /*db3c*/ 	.word	0x00043430


	//   ....[192]....
        /*db40*/ 	.word	0x00043440


	//   ....[193]....
        /*db44*/ 	.word	0x00043470


	//   ....[194]....
        /*db48*/ 	.word	0x00043480


	//   ....[195]....
        /*db4c*/ 	.word	0x00043490


	//   ....[196]....
        /*db50*/ 	.word	0x000434a0


	//   ....[197]....
        /*db54*/ 	.word	0x000434d0


	//   ....[198]....
        /*db58*/ 	.word	0x000434e0


	//   ....[199]....
        /*db5c*/ 	.word	0x000434f0


	//   ....[200]....
        /*db60*/ 	.word	0x00043500


	//   ....[201]....
        /*db64*/ 	.word	0x00043530


	//   ....[202]....
        /*db68*/ 	.word	0x00043540


	//   ....[203]....
        /*db6c*/ 	.word	0x00043550


	//   ....[204]....
        /*db70*/ 	.word	0x00043560


	//   ....[205]....
        /*db74*/ 	.word	0x00043590


	//   ....[206]....
        /*db78*/ 	.word	0x000435a0


	//   ....[207]....
        /*db7c*/ 	.word	0x000435b0


	//   ....[208]....
        /*db80*/ 	.word	0x000435c0


	//   ....[209]....
        /*db84*/ 	.word	0x000435f0


	//   ....[210]....
        /*db88*/ 	.word	0x00043600


	//   ....[211]....
        /*db8c*/ 	.word	0x00043610


	//   ....[212]....
        /*db90*/ 	.word	0x00043620


	//   ....[213]....
        /*db94*/ 	.word	0x00043650


	//   ....[214]....
        /*db98*/ 	.word	0x00043660


	//   ....[215]....
        /*db9c*/ 	.word	0x00043670


	//   ....[216]....
        /*dba0*/ 	.word	0x00043680


	//   ....[217]....
        /*dba4*/ 	.word	0x000436b0


	//   ....[218]....
        /*dba8*/ 	.word	0x000436c0


	//   ....[219]....
        /*dbac*/ 	.word	0x000436d0


	//   ....[220]....
        /*dbb0*/ 	.word	0x000436e0


	//   ....[221]....
        /*dbb4*/ 	.word	0x00043710


	//   ....[222]....
        /*dbb8*/ 	.word	0x00043720


	//   ....[223]....
        /*dbbc*/ 	.word	0x00043730


	//   ....[224]....
        /*dbc0*/ 	.word	0x00043740


	//   ....[225]....
        /*dbc4*/ 	.word	0x00043770


	//   ....[226]....
        /*dbc8*/ 	.word	0x00043780


	//   ....[227]....
        /*dbcc*/ 	.word	0x00043790


	//   ....[228]....
        /*dbd0*/ 	.word	0x000437a0


	//   ....[229]....
        /*dbd4*/ 	.word	0x000437d0


	//   ....[230]....
        /*dbd8*/ 	.word	0x000437e0


	//   ....[231]....
        /*dbdc*/ 	.word	0x000437f0


	//   ....[232]....
        /*dbe0*/ 	.word	0x00043800


	//   ....[233]....
        /*dbe4*/ 	.word	0x00043830


	//   ....[234]....
        /*dbe8*/ 	.word	0x00043840


	//   ....[235]....
        /*dbec*/ 	.word	0x00043850


	//   ....[236]....
        /*dbf0*/ 	.word	0x00043860


	//   ....[237]....
        /*dbf4*/ 	.word	0x00043890


	//   ....[238]....
        /*dbf8*/ 	.word	0x000438a0


	//   ....[239]....
        /*dbfc*/ 	.word	0x000438b0


	//   ....[240]....
        /*dc00*/ 	.word	0x000438c0


	//   ....[241]....
        /*dc04*/ 	.word	0x000438f0


	//   ....[242]....
        /*dc08*/ 	.word	0x00043900


	//   ....[243]....
        /*dc0c*/ 	.word	0x00043910


	//   ....[244]....
        /*dc10*/ 	.word	0x00043920


	//   ....[245]....
        /*dc14*/ 	.word	0x00043950


	//   ....[246]....
        /*dc18*/ 	.word	0x00043960


	//   ....[247]....
        /*dc1c*/ 	.word	0x00043970


	//   ....[248]....
        /*dc20*/ 	.word	0x00043980


	//   ....[249]....
        /*dc24*/ 	.word	0x000439b0


	//   ....[250]....
        /*dc28*/ 	.word	0x000439c0


	//   ....[251]....
        /*dc2c*/ 	.word	0x000439d0


	//   ....[252]....
        /*dc30*/ 	.word	0x000439e0


	//   ....[253]....
        /*dc34*/ 	.word	0x00043a10


	//   ....[254]....
        /*dc38*/ 	.word	0x00043a20


	//   ....[255]....
        /*dc3c*/ 	.word	0x00043a30


	//   ....[0]....
        /*dc40*/ 	.word	0x00043a40


	//   ....[1]....
        /*dc44*/ 	.word	0x00043a70


	//   ....[2]....
        /*dc48*/ 	.word	0x00043a80


	//   ....[3]....
        /*dc4c*/ 	.word	0x00043a90


	//   ....[4]....
        /*dc50*/ 	.word	0x00043aa0


	//   ....[5]....
        /*dc54*/ 	.word	0x00043ad0


	//   ....[6]....
        /*dc58*/ 	.word	0x00043ae0


	//   ....[7]....
        /*dc5c*/ 	.word	0x00043af0


	//   ....[8]....
        /*dc60*/ 	.word	0x00043b00


	//   ....[9]....
        /*dc64*/ 	.word	0x00043b30


	//   ....[10]....
        /*dc68*/ 	.word	0x00043b40


	//   ....[11]....
        /*dc6c*/ 	.word	0x00043b50


	//   ....[12]....
        /*dc70*/ 	.word	0x00043b60


	//   ....[13]....
        /*dc74*/ 	.word	0x00043b90


	//   ....[14]....
        /*dc78*/ 	.word	0x00043ba0


	//   ....[15]....
        /*dc7c*/ 	.word	0x00043bb0


	//   ....[16]....
        /*dc80*/ 	.word	0x00043bc0


	//   ....[17]....
        /*dc84*/ 	.word	0x00043bf0


	//   ....[18]....
        /*dc88*/ 	.word	0x00043c00


	//   ....[19]....
        /*dc8c*/ 	.word	0x00043c10


	//   ....[20]....
        /*dc90*/ 	.word	0x00043c20


	//   ....[21]....
        /*dc94*/ 	.word	0x00043c50


	//   ....[22]....
        /*dc98*/ 	.word	0x00043c60


	//   ....[23]....
        /*dc9c*/ 	.word	0x00043c70


	//   ....[24]....
        /*dca0*/ 	.word	0x00043c80


	//   ....[25]....
        /*dca4*/ 	.word	0x00043cb0


	//   ....[26]....
        /*dca8*/ 	.word	0x00043cc0


	//   ....[27]....
        /*dcac*/ 	.word	0x00043cd0


	//   ....[28]....
        /*dcb0*/ 	.word	0x00043ce0


	//   ....[29]....
        /*dcb4*/ 	.word	0x00043d10


	//   ....[30]....
        /*dcb8*/ 	.word	0x00043d20


	//   ....[31]....
        /*dcbc*/ 	.word	0x00043d30


	//   ....[32]....
        /*dcc0*/ 	.word	0x00043d40


	//   ....[33]....
        /*dcc4*/ 	.word	0x00043d70


	//   ....[34]....
        /*dcc8*/ 	.word	0x00043d80


	//   ....[35]....
        /*dccc*/ 	.word	0x00043d90


	//   ....[36]....
        /*dcd0*/ 	.word	0x00043da0


	//   ....[37]....
        /*dcd4*/ 	.word	0x00043dd0


	//   ....[38]....
        /*dcd8*/ 	.word	0x00043de0


	//   ....[39]....
        /*dcdc*/ 	.word	0x00043df0


	//   ....[40]....
        /*dce0*/ 	.word	0x00043e00


	//   ....[41]....
        /*dce4*/ 	.word	0x00043e30


	//   ....[42]....
        /*dce8*/ 	.word	0x00043e40


	//   ....[43]....
        /*dcec*/ 	.word	0x00043e50


	//   ....[44]....
        /*dcf0*/ 	.word	0x00043e60


	//   ....[45]....
        /*dcf4*/ 	.word	0x00043e90


	//   ....[46]....
        /*dcf8*/ 	.word	0x00043ea0


	//   ....[47]....
        /*dcfc*/ 	.word	0x00043eb0


	//   ....[48]....
        /*dd00*/ 	.word	0x00043ec0


	//   ....[49]....
        /*dd04*/ 	.word	0x00043ef0


	//   ....[50]....
        /*dd08*/ 	.word	0x00043f00


	//   ....[51]....
        /*dd0c*/ 	.word	0x00043f10


	//   ....[52]....
        /*dd10*/ 	.word	0x00043f20


	//   ....[53]....
        /*dd14*/ 	.word	0x00043f50


	//   ....[54]....
        /*dd18*/ 	.word	0x00043f60


	//   ....[55]....
        /*dd1c*/ 	.word	0x00043f70


	//   ....[56]....
        /*dd20*/ 	.word	0x00043f80


	//   ....[57]....
        /*dd24*/ 	.word	0x00043fb0


	//   ....[58]....
        /*dd28*/ 	.word	0x00043fc0


	//   ....[59]....
        /*dd2c*/ 	.word	0x00043fd0


	//   ....[60]....
        /*dd30*/ 	.word	0x00043fe0


	//   ....[61]....
        /*dd34*/ 	.word	0x00044010


	//   ....[62]....
        /*dd38*/ 	.word	0x00044020


	//   ....[63]....
        /*dd3c*/ 	.word	0x00044030


	//   ....[64]....
        /*dd40*/ 	.word	0x00044040


	//   ....[65]....
        /*dd44*/ 	.word	0x00044070


	//   ....[66]....
        /*dd48*/ 	.word	0x00044080


	//   ....[67]....
        /*dd4c*/ 	.word	0x00044090


	//   ....[68]....
        /*dd50*/ 	.word	0x000440a0


	//   ....[69]....
        /*dd54*/ 	.word	0x000440d0


	//   ....[70]....
        /*dd58*/ 	.word	0x000440e0


	//   ....[71]....
        /*dd5c*/ 	.word	0x000440f0


	//   ....[72]....
        /*dd60*/ 	.word	0x00044100


	//   ....[73]....
        /*dd64*/ 	.word	0x00044130


	//   ....[74]....
        /*dd68*/ 	.word	0x00044140


	//   ....[75]....
        /*dd6c*/ 	.word	0x00044150


	//   ....[76]....
        /*dd70*/ 	.word	0x00044160


	//   ....[77]....
        /*dd74*/ 	.word	0x00044190


	//   ....[78]....
        /*dd78*/ 	.word	0x000441a0


	//   ....[79]....
        /*dd7c*/ 	.word	0x000441b0


	//   ....[80]....
        /*dd80*/ 	.word	0x000441c0


	//   ....[81]....
        /*dd84*/ 	.word	0x000441f0


	//   ....[82]....
        /*dd88*/ 	.word	0x00044200


	//   ....[83]....
        /*dd8c*/ 	.word	0x00044210


	//   ....[84]....
        /*dd90*/ 	.word	0x00044220


	//   ....[85]....
        /*dd94*/ 	.word	0x00044250


	//   ....[86]....
        /*dd98*/ 	.word	0x00044260


	//   ....[87]....
        /*dd9c*/ 	.word	0x00044270


	//   ....[88]....
        /*dda0*/ 	.word	0x00044280


	//   ....[89]....
        /*dda4*/ 	.word	0x000442b0


	//   ....[90]....
        /*dda8*/ 	.word	0x000442c0


	//   ....[91]....
        /*ddac*/ 	.word	0x000442d0


	//   ....[92]....
        /*ddb0*/ 	.word	0x000442e0


	//   ....[93]....
        /*ddb4*/ 	.word	0x00044310


	//   ....[94]....
        /*ddb8*/ 	.word	0x00044320


	//   ....[95]....
        /*ddbc*/ 	.word	0x00044330


	//   ....[96]....
        /*ddc0*/ 	.word	0x00044340


	//   ....[97]....
        /*ddc4*/ 	.word	0x00044370


	//   ....[98]....
        /*ddc8*/ 	.word	0x00044380


	//   ....[99]....
        /*ddcc*/ 	.word	0x00044390


	//   ....[100]....
        /*ddd0*/ 	.word	0x000443a0


	//   ....[101]....
        /*ddd4*/ 	.word	0x000443d0


	//   ....[102]....
        /*ddd8*/ 	.word	0x000443e0


	//   ....[103]....
        /*dddc*/ 	.word	0x000443f0


	//   ....[104]....
        /*dde0*/ 	.word	0x00044400


	//   ....[105]....
        /*dde4*/ 	.word	0x00044430


	//   ....[106]....
        /*dde8*/ 	.word	0x00044440


	//   ....[107]....
        /*ddec*/ 	.word	0x00044450


	//   ....[108]....
        /*ddf0*/ 	.word	0x00044460


	//   ....[109]....
        /*ddf4*/ 	.word	0x00044490


	//   ....[110]....
        /*ddf8*/ 	.word	0x000444a0


	//   ....[111]....
        /*ddfc*/ 	.word	0x000444b0


	//   ....[112]....
        /*de00*/ 	.word	0x000444c0


	//   ....[113]....
        /*de04*/ 	.word	0x000444f0


	//   ....[114]....
        /*de08*/ 	.word	0x00044500


	//   ....[115]....
        /*de0c*/ 	.word	0x00044510


	//   ....[116]....
        /*de10*/ 	.word	0x00044520


	//   ....[117]....
        /*de14*/ 	.word	0x00044550


	//   ....[118]....
        /*de18*/ 	.word	0x00044560


	//   ....[119]....
        /*de1c*/ 	.word	0x00044570


	//   ....[120]....
        /*de20*/ 	.word	0x00044580


	//   ....[121]....
        /*de24*/ 	.word	0x000445b0


	//   ....[122]....
        /*de28*/ 	.word	0x000445c0


	//   ....[123]....
        /*de2c*/ 	.word	0x000445d0


	//   ....[124]....
        /*de30*/ 	.word	0x000445e0


	//   ....[125]....
        /*de34*/ 	.word	0x00044610


	//   ....[126]....
        /*de38*/ 	.word	0x00044620


	//   ....[127]....
        /*de3c*/ 	.word	0x00044630


	//   ....[128]....
        /*de40*/ 	.word	0x00044640


	//   ....[129]....
        /*de44*/ 	.word	0x00044670


	//   ....[130]....
        /*de48*/ 	.word	0x00044680


	//   ....[131]....
        /*de4c*/ 	.word	0x00044690


	//   ....[132]....
        /*de50*/ 	.word	0x000446a0


	//   ....[133]....
        /*de54*/ 	.word	0x000446d0


	//   ....[134]....
        /*de58*/ 	.word	0x000446e0


	//   ....[135]....
        /*de5c*/ 	.word	0x000446f0


	//   ....[136]....
        /*de60*/ 	.word	0x00044700


	//   ....[137]....
        /*de64*/ 	.word	0x00044730


	//   ....[138]....
        /*de68*/ 	.word	0x00044740


	//   ....[139]....
        /*de6c*/ 	.word	0x00044750


	//   ....[140]....
        /*de70*/ 	.word	0x00044760


	//   ....[141]....
        /*de74*/ 	.word	0x00044790


	//   ....[142]....
        /*de78*/ 	.word	0x000447a0


	//   ....[143]....
        /*de7c*/ 	.word	0x000447b0


	//   ....[144]....
        /*de80*/ 	.word	0x000447c0


	//   ....[145]....
        /*de84*/ 	.word	0x000447f0


	//   ....[146]....
        /*de88*/ 	.word	0x00044800


	//   ....[147]....
        /*de8c*/ 	.word	0x00044810


	//   ....[148]....
        /*de90*/ 	.word	0x00044820


	//   ....[149]....
        /*de94*/ 	.word	0x00044850


	//   ....[150]....
        /*de98*/ 	.word	0x00044860


	//   ....[151]....
        /*de9c*/ 	.word	0x00044870


	//   ....[152]....
        /*dea0*/ 	.word	0x00044880


	//   ....[153]....
        /*dea4*/ 	.word	0x000448b0


	//   ....[154]....
        /*dea8*/ 	.word	0x000448c0


	//   ....[155]....
        /*deac*/ 	.word	0x000448d0


	//   ....[156]....
        /*deb0*/ 	.word	0x000448e0


	//   ....[157]....
        /*deb4*/ 	.word	0x00044910


	//   ....[158]....
        /*deb8*/ 	.word	0x00044920


	//   ....[159]....
        /*debc*/ 	.word	0x00044930


	//   ....[160]....
        /*dec0*/ 	.word	0x00044940


	//   ....[161]....
        /*dec4*/ 	.word	0x00044970


	//   ....[162]....
        /*dec8*/ 	.word	0x00044980


	//   ....[163]....
        /*decc*/ 	.word	0x00044990


	//   ....[164]....
        /*ded0*/ 	.word	0x000449a0


	//   ....[165]....
        /*ded4*/ 	.word	0x000449d0


	//   ....[166]....
        /*ded8*/ 	.word	0x000449e0


	//   ....[167]....
        /*dedc*/ 	.word	0x000449f0


	//   ....[168]....
        /*dee0*/ 	.word	0x00044a00


	//   ....[169]....
        /*dee4*/ 	.word	0x00044a30


	//   ....[170]....
        /*dee8*/ 	.word	0x00044a40


	//   ....[171]....
        /*deec*/ 	.word	0x00044a50


	//   ....[172]....
        /*def0*/ 	.word	0x00044a60


	//   ....[173]....
        /*def4*/ 	.word	0x00044a90


	//   ....[174]....
        /*def8*/ 	.word	0x00044aa0


	//   ....[175]....
        /*defc*/ 	.word	0x00044ab0


	//   ....[176]....
        /*df00*/ 	.word	0x00044ac0


	//   ....[177]....
        /*df04*/ 	.word	0x00044af0


	//   ....[178]....
        /*df08*/ 	.word	0x00044b00


	//   ....[179]....
        /*df0c*/ 	.word	0x00044b10


	//   ....[180]....
        /*df10*/ 	.word	0x00044b20


	//   ....[181]....
        /*df14*/ 	.word	0x00044b50


	//   ....[182]....
        /*df18*/ 	.word	0x00044b60


	//   ....[183]....
        /*df1c*/ 	.word	0x00044b70


	//   ....[184]....
        /*df20*/ 	.word	0x00044b80


	//   ....[185]....
        /*df24*/ 	.word	0x00044bb0


	//   ....[186]....
        /*df28*/ 	.word	0x00044bc0


	//   ....[187]....
        /*df2c*/ 	.word	0x00044bd0


	//   ....[188]....
        /*df30*/ 	.word	0x00044be0


	//   ....[189]....
        /*df34*/ 	.word	0x00044c10


	//   ....[190]....
        /*df38*/ 	.word	0x00044c20


	//   ....[191]....
        /*df3c*/ 	.word	0x00044c30


	//   ....[192]....
        /*df40*/ 	.word	0x00044c40


	//   ....[193]....
        /*df44*/ 	.word	0x00044c70


	//   ....[194]....
        /*df48*/ 	.word	0x00044c80


	//   ....[195]....
        /*df4c*/ 	.word	0x00044c90


	//   ....[196]....
        /*df50*/ 	.word	0x00044ca0


	//   ....[197]....
        /*df54*/ 	.word	0x00044cd0


	//   ....[198]....
        /*df58*/ 	.word	0x00044ce0


	//   ....[199]....
        /*df5c*/ 	.word	0x00044cf0


	//   ....[200]....
        /*df60*/ 	.word	0x00044d00


	//   ....[201]....
        /*df64*/ 	.word	0x00044d30


	//   ....[202]....
        /*df68*/ 	.word	0x00044d40


	//   ....[203]....
        /*df6c*/ 	.word	0x00044d50


	//   ....[204]....
        /*df70*/ 	.word	0x00044d60


	//   ....[205]....
        /*df74*/ 	.word	0x00044d90


	//   ....[206]....
        /*df78*/ 	.word	0x00044da0


	//   ....[207]....
        /*df7c*/ 	.word	0x00044db0


	//   ....[208]....
        /*df80*/ 	.word	0x00044dc0


	//   ....[209]....
        /*df84*/ 	.word	0x00044df0


	//   ....[210]....
        /*df88*/ 	.word	0x00044e00


	//   ....[211]....
        /*df8c*/ 	.word	0x00044e10


	//   ....[212]....
        /*df90*/ 	.word	0x00044e20


	//   ....[213]....
        /*df94*/ 	.word	0x00044e50


	//   ....[214]....
        /*df98*/ 	.word	0x00044e60


	//   ....[215]....
        /*df9c*/ 	.word	0x00044e70


	//   ....[216]....
        /*dfa0*/ 	.word	0x00044e80


	//   ....[217]....
        /*dfa4*/ 	.word	0x00044eb0


	//   ....[218]....
        /*dfa8*/ 	.word	0x00044ec0


	//   ....[219]....
        /*dfac*/ 	.word	0x00044ed0


	//   ....[220]....
        /*dfb0*/ 	.word	0x00044ee0


	//   ....[221]....
        /*dfb4*/ 	.word	0x00044f10


	//   ....[222]....
        /*dfb8*/ 	.word	0x00044f20


	//   ....[223]....
        /*dfbc*/ 	.word	0x00044f30


	//   ....[224]....
        /*dfc0*/ 	.word	0x00044f40


	//   ....[225]....
        /*dfc4*/ 	.word	0x00044f70


	//   ....[226]....
        /*dfc8*/ 	.word	0x00044f80


	//   ....[227]....
        /*dfcc*/ 	.word	0x00044f90


	//   ....[228]....
        /*dfd0*/ 	.word	0x00044fa0


	//   ....[229]....
        /*dfd4*/ 	.word	0x00044fd0


	//   ....[230]....
        /*dfd8*/ 	.word	0x00044fe0


	//   ....[231]....
        /*dfdc*/ 	.word	0x00044ff0


	//   ....[232]....
        /*dfe0*/ 	.word	0x00045000


	//   ....[233]....
        /*dfe4*/ 	.word	0x00045030


	//   ....[234]....
        /*dfe8*/ 	.word	0x00045040


	//   ....[235]....
        /*dfec*/ 	.word	0x00045050


	//   ....[236]....
        /*dff0*/ 	.word	0x00045060


	//   ....[237]....
        /*dff4*/ 	.word	0x00045090


	//   ....[238]....
        /*dff8*/ 	.word	0x000450a0


	//   ....[239]....
        /*dffc*/ 	.word	0x000450b0


	//   ....[240]....
        /*e000*/ 	.word	0x000450c0


	//   ....[241]....
        /*e004*/ 	.word	0x000450f0


	//   ....[242]....
        /*e008*/ 	.word	0x00045100


	//   ....[243]....
        /*e00c*/ 	.word	0x00045110


	//   ....[244]....
        /*e010*/ 	.word	0x00045120


	//   ....[245]....
        /*e014*/ 	.word	0x00045150


	//   ....[246]....
        /*e018*/ 	.word	0x00045160


	//   ....[247]....
        /*e01c*/ 	.word	0x00045170


	//   ....[248]....
        /*e020*/ 	.word	0x00045180


	//   ....[249]....
        /*e024*/ 	.word	0x000451b0


	//   ....[250]....
        /*e028*/ 	.word	0x000451c0


	//   ....[251]....
        /*e02c*/ 	.word	0x000451d0


	//   ....[252]....
        /*e030*/ 	.word	0x000451e0


	//   ....[253]....
        /*e034*/ 	.word	0x00045220


	//   ....[254]....
        /*e038*/ 	.word	0x00048260


	//   ....[255]....
        /*e03c*/ 	.word	0x00048270


	//   ....[0]....
        /*e040*/ 	.word	0x00048280


	//   ....[1]....
        /*e044*/ 	.word	0x000482a0


	//   ....[2]....
        /*e048*/ 	.word	0x000482b0


	//   ....[3]....
        /*e04c*/ 	.word	0x000482c0


	//   ....[4]....
        /*e050*/ 	.word	0x000482d0


	//   ....[5]....
        /*e054*/ 	.word	0x00048300


	//   ....[6]....
        /*e058*/ 	.word	0x00048310


	//   ....[7]....
        /*e05c*/ 	.word	0x00048320


	//   ....[8]....
        /*e060*/ 	.word	0x00048330


	//   ....[9]....
        /*e064*/ 	.word	0x00048360


	//   ....[10]....
        /*e068*/ 	.word	0x00048370


	//   ....[11]....
        /*e06c*/ 	.word	0x00048380


	//   ....[12]....
        /*e070*/ 	.word	0x00048390


	//   ....[13]....
        /*e074*/ 	.word	0x000483c0


	//   ....[14]....
        /*e078*/ 	.word	0x000483d0


	//   ....[15]....
        /*e07c*/ 	.word	0x000483e0


	//   ....[16]....
        /*e080*/ 	.word	0x000483f0


	//   ....[17]....
        /*e084*/ 	.word	0x00048420


	//   ....[18]....
        /*e088*/ 	.word	0x00048430


	//   ....[19]....
        /*e08c*/ 	.word	0x00048440


	//   ....[20]....
        /*e090*/ 	.word	0x00048450


	//   ....[21]....
        /*e094*/ 	.word	0x00048480


	//   ....[22]....
        /*e098*/ 	.word	0x00048490


	//   ....[23]....
        /*e09c*/ 	.word	0x000484a0


	//   ....[24]....
        /*e0a0*/ 	.word	0x000484b0


	//   ....[25]....
        /*e0a4*/ 	.word	0x000484e0


	//   ....[26]....
        /*e0a8*/ 	.word	0x000484f0


	//   ....[27]....
        /*e0ac*/ 	.word	0x00048500


	//   ....[28]....
        /*e0b0*/ 	.word	0x00048510


	//   ....[29]....
        /*e0b4*/ 	.word	0x00048540


	//   ....[30]....
        /*e0b8*/ 	.word	0x00048550


	//   ....[31]....
        /*e0bc*/ 	.word	0x00048560


	//   ....[32]....
        /*e0c0*/ 	.word	0x00048570


	//   ....[33]....
        /*e0c4*/ 	.word	0x000485a0


	//   ....[34]....
        /*e0c8*/ 	.word	0x000485b0


	//   ....[35]....
        /*e0cc*/ 	.word	0x000485c0


	//   ....[36]....
        /*e0d0*/ 	.word	0x000485d0


	//   ....[37]....
        /*e0d4*/ 	.word	0x00048600


	//   ....[38]....
        /*e0d8*/ 	.word	0x00048610


	//   ....[39]....
        /*e0dc*/ 	.word	0x00048620


	//   ....[40]....
        /*e0e0*/ 	.word	0x00048630


	//   ....[41]....
        /*e0e4*/ 	.word	0x00048660


	//   ....[42]....
        /*e0e8*/ 	.word	0x00048670


	//   ....[43]....
        /*e0ec*/ 	.word	0x00048680


	//   ....[44]....
        /*e0f0*/ 	.word	0x00048690


	//   ....[45]....
        /*e0f4*/ 	.word	0x000486c0


	//   ....[46]....
        /*e0f8*/ 	.word	0x000486d0


	//   ....[47]....
        /*e0fc*/ 	.word	0x000486e0


	//   ....[48]....
        /*e100*/ 	.word	0x000486f0


	//   ....[49]....
        /*e104*/ 	.word	0x00048720


	//   ....[50]....
        /*e108*/ 	.word	0x00048730


	//   ....[51]....
        /*e10c*/ 	.word	0x00048740


	//   ....[52]....
        /*e110*/ 	.word	0x00048750


	//   ....[53]....
        /*e114*/ 	.word	0x00048780


	//   ....[54]....
        /*e118*/ 	.word	0x00048790


	//   ....[55]....
        /*e11c*/ 	.word	0x000487a0


	//   ....[56]....
        /*e120*/ 	.word	0x000487b0


	//   ....[57]....
        /*e124*/ 	.word	0x000487e0


	//   ....[58]....
        /*e128*/ 	.word	0x000487f0


	//   ....[59]....
        /*e12c*/ 	.word	0x00048800


	//   ....[60]....
        /*e130*/ 	.word	0x00048810


	//   ....[61]....
        /*e134*/ 	.word	0x00048840


	//   ....[62]....
        /*e138*/ 	.word	0x00048850


	//   ....[63]....
        /*e13c*/ 	.word	0x00048860


	//   ....[64]....
        /*e140*/ 	.word	0x00048870


	//   ....[65]....
        /*e144*/ 	.word	0x000488a0


	//   ....[66]....
        /*e148*/ 	.word	0x000488b0


	//   ....[67]....
        /*e14c*/ 	.word	0x000488c0


	//   ....[68]....
        /*e150*/ 	.word	0x000488d0


	//   ....[69]....
        /*e154*/ 	.word	0x00048900


	//   ....[70]....
        /*e158*/ 	.word	0x00048910


	//   ....[71]....
        /*e15c*/ 	.word	0x00048920


	//   ....[72]....
        /*e160*/ 	.word	0x00048930


	//   ....[73]....
        /*e164*/ 	.word	0x00048960


	//   ....[74]....
        /*e168*/ 	.word	0x00048970


	//   ....[75]....
        /*e16c*/ 	.word	0x00048980


	//   ....[76]....
        /*e170*/ 	.word	0x00048990


	//   ....[77]....
        /*e174*/ 	.word	0x000489c0


	//   ....[78]....
        /*e178*/ 	.word	0x000489d0


	//   ....[79]....
        /*e17c*/ 	.word	0x000489e0


	//   ....[80]....
        /*e180*/ 	.word	0x000489f0


	//   ....[81]....
        /*e184*/ 	.word	0x00048a20


	//   ....[82]....
        /*e188*/ 	.word	0x00048a30


	//   ....[83]....
        /*e18c*/ 	.word	0x00048a40


	//   ....[84]....
        /*e190*/ 	.word	0x00048a50


	//   ....[85]....
        /*e194*/ 	.word	0x00048a80


	//   ....[86]....
        /*e198*/ 	.word	0x00048a90


	//   ....[87]....
        /*e19c*/ 	.word	0x00048aa0


	//   ....[88]....
        /*e1a0*/ 	.word	0x00048ab0


	//   ....[89]....
        /*e1a4*/ 	.word	0x00048ae0


	//   ....[90]....
        /*e1a8*/ 	.word	0x00048af0


	//   ....[91]....
        /*e1ac*/ 	.word	0x00048b00


	//   ....[92]....
        /*e1b0*/ 	.word	0x00048b10


	//   ....[93]....
        /*e1b4*/ 	.word	0x00048b40


	//   ....[94]....
        /*e1b8*/ 	.word	0x00048b50


	//   ....[95]....
        /*e1bc*/ 	.word	0x00048b60


	//   ....[96]....
        /*e1c0*/ 	.word	0x00048b70


	//   ....[97]....
        /*e1c4*/ 	.word	0x00048ba0


	//   ....[98]....
        /*e1c8*/ 	.word	0x00048bb0


	//   ....[99]....
        /*e1cc*/ 	.word	0x00048bc0


	//   ....[100]....
        /*e1d0*/ 	.word	0x00048bd0


	//   ....[101]....
        /*e1d4*/ 	.word	0x00048c00


	//   ....[102]....
        /*e1d8*/ 	.word	0x00048c10


	//   ....[103]....
        /*e1dc*/ 	.word	0x00048c20


	//   ....[104]....
        /*e1e0*/ 	.word	0x00048c30


	//   ....[105]....
        /*e1e4*/ 	.word	0x00048c60


	//   ....[106]....
        /*e1e8*/ 	.word	0x00048c70


	//   ....[107]....
        /*e1ec*/ 	.word	0x00048c80


	//   ....[108]....
        /*e1f0*/ 	.word	0x00048c90


	//   ....[109]....
        /*e1f4*/ 	.word	0x00048cc0


	//   ....[110]....
        /*e1f8*/ 	.word	0x00048cd0


	//   ....[111]....
        /*e1fc*/ 	.word	0x00048ce0


	//   ....[112]....
        /*e200*/ 	.word	0x00048cf0


	//   ....[113]....
        /*e204*/ 	.word	0x00048d20


	//   ....[114]....
        /*e208*/ 	.word	0x00048d30


	//   ....[115]....
        /*e20c*/ 	.word	0x00048d40


	//   ....[116]....
        /*e210*/ 	.word	0x00048d50


	//   ....[117]....
        /*e214*/ 	.word	0x00048d80


	//   ....[118]....
        /*e218*/ 	.word	0x00048d90


	//   ....[119]....
        /*e21c*/ 	.word	0x00048da0


	//   ....[120]....
        /*e220*/ 	.word	0x00048db0


	//   ....[121]....
        /*e224*/ 	.word	0x00048de0


	//   ....[122]....
        /*e228*/ 	.word	0x00048df0


	//   ....[123]....
        /*e22c*/ 	.word	0x00048e00


	//   ....[124]....
        /*e230*/ 	.word	0x00048e10


	//   ....[125]....
        /*e234*/ 	.word	0x00048e40


	//   ....[126]....
        /*e238*/ 	.word	0x00048e50


	//   ....[127]....
        /*e23c*/ 	.word	0x00048e60


	//   ....[128]....
        /*e240*/ 	.word	0x00048e70


	//   ....[129]....
        /*e244*/ 	.word	0x00048ea0


	//   ....[130]....
        /*e248*/ 	.word	0x00048eb0


	//   ....[131]....
        /*e24c*/ 	.word	0x00048ec0


	//   ....[132]....
        /*e250*/ 	.word	0x00048ed0


	//   ....[133]....
        /*e254*/ 	.word	0x00048f00


	//   ....[134]....
        /*e258*/ 	.word	0x00048f10


	//   ....[135]....
        /*e25c*/ 	.word	0x00048f20


	//   ....[136]....
        /*e260*/ 	.word	0x00048f30


	//   ....[137]....
        /*e264*/ 	.word	0x00048f60


	//   ....[138]....
        /*e268*/ 	.word	0x00048f70


	//   ....[139]....
        /*e26c*/ 	.word	0x00048f80


	//   ....[140]....
        /*e270*/ 	.word	0x00048f90


	//   ....[141]....
        /*e274*/ 	.word	0x00048fc0


	//   ....[142]....
        /*e278*/ 	.word	0x00048fd0


	//   ....[143]....
        /*e27c*/ 	.word	0x00048fe0


	//   ....[144]....
        /*e280*/ 	.word	0x00048ff0


	//   ....[145]....
        /*e284*/ 	.word	0x00049020


	//   ....[146]....
        /*e288*/ 	.word	0x00049030


	//   ....[147]....
        /*e28c*/ 	.word	0x00049040


	//   ....[148]....
        /*e290*/ 	.word	0x00049050


	//   ....[149]....
        /*e294*/ 	.word	0x00049080


	//   ....[150]....
        /*e298*/ 	.word	0x00049090


	//   ....[151]....
        /*e29c*/ 	.word	0x000490a0


	//   ....[152]....
        /*e2a0*/ 	.word	0x000490b0


	//   ....[153]....
        /*e2a4*/ 	.word	0x000490e0


	//   ....[154]....
        /*e2a8*/ 	.word	0x000490f0


	//   ....[155]....
        /*e2ac*/ 	.word	0x00049100


	//   ....[156]....
        /*e2b0*/ 	.word	0x00049110


	//   ....[157]....
        /*e2b4*/ 	.word	0x00049140


	//   ....[158]....
        /*e2b8*/ 	.word	0x00049150


	//   ....[159]....
        /*e2bc*/ 	.word	0x00049160


	//   ....[160]....
        /*e2c0*/ 	.word	0x00049170


	//   ....[161]....
        /*e2c4*/ 	.word	0x000491a0


	//   ....[162]....
        /*e2c8*/ 	.word	0x000491b0


	//   ....[163]....
        /*e2cc*/ 	.word	0x000491c0


	//   ....[164]....
        /*e2d0*/ 	.word	0x000491d0


	//   ....[165]....
        /*e2d4*/ 	.word	0x00049200


	//   ....[166]....
        /*e2d8*/ 	.word	0x00049210


	//   ....[167]....
        /*e2dc*/ 	.word	0x00049220


	//   ....[168]....
        /*e2e0*/ 	.word	0x00049230


	//   ....[169]....
        /*e2e4*/ 	.word	0x00049260


	//   ....[170]....
        /*e2e8*/ 	.word	0x00049270


	//   ....[171]....
        /*e2ec*/ 	.word	0x00049280


	//   ....[172]....
        /*e2f0*/ 	.word	0x00049290


	//   ....[173]....
        /*e2f4*/ 	.word	0x000492c0


	//   ....[174]....
        /*e2f8*/ 	.word	0x000492d0


	//   ....[175]....
        /*e2fc*/ 	.word	0x000492e0


	//   ....[176]....
        /*e300*/ 	.word	0x000492f0


	//   ....[177]....
        /*e304*/ 	.word	0x00049320


	//   ....[178]....
        /*e308*/ 	.word	0x00049330


	//   ....[179]....
        /*e30c*/ 	.word	0x00049340


	//   ....[180]....
        /*e310*/ 	.word	0x00049350


	//   ....[181]....
        /*e314*/ 	.word	0x00049380


	//   ....[182]....
        /*e318*/ 	.word	0x00049390


	//   ....[183]....
        /*e31c*/ 	.word	0x000493a0


	//   ....[184]....
        /*e320*/ 	.word	0x000493b0


	//   ....[185]....
        /*e324*/ 	.word	0x000493e0


	//   ....[186]....
        /*e328*/ 	.word	0x000493f0


	//   ....[187]....
        /*e32c*/ 	.word	0x00049400


	//   ....[188]....
        /*e330*/ 	.word	0x00049410


	//   ....[189]....
        /*e334*/ 	.word	0x00049440


	//   ....[190]....
        /*e338*/ 	.word	0x00049450


	//   ....[191]....
        /*e33c*/ 	.word	0x00049460


	//   ....[192]....
        /*e340*/ 	.word	0x00049470


	//   ....[193]....
        /*e344*/ 	.word	0x000494a0


	//   ....[194]....
        /*e348*/ 	.word	0x000494b0


	//   ....[195]....
        /*e34c*/ 	.word	0x000494c0


	//   ....[196]....
        /*e350*/ 	.word	0x000494d0


	//   ....[197]....
        /*e354*/ 	.word	0x00049500


	//   ....[198]....
        /*e358*/ 	.word	0x00049510


	//   ....[199]....
        /*e35c*/ 	.word	0x00049520


	//   ....[200]....
        /*e360*/ 	.word	0x00049530


	//   ....[201]....
        /*e364*/ 	.word	0x00049560


	//   ....[202]....
        /*e368*/ 	.word	0x00049570


	//   ....[203]....
        /*e36c*/ 	.word	0x00049580


	//   ....[204]....
        /*e370*/ 	.word	0x00049590


	//   ....[205]....
        /*e374*/ 	.word	0x000495c0


	//   ....[206]....
        /*e378*/ 	.word	0x000495d0


	//   ....[207]....
        /*e37c*/ 	.word	0x000495e0


	//   ....[208]....
        /*e380*/ 	.word	0x000495f0


	//   ....[209]....
        /*e384*/ 	.word	0x00049620


	//   ....[210]....
        /*e388*/ 	.word	0x00049630


	//   ....[211]....
        /*e38c*/ 	.word	0x00049640


	//   ....[212]....
        /*e390*/ 	.word	0x00049650


	//   ....[213]....
        /*e394*/ 	.word	0x00049680


	//   ....[214]....
        /*e398*/ 	.word	0x00049690


	//   ....[215]....
        /*e39c*/ 	.word	0x000496a0


	//   ....[216]....
        /*e3a0*/ 	.word	0x000496b0


	//   ....[217]....
        /*e3a4*/ 	.word	0x000496e0


	//   ....[218]....
        /*e3a8*/ 	.word	0x000496f0


	//   ....[219]....
        /*e3ac*/ 	.word	0x00049700


	//   ....[220]....
        /*e3b0*/ 	.word	0x00049710


	//   ....[221]....
        /*e3b4*/ 	.word	0x00049740


	//   ....[222]....
        /*e3b8*/ 	.word	0x00049750


	//   ....[223]....
        /*e3bc*/ 	.word	0x00049760


	//   ....[224]....
        /*e3c0*/ 	.word	0x00049770


	//   ....[225]....
        /*e3c4*/ 	.word	0x000497a0


	//   ....[226]....
        /*e3c8*/ 	.word	0x000497b0


	//   ....[227]....
        /*e3cc*/ 	.word	0x000497c0


	//   ....[228]....
        /*e3d0*/ 	.word	0x000497d0


	//   ....[229]....
        /*e3d4*/ 	.word	0x00049800


	//   ....[230]....
        /*e3d8*/ 	.word	0x00049810


	//   ....[231]....
        /*e3dc*/ 	.word	0x00049820


	//   ....[232]....
        /*e3e0*/ 	.word	0x00049830


	//   ....[233]....
        /*e3e4*/ 	.word	0x00049860


	//   ....[234]....
        /*e3e8*/ 	.word	0x00049870


	//   ....[235]....
        /*e3ec*/ 	.word	0x00049880


	//   ....[236]....
        /*e3f0*/ 	.word	0x00049890


	//   ....[237]....
        /*e3f4*/ 	.word	0x000498c0


	//   ....[238]....
        /*e3f8*/ 	.word	0x000498d0


	//   ....[239]....
        /*e3fc*/ 	.word	0x000498e0


	//   ....[240]....
        /*e400*/ 	.word	0x000498f0


	//   ....[241]....
        /*e404*/ 	.word	0x00049920


	//   ....[242]....
        /*e408*/ 	.word	0x00049930


	//   ....[243]....
        /*e40c*/ 	.word	0x00049940


	//   ....[244]....
        /*e410*/ 	.word	0x00049950


	//   ....[245]....
        /*e414*/ 	.word	0x00049980


	//   ....[246]....
        /*e418*/ 	.word	0x00049990


	//   ....[247]....
        /*e41c*/ 	.word	0x000499a0


	//   ....[248]....
        /*e420*/ 	.word	0x000499b0


	//   ....[249]....
        /*e424*/ 	.word	0x000499e0


	//   ....[250]....
        /*e428*/ 	.word	0x000499f0


	//   ....[251]....
        /*e42c*/ 	.word	0x00049a00


	//   ....[252]....
        /*e430*/ 	.word	0x00049a10


	//   ....[253]....
        /*e434*/ 	.word	0x00049a40


	//   ....[254]....
        /*e438*/ 	.word	0x00049a50


	//   ....[255]....
        /*e43c*/ 	.word	0x00049a60


	//   ....[0]....
        /*e440*/ 	.word	0x00049a70


	//   ....[1]....
        /*e444*/ 	.word	0x00049aa0


	//   ....[2]....
        /*e448*/ 	.word	0x00049ab0


	//   ....[3]....
        /*e44c*/ 	.word	0x00049ac0


	//   ....[4]....
        /*e450*/ 	.word	0x00049ad0


	//   ....[5]....
        /*e454*/ 	.word	0x00049b00


	//   ....[6]....
        /*e458*/ 	.word	0x00049b10


	//   ....[7]....
        /*e45c*/ 	.word	0x00049b20


	//   ....[8]....
        /*e460*/ 	.word	0x00049b30


	//   ....[9]....
        /*e464*/ 	.word	0x00049b60


	//   ....[10]....
        /*e468*/ 	.word	0x00049b70


	//   ....[11]....
        /*e46c*/ 	.word	0x00049b80


	//   ....[12]....
        /*e470*/ 	.word	0x00049b90


	//   ....[13]....
        /*e474*/ 	.word	0x00049bc0


	//   ....[14]....
        /*e478*/ 	.word	0x00049bd0


	//   ....[15]....
        /*e47c*/ 	.word	0x00049be0


	//   ....[16]....
        /*e480*/ 	.word	0x00049bf0


	//   ....[17]....
        /*e484*/ 	.word	0x00049c20


	//   ....[18]....
        /*e488*/ 	.word	0x00049c30


	//   ....[19]....
        /*e48c*/ 	.word	0x00049c40


	//   ....[20]....
        /*e490*/ 	.word	0x00049c50


	//   ....[21]....
        /*e494*/ 	.word	0x00049c80


	//   ....[22]....
        /*e498*/ 	.word	0x00049c90


	//   ....[23]....
        /*e49c*/ 	.word	0x00049ca0


	//   ....[24]....
        /*e4a0*/ 	.word	0x00049cb0


	//   ....[25]....
        /*e4a4*/ 	.word	0x00049ce0


	//   ....[26]....
        /*e4a8*/ 	.word	0x00049cf0


	//   ....[27]....
        /*e4ac*/ 	.word	0x00049d00


	//   ....[28]....
        /*e4b0*/ 	.word	0x00049d10


	//   ....[29]....
        /*e4b4*/ 	.word	0x00049d40


	//   ....[30]....
        /*e4b8*/ 	.word	0x00049d50


	//   ....[31]....
        /*e4bc*/ 	.word	0x00049d60


	//   ....[32]....
        /*e4c0*/ 	.word	0x00049d70


	//   ....[33]....
        /*e4c4*/ 	.word	0x00049da0


	//   ....[34]....
        /*e4c8*/ 	.word	0x00049db0


	//   ....[35]....
        /*e4cc*/ 	.word	0x00049dc0


	//   ....[36]....
        /*e4d0*/ 	.word	0x00049dd0


	//   ....[37]....
        /*e4d4*/ 	.word	0x00049e00


	//   ....[38]....
        /*e4d8*/ 	.word	0x00049e10


	//   ....[39]....
        /*e4dc*/ 	.word	0x00049e20


	//   ....[40]....
        /*e4e0*/ 	.word	0x00049e30


	//   ....[41]....
        /*e4e4*/ 	.word	0x00049e60


	//   ....[42]....
        /*e4e8*/ 	.word	0x00049e70


	//   ....[43]....
        /*e4ec*/ 	.word	0x00049e80


	//   ....[44]....
        /*e4f0*/ 	.word	0x00049e90


	//   ....[45]....
        /*e4f4*/ 	.word	0x00049ec0


	//   ....[46]....
        /*e4f8*/ 	.word	0x00049ed0


	//   ....[47]....
        /*e4fc*/ 	.word	0x00049ee0


	//   ....[48]....
        /*e500*/ 	.word	0x00049ef0


	//   ....[49]....
        /*e504*/ 	.word	0x00049f20


	//   ....[50]....
        /*e508*/ 	.word	0x00049f30


	//   ....[51]....
        /*e50c*/ 	.word	0x00049f40


	//   ....[52]....
        /*e510*/ 	.word	0x00049f50


	//   ....[53]....
        /*e514*/ 	.word	0x00049f80


	//   ....[54]....
        /*e518*/ 	.word	0x00049f90


	//   ....[55]....
        /*e51c*/ 	.word	0x00049fa0


	//   ....[56]....
        /*e520*/ 	.word	0x00049fb0


	//   ....[57]....
        /*e524*/ 	.word	0x00049fe0


	//   ....[58]....
        /*e528*/ 	.word	0x00049ff0


	//   ....[59]....
        /*e52c*/ 	.word	0x0004a000


	//   ....[60]....
        /*e530*/ 	.word	0x0004a010


	//   ....[61]....
        /*e534*/ 	.word	0x0004a040


	//   ....[62]....
        /*e538*/ 	.word	0x0004a050


	//   ....[63]....
        /*e53c*/ 	.word	0x0004a060


	//   ....[64]....
        /*e540*/ 	.word	0x0004a070


	//   ....[65]....
        /*e544*/ 	.word	0x0004a0a0


	//   ....[66]....
        /*e548*/ 	.word	0x0004a0b0


	//   ....[67]....
        /*e54c*/ 	.word	0x0004a0c0


	//   ....[68]....
        /*e550*/ 	.word	0x0004a0d0


	//   ....[69]....
        /*e554*/ 	.word	0x0004a100


	//   ....[70]....
        /*e558*/ 	.word	0x0004a110


	//   ....[71]....
        /*e55c*/ 	.word	0x0004a120


	//   ....[72]....
        /*e560*/ 	.word	0x0004a130


	//   ....[73]....
        /*e564*/ 	.word	0x0004a160


	//   ....[74]....
        /*e568*/ 	.word	0x0004a170


	//   ....[75]....
        /*e56c*/ 	.word	0x0004a180


	//   ....[76]....
        /*e570*/ 	.word	0x0004a190


	//   ....[77]....
        /*e574*/ 	.word	0x0004a1c0


	//   ....[78]....
        /*e578*/ 	.word	0x0004a1d0


	//   ....[79]....
        /*e57c*/ 	.word	0x0004a1e0


	//   ....[80]....
        /*e580*/ 	.word	0x0004a1f0


	//   ....[81]....
        /*e584*/ 	.word	0x0004a220


	//   ....[82]....
        /*e588*/ 	.word	0x0004a230


	//   ....[83]....
        /*e58c*/ 	.word	0x0004a240


	//   ....[84]....
        /*e590*/ 	.word	0x0004a250


	//   ....[85]....
        /*e594*/ 	.word	0x0004a280


	//   ....[86]....
        /*e598*/ 	.word	0x0004a290


	//   ....[87]....
        /*e59c*/ 	.word	0x0004a2a0


	//   ....[88]....
        /*e5a0*/ 	.word	0x0004a2b0


	//   ....[89]....
        /*e5a4*/ 	.word	0x0004a2e0


	//   ....[90]....
        /*e5a8*/ 	.word	0x0004a2f0


	//   ....[91]....
        /*e5ac*/ 	.word	0x0004a300


	//   ....[92]....
        /*e5b0*/ 	.word	0x0004a310


	//   ....[93]....
        /*e5b4*/ 	.word	0x0004a340


	//   ....[94]....
        /*e5b8*/ 	.word	0x0004a350


	//   ....[95]....
        /*e5bc*/ 	.word	0x0004a360


	//   ....[96]....
        /*e5c0*/ 	.word	0x0004a370


	//   ....[97]....
        /*e5c4*/ 	.word	0x0004a3a0


	//   ....[98]....
        /*e5c8*/ 	.word	0x0004a3b0


	//   ....[99]....
        /*e5cc*/ 	.word	0x0004a3c0


	//   ....[100]....
        /*e5d0*/ 	.word	0x0004a3d0


	//   ....[101]....
        /*e5d4*/ 	.word	0x0004a400


	//   ....[102]....
        /*e5d8*/ 	.word	0x0004a410


	//   ....[103]....
        /*e5dc*/ 	.word	0x0004a420


	//   ....[104]....
        /*e5e0*/ 	.word	0x0004a430


	//   ....[105]....
        /*e5e4*/ 	.word	0x0004a460


	//   ....[106]....
        /*e5e8*/ 	.word	0x0004a470


	//   ....[107]....
        /*e5ec*/ 	.word	0x0004a480


	//   ....[108]....
        /*e5f0*/ 	.word	0x0004a490


	//   ....[109]....
        /*e5f4*/ 	.word	0x0004a4c0


	//   ....[110]....
        /*e5f8*/ 	.word	0x0004a4d0


	//   ....[111]....
        /*e5fc*/ 	.word	0x0004a4e0


	//   ....[112]....
        /*e600*/ 	.word	0x0004a4f0


	//   ....[113]....
        /*e604*/ 	.word	0x0004a520


	//   ....[114]....
        /*e608*/ 	.word	0x0004a530


	//   ....[115]....
        /*e60c*/ 	.word	0x0004a540


	//   ....[116]....
        /*e610*/ 	.word	0x0004a550


	//   ....[117]....
        /*e614*/ 	.word	0x0004a580


	//   ....[118]....
        /*e618*/ 	.word	0x0004a590


	//   ....[119]....
        /*e61c*/ 	.word	0x0004a5a0


	//   ....[120]....
        /*e620*/ 	.word	0x0004a5b0


	//   ....[121]....
        /*e624*/ 	.word	0x0004a5e0


	//   ....[122]....
        /*e628*/ 	.word	0x0004a5f0


	//   ....[123]....
        /*e62c*/ 	.word	0x0004a600


	//   ....[124]....
        /*e630*/ 	.word	0x0004a610


	//   ....[125]....
        /*e634*/ 	.word	0x0004a640


	//   ....[126]....
        /*e638*/ 	.word	0x0004a650


	//   ....[127]....
        /*e63c*/ 	.word	0x0004a660


	//   ....[128]....
        /*e640*/ 	.word	0x0004a670


	//   ....[129]....
        /*e644*/ 	.word	0x0004a6a0


	//   ....[130]....
        /*e648*/ 	.word	0x0004a6b0


	//   ....[131]....
        /*e64c*/ 	.word	0x0004a6c0


	//   ....[132]....
        /*e650*/ 	.word	0x0004a6d0


	//   ....[133]....
        /*e654*/ 	.word	0x0004a700


	//   ....[134]....
        /*e658*/ 	.word	0x0004a710


	//   ....[135]....
        /*e65c*/ 	.word	0x0004a720


	//   ....[136]....
        /*e660*/ 	.word	0x0004a730


	//   ....[137]....
        /*e664*/ 	.word	0x0004a760


	//   ....[138]....
        /*e668*/ 	.word	0x0004a770


	//   ....[139]....
        /*e66c*/ 	.word	0x0004a780


	//   ....[140]....
        /*e670*/ 	.word	0x0004a790


	//   ....[141]....
        /*e674*/ 	.word	0x0004a7c0


	//   ....[142]....
        /*e678*/ 	.word	0x0004a7d0


	//   ....[143]....
        /*e67c*/ 	.word	0x0004a7e0


	//   ....[144]....
        /*e680*/ 	.word	0x0004a7f0


	//   ....[145]....
        /*e684*/ 	.word	0x0004a820


	//   ....[146]....
        /*e688*/ 	.word	0x0004a830


	//   ....[147]....
        /*e68c*/ 	.word	0x0004a840


	//   ....[148]....
        /*e690*/ 	.word	0x0004a850


	//   ....[149]....
        /*e694*/ 	.word	0x0004a880


	//   ....[150]....
        /*e698*/ 	.word	0x0004a890


	//   ....[151]....
        /*e69c*/ 	.word	0x0004a8a0


	//   ....[152]....
        /*e6a0*/ 	.word	0x0004a8b0


	//   ....[153]....
        /*e6a4*/ 	.word	0x0004a8e0


	//   ....[154]....
        /*e6a8*/ 	.word	0x0004a8f0


	//   ....[155]....
        /*e6ac*/ 	.word	0x0004a900


	//   ....[156]....
        /*e6b0*/ 	.word	0x0004a910


	//   ....[157]....
        /*e6b4*/ 	.word	0x0004a940


	//   ....[158]....
        /*e6b8*/ 	.word	0x0004a950


	//   ....[159]....
        /*e6bc*/ 	.word	0x0004a960


	//   ....[160]....
        /*e6c0*/ 	.word	0x0004a970


	//   ....[161]....
        /*e6c4*/ 	.word	0x0004a9a0


	//   ....[162]....
        /*e6c8*/ 	.word	0x0004a9b0


	//   ....[163]....
        /*e6cc*/ 	.word	0x0004a9c0


	//   ....[164]....
        /*e6d0*/ 	.word	0x0004a9d0


	//   ....[165]....
        /*e6d4*/ 	.word	0x0004aa00


	//   ....[166]....
        /*e6d8*/ 	.word	0x0004aa10


	//   ....[167]....
        /*e6dc*/ 	.word	0x0004aa20


	//   ....[168]....
        /*e6e0*/ 	.word	0x0004aa30


	//   ....[169]....
        /*e6e4*/ 	.word	0x0004aa60


	//   ....[170]....
        /*e6e8*/ 	.word	0x0004aa70


	//   ....[171]....
        /*e6ec*/ 	.word	0x0004aa80


	//   ....[172]....
        /*e6f0*/ 	.word	0x0004aa90


	//   ....[173]....
        /*e6f4*/ 	.word	0x0004aac0


	//   ....[174]....
        /*e6f8*/ 	.word	0x0004aad0


	//   ....[175]....
        /*e6fc*/ 	.word	0x0004aae0


	//   ....[176]....
        /*e700*/ 	.word	0x0004aaf0


	//   ....[177]....
        /*e704*/ 	.word	0x0004ab20


	//   ....[178]....
        /*e708*/ 	.word	0x0004ab30


	//   ....[179]....
        /*e70c*/ 	.word	0x0004ab40


	//   ....[180]....
        /*e710*/ 	.word	0x0004ab50


	//   ....[181]....
        /*e714*/ 	.word	0x0004ab80


	//   ....[182]....
        /*e718*/ 	.word	0x0004ab90


	//   ....[183]....
        /*e71c*/ 	.word	0x0004aba0


	//   ....[184]....
        /*e720*/ 	.word	0x0004abb0


	//   ....[185]....
        /*e724*/ 	.word	0x0004abe0


	//   ....[186]....
        /*e728*/ 	.word	0x0004abf0


	//   ....[187]....
        /*e72c*/ 	.word	0x0004ac00


	//   ....[188]....
        /*e730*/ 	.word	0x0004ac10


	//   ....[189]....
        /*e734*/ 	.word	0x0004ac40


	//   ....[190]....
        /*e738*/ 	.word	0x0004ac50


	//   ....[191]....
        /*e73c*/ 	.word	0x0004ac60


	//   ....[192]....
        /*e740*/ 	.word	0x0004ac70


	//   ....[193]....
        /*e744*/ 	.word	0x0004aca0


	//   ....[194]....
        /*e748*/ 	.word	0x0004acb0


	//   ....[195]....
        /*e74c*/ 	.word	0x0004acc0


	//   ....[196]....
        /*e750*/ 	.word	0x0004acd0


	//   ....[197]....
        /*e754*/ 	.word	0x0004ad00


	//   ....[198]....
        /*e758*/ 	.word	0x0004ad10


	//   ....[199]....
        /*e75c*/ 	.word	0x0004ad20


	//   ....[200]....
        /*e760*/ 	.word	0x0004ad30


	//   ....[201]....
        /*e764*/ 	.word	0x0004ad60


	//   ....[202]....
        /*e768*/ 	.word	0x0004ad70


	//   ....[203]....
        /*e76c*/ 	.word	0x0004ad80


	//   ....[204]....
        /*e770*/ 	.word	0x0004ad90


	//   ....[205]....
        /*e774*/ 	.word	0x0004adc0


	//   ....[206]....
        /*e778*/ 	.word	0x0004add0


	//   ....[207]....
        /*e77c*/ 	.word	0x0004ade0


	//   ....[208]....
        /*e780*/ 	.word	0x0004adf0


	//   ....[209]....
        /*e784*/ 	.word	0x0004ae20


	//   ....[210]....
        /*e788*/ 	.word	0x0004ae30


	//   ....[211]....
        /*e78c*/ 	.word	0x0004ae40


	//   ....[212]....
        /*e790*/ 	.word	0x0004ae50


	//   ....[213]....
        /*e794*/ 	.word	0x0004ae80


	//   ....[214]....
        /*e798*/ 	.word	0x0004ae90


	//   ....[215]....
        /*e79c*/ 	.word	0x0004aea0


	//   ....[216]....
        /*e7a0*/ 	.word	0x0004aeb0


	//   ....[217]....
        /*e7a4*/ 	.word	0x0004aee0


	//   ....[218]....
        /*e7a8*/ 	.word	0x0004aef0


	//   ....[219]....
        /*e7ac*/ 	.word	0x0004af00


	//   ....[220]....
        /*e7b0*/ 	.word	0x0004af10


	//   ....[221]....
        /*e7b4*/ 	.word	0x0004af40


	//   ....[222]....
        /*e7b8*/ 	.word	0x0004af50


	//   ....[223]....
        /*e7bc*/ 	.word	0x0004af60


	//   ....[224]....
        /*e7c0*/ 	.word	0x0004af70


	//   ....[225]....
        /*e7c4*/ 	.word	0x0004afa0


	//   ....[226]....
        /*e7c8*/ 	.word	0x0004afb0


	//   ....[227]....
        /*e7cc*/ 	.word	0x0004afc0


	//   ....[228]....
        /*e7d0*/ 	.word	0x0004afd0


	//   ....[229]....
        /*e7d4*/ 	.word	0x0004b000


	//   ....[230]....
        /*e7d8*/ 	.word	0x0004b010


	//   ....[231]....
        /*e7dc*/ 	.word	0x0004b020


	//   ....[232]....
        /*e7e0*/ 	.word	0x0004b030


	//   ....[233]....
        /*e7e4*/ 	.word	0x0004b060


	//   ....[234]....
        /*e7e8*/ 	.word	0x0004b070


	//   ....[235]....
        /*e7ec*/ 	.word	0x0004b080


	//   ....[236]....
        /*e7f0*/ 	.word	0x0004b090


	//   ....[237]....
        /*e7f4*/ 	.word	0x0004b0c0


	//   ....[238]....
        /*e7f8*/ 	.word	0x0004b0d0


	//   ....[239]....
        /*e7fc*/ 	.word	0x0004b0e0


	//   ....[240]....
        /*e800*/ 	.word	0x0004b0f0


	//   ....[241]....
        /*e804*/ 	.word	0x0004b120


	//   ....[242]....
        /*e808*/ 	.word	0x0004b130


	//   ....[243]....
        /*e80c*/ 	.word	0x0004b140


	//   ....[244]....
        /*e810*/ 	.word	0x0004b150


	//   ....[245]....
        /*e814*/ 	.word	0x0004b180


	//   ....[246]....
        /*e818*/ 	.word	0x0004b190


	//   ....[247]....
        /*e81c*/ 	.word	0x0004b1a0


	//   ....[248]....
        /*e820*/ 	.word	0x0004b1b0


	//   ....[249]....
        /*e824*/ 	.word	0x0004b1e0


	//   ....[250]....
        /*e828*/ 	.word	0x0004b1f0


	//   ....[251]....
        /*e82c*/ 	.word	0x0004b200


	//   ....[252]....
        /*e830*/ 	.word	0x0004b210


	//   ....[253]....
        /*e834*/ 	.word	0x0004b250


	//   ....[254]....
        /*e838*/ 	.word	0x0004e290


	//   ....[255]....
        /*e83c*/ 	.word	0x0004e2a0


	//   ....[0]....
        /*e840*/ 	.word	0x0004e2b0


	//   ....[1]....
        /*e844*/ 	.word	0x0004e2d0


	//   ....[2]....
        /*e848*/ 	.word	0x0004e2e0


	//   ....[3]....
        /*e84c*/ 	.word	0x0004e2f0


	//   ....[4]....
        /*e850*/ 	.word	0x0004e300


	//   ....[5]....
        /*e854*/ 	.word	0x0004e330


	//   ....[6]....
        /*e858*/ 	.word	0x0004e340


	//   ....[7]....
        /*e85c*/ 	.word	0x0004e350


	//   ....[8]....
        /*e860*/ 	.word	0x0004e360


	//   ....[9]....
        /*e864*/ 	.word	0x0004e390


	//   ....[10]....
        /*e868*/ 	.word	0x0004e3a0


	//   ....[11]....
        /*e86c*/ 	.word	0x0004e3b0


	//   ....[12]....
        /*e870*/ 	.word	0x0004e3c0


	//   ....[13]....
        /*e874*/ 	.word	0x0004e3f0


	//   ....[14]....
        /*e878*/ 	.word	0x0004e400


	//   ....[15]....
        /*e87c*/ 	.word	0x0004e410


	//   ....[16]....
        /*e880*/ 	.word	0x0004e420


	//   ....[17]....
        /*e884*/ 	.word	0x0004e450


	//   ....[18]....
        /*e888*/ 	.word	0x0004e460


	//   ....[19]....
        /*e88c*/ 	.word	0x0004e470


	//   ....[20]....
        /*e890*/ 	.word	0x0004e480


	//   ....[21]....
        /*e894*/ 	.word	0x0004e4b0


	//   ....[22]....
        /*e898*/ 	.word	0x0004e4c0


	//   ....[23]....
        /*e89c*/ 	.word	0x0004e4d0


	//   ....[24]....
        /*e8a0*/ 	.word	0x0004e4e0


	//   ....[25]....
        /*e8a4*/ 	.word	0x0004e510


	//   ....[26]....
        /*e8a8*/ 	.word	0x0004e520


	//   ....[27]....
        /*e8ac*/ 	.word	0x0004e530


	//   ....[28]....
        /*e8b0*/ 	.word	0x0004e540


	//   ....[29]....
        /*e8b4*/ 	.word	0x0004e570


	//   ....[30]....
        /*e8b8*/ 	.word	0x0004e580


	//   ....[31]....
        /*e8bc*/ 	.word	0x0004e590


	//   ....[32]....
        /*e8c0*/ 	.word	0x0004e5a0


	//   ....[33]....
        /*e8c4*/ 	.word	0x0004e5d0


	//   ....[34]....
        /*e8c8*/ 	.word	0x0004e5e0


	//   ....[35]....
        /*e8cc*/ 	.word	0x0004e5f0


	//   ....[36]....
        /*e8d0*/ 	.word	0x0004e600


	//   ....[37]....
        /*e8d4*/ 	.word	0x0004e630


	//   ....[38]....
        /*e8d8*/ 	.word	0x0004e640


	//   ....[39]....
        /*e8dc*/ 	.word	0x0004e650


	//   ....[40]....
        /*e8e0*/ 	.word	0x0004e660


	//   ....[41]....
        /*e8e4*/ 	.word	0x0004e690


	//   ....[42]....
        /*e8e8*/ 	.word	0x0004e6a0


	//   ....[43]....
        /*e8ec*/ 	.word	0x0004e6b0


	//   ....[44]....
        /*e8f0*/ 	.word	0x0004e6c0


	//   ....[45]....
        /*e8f4*/ 	.word	0x0004e6f0


	//   ....[46]....
        /*e8f8*/ 	.word	0x0004e700


	//   ....[47]....
        /*e8fc*/ 	.word	0x0004e710


	//   ....[48]....
        /*e900*/ 	.word	0x0004e720


	//   ....[49]....
        /*e904*/ 	.word	0x0004e750


	//   ....[50]....
        /*e908*/ 	.word	0x0004e760


	//   ....[51]....
        /*e90c*/ 	.word	0x0004e770


	//   ....[52]....
        /*e910*/ 	.word	0x0004e780


	//   ....[53]....
        /*e914*/ 	.word	0x0004e7b0


	//   ....[54]....
        /*e918*/ 	.word	0x0004e7c0


	//   ....[55]....
        /*e91c*/ 	.word	0x0004e7d0


	//   ....[56]....
        /*e920*/ 	.word	0x0004e7e0


	//   ....[57]....
        /*e924*/ 	.word	0x0004e810


	//   ....[58]....
        /*e928*/ 	.word	0x0004e820


	//   ....[59]....
        /*e92c*/ 	.word	0x0004e830


	//   ....[60]....
        /*e930*/ 	.word	0x0004e840


	//   ....[61]....
        /*e934*/ 	.word	0x0004e870


	//   ....[62]....
        /*e938*/ 	.word	0x0004e880


	//   ....[63]....
        /*e93c*/ 	.word	0x0004e890


	//   ....[64]....
        /*e940*/ 	.word	0x0004e8a0


	//   ....[65]....
        /*e944*/ 	.word	0x0004e8d0


	//   ....[66]....
        /*e948*/ 	.word	0x0004e8e0


	//   ....[67]....
        /*e94c*/ 	.word	0x0004e8f0


	//   ....[68]....
        /*e950*/ 	.word	0x0004e900


	//   ....[69]....
        /*e954*/ 	.word	0x0004e930


	//   ....[70]....
        /*e958*/ 	.word	0x0004e940


	//   ....[71]....
        /*e95c*/ 	.word	0x0004e950


	//   ....[72]....
        /*e960*/ 	.word	0x0004e960


	//   ....[73]....
        /*e964*/ 	.word	0x0004e990


	//   ....[74]....
        /*e968*/ 	.word	0x0004e9a0


	//   ....[75]....
        /*e96c*/ 	.word	0x0004e9b0


	//   ....[76]....
        /*e970*/ 	.word	0x0004e9c0


	//   ....[77]....
        /*e974*/ 	.word	0x0004e9f0


	//   ....[78]....
        /*e978*/ 	.word	0x0004ea00


	//   ....[79]....
        /*e97c*/ 	.word	0x0004ea10


	//   ....[80]....
        /*e980*/ 	.word	0x0004ea20


	//   ....[81]....
        /*e984*/ 	.word	0x0004ea50


	//   ....[82]....
        /*e988*/ 	.word	0x0004ea60


	//   ....[83]....
        /*e98c*/ 	.word	0x0004ea70


	//   ....[84]....
        /*e990*/ 	.word	0x0004ea80


	//   ....[85]....
        /*e994*/ 	.word	0x0004eab0


	//   ....[86]....
        /*e998*/ 	.word	0x0004eac0


	//   ....[87]....
        /*e99c*/ 	.word	0x0004ead0


	//   ....[88]....
        /*e9a0*/ 	.word	0x0004eae0


	//   ....[89]....
        /*e9a4*/ 	.word	0x0004eb10


	//   ....[90]....
        /*e9a8*/ 	.word	0x0004eb20


	//   ....[91]....
        /*e9ac*/ 	.word	0x0004eb30


	//   ....[92]....
        /*e9b0*/ 	.word	0x0004eb40


	//   ....[93]....
        /*e9b4*/ 	.word	0x0004eb70


	//   ....[94]....
        /*e9b8*/ 	.word	0x0004eb80


	//   ....[95]....
        /*e9bc*/ 	.word	0x0004eb90


	//   ....[96]....
        /*e9c0*/ 	.word	0x0004eba0


	//   ....[97]....
        /*e9c4*/ 	.word	0x0004ebd0


	//   ....[98]....
        /*e9c8*/ 	.word	0x0004ebe0


	//   ....[99]....
        /*e9cc*/ 	.word	0x0004ebf0


	//   ....[100]....
        /*e9d0*/ 	.word	0x0004ec00


	//   ....[101]....
        /*e9d4*/ 	.word	0x0004ec30


	//   ....[102]....
        /*e9d8*/ 	.word	0x0004ec40


	//   ....[103]....
        /*e9dc*/ 	.word	0x0004ec50


	//   ....[104]....
        /*e9e0*/ 	.word	0x0004ec60


	//   ....[105]....
        /*e9e4*/ 	.word	0x0004ec90


	//   ....[106]....
        /*e9e8*/ 	.word	0x0004eca0


	//   ....[107]....
        /*e9ec*/ 	.word	0x0004ecb0


	//   ....[108]....
        /*e9f0*/ 	.word	0x0004ecc0


	//   ....[109]....
        /*e9f4*/ 	.word	0x0004ecf0


	//   ....[110]....
        /*e9f8*/ 	.word	0x0004ed00


	//   ....[111]....
        /*e9fc*/ 	.word	0x0004ed10


	//   ....[112]....
        /*ea00*/ 	.word	0x0004ed20


	//   ....[113]....
        /*ea04*/ 	.word	0x0004ed50


	//   ....[114]....
        /*ea08*/ 	.word	0x0004ed60


	//   ....[115]....
        /*ea0c*/ 	.word	0x0004ed70


	//   ....[116]....
        /*ea10*/ 	.word	0x0004ed80


	//   ....[117]....
        /*ea14*/ 	.word	0x0004edb0


	//   ....[118]....
        /*ea18*/ 	.word	0x0004edc0


	//   ....[119]....
        /*ea1c*/ 	.word	0x0004edd0


	//   ....[120]....
        /*ea20*/ 	.word	0x0004ede0


	//   ....[121]....
        /*ea24*/ 	.word	0x0004ee10


	//   ....[122]....
        /*ea28*/ 	.word	0x0004ee20


	//   ....[123]....
        /*ea2c*/ 	.word	0x0004ee30


	//   ....[124]....
        /*ea30*/ 	.word	0x0004ee40


	//   ....[125]....
        /*ea34*/ 	.word	0x0004ee70


	//   ....[126]....
        /*ea38*/ 	.word	0x0004ee80


	//   ....[127]....
        /*ea3c*/ 	.word	0x0004ee90


	//   ....[128]....
        /*ea40*/ 	.word	0x0004eea0


	//   ....[129]....
        /*ea44*/ 	.word	0x0004eed0


	//   ....[130]....
        /*ea48*/ 	.word	0x0004eee0


	//   ....[131]....
        /*ea4c*/ 	.word	0x0004eef0


	//   ....[132]....
        /*ea50*/ 	.word	0x0004ef00


	//   ....[133]....
        /*ea54*/ 	.word	0x0004ef30


	//   ....[134]....
        /*ea58*/ 	.word	0x0004ef40


	//   ....[135]....
        /*ea5c*/ 	.word	0x0004ef50


	//   ....[136]....
        /*ea60*/ 	.word	0x0004ef60


	//   ....[137]....
        /*ea64*/ 	.word	0x0004ef90


	//   ....[138]....
        /*ea68*/ 	.word	0x0004efa0


	//   ....[139]....
        /*ea6c*/ 	.word	0x0004efb0


	//   ....[140]....
        /*ea70*/ 	.word	0x0004efc0


	//   ....[141]....
        /*ea74*/ 	.word	0x0004eff0


	//   ....[142]....
        /*ea78*/ 	.word	0x0004f000


	//   ....[143]....
        /*ea7c*/ 	.word	0x0004f010


	//   ....[144]....
        /*ea80*/ 	.word	0x0004f020


	//   ....[145]....
        /*ea84*/ 	.word	0x0004f050


	//   ....[146]....
        /*ea88*/ 	.word	0x0004f060


	//   ....[147]....
        /*ea8c*/ 	.word	0x0004f070


	//   ....[148]....
        /*ea90*/ 	.word	0x0004f080


	//   ....[149]....
        /*ea94*/ 	.word	0x0004f0b0


	//   ....[150]....
        /*ea98*/ 	.word	0x0004f0c0


	//   ....[151]....
        /*ea9c*/ 	.word	0x0004f0d0


	//   ....[152]....
        /*eaa0*/ 	.word	0x0004f0e0


	//   ....[153]....
        /*eaa4*/ 	.word	0x0004f110


	//   ....[154]....
        /*eaa8*/ 	.word	0x0004f120


	//   ....[155]....
        /*eaac*/ 	.word	0x0004f130


	//   ....[156]....
        /*eab0*/ 	.word	0x0004f140


	//   ....[157]....
        /*eab4*/ 	.word	0x0004f170


	//   ....[158]....
        /*eab8*/ 	.word	0x0004f180


	//   ....[159]....
        /*eabc*/ 	.word	0x0004f190


	//   ....[160]....
        /*eac0*/ 	.word	0x0004f1a0


	//   ....[161]....
        /*eac4*/ 	.word	0x0004f1d0


	//   ....[162]....
        /*eac8*/ 	.word	0x0004f1e0


	//   ....[163]....
        /*eacc*/ 	.word	0x0004f1f0


	//   ....[164]....
        /*ead0*/ 	.word	0x0004f200


	//   ....[165]....
        /*ead4*/ 	.word	0x0004f230


	//   ....[166]....
        /*ead8*/ 	.word	0x0004f240


	//   ....[167]....
        /*eadc*/ 	.word	0x0004f250


	//   ....[168]....
        /*eae0*/ 	.word	0x0004f260


	//   ....[169]....
        /*eae4*/ 	.word	0x0004f290


	//   ....[170]....
        /*eae8*/ 	.word	0x0004f2a0


	//   ....[171]....
        /*eaec*/ 	.word	0x0004f2b0


	//   ....[172]....
        /*eaf0*/ 	.word	0x0004f2c0


	//   ....[173]....
        /*eaf4*/ 	.word	0x0004f2f0


	//   ....[174]....
        /*eaf8*/ 	.word	0x0004f300


	//   ....[175]....
        /*eafc*/ 	.word	0x0004f310


	//   ....[176]....
        /*eb00*/ 	.word	0x0004f320


	//   ....[177]....
        /*eb04*/ 	.word	0x0004f350


	//   ....[178]....
        /*eb08*/ 	.word	0x0004f360


	//   ....[179]....
        /*eb0c*/ 	.word	0x0004f370


	//   ....[180]....
        /*eb10*/ 	.word	0x0004f380


	//   ....[181]....
        /*eb14*/ 	.word	0x0004f3b0


	//   ....[182]....
        /*eb18*/ 	.word	0x0004f3c0


	//   ....[183]....
        /*eb1c*/ 	.word	0x0004f3d0


	//   ....[184]....
        /*eb20*/ 	.word	0x0004f3e0


	//   ....[185]....
        /*eb24*/ 	.word	0x0004f410


	//   ....[186]....
        /*eb28*/ 	.word	0x0004f420


	//   ....[187]....
        /*eb2c*/ 	.word	0x0004f430


	//   ....[188]....
        /*eb30*/ 	.word	0x0004f440


	//   ....[189]....
        /*eb34*/ 	.word	0x0004f470


	//   ....[190]....
        /*eb38*/ 	.word	0x0004f480


	//   ....[191]....
        /*eb3c*/ 	.word	0x0004f490


	//   ....[192]....
        /*eb40*/ 	.word	0x0004f4a0


	//   ....[193]....
        /*eb44*/ 	.word	0x0004f4d0


	//   ....[194]....
        /*eb48*/ 	.word	0x0004f4e0


	//   ....[195]....
        /*eb4c*/ 	.word	0x0004f4f0


	//   ....[196]....
        /*eb50*/ 	.word	0x0004f500


	//   ....[197]....
        /*eb54*/ 	.word	0x0004f530


	//   ....[198]....
        /*eb58*/ 	.word	0x0004f540


	//   ....[199]....
        /*eb5c*/ 	.word	0x0004f550


	//   ....[200]....
        /*eb60*/ 	.word	0x0004f560


	//   ....[201]....
        /*eb64*/ 	.word	0x0004f590


	//   ....[202]....
        /*eb68*/ 	.word	0x0004f5a0


	//   ....[203]....
        /*eb6c*/ 	.word	0x0004f5b0


	//   ....[204]....
        /*eb70*/ 	.word	0x0004f5c0


	//   ....[205]....
        /*eb74*/ 	.word	0x0004f5f0


	//   ....[206]....
        /*eb78*/ 	.word	0x0004f600


	//   ....[207]....
        /*eb7c*/ 	.word	0x0004f610


	//   ....[208]....
        /*eb80*/ 	.word	0x0004f620


	//   ....[209]....
        /*eb84*/ 	.word	0x0004f650


	//   ....[210]....
        /*eb88*/ 	.word	0x0004f660


	//   ....[211]....
        /*eb8c*/ 	.word	0x0004f670


	//   ....[212]....
        /*eb90*/ 	.word	0x0004f680


	//   ....[213]....
        /*eb94*/ 	.word	0x0004f6b0


	//   ....[214]....
        /*eb98*/ 	.word	0x0004f6c0


	//   ....[215]....
        /*eb9c*/ 	.word	0x0004f6d0


	//   ....[216]....
        /*eba0*/ 	.word	0x0004f6e0


	//   ....[217]....
        /*eba4*/ 	.word	0x0004f710


	//   ....[218]....
        /*eba8*/ 	.word	0x0004f720


	//   ....[219]....
        /*ebac*/ 	.word	0x0004f730


	//   ....[220]....
        /*ebb0*/ 	.word	0x0004f740


	//   ....[221]....
        /*ebb4*/ 	.word	0x0004f770


	//   ....[222]....
        /*ebb8*/ 	.word	0x0004f780


	//   ....[223]....
        /*ebbc*/ 	.word	0x0004f790


	//   ....[224]....
        /*ebc0*/ 	.word	0x0004f7a0


	//   ....[225]....
        /*ebc4*/ 	.word	0x0004f7d0


	//   ....[226]....
        /*ebc8*/ 	.word	0x0004f7e0


	//   ....[227]....
        /*ebcc*/ 	.word	0x0004f7f0


	//   ....[228]....
        /*ebd0*/ 	.word	0x0004f800


	//   ....[229]....
        /*ebd4*/ 	.word	0x0004f830


	//   ....[230]....
        /*ebd8*/ 	.word	0x0004f840


	//   ....[231]....
        /*ebdc*/ 	.word	0x0004f850


	//   ....[232]....
        /*ebe0*/ 	.word	0x0004f860


	//   ....[233]....
        /*ebe4*/ 	.word	0x0004f890


	//   ....[234]....
        /*ebe8*/ 	.word	0x0004f8a0


	//   ....[235]....
        /*ebec*/ 	.word	0x0004f8b0


	//   ....[236]....
        /*ebf0*/ 	.word	0x0004f8c0


	//   ....[237]....
        /*ebf4*/ 	.word	0x0004f8f0


	//   ....[238]....
        /*ebf8*/ 	.word	0x0004f900


	//   ....[239]....
        /*ebfc*/ 	.word	0x0004f910


	//   ....[240]....
        /*ec00*/ 	.word	0x0004f920


	//   ....[241]....
        /*ec04*/ 	.word	0x0004f950


	//   ....[242]....
        /*ec08*/ 	.word	0x0004f960


	//   ....[243]....
        /*ec0c*/ 	.word	0x0004f970


	//   ....[244]....
        /*ec10*/ 	.word	0x0004f980


	//   ....[245]....
        /*ec14*/ 	.word	0x0004f9b0


	//   ....[246]....
        /*ec18*/ 	.word	0x0004f9c0


	//   ....[247]....
        /*ec1c*/ 	.word	0x0004f9d0


	//   ....[248]....
        /*ec20*/ 	.word	0x0004f9e0


	//   ....[249]....
        /*ec24*/ 	.word	0x0004fa10


	//   ....[250]....
        /*ec28*/ 	.word	0x0004fa20


	//   ....[251]....
        /*ec2c*/ 	.word	0x0004fa30


	//   ....[252]....
        /*ec30*/ 	.word	0x0004fa40


	//   ....[253]....
        /*ec34*/ 	.word	0x0004fa70


	//   ....[254]....
        /*ec38*/ 	.word	0x0004fa80


	//   ....[255]....
        /*ec3c*/ 	.word	0x0004fa90


	//   ....[0]....
        /*ec40*/ 	.word	0x0004faa0


	//   ....[1]....
        /*ec44*/ 	.word	0x0004fad0


	//   ....[2]....
        /*ec48*/ 	.word	0x0004fae0


	//   ....[3]....
        /*ec4c*/ 	.word	0x0004faf0


	//   ....[4]....
        /*ec50*/ 	.word	0x0004fb00


	//   ....[5]....
        /*ec54*/ 	.word	0x0004fb30


	//   ....[6]....
        /*ec58*/ 	.word	0x0004fb40


	//   ....[7]....
        /*ec5c*/ 	.word	0x0004fb50


	//   ....[8]....
        /*ec60*/ 	.word	0x0004fb60


	//   ....[9]....
        /*ec64*/ 	.word	0x0004fb90


	//   ....[10]....
        /*ec68*/ 	.word	0x0004fba0


	//   ....[11]....
        /*ec6c*/ 	.word	0x0004fbb0


	//   ....[12]....
        /*ec70*/ 	.word	0x0004fbc0


	//   ....[13]....
        /*ec74*/ 	.word	0x0004fbf0


	//   ....[14]....
        /*ec78*/ 	.word	0x0004fc00


	//   ....[15]....
        /*ec7c*/ 	.word	0x0004fc10


	//   ....[16]....
        /*ec80*/ 	.word	0x0004fc20


	//   ....[17]....
        /*ec84*/ 	.word	0x0004fc50


	//   ....[18]....
        /*ec88*/ 	.word	0x0004fc60


	//   ....[19]....
        /*ec8c*/ 	.word	0x0004fc70


	//   ....[20]....
        /*ec90*/ 	.word	0x0004fc80


	//   ....[21]....
        /*ec94*/ 	.word	0x0004fcb0


	//   ....[22]....
        /*ec98*/ 	.word	0x0004fcc0


	//   ....[23]....
        /*ec9c*/ 	.word	0x0004fcd0


	//   ....[24]....
        /*eca0*/ 	.word	0x0004fce0


	//   ....[25]....
        /*eca4*/ 	.word	0x0004fd10


	//   ....[26]....
        /*eca8*/ 	.word	0x0004fd20


	//   ....[27]....
        /*ecac*/ 	.word	0x0004fd30


	//   ....[28]....
        /*ecb0*/ 	.word	0x0004fd40


	//   ....[29]....
        /*ecb4*/ 	.word	0x0004fd70


	//   ....[30]....
        /*ecb8*/ 	.word	0x0004fd80


	//   ....[31]....
        /*ecbc*/ 	.word	0x0004fd90


	//   ....[32]....
        /*ecc0*/ 	.word	0x0004fda0


	//   ....[33]....
        /*ecc4*/ 	.word	0x0004fdd0


	//   ....[34]....
        /*ecc8*/ 	.word	0x0004fde0


	//   ....[35]....
        /*eccc*/ 	.word	0x0004fdf0


	//   ....[36]....
        /*ecd0*/ 	.word	0x0004fe00


	//   ....[37]....
        /*ecd4*/ 	.word	0x0004fe30


	//   ....[38]....
        /*ecd8*/ 	.word	0x0004fe40


	//   ....[39]....
        /*ecdc*/ 	.word	0x0004fe50


	//   ....[40]....
        /*ece0*/ 	.word	0x0004fe60


	//   ....[41]....
        /*ece4*/ 	.word	0x0004fe90


	//   ....[42]....
        /*ece8*/ 	.word	0x0004fea0


	//   ....[43]....
        /*ecec*/ 	.word	0x0004feb0


	//   ....[44]....
        /*ecf0*/ 	.word	0x0004fec0


	//   ....[45]....
        /*ecf4*/ 	.word	0x0004fef0


	//   ....[46]....
        /*ecf8*/ 	.word	0x0004ff00


	//   ....[47]....
        /*ecfc*/ 	.word	0x0004ff10


	//   ....[48]....
        /*ed00*/ 	.word	0x0004ff20


	//   ....[49]....
        /*ed04*/ 	.word	0x0004ff50


	//   ....[50]....
        /*ed08*/ 	.word	0x0004ff60


	//   ....[51]....
        /*ed0c*/ 	.word	0x0004ff70


	//   ....[52]....
        /*ed10*/ 	.word	0x0004ff80


	//   ....[53]....
        /*ed14*/ 	.word	0x0004ffb0


	//   ....[54]....
        /*ed18*/ 	.word	0x0004ffc0


	//   ....[55]....
        /*ed1c*/ 	.word	0x0004ffd0


	//   ....[56]....
        /*ed20*/ 	.word	0x0004ffe0


	//   ....[57]....
        /*ed24*/ 	.word	0x00050010


	//   ....[58]....
        /*ed28*/ 	.word	0x00050020


	//   ....[59]....
        /*ed2c*/ 	.word	0x00050030


	//   ....[60]....
        /*ed30*/ 	.word	0x00050040


	//   ....[61]....
        /*ed34*/ 	.word	0x00050070


	//   ....[62]....
        /*ed38*/ 	.word	0x00050080


	//   ....[63]....
        /*ed3c*/ 	.word	0x00050090


	//   ....[64]....
        /*ed40*/ 	.word	0x000500a0


	//   ....[65]....
        /*ed44*/ 	.word	0x000500d0


	//   ....[66]....
        /*ed48*/ 	.word	0x000500e0


	//   ....[67]....
        /*ed4c*/ 	.word	0x000500f0


	//   ....[68]....
        /*ed50*/ 	.word	0x00050100


	//   ....[69]....
        /*ed54*/ 	.word	0x00050130


	//   ....[70]....
        /*ed58*/ 	.word	0x00050140


	//   ....[71]....
        /*ed5c*/ 	.word	0x00050150


	//   ....[72]....
        /*ed60*/ 	.word	0x00050160


	//   ....[73]....
        /*ed64*/ 	.word	0x00050190


	//   ....[74]....
        /*ed68*/ 	.word	0x000501a0


	//   ....[75]....
        /*ed6c*/ 	.word	0x000501b0


	//   ....[76]....
        /*ed70*/ 	.word	0x000501c0


	//   ....[77]....
        /*ed74*/ 	.word	0x000501f0


	//   ....[78]....
        /*ed78*/ 	.word	0x00050200


	//   ....[79]....
        /*ed7c*/ 	.word	0x00050210


	//   ....[80]....
        /*ed80*/ 	.word	0x00050220


	//   ....[81]....
        /*ed84*/ 	.word	0x00050250


	//   ....[82]....
        /*ed88*/ 	.word	0x00050260


	//   ....[83]....
        /*ed8c*/ 	.word	0x00050270


	//   ....[84]....
        /*ed90*/ 	.word	0x00050280


	//   ....[85]....
        /*ed94*/ 	.word	0x000502b0


	//   ....[86]....
        /*ed98*/ 	.word	0x000502c0


	//   ....[87]....
        /*ed9c*/ 	.word	0x000502d0


	//   ....[88]....
        /*eda0*/ 	.word	0x000502e0


	//   ....[89]....
        /*eda4*/ 	.word	0x00050310


	//   ....[90]....
        /*eda8*/ 	.word	0x00050320


	//   ....[91]....
        /*edac*/ 	.word	0x00050330


	//   ....[92]....
        /*edb0*/ 	.word	0x00050340


	//   ....[93]....
        /*edb4*/ 	.word	0x00050370


	//   ....[94]....
        /*edb8*/ 	.word	0x00050380


	//   ....[95]....
        /*edbc*/ 	.word	0x00050390


	//   ....[96]....
        /*edc0*/ 	.word	0x000503a0


	//   ....[97]....
        /*edc4*/ 	.word	0x000503d0


	//   ....[98]....
        /*edc8*/ 	.word	0x000503e0


	//   ....[99]....
        /*edcc*/ 	.word	0x000503f0


	//   ....[100]....
        /*edd0*/ 	.word	0x00050400


	//   ....[101]....
        /*edd4*/ 	.word	0x00050430


	//   ....[102]....
        /*edd8*/ 	.word	0x00050440


	//   ....[103]....
        /*eddc*/ 	.word	0x00050450


	//   ....[104]....
        /*ede0*/ 	.word	0x00050460


	//   ....[105]....
        /*ede4*/ 	.word	0x00050490


	//   ....[106]....
        /*ede8*/ 	.word	0x000504a0


	//   ....[107]....
        /*edec*/ 	.word	0x000504b0


	//   ....[108]....
        /*edf0*/ 	.word	0x000504c0


	//   ....[109]....
        /*edf4*/ 	.word	0x000504f0


	//   ....[110]....
        /*edf8*/ 	.word	0x00050500


	//   ....[111]....
        /*edfc*/ 	.word	0x00050510


	//   ....[112]....
        /*ee00*/ 	.word	0x00050520


	//   ....[113]....
        /*ee04*/ 	.word	0x00050550


	//   ....[114]....
        /*ee08*/ 	.word	0x00050560


	//   ....[115]....
        /*ee0c*/ 	.word	0x00050570


	//   ....[116]....
        /*ee10*/ 	.word	0x00050580


	//   ....[117]....
        /*ee14*/ 	.word	0x000505b0


	//   ....[118]....
        /*ee18*/ 	.word	0x000505c0


	//   ....[119]....
        /*ee1c*/ 	.word	0x000505d0


	//   ....[120]....
        /*ee20*/ 	.word	0x000505e0


	//   ....[121]....
        /*ee24*/ 	.word	0x00050610


	//   ....[122]....
        /*ee28*/ 	.word	0x00050620


	//   ....[123]....
        /*ee2c*/ 	.word	0x00050630


	//   ....[124]....
        /*ee30*/ 	.word	0x00050640


	//   ....[125]....
        /*ee34*/ 	.word	0x00050670


	//   ....[126]....
        /*ee38*/ 	.word	0x00050680


	//   ....[127]....
        /*ee3c*/ 	.word	0x00050690


	//   ....[128]....
        /*ee40*/ 	.word	0x000506a0


	//   ....[129]....
        /*ee44*/ 	.word	0x000506d0


	//   ....[130]....
        /*ee48*/ 	.word	0x000506e0


	//   ....[131]....
        /*ee4c*/ 	.word	0x000506f0


	//   ....[132]....
        /*ee50*/ 	.word	0x00050700


	//   ....[133]....
        /*ee54*/ 	.word	0x00050730


	//   ....[134]....
        /*ee58*/ 	.word	0x00050740


	//   ....[135]....
        /*ee5c*/ 	.word	0x00050750


	//   ....[136]....
        /*ee60*/ 	.word	0x00050760


	//   ....[137]....
        /*ee64*/ 	.word	0x00050790


	//   ....[138]....
        /*ee68*/ 	.word	0x000507a0


	//   ....[139]....
        /*ee6c*/ 	.word	0x000507b0


	//   ....[140]....
        /*ee70*/ 	.word	0x000507c0


	//   ....[141]....
        /*ee74*/ 	.word	0x000507f0


	//   ....[142]....
        /*ee78*/ 	.word	0x00050800


	//   ....[143]....
        /*ee7c*/ 	.word	0x00050810


	//   ....[144]....
        /*ee80*/ 	.word	0x00050820


	//   ....[145]....
        /*ee84*/ 	.word	0x00050850


	//   ....[146]....
        /*ee88*/ 	.word	0x00050860


	//   ....[147]....
        /*ee8c*/ 	.word	0x00050870


	//   ....[148]....
        /*ee90*/ 	.word	0x00050880


	//   ....[149]....
        /*ee94*/ 	.word	0x000508b0


	//   ....[150]....
        /*ee98*/ 	.word	0x000508c0


	//   ....[151]....
        /*ee9c*/ 	.word	0x000508d0


	//   ....[152]....
        /*eea0*/ 	.word	0x000508e0


	//   ....[153]....
        /*eea4*/ 	.word	0x00050910


	//   ....[154]....
        /*eea8*/ 	.word	0x00050920


	//   ....[155]....
        /*eeac*/ 	.word	0x00050930


	//   ....[156]....
        /*eeb0*/ 	.word	0x00050940


	//   ....[157]....
        /*eeb4*/ 	.word	0x00050970


	//   ....[158]....
        /*eeb8*/ 	.word	0x00050980


	//   ....[159]....
        /*eebc*/ 	.word	0x00050990


	//   ....[160]....
        /*eec0*/ 	.word	0x000509a0


	//   ....[161]....
        /*eec4*/ 	.word	0x000509d0


	//   ....[162]....
        /*eec8*/ 	.word	0x000509e0


	//   ....[163]....
        /*eecc*/ 	.word	0x000509f0


	//   ....[164]....
        /*eed0*/ 	.word	0x00050a00


	//   ....[165]....
        /*eed4*/ 	.word	0x00050a30


	//   ....[166]....
        /*eed8*/ 	.word	0x00050a40


	//   ....[167]....
        /*eedc*/ 	.word	0x00050a50


	//   ....[168]....
        /*eee0*/ 	.word	0x00050a60


	//   ....[169]....
        /*eee4*/ 	.word	0x00050a90


	//   ....[170]....
        /*eee8*/ 	.word	0x00050aa0


	//   ....[171]....
        /*eeec*/ 	.word	0x00050ab0


	//   ....[172]....
        /*eef0*/ 	.word	0x00050ac0


	//   ....[173]....
        /*eef4*/ 	.word	0x00050af0


	//   ....[174]....
        /*eef8*/ 	.word	0x00050b00


	//   ....[175]....
        /*eefc*/ 	.word	0x00050b10


	//   ....[176]....
        /*ef00*/ 	.word	0x00050b20


	//   ....[177]....
        /*ef04*/ 	.word	0x00050b50


	//   ....[178]....
        /*ef08*/ 	.word	0x00050b60


	//   ....[179]....
        /*ef0c*/ 	.word	0x00050b70


	//   ....[180]....
        /*ef10*/ 	.word	0x00050b80


	//   ....[181]....
        /*ef14*/ 	.word	0x00050bb0


	//   ....[182]....
        /*ef18*/ 	.word	0x00050bc0


	//   ....[183]....
        /*ef1c*/ 	.word	0x00050bd0


	//   ....[184]....
        /*ef20*/ 	.word	0x00050be0


	//   ....[185]....
        /*ef24*/ 	.word	0x00050c10


	//   ....[186]....
        /*ef28*/ 	.word	0x00050c20


	//   ....[187]....
        /*ef2c*/ 	.word	0x00050c30


	//   ....[188]....
        /*ef30*/ 	.word	0x00050c40


	//   ....[189]....
        /*ef34*/ 	.word	0x00050c70


	//   ....[190]....
        /*ef38*/ 	.word	0x00050c80


	//   ....[191]....
        /*ef3c*/ 	.word	0x00050c90


	//   ....[192]....
        /*ef40*/ 	.word	0x00050ca0


	//   ....[193]....
        /*ef44*/ 	.word	0x00050cd0


	//   ....[194]....
        /*ef48*/ 	.word	0x00050ce0


	//   ....[195]....
        /*ef4c*/ 	.word	0x00050cf0


	//   ....[196]....
        /*ef50*/ 	.word	0x00050d00


	//   ....[197]....
        /*ef54*/ 	.word	0x00050d30


	//   ....[198]....
        /*ef58*/ 	.word	0x00050d40


	//   ....[199]....
        /*ef5c*/ 	.word	0x00050d50


	//   ....[200]....
        /*ef60*/ 	.word	0x00050d60


	//   ....[201]....
        /*ef64*/ 	.word	0x00050d90


	//   ....[202]....
        /*ef68*/ 	.word	0x00050da0


	//   ....[203]....
        /*ef6c*/ 	.word	0x00050db0


	//   ....[204]....
        /*ef70*/ 	.word	0x00050dc0


	//   ....[205]....
        /*ef74*/ 	.word	0x00050df0


	//   ....[206]....
        /*ef78*/ 	.word	0x00050e00


	//   ....[207]....
        /*ef7c*/ 	.word	0x00050e10


	//   ....[208]....
        /*ef80*/ 	.word	0x00050e20


	//   ....[209]....
        /*ef84*/ 	.word	0x00050e50


	//   ....[210]....
        /*ef88*/ 	.word	0x00050e60


	//   ....[211]....
        /*ef8c*/ 	.word	0x00050e70


	//   ....[212]....
        /*ef90*/ 	.word	0x00050e80


	//   ....[213]....
        /*ef94*/ 	.word	0x00050eb0


	//   ....[214]....
        /*ef98*/ 	.word	0x00050ec0


	//   ....[215]....
        /*ef9c*/ 	.word	0x00050ed0


	//   ....[216]....
        /*efa0*/ 	.word	0x00050ee0


	//   ....[217]....
        /*efa4*/ 	.word	0x00050f10


	//   ....[218]....
        /*efa8*/ 	.word	0x00050f20


	//   ....[219]....
        /*efac*/ 	.word	0x00050f30


	//   ....[220]....
        /*efb0*/ 	.word	0x00050f40


	//   ....[221]....
        /*efb4*/ 	.word	0x00050f70


	//   ....[222]....
        /*efb8*/ 	.word	0x00050f80


	//   ....[223]....
        /*efbc*/ 	.word	0x00050f90


	//   ....[224]....
        /*efc0*/ 	.word	0x00050fa0


	//   ....[225]....
        /*efc4*/ 	.word	0x00050fd0


	//   ....[226]....
        /*efc8*/ 	.word	0x00050fe0


	//   ....[227]....
        /*efcc*/ 	.word	0x00050ff0


	//   ....[228]....
        /*efd0*/ 	.word	0x00051000


	//   ....[229]....
        /*efd4*/ 	.word	0x00051030


	//   ....[230]....
        /*efd8*/ 	.word	0x00051040


	//   ....[231]....
        /*efdc*/ 	.word	0x00051050


	//   ....[232]....
        /*efe0*/ 	.word	0x00051060


	//   ....[233]....
        /*efe4*/ 	.word	0x00051090


	//   ....[234]....
        /*efe8*/ 	.word	0x000510a0


	//   ....[235]....
        /*efec*/ 	.word	0x000510b0


	//   ....[236]....
        /*eff0*/ 	.word	0x000510c0


	//   ....[237]....
        /*eff4*/ 	.word	0x000510f0


	//   ....[238]....
        /*eff8*/ 	.word	0x00051100


	//   ....[239]....
        /*effc*/ 	.word	0x00051110


	//   ....[240]....
        /*f000*/ 	.word	0x00051120


	//   ....[241]....
        /*f004*/ 	.word	0x00051150


	//   ....[242]....
        /*f008*/ 	.word	0x00051160


	//   ....[243]....
        /*f00c*/ 	.word	0x00051170


	//   ....[244]....
        /*f010*/ 	.word	0x00051180


	//   ....[245]....
        /*f014*/ 	.word	0x000511b0


	//   ....[246]....
        /*f018*/ 	.word	0x000511c0


	//   ....[247]....
        /*f01c*/ 	.word	0x000511d0


	//   ....[248]....
        /*f020*/ 	.word	0x000511e0


	//   ....[249]....
        /*f024*/ 	.word	0x00051210


	//   ....[250]....
        /*f028*/ 	.word	0x00051220


	//   ....[251]....
        /*f02c*/ 	.word	0x00051230


	//   ....[252]....
        /*f030*/ 	.word	0x00051240


	//   ....[253]....
        /*f034*/ 	.word	0x00051280


	//   ....[254]....
        /*f038*/ 	.word	0x000542c0


	//   ....[255]....
        /*f03c*/ 	.word	0x000542d0


	//   ....[0]....
        /*f040*/ 	.word	0x000542e0


	//   ....[1]....
        /*f044*/ 	.word	0x00054300


	//   ....[2]....
        /*f048*/ 	.word	0x00054310


	//   ....[3]....
        /*f04c*/ 	.word	0x00054320


	//   ....[4]....
        /*f050*/ 	.word	0x00054330


	//   ....[5]....
        /*f054*/ 	.word	0x00054360


	//   ....[6]....
        /*f058*/ 	.word	0x00054370


	//   ....[7]....
        /*f05c*/ 	.word	0x00054380


	//   ....[8]....
        /*f060*/ 	.word	0x00054390


	//   ....[9]....
        /*f064*/ 	.word	0x000543c0


	//   ....[10]....
        /*f068*/ 	.word	0x000543d0


	//   ....[11]....
        /*f06c*/ 	.word	0x000543e0


	//   ....[12]....
        /*f070*/ 	.word	0x000543f0


	//   ....[13]....
        /*f074*/ 	.word	0x00054420


	//   ....[14]....
        /*f078*/ 	.word	0x00054430


	//   ....[15]....
        /*f07c*/ 	.word	0x00054440


	//   ....[16]....
        /*f080*/ 	.word	0x00054450


	//   ....[17]....
        /*f084*/ 	.word	0x00054480


	//   ....[18]....
        /*f088*/ 	.word	0x00054490


	//   ....[19]....
        /*f08c*/ 	.word	0x000544a0


	//   ....[20]....
        /*f090*/ 	.word	0x000544b0


	//   ....[21]....
        /*f094*/ 	.word	0x000544e0


	//   ....[22]....
        /*f098*/ 	.word	0x000544f0


	//   ....[23]....
        /*f09c*/ 	.word	0x00054500


	//   ....[24]....
        /*f0a0*/ 	.word	0x00054510


	//   ....[25]....
        /*f0a4*/ 	.word	0x00054540


	//   ....[26]....
        /*f0a8*/ 	.word	0x00054550


	//   ....[27]....
        /*f0ac*/ 	.word	0x00054560


	//   ....[28]....
        /*f0b0*/ 	.word	0x00054570


	//   ....[29]....
        /*f0b4*/ 	.word	0x000545a0


	//   ....[30]....
        /*f0b8*/ 	.word	0x000545b0


	//   ....[31]....
        /*f0bc*/ 	.word	0x000545c0


	//   ....[32]....
        /*f0c0*/ 	.word	0x000545d0


	//   ....[33]....
        /*f0c4*/ 	.word	0x00054600


	//   ....[34]....
        /*f0c8*/ 	.word	0x00054610


	//   ....[35]....
        /*f0cc*/ 	.word	0x00054620


	//   ....[36]....
        /*f0d0*/ 	.word	0x00054630


	//   ....[37]....
        /*f0d4*/ 	.word	0x00054660


	//   ....[38]....
        /*f0d8*/ 	.word	0x00054670


	//   ....[39]....
        /*f0dc*/ 	.word	0x00054680


	//   ....[40]....
        /*f0e0*/ 	.word	0x00054690


	//   ....[41]....
        /*f0e4*/ 	.word	0x000546c0


	//   ....[42]....
        /*f0e8*/ 	.word	0x000546d0


	//   ....[43]....
        /*f0ec*/ 	.word	0x000546e0


	//   ....[44]....
        /*f0f0*/ 	.word	0x000546f0


	//   ....[45]....
        /*f0f4*/ 	.word	0x00054720


	//   ....[46]....
        /*f0f8*/ 	.word	0x00054730


	//   ....[47]....
        /*f0fc*/ 	.word	0x00054740


	//   ....[48]....
        /*f100*/ 	.word	0x00054750


	//   ....[49]....
        /*f104*/ 	.word	0x00054780


	//   ....[50]....
        /*f108*/ 	.word	0x00054790


	//   ....[51]....
        /*f10c*/ 	.word	0x000547a0


	//   ....[52]....
        /*f110*/ 	.word	0x000547b0


	//   ....[53]....
        /*f114*/ 	.word	0x000547e0


	//   ....[54]....
        /*f118*/ 	.word	0x000547f0


	//   ....[55]....
        /*f11c*/ 	.word	0x00054800


	//   ....[56]....
        /*f120*/ 	.word	0x00054810


	//   ....[57]....
        /*f124*/ 	.word	0x00054840


	//   ....[58]....
        /*f128*/ 	.word	0x00054850


	//   ....[59]....
        /*f12c*/ 	.word	0x00054860


	//   ....[60]....
        /*f130*/ 	.word	0x00054870


	//   ....[61]....
        /*f134*/ 	.word	0x000548a0


	//   ....[62]....
        /*f138*/ 	.word	0x000548b0


	//   ....[63]....
        /*f13c*/ 	.word	0x000548c0


	//   ....[64]....
        /*f140*/ 	.word	0x000548d0


	//   ....[65]....
        /*f144*/ 	.word	0x00054900


	//   ....[66]....
        /*f148*/ 	.word	0x00054910


	//   ....[67]....
        /*f14c*/ 	.word	0x00054920


	//   ....[68]....
        /*f150*/ 	.word	0x00054930


	//   ....[69]....
        /*f154*/ 	.word	0x00054960


	//   ....[70]....
        /*f158*/ 	.word	0x00054970


	//   ....[71]....
        /*f15c*/ 	.word	0x00054980


	//   ....[72]....
        /*f160*/ 	.word	0x00054990


	//   ....[73]....
        /*f164*/ 	.word	0x000549c0


	//   ....[74]....
        /*f168*/ 	.word	0x000549d0


	//   ....[75]....
        /*f16c*/ 	.word	0x000549e0


	//   ....[76]....
        /*f170*/ 	.word	0x000549f0


	//   ....[77]....
        /*f174*/ 	.word	0x00054a20


	//   ....[78]....
        /*f178*/ 	.word	0x00054a30


	//   ....[79]....
        /*f17c*/ 	.word	0x00054a40


	//   ....[80]....
        /*f180*/ 	.word	0x00054a50


	//   ....[81]....
        /*f184*/ 	.word	0x00054a80


	//   ....[82]....
        /*f188*/ 	.word	0x00054a90


	//   ....[83]....
        /*f18c*/ 	.word	0x00054aa0


	//   ....[84]....
        /*f190*/ 	.word	0x00054ab0


	//   ....[85]....
        /*f194*/ 	.word	0x00054ae0


	//   ....[86]....
        /*f198*/ 	.word	0x00054af0


	//   ....[87]....
        /*f19c*/ 	.word	0x00054b00


	//   ....[88]....
        /*f1a0*/ 	.word	0x00054b10


	//   ....[89]....
        /*f1a4*/ 	.word	0x00054b40


	//   ....[90]....
        /*f1a8*/ 	.word	0x00054b50


	//   ....[91]....
        /*f1ac*/ 	.word	0x00054b60


	//   ....[92]....
        /*f1b0*/ 	.word	0x00054b70


	//   ....[93]....
        /*f1b4*/ 	.word	0x00054ba0


	//   ....[94]....
        /*f1b8*/ 	.word	0x00054bb0


	//   ....[95]....
        /*f1bc*/ 	.word	0x00054bc0


	//   ....[96]....
        /*f1c0*/ 	.word	0x00054bd0


	//   ....[97]....
        /*f1c4*/ 	.word	0x00054c00


	//   ....[98]....
        /*f1c8*/ 	.word	0x00054c10


	//   ....[99]....
        /*f1cc*/ 	.word	0x00054c20


	//   ....[100]....
        /*f1d0*/ 	.word	0x00054c30


	//   ....[101]....
        /*f1d4*/ 	.word	0x00054c60


	//   ....[102]....
        /*f1d8*/ 	.word	0x00054c70


	//   ....[103]....
        /*f1dc*/ 	.word	0x00054c80


	//   ....[104]....
        /*f1e0*/ 	.word	0x00054c90


	//   ....[105]....
        /*f1e4*/ 	.word	0x00054cc0


	//   ....[106]....
        /*f1e8*/ 	.word	0x00054cd0


	//   ....[107]....
        /*f1ec*/ 	.word	0x00054ce0


	//   ....[108]....
        /*f1f0*/ 	.word	0x00054cf0


	//   ....[109]....
        /*f1f4*/ 	.word	0x00054d20


	//   ....[110]....
        /*f1f8*/ 	.word	0x00054d30


	//   ....[111]....
        /*f1fc*/ 	.word	0x00054d40


	//   ....[112]....
        /*f200*/ 	.word	0x00054d50


	//   ....[113]....
        /*f204*/ 	.word	0x00054d80


	//   ....[114]....
        /*f208*/ 	.word	0x00054d90


	//   ....[115]....
        /*f20c*/ 	.word	0x00054da0


	//   ....[116]....
        /*f210*/ 	.word	0x00054db0


	//   ....[117]....
        /*f214*/ 	.word	0x00054de0


	//   ....[118]....
        /*f218*/ 	.word	0x00054df0


	//   ....[119]....
        /*f21c*/ 	.word	0x00054e00


	//   ....[120]....
        /*f220*/ 	.word	0x00054e10


	//   ....[121]....
        /*f224*/ 	.word	0x00054e40


	//   ....[122]....
        /*f228*/ 	.word	0x00054e50


	//   ....[123]....
        /*f22c*/ 	.word	0x00054e60


	//   ....[124]....
        /*f230*/ 	.word	0x00054e70


	//   ....[125]....
        /*f234*/ 	.word	0x00054ea0


	//   ....[126]....
        /*f238*/ 	.word	0x00054eb0


	//   ....[127]....
        /*f23c*/ 	.word	0x00054ec0


	//   ....[128]....
        /*f240*/ 	.word	0x00054ed0


	//   ....[129]....
        /*f244*/ 	.word	0x00054f00


	//   ....[130]....
        /*f248*/ 	.word	0x00054f10


	//   ....[131]....
        /*f24c*/ 	.word	0x00054f20


	//   ....[132]....
        /*f250*/ 	.word	0x00054f30


	//   ....[133]....
        /*f254*/ 	.word	0x00054f60


	//   ....[134]....
        /*f258*/ 	.word	0x00054f70


	//   ....[135]....
        /*f25c*/ 	.word	0x00054f80


	//   ....[136]....
        /*f260*/ 	.word	0x00054f90


	//   ....[137]....
        /*f264*/ 	.word	0x00054fc0


	//   ....[138]....
        /*f268*/ 	.word	0x00054fd0


	//   ....[139]....
        /*f26c*/ 	.word	0x00054fe0


	//   ....[140]....
        /*f270*/ 	.word	0x00054ff0


	//   ....[141]....
        /*f274*/ 	.word	0x00055020


	//   ....[142]....
        /*f278*/ 	.word	0x00055030


	//   ....[143]....
        /*f27c*/ 	.word	0x00055040


	//   ....[144]....
        /*f280*/ 	.word	0x00055050


	//   ....[145]....
        /*f284*/ 	.word	0x00055080


	//   ....[146]....
        /*f288*/ 	.word	0x00055090


	//   ....[147]....
        /*f28c*/ 	.word	0x000550a0


	//   ....[148]....
        /*f290*/ 	.word	0x000550b0


	//   ....[149]....
        /*f294*/ 	.word	0x000550e0


	//   ....[150]....
        /*f298*/ 	.word	0x000550f0


	//   ....[151]....
        /*f29c*/ 	.word	0x00055100


	//   ....[152]....
        /*f2a0*/ 	.word	0x00055110


	//   ....[153]....
        /*f2a4*/ 	.word	0x00055140


	//   ....[154]....
        /*f2a8*/ 	.word	0x00055150


	//   ....[155]....
        /*f2ac*/ 	.word	0x00055160


	//   ....[156]....
        /*f2b0*/ 	.word	0x00055170


	//   ....[157]....
        /*f2b4*/ 	.word	0x000551a0


	//   ....[158]....
        /*f2b8*/ 	.word	0x000551b0


	//   ....[159]....
        /*f2bc*/ 	.word	0x000551c0


	//   ....[160]....
        /*f2c0*/ 	.word	0x000551d0


	//   ....[161]....
        /*f2c4*/ 	.word	0x00055200


	//   ....[162]....
        /*f2c8*/ 	.word	0x00055210


	//   ....[163]....
        /*f2cc*/ 	.word	0x00055220


	//   ....[164]....
        /*f2d0*/ 	.word	0x00055230


	//   ....[165]....
        /*f2d4*/ 	.word	0x00055260


	//   ....[166]....
        /*f2d8*/ 	.word	0x00055270


	//   ....[167]....
        /*f2dc*/ 	.word	0x00055280


	//   ....[168]....
        /*f2e0*/ 	.word	0x00055290


	//   ....[169]....
        /*f2e4*/ 	.word	0x000552c0


	//   ....[170]....
        /*f2e8*/ 	.word	0x000552d0


	//   ....[171]....
        /*f2ec*/ 	.word	0x000552e0


	//   ....[172]....
        /*f2f0*/ 	.word	0x000552f0


	//   ....[173]....
        /*f2f4*/ 	.word	0x00055320


	//   ....[174]....
        /*f2f8*/ 	.word	0x00055330


	//   ....[175]....
        /*f2fc*/ 	.word	0x00055340


	//   ....[176]....
        /*f300*/ 	.word	0x00055350


	//   ....[177]....
        /*f304*/ 	.word	0x00055380


	//   ....[178]....
        /*f308*/ 	.word	0x00055390


	//   ....[179]....
        /*f30c*/ 	.word	0x000553a0


	//   ....[180]....
        /*f310*/ 	.word	0x000553b0


	//   ....[181]....
        /*f314*/ 	.word	0x000553e0


	//   ....[182]....
        /*f318*/ 	.word	0x000553f0


	//   ....[183]....
        /*f31c*/ 	.word	0x00055400


	//   ....[184]....
        /*f320*/ 	.word	0x00055410


	//   ....[185]....
        /*f324*/ 	.word	0x00055440


	//   ....[186]....
        /*f328*/ 	.word	0x00055450


	//   ....[187]....
        /*f32c*/ 	.word	0x00055460


	//   ....[188]....
        /*f330*/ 	.word	0x00055470


	//   ....[189]....
        /*f334*/ 	.word	0x000554a0


	//   ....[190]....
        /*f338*/ 	.word	0x000554b0


	//   ....[191]....
        /*f33c*/ 	.word	0x000554c0


	//   ....[192]....
        /*f340*/ 	.word	0x000554d0


	//   ....[193]....
        /*f344*/ 	.word	0x00055500


	//   ....[194]....
        /*f348*/ 	.word	0x00055510


	//   ....[195]....
        /*f34c*/ 	.word	0x00055520


	//   ....[196]....
        /*f350*/ 	.word	0x00055530


	//   ....[197]....
        /*f354*/ 	.word	0x00055560


	//   ....[198]....
        /*f358*/ 	.word	0x00055570


	//   ....[199]....
        /*f35c*/ 	.word	0x00055580


	//   ....[200]....
        /*f360*/ 	.word	0x00055590


	//   ....[201]....
        /*f364*/ 	.word	0x000555c0


	//   ....[202]....
        /*f368*/ 	.word	0x000555d0


	//   ....[203]....
        /*f36c*/ 	.word	0x000555e0


	//   ....[204]....
        /*f370*/ 	.word	0x000555f0


	//   ....[205]....
        /*f374*/ 	.word	0x00055620


	//   ....[206]....
        /*f378*/ 	.word	0x00055630


	//   ....[207]....
        /*f37c*/ 	.word	0x00055640


	//   ....[208]....
        /*f380*/ 	.word	0x00055650


	//   ....[209]....
        /*f384*/ 	.word	0x00055680


	//   ....[210]....
        /*f388*/ 	.word	0x00055690


	//   ....[211]....
        /*f38c*/ 	.word	0x000556a0


	//   ....[212]....
        /*f390*/ 	.word	0x000556b0


	//   ....[213]....
        /*f394*/ 	.word	0x000556e0


	//   ....[214]....
        /*f398*/ 	.word	0x000556f0


	//   ....[215]....
        /*f39c*/ 	.word	0x00055700


	//   ....[216]....
        /*f3a0*/ 	.word	0x00055710


	//   ....[217]....
        /*f3a4*/ 	.word	0x00055740


	//   ....[218]....
        /*f3a8*/ 	.word	0x00055750


	//   ....[219]....
        /*f3ac*/ 	.word	0x00055760


	//   ....[220]....
        /*f3b0*/ 	.word	0x00055770


	//   ....[221]....
        /*f3b4*/ 	.word	0x000557a0


	//   ....[222]....
        /*f3b8*/ 	.word	0x000557b0


	//   ....[223]....
        /*f3bc*/ 	.word	0x000557c0


	//   ....[224]....
        /*f3c0*/ 	.word	0x000557d0


	//   ....[225]....
        /*f3c4*/ 	.word	0x00055800


	//   ....[226]....
        /*f3c8*/ 	.word	0x00055810


	//   ....[227]....
        /*f3cc*/ 	.word	0x00055820


	//   ....[228]....
        /*f3d0*/ 	.word	0x00055830


	//   ....[229]....
        /*f3d4*/ 	.word	0x00055860


	//   ....[230]....
        /*f3d8*/ 	.word	0x00055870


	//   ....[231]....
        /*f3dc*/ 	.word	0x00055880


	//   ....[232]....
        /*f3e0*/ 	.word	0x00055890


	//   ....[233]....
        /*f3e4*/ 	.word	0x000558c0


	//   ....[234]....
        /*f3e8*/ 	.word	0x000558d0


	//   ....[235]....
        /*f3ec*/ 	.word	0x000558e0


	//   ....[236]....
        /*f3f0*/ 	.word	0x000558f0


	//   ....[237]....
        /*f3f4*/ 	.word	0x00055920


	//   ....[238]....
        /*f3f8*/ 	.word	0x00055930


	//   ....[239]....
        /*f3fc*/ 	.word	0x00055940


	//   ....[240]....
        /*f400*/ 	.word	0x00055950


	//   ....[241]....
        /*f404*/ 	.word	0x00055980


	//   ....[242]....
        /*f408*/ 	.word	0x00055990


	//   ....[243]....
        /*f40c*/ 	.word	0x000559a0


	//   ....[244]....
        /*f410*/ 	.word	0x000559b0


	//   ....[245]....
        /*f414*/ 	.word	0x000559e0


	//   ....[246]....
        /*f418*/ 	.word	0x000559f0


	//   ....[247]....
        /*f41c*/ 	.word	0x00055a00


	//   ....[248]....
        /*f420*/ 	.word	0x00055a10


	//   ....[249]....
        /*f424*/ 	.word	0x00055a40


	//   ....[250]....
        /*f428*/ 	.word	0x00055a50


	//   ....[251]....
        /*f42c*/ 	.word	0x00055a60


	//   ....[252]....
        /*f430*/ 	.word	0x00055a70


	//   ....[253]....
        /*f434*/ 	.word	0x00055aa0


	//   ....[254]....
        /*f438*/ 	.word	0x00055ab0


	//   ....[255]....
        /*f43c*/ 	.word	0x00055ac0


	//   ....[0]....
        /*f440*/ 	.word	0x00055ad0


	//   ....[1]....
        /*f444*/ 	.word	0x00055b00


	//   ....[2]....
        /*f448*/ 	.word	0x00055b10


	//   ....[3]....
        /*f44c*/ 	.word	0x00055b20


	//   ....[4]....
        /*f450*/ 	.word	0x00055b30


	//   ....[5]....
        /*f454*/ 	.word	0x00055b60


	//   ....[6]....
        /*f458*/ 	.word	0x00055b70


	//   ....[7]....
        /*f45c*/ 	.word	0x00055b80


	//   ....[8]....
        /*f460*/ 	.word	0x00055b90


	//   ....[9]....
        /*f464*/ 	.word	0x00055bc0


	//   ....[10]....
        /*f468*/ 	.word	0x00055bd0


	//   ....[11]....
        /*f46c*/ 	.word	0x00055be0


	//   ....[12]....
        /*f470*/ 	.word	0x00055bf0


	//   ....[13]....
        /*f474*/ 	.word	0x00055c20


	//   ....[14]....
        /*f478*/ 	.word	0x00055c30


	//   ....[15]....
        /*f47c*/ 	.word	0x00055c40


	//   ....[16]....
        /*f480*/ 	.word	0x00055c50


	//   ....[17]....
        /*f484*/ 	.word	0x00055c80


	//   ....[18]....
        /*f488*/ 	.word	0x00055c90


	//   ....[19]....
        /*f48c*/ 	.word	0x00055ca0


	//   ....[20]....
        /*f490*/ 	.word	0x00055cb0


	//   ....[21]....
        /*f494*/ 	.word	0x00055ce0


	//   ....[22]....
        /*f498*/ 	.word	0x00055cf0


	//   ....[23]....
        /*f49c*/ 	.word	0x00055d00


	//   ....[24]....
        /*f4a0*/ 	.word	0x00055d10


	//   ....[25]....
        /*f4a4*/ 	.word	0x00055d40


	//   ....[26]....
        /*f4a8*/ 	.word	0x00055d50


	//   ....[27]....
        /*f4ac*/ 	.word	0x00055d60


	//   ....[28]....
        /*f4b0*/ 	.word	0x00055d70


	//   ....[29]....
        /*f4b4*/ 	.word	0x00055da0


	//   ....[30]....
        /*f4b8*/ 	.word	0x00055db0


	//   ....[31]....
        /*f4bc*/ 	.word	0x00055dc0


	//   ....[32]....
        /*f4c0*/ 	.word	0x00055dd0


	//   ....[33]....
        /*f4c4*/ 	.word	0x00055e00


	//   ....[34]....
        /*f4c8*/ 	.word	0x00055e10


	//   ....[35]....
        /*f4cc*/ 	.word	0x00055e20


	//   ....[36]....
        /*f4d0*/ 	.word	0x00055e30


	//   ....[37]....
        /*f4d4*/ 	.word	0x00055e60


	//   ....[38]....
        /*f4d8*/ 	.word	0x00055e70


	//   ....[39]....
        /*f4dc*/ 	.word	0x00055e80


	//   ....[40]....
        /*f4e0*/ 	.word	0x00055e90


	//   ....[41]....
        /*f4e4*/ 	.word	0x00055ec0


	//   ....[42]....
        /*f4e8*/ 	.word	0x00055ed0


	//   ....[43]....
        /*f4ec*/ 	.word	0x00055ee0


	//   ....[44]....
        /*f4f0*/ 	.word	0x00055ef0


	//   ....[45]....
        /*f4f4*/ 	.word	0x00055f20


	//   ....[46]....
        /*f4f8*/ 	.word	0x00055f30


	//   ....[47]....
        /*f4fc*/ 	.word	0x00055f40


	//   ....[48]....
        /*f500*/ 	.word	0x00055f50


	//   ....[49]....
        /*f504*/ 	.word	0x00055f80


	//   ....[50]....
        /*f508*/ 	.word	0x00055f90


	//   ....[51]....
        /*f50c*/ 	.word	0x00055fa0


	//   ....[52]....
        /*f510*/ 	.word	0x00055fb0


	//   ....[53]....
        /*f514*/ 	.word	0x00055fe0


	//   ....[54]....
        /*f518*/ 	.word	0x00055ff0


	//   ....[55]....
        /*f51c*/ 	.word	0x00056000


	//   ....[56]....
        /*f520*/ 	.word	0x00056010


	//   ....[57]....
        /*f524*/ 	.word	0x00056040


	//   ....[58]....
        /*f528*/ 	.word	0x00056050


	//   ....[59]....
        /*f52c*/ 	.word	0x00056060


	//   ....[60]....
        /*f530*/ 	.word	0x00056070


	//   ....[61]....
        /*f534*/ 	.word	0x000560a0


	//   ....[62]....
        /*f538*/ 	.word	0x000560b0


	//   ....[63]....
        /*f53c*/ 	.word	0x000560c0


	//   ....[64]....
        /*f540*/ 	.word	0x000560d0


	//   ....[65]....
        /*f544*/ 	.word	0x00056100


	//   ....[66]....
        /*f548*/ 	.word	0x00056110


	//   ....[67]....
        /*f54c*/ 	.word	0x00056120


	//   ....[68]....
        /*f550*/ 	.word	0x00056130


	//   ....[69]....
        /*f554*/ 	.word	0x00056160


	//   ....[70]....
        /*f558*/ 	.word	0x00056170


	//   ....[71]....
        /*f55c*/ 	.word	0x00056180


	//   ....[72]....
        /*f560*/ 	.word	0x00056190


	//   ....[73]....
        /*f564*/ 	.word	0x000561c0


	//   ....[74]....
        /*f568*/ 	.word	0x000561d0


	//   ....[75]....
        /*f56c*/ 	.word	0x000561e0


	//   ....[76]....
        /*f570*/ 	.word	0x000561f0


	//   ....[77]....
        /*f574*/ 	.word	0x00056220


	//   ....[78]....
        /*f578*/ 	.word	0x00056230


	//   ....[79]....
        /*f57c*/ 	.word	0x00056240


	//   ....[80]....
        /*f580*/ 	.word	0x00056250


	//   ....[81]....
        /*f584*/ 	.word	0x00056280


	//   ....[82]....
        /*f588*/ 	.word	0x00056290


	//   ....[83]....
        /*f58c*/ 	.word	0x000562a0


	//   ....[84]....
        /*f590*/ 	.word	0x000562b0


	//   ....[85]....
        /*f594*/ 	.word	0x000562e0


	//   ....[86]....
        /*f598*/ 	.word	0x000562f0


	//   ....[87]....
        /*f59c*/ 	.word	0x00056300


	//   ....[88]....
        /*f5a0*/ 	.word	0x00056310


	//   ....[89]....
        /*f5a4*/ 	.word	0x00056340


	//   ....[90]....
        /*f5a8*/ 	.word	0x00056350


	//   ....[91]....
        /*f5ac*/ 	.word	0x00056360


	//   ....[92]....
        /*f5b0*/ 	.word	0x00056370


	//   ....[93]....
        /*f5b4*/ 	.word	0x000563a0


	//   ....[94]....
        /*f5b8*/ 	.word	0x000563b0


	//   ....[95]....
        /*f5bc*/ 	.word	0x000563c0


	//   ....[96]....
        /*f5c0*/ 	.word	0x000563d0


	//   ....[97]....
        /*f5c4*/ 	.word	0x00056400


	//   ....[98]....
        /*f5c8*/ 	.word	0x00056410


	//   ....[99]....
        /*f5cc*/ 	.word	0x00056420


	//   ....[100]....
        /*f5d0*/ 	.word	0x00056430


	//   ....[101]....
        /*f5d4*/ 	.word	0x00056460


	//   ....[102]....
        /*f5d8*/ 	.word	0x00056470


	//   ....[103]....
        /*f5dc*/ 	.word	0x00056480


	//   ....[104]....
        /*f5e0*/ 	.word	0x00056490


	//   ....[105]....
        /*f5e4*/ 	.word	0x000564c0


	//   ....[106]....
        /*f5e8*/ 	.word	0x000564d0


	//   ....[107]....
        /*f5ec*/ 	.word	0x000564e0


	//   ....[108]....
        /*f5f0*/ 	.word	0x000564f0


	//   ....[109]....
        /*f5f4*/ 	.word	0x00056520


	//   ....[110]....
        /*f5f8*/ 	.word	0x00056530


	//   ....[111]....
        /*f5fc*/ 	.word	0x00056540


	//   ....[112]....
        /*f600*/ 	.word	0x00056550


	//   ....[113]....
        /*f604*/ 	.word	0x00056580


	//   ....[114]....
        /*f608*/ 	.word	0x00056590


	//   ....[115]....
        /*f60c*/ 	.word	0x000565a0


	//   ....[116]....
        /*f610*/ 	.word	0x000565b0


	//   ....[117]....
        /*f614*/ 	.word	0x000565e0


	//   ....[118]....
        /*f618*/ 	.word	0x000565f0


	//   ....[119]....
        /*f61c*/ 	.word	0x00056600


	//   ....[120]....
        /*f620*/ 	.word	0x00056610


	//   ....[121]....
        /*f624*/ 	.word	0x00056640


	//   ....[122]....
        /*f628*/ 	.word	0x00056650


	//   ....[123]....
        /*f62c*/ 	.word	0x00056660


	//   ....[124]....
        /*f630*/ 	.word	0x00056670


	//   ....[125]....
        /*f634*/ 	.word	0x000566a0


	//   ....[126]....
        /*f638*/ 	.word	0x000566b0


	//   ....[127]....
        /*f63c*/ 	.word	0x000566c0


	//   ....[128]....
        /*f640*/ 	.word	0x000566d0


	//   ....[129]....
        /*f644*/ 	.word	0x00056700


	//   ....[130]....
        /*f648*/ 	.word	0x00056710


	//   ....[131]....
        /*f64c*/ 	.word	0x00056720


	//   ....[132]....
        /*f650*/ 	.word	0x00056730


	//   ....[133]....
        /*f654*/ 	.word	0x00056760


	//   ....[134]....
        /*f658*/ 	.word	0x00056770


	//   ....[135]....
        /*f65c*/ 	.word	0x00056780


	//   ....[136]....
        /*f660*/ 	.word	0x00056790


	//   ....[137]....
        /*f664*/ 	.word	0x000567c0


	//   ....[138]....
        /*f668*/ 	.word	0x000567d0


	//   ....[139]....
        /*f66c*/ 	.word	0x000567e0


	//   ....[140]....
        /*f670*/ 	.word	0x000567f0


	//   ....[141]....
        /*f674*/ 	.word	0x00056820


	//   ....[142]....
        /*f678*/ 	.word	0x00056830


	//   ....[143]....
        /*f67c*/ 	.word	0x00056840


	//   ....[144]....
        /*f680*/ 	.word	0x00056850


	//   ....[145]....
        /*f684*/ 	.word	0x00056880


	//   ....[146]....
        /*f688*/ 	.word	0x00056890


	//   ....[147]....
        /*f68c*/ 	.word	0x000568a0


	//   ....[148]....
        /*f690*/ 	.word	0x000568b0


	//   ....[149]....
        /*f694*/ 	.word	0x000568e0


	//   ....[150]....
        /*f698*/ 	.word	0x000568f0


	//   ....[151]....
        /*f69c*/ 	.word	0x00056900


	//   ....[152]....
        /*f6a0*/ 	.word	0x00056910


	//   ....[153]....
        /*f6a4*/ 	.word	0x00056940


	//   ....[154]....
        /*f6a8*/ 	.word	0x00056950


	//   ....[155]....
        /*f6ac*/ 	.word	0x00056960


	//   ....[156]....
        /*f6b0*/ 	.word	0x00056970


	//   ....[157]....
        /*f6b4*/ 	.word	0x000569a0


	//   ....[158]....
        /*f6b8*/ 	.word	0x000569b0


	//   ....[159]....
        /*f6bc*/ 	.word	0x000569c0


	//   ....[160]....
        /*f6c0*/ 	.word	0x000569d0


	//   ....[161]....
        /*f6c4*/ 	.word	0x00056a00


	//   ....[162]....
        /*f6c8*/ 	.word	0x00056a10


	//   ....[163]....
        /*f6cc*/ 	.word	0x00056a20


	//   ....[164]....
        /*f6d0*/ 	.word	0x00056a30


	//   ....[165]....
        /*f6d4*/ 	.word	0x00056a60


	//   ....[166]....
        /*f6d8*/ 	.word	0x00056a70


	//   ....[167]....
        /*f6dc*/ 	.word	0x00056a80


	//   ....[168]....
        /*f6e0*/ 	.word	0x00056a90


	//   ....[169]....
        /*f6e4*/ 	.word	0x00056ac0


	//   ....[170]....
        /*f6e8*/ 	.word	0x00056ad0


	//   ....[171]....
        /*f6ec*/ 	.word	0x00056ae0


	//   ....[172]....
        /*f6f0*/ 	.word	0x00056af0


	//   ....[173]....
        /*f6f4*/ 	.word	0x00056b20


	//   ....[174]....
        /*f6f8*/ 	.word	0x00056b30


	//   ....[175]....
        /*f6fc*/ 	.word	0x00056b40


	//   ....[176]....
        /*f700*/ 	.word	0x00056b50


	//   ....[177]....
        /*f704*/ 	.word	0x00056b80


	//   ....[178]....
        /*f708*/ 	.word	0x00056b90


	//   ....[179]....
        /*f70c*/ 	.word	0x00056ba0


	//   ....[180]....
        /*f710*/ 	.word	0x00056bb0


	//   ....[181]....
        /*f714*/ 	.word	0x00056be0


	//   ....[182]....
        /*f718*/ 	.word	0x00056bf0


	//   ....[183]....
        /*f71c*/ 	.word	0x00056c00


	//   ....[184]....
        /*f720*/ 	.word	0x00056c10


	//   ....[185]....
        /*f724*/ 	.word	0x00056c40


	//   ....[186]....
        /*f728*/ 	.word	0x00056c50


	//   ....[187]....
        /*f72c*/ 	.word	0x00056c60


	//   ....[188]....
        /*f730*/ 	.word	0x00056c70


	//   ....[189]....
        /*f734*/ 	.word	0x00056ca0


	//   ....[190]....
        /*f738*/ 	.word	0x00056cb0


	//   ....[191]....
        /*f73c*/ 	.word	0x00056cc0


	//   ....[192]....
        /*f740*/ 	.word	0x00056cd0


	//   ....[193]....
        /*f744*/ 	.word	0x00056d00


	//   ....[194]....
        /*f748*/ 	.word	0x00056d10


	//   ....[195]....
        /*f74c*/ 	.word	0x00056d20


	//   ....[196]....
        /*f750*/ 	.word	0x00056d30


	//   ....[197]....
        /*f754*/ 	.word	0x00056d60


	//   ....[198]....
        /*f758*/ 	.word	0x00056d70


	//   ....[199]....
        /*f75c*/ 	.word	0x00056d80


	//   ....[200]....
        /*f760*/ 	.word	0x00056d90


	//   ....[201]....
        /*f764*/ 	.word	0x00056dc0


	//   ....[202]....
        /*f768*/ 	.word	0x00056dd0


	//   ....[203]....
        /*f76c*/ 	.word	0x00056de0


	//   ....[204]....
        /*f770*/ 	.word	0x00056df0


	//   ....[205]....
        /*f774*/ 	.word	0x00056e20


	//   ....[206]....
        /*f778*/ 	.word	0x00056e30


	//   ....[207]....
        /*f77c*/ 	.word	0x00056e40


	//   ....[208]....
        /*f780*/ 	.word	0x00056e50


	//   ....[209]....
        /*f784*/ 	.word	0x00056e80


	//   ....[210]....
        /*f788*/ 	.word	0x00056e90


	//   ....[211]....
        /*f78c*/ 	.word	0x00056ea0


	//   ....[212]....
        /*f790*/ 	.word	0x00056eb0


	//   ....[213]....
        /*f794*/ 	.word	0x00056ee0


	//   ....[214]....
        /*f798*/ 	.word	0x00056ef0


	//   ....[215]....
        /*f79c*/ 	.word	0x00056f00


	//   ....[216]....
        /*f7a0*/ 	.word	0x00056f10


	//   ....[217]....
        /*f7a4*/ 	.word	0x00056f40


	//   ....[218]....
        /*f7a8*/ 	.word	0x00056f50


	//   ....[219]....
        /*f7ac*/ 	.word	0x00056f60


	//   ....[220]....
        /*f7b0*/ 	.word	0x00056f70


	//   ....[221]....
        /*f7b4*/ 	.word	0x00056fa0


	//   ....[222]....
        /*f7b8*/ 	.word	0x00056fb0


	//   ....[223]....
        /*f7bc*/ 	.word	0x00056fc0


	//   ....[224]....
        /*f7c0*/ 	.word	0x00056fd0


	//   ....[225]....
        /*f7c4*/ 	.word	0x00057000


	//   ....[226]....
        /*f7c8*/ 	.word	0x00057010


	//   ....[227]....
        /*f7cc*/ 	.word	0x00057020


	//   ....[228]....
        /*f7d0*/ 	.word	0x00057030


	//   ....[229]....
        /*f7d4*/ 	.word	0x00057060


	//   ....[230]....
        /*f7d8*/ 	.word	0x00057070


	//   ....[231]....
        /*f7dc*/ 	.word	0x00057080


	//   ....[232]....
        /*f7e0*/ 	.word	0x00057090


	//   ....[233]....
        /*f7e4*/ 	.word	0x000570c0


	//   ....[234]....
        /*f7e8*/ 	.word	0x000570d0


	//   ....[235]....
        /*f7ec*/ 	.word	0x000570e0


	//   ....[236]....
        /*f7f0*/ 	.word	0x000570f0


	//   ....[237]....
        /*f7f4*/ 	.word	0x00057120


	//   ....[238]....
        /*f7f8*/ 	.word	0x00057130


	//   ....[239]....
        /*f7fc*/ 	.word	0x00057140


	//   ....[240]....
        /*f800*/ 	.word	0x00057150


	//   ....[241]....
        /*f804*/ 	.word	0x00057180


	//   ....[242]....
        /*f808*/ 	.word	0x00057190


	//   ....[243]....
        /*f80c*/ 	.word	0x000571a0


	//   ....[244]....
        /*f810*/ 	.word	0x000571b0


	//   ....[245]....
        /*f814*/ 	.word	0x000571e0


	//   ....[246]....
        /*f818*/ 	.word	0x000571f0


	//   ....[247]....
        /*f81c*/ 	.word	0x00057200


	//   ....[248]....
        /*f820*/ 	.word	0x00057210


	//   ....[249]....
        /*f824*/ 	.word	0x00057240


	//   ....[250]....
        /*f828*/ 	.word	0x00057250


	//   ....[251]....
        /*f82c*/ 	.word	0x00057260


	//   ....[252]....
        /*f830*/ 	.word	0x00057270


	//   ....[253]....
        /*f834*/ 	.word	0x000572b0


	//   ....[254]....
        /*f838*/ 	.word	0x0005a2f0


	//   ....[255]....
        /*f83c*/ 	.word	0x0005a300


	//   ....[0]....
        /*f840*/ 	.word	0x0005a310


	//   ....[1]....
        /*f844*/ 	.word	0x0005a330


	//   ....[2]....
        /*f848*/ 	.word	0x0005a340


	//   ....[3]....
        /*f84c*/ 	.word	0x0005a350


	//   ....[4]....
        /*f850*/ 	.word	0x0005a360


	//   ....[5]....
        /*f854*/ 	.word	0x0005a390


	//   ....[6]....
        /*f858*/ 	.word	0x0005a3a0


	//   ....[7]....
        /*f85c*/ 	.word	0x0005a3b0


	//   ....[8]....
        /*f860*/ 	.word	0x0005a3c0


	//   ....[9]....
        /*f864*/ 	.word	0x0005a3f0


	//   ....[10]....
        /*f868*/ 	.word	0x0005a400


	//   ....[11]....
        /*f86c*/ 	.word	0x0005a410


	//   ....[12]....
        /*f870*/ 	.word	0x0005a420


	//   ....[13]....
        /*f874*/ 	.word	0x0005a450


	//   ....[14]....
        /*f878*/ 	.word	0x0005a460


	//   ....[15]....
        /*f87c*/ 	.word	0x0005a470


	//   ....[16]....
        /*f880*/ 	.word	0x0005a480


	//   ....[17]....
        /*f884*/ 	.word	0x0005a4b0


	//   ....[18]....
        /*f888*/ 	.word	0x0005a4c0


	//   ....[19]....
        /*f88c*/ 	.word	0x0005a4d0


	//   ....[20]....
        /*f890*/ 	.word	0x0005a4e0


	//   ....[21]....
        /*f894*/ 	.word	0x0005a510


	//   ....[22]....
        /*f898*/ 	.word	0x0005a520


	//   ....[23]....
        /*f89c*/ 	.word	0x0005a530


	//   ....[24]....
        /*f8a0*/ 	.word	0x0005a540


	//   ....[25]....
        /*f8a4*/ 	.word	0x0005a570


	//   ....[26]....
        /*f8a8*/ 	.word	0x0005a580


	//   ....[27]....
        /*f8ac*/ 	.word	0x0005a590


	//   ....[28]....
        /*f8b0*/ 	.word	0x0005a5a0


	//   ....[29]....
        /*f8b4*/ 	.word	0x0005a5d0


	//   ....[30]....
        /*f8b8*/ 	.word	0x0005a5e0


	//   ....[31]....
        /*f8bc*/ 	.word	0x0005a5f0


	//   ....[32]....
        /*f8c0*/ 	.word	0x0005a600


	//   ....[33]....
        /*f8c4*/ 	.word	0x0005a630


	//   ....[34]....
        /*f8c8*/ 	.word	0x0005a640


	//   ....[35]....
        /*f8cc*/ 	.word	0x0005a650


	//   ....[36]....
        /*f8d0*/ 	.word	0x0005a660


	//   ....[37]....
        /*f8d4*/ 	.word	0x0005a690


	//   ....[38]....
        /*f8d8*/ 	.word	0x0005a6a0


	//   ....[39]....
        /*f8dc*/ 	.word	0x0005a6b0


	//   ....[40]....
        /*f8e0*/ 	.word	0x0005a6c0


	//   ....[41]....
        /*f8e4*/ 	.word	0x0005a6f0


	//   ....[42]....
        /*f8e8*/ 	.word	0x0005a700


	//   ....[43]....
        /*f8ec*/ 	.word	0x0005a710


	//   ....[44]....
        /*f8f0*/ 	.word	0x0005a720


	//   ....[45]....
        /*f8f4*/ 	.word	0x0005a750


	//   ....[46]....
        /*f8f8*/ 	.word	0x0005a760


	//   ....[47]....
        /*f8fc*/ 	.word	0x0005a770


	//   ....[48]....
        /*f900*/ 	.word	0x0005a780


	//   ....[49]....
        /*f904*/ 	.word	0x0005a7b0


	//   ....[50]....
        /*f908*/ 	.word	0x0005a7c0


	//   ....[51]....
        /*f90c*/ 	.word	0x0005a7d0


	//   ....[52]....
        /*f910*/ 	.word	0x0005a7e0


	//   ....[53]....
        /*f914*/ 	.word	0x0005a810


	//   ....[54]....
        /*f918*/ 	.word	0x0005a820


	//   ....[55]....
        /*f91c*/ 	.word	0x0005a830


	//   ....[56]....
        /*f920*/ 	.word	0x0005a840


	//   ....[57]....
        /*f924*/ 	.word	0x0005a870


	//   ....[58]....
        /*f928*/ 	.word	0x0005a880


	//   ....[59]....
        /*f92c*/ 	.word	0x0005a890


	//   ....[60]....
        /*f930*/ 	.word	0x0005a8a0


	//   ....[61]....
        /*f934*/ 	.word	0x0005a8d0


	//   ....[62]....
        /*f938*/ 	.word	0x0005a8e0


	//   ....[63]....
        /*f93c*/ 	.word	0x0005a8f0


	//   ....[64]....
        /*f940*/ 	.word	0x0005a900


	//   ....[65]....
        /*f944*/ 	.word	0x0005a930


	//   ....[66]....
        /*f948*/ 	.word	0x0005a940


	//   ....[67]....
        /*f94c*/ 	.word	0x0005a950


	//   ....[68]....
        /*f950*/ 	.word	0x0005a960


	//   ....[69]....
        /*f954*/ 	.word	0x0005a990


	//   ....[70]....
        /*f958*/ 	.word	0x0005a9a0


	//   ....[71]....
        /*f95c*/ 	.word	0x0005a9b0


	//   ....[72]....
        /*f960*/ 	.word	0x0005a9c0


	//   ....[73]....
        /*f964*/ 	.word	0x0005a9f0


	//   ....[74]....
        /*f968*/ 	.word	0x0005aa00


	//   ....[75]....
        /*f96c*/ 	.word	0x0005aa10


	//   ....[76]....
        /*f970*/ 	.word	0x0005aa20


	//   ....[77]....
        /*f974*/ 	.word	0x0005aa50


	//   ....[78]....
        /*f978*/ 	.word	0x0005aa60


	//   ....[79]....
        /*f97c*/ 	.word	0x0005aa70


	//   ....[80]....
        /*f980*/ 	.word	0x0005aa80


	//   ....[81]....
        /*f984*/ 	.word	0x0005aab0


	//   ....[82]....
        /*f988*/ 	.word	0x0005aac0


	//   ....[83]....
        /*f98c*/ 	.word	0x0005aad0


	//   ....[84]....
        /*f990*/ 	.word	0x0005aae0


	//   ....[85]....
        /*f994*/ 	.word	0x0005ab10


	//   ....[86]....
        /*f998*/ 	.word	0x0005ab20


	//   ....[87]....
        /*f99c*/ 	.word	0x0005ab30


	//   ....[88]....
        /*f9a0*/ 	.word	0x0005ab40


	//   ....[89]....
        /*f9a4*/ 	.word	0x0005ab70


	//   ....[90]....
        /*f9a8*/ 	.word	0x0005ab80


	//   ....[91]....
        /*f9ac*/ 	.word	0x0005ab90


	//   ....[92]....
        /*f9b0*/ 	.word	0x0005aba0


	//   ....[93]....
        /*f9b4*/ 	.word	0x0005abd0


	//   ....[94]....
        /*f9b8*/ 	.word	0x0005abe0


	//   ....[95]....
        /*f9bc*/ 	.word	0x0005abf0


	//   ....[96]....
        /*f9c0*/ 	.word	0x0005ac00


	//   ....[97]....
        /*f9c4*/ 	.word	0x0005ac30


	//   ....[98]....
        /*f9c8*/ 	.word	0x0005ac40


	//   ....[99]....
        /*f9cc*/ 	.word	0x0005ac50


	//   ....[100]....
        /*f9d0*/ 	.word	0x0005ac60


	//   ....[101]....
        /*f9d4*/ 	.word	0x0005ac90


	//   ....[102]....
        /*f9d8*/ 	.word	0x0005aca0


	//   ....[103]....
        /*f9dc*/ 	.word	0x0005acb0


	//   ....[104]....
        /*f9e0*/ 	.word	0x0005acc0


	//   ....[105]....
        /*f9e4*/ 	.word	0x0005acf0


	//   ....[106]....
        /*f9e8*/ 	.word	0x0005ad00


	//   ....[107]....
        /*f9ec*/ 	.word	0x0005ad10


	//   ....[108]....
        /*f9f0*/ 	.word	0x0005ad20


	//   ....[109]....
        /*f9f4*/ 	.word	0x0005ad50


	//   ....[110]....
        /*f9f8*/ 	.word	0x0005ad60


	//   ....[111]....
        /*f9fc*/ 	.word	0x0005ad70


	//   ....[112]....
        /*fa00*/ 	.word	0x0005ad80


	//   ....[113]....
        /*fa04*/ 	.word	0x0005adb0


	//   ....[114]....
        /*fa08*/ 	.word	0x0005adc0


	//   ....[115]....
        /*fa0c*/ 	.word	0x0005add0


	//   ....[116]....
        /*fa10*/ 	.word	0x0005ade0


	//   ....[117]....
        /*fa14*/ 	.word	0x0005ae10


	//   ....[118]....
        /*fa18*/ 	.word	0x0005ae20


	//   ....[119]....
        /*fa1c*/ 	.word	0x0005ae30


	//   ....[120]....
        /*fa20*/ 	.word	0x0005ae40


	//   ....[121]....
        /*fa24*/ 	.word	0x0005ae70


	//   ....[122]....
        /*fa28*/ 	.word	0x0005ae80


	//   ....[123]....
        /*fa2c*/ 	.word	0x0005ae90


	//   ....[124]....
        /*fa30*/ 	.word	0x0005aea0


	//   ....[125]....
        /*fa34*/ 	.word	0x0005aed0


	//   ....[126]....
        /*fa38*/ 	.word	0x0005aee0


	//   ....[127]....
        /*fa3c*/ 	.word	0x0005aef0


	//   ....[128]....
        /*fa40*/ 	.word	0x0005af00


	//   ....[129]....
        /*fa44*/ 	.word	0x0005af30


	//   ....[130]....
        /*fa48*/ 	.word	0x0005af40


	//   ....[131]....
        /*fa4c*/ 	.word	0x0005af50


	//   ....[132]....
        /*fa50*/ 	.word	0x0005af60


	//   ....[133]....
        /*fa54*/ 	.word	0x0005af90


	//   ....[134]....
        /*fa58*/ 	.word	0x0005afa0


	//   ....[135]....
        /*fa5c*/ 	.word	0x0005afb0


	//   ....[136]....
        /*fa60*/ 	.word	0x0005afc0


	//   ....[137]....
        /*fa64*/ 	.word	0x0005aff0


	//   ....[138]....
        /*fa68*/ 	.word	0x0005b000


	//   ....[139]....
        /*fa6c*/ 	.word	0x0005b010


	//   ....[140]....
        /*fa70*/ 	.word	0x0005b020


	//   ....[141]....
        /*fa74*/ 	.word	0x0005b050


	//   ....[142]....
        /*fa78*/ 	.word	0x0005b060


	//   ....[143]....
        /*fa7c*/ 	.word	0x0005b070


	//   ....[144]....
        /*fa80*/ 	.word	0x0005b080


	//   ....[145]....
        /*fa84*/ 	.word	0x0005b0b0


	//   ....[146]....
        /*fa88*/ 	.word	0x0005b0c0


	//   ....[147]....
        /*fa8c*/ 	.word	0x0005b0d0


	//   ....[148]....
        /*fa90*/ 	.word	0x0005b0e0


	//   ....[149]....
        /*fa94*/ 	.word	0x0005b110


	//   ....[150]....
        /*fa98*/ 	.word	0x0005b120


	//   ....[151]....
        /*fa9c*/ 	.word	0x0005b130


	//   ....[152]....
        /*faa0*/ 	.word	0x0005b140


	//   ....[153]....
        /*faa4*/ 	.word	0x0005b170


	//   ....[154]....
        /*faa8*/ 	.word	0x0005b180


	//   ....[155]....
        /*faac*/ 	.word	0x0005b190


	//   ....[156]....
        /*fab0*/ 	.word	0x0005b1a0


	//   ....[157]....
        /*fab4*/ 	.word	0x0005b1d0


	//   ....[158]....
        /*fab8*/ 	.word	0x0005b1e0


	//   ....[159]....
        /*fabc*/ 	.word	0x0005b1f0


	//   ....[160]....
        /*fac0*/ 	.word	0x0005b200


	//   ....[161]....
        /*fac4*/ 	.word	0x0005b230


	//   ....[162]....
        /*fac8*/ 	.word	0x0005b240


	//   ....[163]....
        /*facc*/ 	.word	0x0005b250


	//   ....[164]....
        /*fad0*/ 	.word	0x0005b260


	//   ....[165]....
        /*fad4*/ 	.word	0x0005b290


	//   ....[166]....
        /*fad8*/ 	.word	0x0005b2a0


	//   ....[167]....
        /*fadc*/ 	.word	0x0005b2b0


	//   ....[168]....
        /*fae0*/ 	.word	0x0005b2c0


	//   ....[169]....
        /*fae4*/ 	.word	0x0005b2f0


	//   ....[170]....
        /*fae8*/ 	.word	0x0005b300


	//   ....[171]....
        /*faec*/ 	.word	0x0005b310


	//   ....[172]....
        /*faf0*/ 	.word	0x0005b320


	//   ....[173]....
        /*faf4*/ 	.word	0x0005b350


	//   ....[174]....
        /*faf8*/ 	.word	0x0005b360


	//   ....[175]....
        /*fafc*/ 	.word	0x0005b370


	//   ....[176]....
        /*fb00*/ 	.word	0x0005b380


	//   ....[177]....
        /*fb04*/ 	.word	0x0005b3b0


	//   ....[178]....
        /*fb08*/ 	.word	0x0005b3c0


	//   ....[179]....
        /*fb0c*/ 	.word	0x0005b3d0


	//   ....[180]....
        /*fb10*/ 	.word	0x0005b3e0


	//   ....[181]....
        /*fb14*/ 	.word	0x0005b410


	//   ....[182]....
        /*fb18*/ 	.word	0x0005b420


	//   ....[183]....
        /*fb1c*/ 	.word	0x0005b430


	//   ....[184]....
        /*fb20*/ 	.word	0x0005b440


	//   ....[185]....
        /*fb24*/ 	.word	0x0005b470


	//   ....[186]....
        /*fb28*/ 	.word	0x0005b480


	//   ....[187]....
        /*fb2c*/ 	.word	0x0005b490


	//   ....[188]....
        /*fb30*/ 	.word	0x0005b4a0


	//   ....[189]....
        /*fb34*/ 	.word	0x0005b4d0


	//   ....[190]....
        /*fb38*/ 	.word	0x0005b4e0


	//   ....[191]....
        /*fb3c*/ 	.word	0x0005b4f0


	//   ....[192]....
        /*fb40*/ 	.word	0x0005b500


	//   ....[193]....
        /*fb44*/ 	.word	0x0005b530


	//   ....[194]....
        /*fb48*/ 	.word	0x0005b540


	//   ....[195]....
        /*fb4c*/ 	.word	0x0005b550


	//   ....[196]....
        /*fb50*/ 	.word	0x0005b560


	//   ....[197]....
        /*fb54*/ 	.word	0x0005b590


	//   ....[198]....
        /*fb58*/ 	.word	0x0005b5a0


	//   ....[199]....
        /*fb5c*/ 	.word	0x0005b5b0


	//   ....[200]....
        /*fb60*/ 	.word	0x0005b5c0


	//   ....[201]....
        /*fb64*/ 	.word	0x0005b5f0


	//   ....[202]....
        /*fb68*/ 	.word	0x0005b600


	//   ....[203]....
        /*fb6c*/ 	.word	0x0005b610


	//   ....[204]....
        /*fb70*/ 	.word	0x0005b620


	//   ....[205]....
        /*fb74*/ 	.word	0x0005b650


	//   ....[206]....
        /*fb78*/ 	.word	0x0005b660


	//   ....[207]....
        /*fb7c*/ 	.word	0x0005b670


	//   ....[208]....
        /*fb80*/ 	.word	0x0005b680


	//   ....[209]....
        /*fb84*/ 	.word	0x0005b6b0


	//   ....[210]....
        /*fb88*/ 	.word	0x0005b6c0


	//   ....[211]....
        /*fb8c*/ 	.word	0x0005b6d0


	//   ....[212]....
        /*fb90*/ 	.word	0x0005b6e0


	//   ....[213]....
        /*fb94*/ 	.word	0x0005b710


	//   ....[214]....
        /*fb98*/ 	.word	0x0005b720


	//   ....[215]....
        /*fb9c*/ 	.word	0x0005b730


	//   ....[216]....
        /*fba0*/ 	.word	0x0005b740


	//   ....[217]....
        /*fba4*/ 	.word	0x0005b770


	//   ....[218]....
        /*fba8*/ 	.word	0x0005b780


	//   ....[219]....
        /*fbac*/ 	.word	0x0005b790


	//   ....[220]....
        /*fbb0*/ 	.word	0x0005b7a0


	//   ....[221]....
        /*fbb4*/ 	.word	0x0005b7d0


	//   ....[222]....
        /*fbb8*/ 	.word	0x0005b7e0


	//   ....[223]....
        /*fbbc*/ 	.word	0x0005b7f0


	//   ....[224]....
        /*fbc0*/ 	.word	0x0005b800


	//   ....[225]....
        /*fbc4*/ 	.word	0x0005b830


	//   ....[226]....
        /*fbc8*/ 	.word	0x0005b840


	//   ....[227]....
        /*fbcc*/ 	.word	0x0005b850


	//   ....[228]....
        /*fbd0*/ 	.word	0x0005b860


	//   ....[229]....
        /*fbd4*/ 	.word	0x0005b890


	//   ....[230]....
        /*fbd8*/ 	.word	0x0005b8a0


	//   ....[231]....
        /*fbdc*/ 	.word	0x0005b8b0


	//   ....[232]....
        /*fbe0*/ 	.word	0x0005b8c0


	//   ....[233]....
        /*fbe4*/ 	.word	0x0005b8f0


	//   ....[234]....
        /*fbe8*/ 	.word	0x0005b900


	//   ....[235]....
        /*fbec*/ 	.word	0x0005b910


	//   ....[236]....
        /*fbf0*/ 	.word	0x0005b920


	//   ....[237]....
        /*fbf4*/ 	.word	0x0005b950


	//   ....[238]....
        /*fbf8*/ 	.word	0x0005b960


	//   ....[239]....
        /*fbfc*/ 	.word	0x0005b970


	//   ....[240]....
        /*fc00*/ 	.word	0x0005b980


	//   ....[241]....
        /*fc04*/ 	.word	0x0005b9b0


	//   ....[242]....
        /*fc08*/ 	.word	0x0005b9c0


	//   ....[243]....
        /*fc0c*/ 	.word	0x0005b9d0


	//   ....[244]....
        /*fc10*/ 	.word	0x0005b9e0


	//   ....[245]....
        /*fc14*/ 	.word	0x0005ba10


	//   ....[246]....
        /*fc18*/ 	.word	0x0005ba20


	//   ....[247]....
        /*fc1c*/ 	.word	0x0005ba30


	//   ....[248]....
        /*fc20*/ 	.word	0x0005ba40


	//   ....[249]....
        /*fc24*/ 	.word	0x0005ba70


	//   ....[250]....
        /*fc28*/ 	.word	0x0005ba80


	//   ....[251]....
        /*fc2c*/ 	.word	0x0005ba90


	//   ....[252]....
        /*fc30*/ 	.word	0x0005baa0


	//   ....[253]....
        /*fc34*/ 	.word	0x0005bad0


	//   ....[254]....
        /*fc38*/ 	.word	0x0005bae0


	//   ....[255]....
        /*fc3c*/ 	.word	0x0005baf0


	//   ....[0]....
        /*fc40*/ 	.word	0x0005bb00


	//   ....[1]....
        /*fc44*/ 	.word	0x0005bb30


	//   ....[2]....
        /*fc48*/ 	.word	0x0005bb40


	//   ....[3]....
        /*fc4c*/ 	.word	0x0005bb50


	//   ....[4]....
        /*fc50*/ 	.word	0x0005bb60


	//   ....[5]....
        /*fc54*/ 	.word	0x0005bb90


	//   ....[6]....
        /*fc58*/ 	.word	0x0005bba0


	//   ....[7]....
        /*fc5c*/ 	.word	0x0005bbb0


	//   ....[8]....
        /*fc60*/ 	.word	0x0005bbc0


	//   ....[9]....
        /*fc64*/ 	.word	0x0005bbf0


	//   ....[10]....
        /*fc68*/ 	.word	0x0005bc00


	//   ....[11]....
        /*fc6c*/ 	.word	0x0005bc10


	//   ....[12]....
        /*fc70*/ 	.word	0x0005bc20


	//   ....[13]....
        /*fc74*/ 	.word	0x0005bc50


	//   ....[14]....
        /*fc78*/ 	.word	0x0005bc60


	//   ....[15]....
        /*fc7c*/ 	.word	0x0005bc70


	//   ....[16]....
        /*fc80*/ 	.word	0x0005bc80


	//   ....[17]....
        /*fc84*/ 	.word	0x0005bcb0


	//   ....[18]....
        /*fc88*/ 	.word	0x0005bcc0


	//   ....[19]....
        /*fc8c*/ 	.word	0x0005bcd0


	//   ....[20]....
        /*fc90*/ 	.word	0x0005bce0


	//   ....[21]....
        /*fc94*/ 	.word	0x0005bd10


	//   ....[22]....
        /*fc98*/ 	.word	0x0005bd20


	//   ....[23]....
        /*fc9c*/ 	.word	0x0005bd30


	//   ....[24]....
        /*fca0*/ 	.word	0x0005bd40


	//   ....[25]....
        /*fca4*/ 	.word	0x0005bd70


	//   ....[26]....
        /*fca8*/ 	.word	0x0005bd80


	//   ....[27]....
        /*fcac*/ 	.word	0x0005bd90


	//   ....[28]....
        /*fcb0*/ 	.word	0x0005bda0


	//   ....[29]....
        /*fcb4*/ 	.word	0x0005bdd0


	//   ....[30]....
        /*fcb8*/ 	.word	0x0005bde0


	//   ....[31]....
        /*fcbc*/ 	.word	0x0005bdf0


	//   ....[32]....
        /*fcc0*/ 	.word	0x0005be00


	//   ....[33]....
        /*fcc4*/ 	.word	0x0005be30


	//   ....[34]....
        /*fcc8*/ 	.word	0x0005be40


	//   ....[35]....
        /*fccc*/ 	.word	0x0005be50


	//   ....[36]....
        /*fcd0*/ 	.word	0x0005be60


	//   ....[37]....
        /*fcd4*/ 	.word	0x0005be90


	//   ....[38]....
        /*fcd8*/ 	.word	0x0005bea0


	//   ....[39]....
        /*fcdc*/ 	.word	0x0005beb0


	//   ....[40]....
        /*fce0*/ 	.word	0x0005bec0


	//   ....[41]....
        /*fce4*/ 	.word	0x0005bef0


	//   ....[42]....
        /*fce8*/ 	.word	0x0005bf00


	//   ....[43]....
        /*fcec*/ 	.word	0x0005bf10


	//   ....[44]....
        /*fcf0*/ 	.word	0x0005bf20


	//   ....[45]....
        /*fcf4*/ 	.word	0x0005bf50


	//   ....[46]....
        /*fcf8*/ 	.word	0x0005bf60


	//   ....[47]....
        /*fcfc*/ 	.word	0x0005bf70


	//   ....[48]....
        /*fd00*/ 	.word	0x0005bf80


	//   ....[49]....
        /*fd04*/ 	.word	0x0005bfb0


	//   ....[50]....
        /*fd08*/ 	.word	0x0005bfc0


	//   ....[51]....
        /*fd0c*/ 	.word	0x0005bfd0


	//   ....[52]....
        /*fd10*/ 	.word	0x0005bfe0


	//   ....[53]....
        /*fd14*/ 	.word	0x0005c010


	//   ....[54]....
        /*fd18*/ 	.word	0x0005c020


	//   ....[55]....
        /*fd1c*/ 	.word	0x0005c030


	//   ....[56]....
        /*fd20*/ 	.word	0x0005c040


	//   ....[57]....
        /*fd24*/ 	.word	0x0005c070


	//   ....[58]....
        /*fd28*/ 	.word	0x0005c080


	//   ....[59]....
        /*fd2c*/ 	.word	0x0005c090


	//   ....[60]....
        /*fd30*/ 	.word	0x0005c0a0


	//   ....[61]....
        /*fd34*/ 	.word	0x0005c0d0


	//   ....[62]....
        /*fd38*/ 	.word	0x0005c0e0


	//   ....[63]....
        /*fd3c*/ 	.word	0x0005c0f0


	//   ....[64]....
        /*fd40*/ 	.word	0x0005c100


	//   ....[65]....
        /*fd44*/ 	.word	0x0005c130


	//   ....[66]....
        /*fd48*/ 	.word	0x0005c140


	//   ....[67]....
        /*fd4c*/ 	.word	0x0005c150


	//   ....[68]....
        /*fd50*/ 	.word	0x0005c160


	//   ....[69]....
        /*fd54*/ 	.word	0x0005c190


	//   ....[70]....
        /*fd58*/ 	.word	0x0005c1a0


	//   ....[71]....
        /*fd5c*/ 	.word	0x0005c1b0


	//   ....[72]....
        /*fd60*/ 	.word	0x0005c1c0


	//   ....[73]....
        /*fd64*/ 	.word	0x0005c1f0


	//   ....[74]....
        /*fd68*/ 	.word	0x0005c200


	//   ....[75]....
        /*fd6c*/ 	.word	0x0005c210


	//   ....[76]....
        /*fd70*/ 	.word	0x0005c220


	//   ....[77]....
        /*fd74*/ 	.word	0x0005c250


	//   ....[78]....
        /*fd78*/ 	.word	0x0005c260


	//   ....[79]....
        /*fd7c*/ 	.word	0x0005c270


	//   ....[80]....
        /*fd80*/ 	.word	0x0005c280


	//   ....[81]....
        /*fd84*/ 	.word	0x0005c2b0


	//   ....[82]....
        /*fd88*/ 	.word	0x0005c2c0


	//   ....[83]....
        /*fd8c*/ 	.word	0x0005c2d0


	//   ....[84]....
        /*fd90*/ 	.word	0x0005c2e0


	//   ....[85]....
        /*fd94*/ 	.word	0x0005c310


	//   ....[86]....
        /*fd98*/ 	.word	0x0005c320


	//   ....[87]....
        /*fd9c*/ 	.word	0x0005c330


	//   ....[88]....
        /*fda0*/ 	.word	0x0005c340


	//   ....[89]....
        /*fda4*/ 	.word	0x0005c370


	//   ....[90]....
        /*fda8*/ 	.word	0x0005c380


	//   ....[91]....
        /*fdac*/ 	.word	0x0005c390


	//   ....[92]....
        /*fdb0*/ 	.word	0x0005c3a0


	//   ....[93]....
        /*fdb4*/ 	.word	0x0005c3d0


	//   ....[94]....
        /*fdb8*/ 	.word	0x0005c3e0


	//   ....[95]....
        /*fdbc*/ 	.word	0x0005c3f0


	//   ....[96]....
        /*fdc0*/ 	.word	0x0005c400


	//   ....[97]....
        /*fdc4*/ 	.word	0x0005c430


	//   ....[98]....
        /*fdc8*/ 	.word	0x0005c440


	//   ....[99]....
        /*fdcc*/ 	.word	0x0005c450


	//   ....[100]....
        /*fdd0*/ 	.word	0x0005c460


	//   ....[101]....
        /*fdd4*/ 	.word	0x0005c490


	//   ....[102]....
        /*fdd8*/ 	.word	0x0005c4a0


	//   ....[103]....
        /*fddc*/ 	.word	0x0005c4b0


	//   ....[104]....
        /*fde0*/ 	.word	0x0005c4c0


	//   ....[105]....
        /*fde4*/ 	.word	0x0005c4f0


	//   ....[106]....
        /*fde8*/ 	.word	0x0005c500


	//   ....[107]....
        /*fdec*/ 	.word	0x0005c510


	//   ....[108]....
        /*fdf0*/ 	.word	0x0005c520


	//   ....[109]....
        /*fdf4*/ 	.word	0x0005c550


	//   ....[110]....
        /*fdf8*/ 	.word	0x0005c560


	//   ....[111]....
        /*fdfc*/ 	.word	0x0005c570


	//   ....[112]....
        /*fe00*/ 	.word	0x0005c580


	//   ....[113]....
        /*fe04*/ 	.word	0x0005c5b0


	//   ....[114]....
        /*fe08*/ 	.word	0x0005c5c0


	//   ....[115]....
        /*fe0c*/ 	.word	0x0005c5d0


	//   ....[116]....
        /*fe10*/ 	.word	0x0005c5e0


	//   ....[117]....
        /*fe14*/ 	.word	0x0005c610


	//   ....[118]....
        /*fe18*/ 	.word	0x0005c620


	//   ....[119]....
        /*fe1c*/ 	.word	0x0005c630


	//   ....[120]....
        /*fe20*/ 	.word	0x0005c640


	//   ....[121]....
        /*fe24*/ 	.word	0x0005c670


	//   ....[122]....
        /*fe28*/ 	.word	0x0005c680


	//   ....[123]....
        /*fe2c*/ 	.word	0x0005c690


	//   ....[124]....
        /*fe30*/ 	.word	0x0005c6a0


	//   ....[125]....
        /*fe34*/ 	.word	0x0005c6d0


	//   ....[126]....
        /*fe38*/ 	.word	0x0005c6e0


	//   ....[127]....
        /*fe3c*/ 	.word	0x0005c6f0


	//   ....[128]....
        /*fe40*/ 	.word	0x0005c700


	//   ....[129]....
        /*fe44*/ 	.word	0x0005c730


	//   ....[130]....
        /*fe48*/ 	.word	0x0005c740


	//   ....[131]....
        /*fe4c*/ 	.word	0x0005c750


	//   ....[132]....
        /*fe50*/ 	.word	0x0005c760


	//   ....[133]....
        /*fe54*/ 	.word	0x0005c790


	//   ....[134]....
        /*fe58*/ 	.word	0x0005c7a0


	//   ....[135]....
        /*fe5c*/ 	.word	0x0005c7b0


	//   ....[136]....
        /*fe60*/ 	.word	0x0005c7c0


	//   ....[137]....
        /*fe64*/ 	.word	0x0005c7f0


	//   ....[138]....
        /*fe68*/ 	.word	0x0005c800


	//   ....[139]....
        /*fe6c*/ 	.word	0x0005c810


	//   ....[140]....
        /*fe70*/ 	.word	0x0005c820


	//   ....[141]....
        /*fe74*/ 	.word	0x0005c850


	//   ....[142]....
        /*fe78*/ 	.word	0x0005c860


	//   ....[143]....
        /*fe7c*/ 	.word	0x0005c870


	//   ....[144]....
        /*fe80*/ 	.word	0x0005c880


	//   ....[145]....
        /*fe84*/ 	.word	0x0005c8b0


	//   ....[146]....
        /*fe88*/ 	.word	0x0005c8c0


	//   ....[147]....
        /*fe8c*/ 	.word	0x0005c8d0


	//   ....[148]....
        /*fe90*/ 	.word	0x0005c8e0


	//   ....[149]....
        /*fe94*/ 	.word	0x0005c910


	//   ....[150]....
        /*fe98*/ 	.word	0x0005c920


	//   ....[151]....
        /*fe9c*/ 	.word	0x0005c930


	//   ....[152]....
        /*fea0*/ 	.word	0x0005c940


	//   ....[153]....
        /*fea4*/ 	.word	0x0005c970


	//   ....[154]....
        /*fea8*/ 	.word	0x0005c980


	//   ....[155]....
        /*feac*/ 	.word	0x0005c990


	//   ....[156]....
        /*feb0*/ 	.word	0x0005c9a0


	//   ....[157]....
        /*feb4*/ 	.word	0x0005c9d0


	//   ....[158]....
        /*feb8*/ 	.word	0x0005c9e0


	//   ....[159]....
        /*febc*/ 	.word	0x0005c9f0


	//   ....[160]....
        /*fec0*/ 	.word	0x0005ca00


	//   ....[161]....
        /*fec4*/ 	.word	0x0005ca30


	//   ....[162]....
        /*fec8*/ 	.word	0x0005ca40


	//   ....[163]....
        /*fecc*/ 	.word	0x0005ca50


	//   ....[164]....
        /*fed0*/ 	.word	0x0005ca60


	//   ....[165]....
        /*fed4*/ 	.word	0x0005ca90


	//   ....[166]....
        /*fed8*/ 	.word	0x0005caa0


	//   ....[167]....
        /*fedc*/ 	.word	0x0005cab0


	//   ....[168]....
        /*fee0*/ 	.word	0x0005cac0


	//   ....[169]....
        /*fee4*/ 	.word	0x0005caf0


	//   ....[170]....
        /*fee8*/ 	.word	0x0005cb00


	//   ....[171]....
        /*feec*/ 	.word	0x0005cb10


	//   ....[172]....
        /*fef0*/ 	.word	0x0005cb20


	//   ....[173]....
        /*fef4*/ 	.word	0x0005cb50


	//   ....[174]....
        /*fef8*/ 	.word	0x0005cb60


	//   ....[175]....
        /*fefc*/ 	.word	0x0005cb70


	//   ....[176]....
        /*ff00*/ 	.word	0x0005cb80


	//   ....[177]....
        /*ff04*/ 	.word	0x0005cbb0


	//   ....[178]....
        /*ff08*/ 	.word	0x0005cbc0


	//   ....[179]....
        /*ff0c*/ 	.word	0x0005cbd0


	//   ....[180]....
        /*ff10*/ 	.word	0x0005cbe0


	//   ....[181]....
        /*ff14*/ 	.word	0x0005cc10


	//   ....[182]....
        /*ff18*/ 	.word	0x0005cc20


	//   ....[183]....
        /*ff1c*/ 	.word	0x0005cc30


	//   ....[184]....
        /*ff20*/ 	.word	0x0005cc40


	//   ....[185]....
        /*ff24*/ 	.word	0x0005cc70


	//   ....[186]....
        /*ff28*/ 	.word	0x0005cc80


	//   ....[187]....
        /*ff2c*/ 	.word	0x0005cc90


	//   ....[188]....
        /*ff30*/ 	.word	0x0005cca0


	//   ....[189]....
        /*ff34*/ 	.word	0x0005ccd0


	//   ....[190]....
        /*ff38*/ 	.word	0x0005cce0


	//   ....[191]....
        /*ff3c*/ 	.word	0x0005ccf0


	//   ....[192]....
        /*ff40*/ 	.word	0x0005cd00


	//   ....[193]....
        /*ff44*/ 	.word	0x0005cd30


	//   ....[194]....
        /*ff48*/ 	.word	0x0005cd40


	//   ....[195]....
        /*ff4c*/ 	.word	0x0005cd50


	//   ....[196]....
        /*ff50*/ 	.word	0x0005cd60


	//   ....[197]....
        /*ff54*/ 	.word	0x0005cd90


	//   ....[198]....
        /*ff58*/ 	.word	0x0005cda0


	//   ....[199]....
        /*ff5c*/ 	.word	0x0005cdb0


	//   ....[200]....
        /*ff60*/ 	.word	0x0005cdc0


	//   ....[201]....
        /*ff64*/ 	.word	0x0005cdf0


	//   ....[202]....
        /*ff68*/ 	.word	0x0005ce00


	//   ....[203]....
        /*ff6c*/ 	.word	0x0005ce10


	//   ....[204]....
        /*ff70*/ 	.word	0x0005ce20


	//   ....[205]....
        /*ff74*/ 	.word	0x0005ce50


	//   ....[206]....
        /*ff78*/ 	.word	0x0005ce60


	//   ....[207]....
        /*ff7c*/ 	.word	0x0005ce70


	//   ....[208]....
        /*ff80*/ 	.word	0x0005ce80


	//   ....[209]....
        /*ff84*/ 	.word	0x0005ceb0


	//   ....[210]....
        /*ff88*/ 	.word	0x0005cec0


	//   ....[211]....
        /*ff8c*/ 	.word	0x0005ced0


	//   ....[212]....
        /*ff90*/ 	.word	0x0005cee0


	//   ....[213]....
        /*ff94*/ 	.word	0x0005cf10


	//   ....[214]....
        /*ff98*/ 	.word	0x0005cf20


	//   ....[215]....
        /*ff9c*/ 	.word	0x0005cf30


	//   ....[216]....
        /*ffa0*/ 	.word	0x0005cf40


	//   ....[217]....
        /*ffa4*/ 	.word	0x0005cf70


	//   ....[218]....
        /*ffa8*/ 	.word	0x0005cf80


	//   ....[219]....
        /*ffac*/ 	.word	0x0005cf90


	//   ....[220]....
        /*ffb0*/ 	.word	0x0005cfa0


	//   ....[221]....
        /*ffb4*/ 	.word	0x0005cfd0


	//   ....[222]....
        /*ffb8*/ 	.word	0x0005cfe0


	//   ....[223]....
        /*ffbc*/ 	.word	0x0005cff0


	//   ....[224]....
        /*ffc0*/ 	.word	0x0005d040


	//   ....[225]....
        /*ffc4*/ 	.word	0x0005d050


	//   ....[226]....
        /*ffc8*/ 	.word	0x0005d060


	//   ....[227]....
        /*ffcc*/ 	.word	0x0005d090


	//   ....[228]....
        /*ffd0*/ 	.word	0x0005d0a0


	//   ....[229]....
        /*ffd4*/ 	.word	0x0005d0b0


	//   ....[230]....
        /*ffd8*/ 	.word	0x0005d0c0


	//   ....[231]....
        /*ffdc*/ 	.word	0x0005d0f0


	//   ....[232]....
        /*ffe0*/ 	.word	0x0005d110


	//   ....[233]....
        /*ffe4*/ 	.word	0x0005d120


	//   ....[234]....
        /*ffe8*/ 	.word	0x0005d150


	//   ....[235]....
        /*ffec*/ 	.word	0x0005d160


	//   ....[236]....
        /*fff0*/ 	.word	0x0005d170


	//   ....[237]....
        /*fff4*/ 	.word	0x0005d180


	//   ....[238]....
        /*fff8*/ 	.word	0x0005d1b0


	//   ....[239]....
        /*fffc*/ 	.word	0x0005d1c0


	//   ....[240]....
        /*10000*/ 	.word	0x0005d1d0


	//   ....[241]....
        /*10004*/ 	.word	0x0005d1e0


	//   ....[242]....
        /*10008*/ 	.word	0x0005d210


	//   ....[243]....
        /*1000c*/ 	.word	0x0005d220


	//   ....[244]....
        /*10010*/ 	.word	0x0005d230


	//   ....[245]....
        /*10014*/ 	.word	0x0005d240


	//   ....[246]....
        /*10018*/ 	.word	0x0005d270


	//   ....[247]....
        /*1001c*/ 	.word	0x0005d280


	//   ....[248]....
        /*10020*/ 	.word	0x0005d290


	//   ....[249]....
        /*10024*/ 	.word	0x0005d2a0


	//   ....[250]....
        /*10028*/ 	.word	0x0005d2d0


	//   ....[251]....
        /*1002c*/ 	.word	0x0005d2e0


	//   ....[252]....
        /*10030*/ 	.word	0x0005d2f0


	//   ....[253]....
        /*10034*/ 	.word	0x00060380


	//   ....[254]....
        /*10038*/ 	.word	0x000603a0


	//   ....[255]....
        /*1003c*/ 	.word	0x000603c0


	//----- nvinfo : EIATTR_VRC_CTA_INIT_COUNT
	.align		4
.L_179:
        /*10040*/ 	.byte	0x02, 0x4a
	.zero		1
	.zero		1


	//----- nvinfo : EIATTR_EXIT_INSTR_OFFSETS
	.align		4
        /*10044*/ 	.byte	0x04, 0x1c
        /*10046*/ 	.short	(.L_181 - .L_180)


	//   ....[0]....
.L_180:
        /*10048*/ 	.word	0x00060490


	//----- nvinfo : EIATTR_CBANK_PARAM_SIZE
	.align		4
.L_181:
        /*1004c*/ 	.byte	0x03, 0x19
        /*1004e*/ 	.short	0x0010


	//----- nvinfo : EIATTR_PARAM_CBANK
	.align		4
        /*10050*/ 	.byte	0x04, 0x0a
        /*10052*/ 	.short	(.L_183 - .L_182)
	.align		4
.L_182:
        /*10054*/ 	.word	index@(.nv.constant0._Z21mma_f16f16f32_32_8_16PvPi)
        /*10058*/ 	.short	0x0380
        /*1005a*/ 	.short	0x0010


	//----- nvinfo : EIATTR_SW_WAR
	.align		4
.L_183:
        /*1005c*/ 	.byte	0x04, 0x36
        /*1005e*/ 	.short	(.L_185 - .L_184)
.L_184:
        /*10060*/ 	.word	0x00000008
.L_185:


//--------------------- .nv.info._Z22mma_f16f16f32_16_16_16PvPi --------------------------
	.section	.nv.info._Z22mma_f16f16f32_16_16_16PvPi,"",@"SHT_CUDA_INFO"
	.sectionflags	@""
	.align	4


	//----- nvinfo : EIATTR_CUDA_API_VERSION
	.align		4
        /*0000*/ 	.byte	0x04, 0x37
        /*0002*/ 	.short	(.L_187 - .L_186)
.L_186:
        /*0004*/ 	.word	0x00000082


	//----- nvinfo : EIATTR_KPARAM_INFO
	.align		4
.L_187:
        /*0008*/ 	.byte	0x04, 0x17
        /*000a*/ 	.short	(.L_189 - .L_188)
.L_188:
        /*000c*/ 	.word	0x00000000
        /*0010*/ 	.short	0x0001
        /*0012*/ 	.short	0x0008
        /*0014*/ 	.byte	0x00, 0xf5, 0x21, 0x00


	//----- nvinfo : EIATTR_KPARAM_INFO
	.align		4
.L_189:
        /*0018*/ 	.byte	0x04, 0x17
        /*001a*/ 	.short	(.L_191 - .L_190)
.L_190:
        /*001c*/ 	.word	0x00000000
        /*0020*/ 	.short	0x0000
        /*0022*/ 	.short	0x0000
        /*0024*/ 	.byte	0x00, 0xf5, 0x21, 0x00


	//----- nvinfo : EIATTR_SPARSE_MMA_MASK
	.align		4
.L_191:
        /*0028*/ 	.byte	0x03, 0x50
        /*002a*/ 	.short	0x0000


	//----- nvinfo : EIATTR_WMMA_USED
	.align		4
        /*002c*/ 	.byte	0x01, 0x2b
	.zero		2


	//----- nvinfo : EIATTR_MAXREG_COUNT
	.align		4
        /*0030*/ 	.byte	0x03, 0x1b
        /*0032*/ 	.short	0x00ff


	//----- nvinfo : EIATTR_MERCURY_ISA_VERSION
	.align		4
        /*0034*/ 	.byte	0x03, 0x5f
        /*0036*/ 	.short	0x0101


	//----- nvinfo : EIATTR_COOP_GROUP_MASK_REGIDS
	.align		4
        /*0038*/ 	.byte	0x04, 0x29
        /*003a*/ 	.short	(.L_193 - .L_192)


	//   ....[0]....
.L_192:
        /*003c*/ 	.word	0xffffffff


	//   ....[1]....
        /*0040*/ 	.word	0xffffffff


	//   ....[2]....
        /*0044*/ 	.word	0xffffffff


	//   ....[3]....
        /*0048*/ 	.word	0xffffffff


	//   ....[4]....
        /*004c*/ 	.word	0xffffffff


	//   ....[5]....
        /*0050*/ 	.word	0xffffffff


	//   ....[6]....
        /*0054*/ 	.word	0xffffffff


	//   ....[7]....
        /*0058*/ 	.word	0xffffffff


	//   ....[8]....
        /*005c*/ 	.word	0xffffffff


	//   ....[9]....
        /*0060*/ 	.word	0xffffffff


	//   ....[10]....
        /*0064*/ 	.word	0xffffffff


	//   ....[11]....
        /*0068*/ 	.word	0xffffffff


	//   ....[12]....
        /*006c*/ 	.word	0xffffffff


	//   ....[13]....
        /*0070*/ 	.word	0xffffffff


	//   ....[14]....
        /*0074*/ 	.word	0xffffffff


	//   ....[15]....
        /*0078*/ 	.word	0xffffffff


	//   ....[16]....
        /*007c*/ 	.word	0xffffffff


	//   ....[17]....
        /*0080*/ 	.word	0xffffffff


	//   ....[18]....
        /*0084*/ 	.word	0xffffffff


	//   ....[19]....
        /*0088*/ 	.word	0xffffffff


	//   ....[20]....
        /*008c*/ 	.word	0xffffffff


	//   ....[21]....
        /*0090*/ 	.word	0xffffffff


	//   ....[22]....
        /*0094*/ 	.word	0xffffffff


	//   ....[23]....
        /*0098*/ 	.word	0xffffffff


	//   ....[24]....
        /*009c*/ 	.word	0xffffffff


	//   ....[25]....
        /*00a0*/ 	.word	0xffffffff


	//   ....[26]....
        /*00a4*/ 	.word	0xffffffff


	//   ....[27]....
        /*00a8*/ 	.word	0xffffffff


	//   ....[28]....
        /*00ac*/ 	.word	0xffffffff


	//   ....[29]....
        /*00b0*/ 	.word	0xffffffff


	//   ....[30]....
        /*00b4*/ 	.word	0xffffffff


	//   ....[31]....
        /*00b8*/ 	.word	0xffffffff


	//   ....[32]....
        /*00bc*/ 	.word	0xffffffff


	//   ....[33]....
        /*00c0*/ 	.word	0xffffffff


	//   ....[34]....
        /*00c4*/ 	.word	0xffffffff


	//   ....[35]....
        /*00c8*/ 	.word	0xffffffff


	//   ....[36]....
        /*00cc*/ 	.word	0xffffffff


	//   ....[37]....
        /*00d0*/ 	.word	0xffffffff


	//   ....[38]....
        /*00d4*/ 	.word	0xffffffff


	//   ....[39]....
        /*00d8*/ 	.word	0xffffffff


	//   ....[40]....
        /*00dc*/ 	.word	0xffffffff


	//   ....[41]....
        /*00e0*/ 	.word	0xffffffff


	//   ....[42]....
        /*00e4*/ 	.word	0xffffffff


	//   ....[43]....
        /*00e8*/ 	.word	0xffffffff


	//   ....[44]....
        /*00ec*/ 	.word	0xffffffff


	//   ....[45]....
        /*00f0*/ 	.word	0xffffffff


	//   ....[46]....
        /*00f4*/ 	.word	0xffffffff


	//   ....[47]....
        /*00f8*/ 	.word	0xffffffff


	//   ....[48]....
        /*00fc*/ 	.word	0xffffffff


	//   ....[49]....
        /*0100*/ 	.word	0xffffffff


	//   ....[50]....
        /*0104*/ 	.word	0xffffffff


	//   ....[51]....
        /*0108*/ 	.word	0xffffffff


	//   ....[52]....
        /*010c*/ 	.word	0xffffffff


	//   ....[53]....
        /*0110*/ 	.word	0xffffffff


	//   ....[54]....
        /*0114*/ 	.word	0xffffffff


	//   ....[55]....
        /*0118*/ 	.word	0xffffffff


	//   ....[56]....
        /*011c*/ 	.word	0xffffffff


	//   ....[57]....
        /*0120*/ 	.word	0xffffffff


	//   ....[58]....
        /*0124*/ 	.word	0xffffffff


	//   ....[59]....
        /*0128*/ 	.word	0xffffffff


	//   ....[60]....
        /*012c*/ 	.word	0xffffffff


	//   ....[61]....
        /*0130*/ 	.word	0xffffffff


	//   ....[62]....
        /*0134*/ 	.word	0xffffffff


	//   ....[63]....
        /*0138*/ 	.word	0xffffffff


	//   ....[64]....
        /*013c*/ 	.word	0xffffffff


	//   ....[65]....
        /*0140*/ 	.word	0xffffffff


	//   ....[66]....
        /*0144*/ 	.word	0xffffffff


	//   ....[67]....
        /*0148*/ 	.word	0xffffffff


	//   ....[68]....
        /*014c*/ 	.word	0xffffffff


	//   ....[69]....
        /*0150*/ 	.word	0xffffffff


	//   ....[70]....
        /*0154*/ 	.word	0xffffffff


	//   ....[71]....
        /*0158*/ 	.word	0xffffffff


	//   ....[72]....
        /*015c*/ 	.word	0xffffffff


	//   ....[73]....
        /*0160*/ 	.word	0xffffffff


	//   ....[74]....
        /*0164*/ 	.word	0xffffffff


	//   ....[75]....
        /*0168*/ 	.word	0xffffffff


	//   ....[76]....
        /*016c*/ 	.word	0xffffffff


	//   ....[77]....
        /*0170*/ 	.word	0xffffffff


	//   ....[78]....
        /*0174*/ 	.word	0xffffffff


	//   ....[79]....
        /*0178*/ 	.word	0xffffffff


	//   ....[80]....
        /*017c*/ 	.word	0xffffffff


	//   ....[81]....
        /*0180*/ 	.word	0xffffffff


	//   ....[82]....
        /*0184*/ 	.word	0xffffffff


	//   ....[83]....
        /*0188*/ 	.word	0xffffffff


	//   ....[84]....
        /*018c*/ 	.word	0xffffffff


	//   ....[85]....
        /*0190*/ 	.word	0xffffffff


	//   ....[86]....
        /*0194*/ 	.word	0xffffffff


	//   ....[87]....
        /*0198*/ 	.word	0xffffffff


	//   ....[88]....
        /*019c*/ 	.word	0xffffffff


	//   ....[89]....
        /*01a0*/ 	.word	0xffffffff


	//   ....[90]....
        /*01a4*/ 	.word	0xffffffff


	//   ....[91]....
        /*01a8*/ 	.word	0xffffffff


	//   ....[92]....
        /*01ac*/ 	.word	0xffffffff


	//   ....[93]....
        /*01b0*/ 	.word	0xffffffff


	//   ....[94]....
        /*01b4*/ 	.word	0xffffffff


	//   ....[95]....
        /*01b8*/ 	.word	0xffffffff


	//   ....[96]....
        /*01bc*/ 	.word	0xffffffff


	//   ....[97]....
        /*01c0*/ 	.word	0xffffffff


	//   ....[98]....
        /*01c4*/ 	.word	0xffffffff


	//   ....[99]....
        /*01c8*/ 	.word	0xffffffff


	//   ....[100]....
        /*01cc*/ 	.word	0xffffffff


	//   ....[101]....
        /*01d0*/ 	.word	0xffffffff


	//   ....[102]....
        /*01d4*/ 	.word	0xffffffff


	//   ....[103]....
        /*01d8*/ 	.word	0xffffffff


	//   ....[104]....
        /*01dc*/ 	.word	0xffffffff


	//   ....[105]....
        /*01e0*/ 	.word	0xffffffff


	//   ....[106]....
        /*01e4*/ 	.word	0xffffffff


	//   ....[107]....
        /*01e8*/ 	.word	0xffffffff


	//   ....[108]....
        /*01ec*/ 	.word	0xffffffff


	//   ....[109]....
        /*01f0*/ 	.word	0xffffffff


	//   ....[110]....
        /*01f4*/ 	.word	0xffffffff


	//   ....[111]....
        /*01f8*/ 	.word	0xffffffff


	//   ....[112]....
        /*01fc*/ 	.word	0xffffffff


	//   ....[113]....
        /*0200*/ 	.word	0xffffffff


	//   ....[114]....
        /*0204*/ 	.word	0xffffffff


	//   ....[115]....
        /*0208*/ 	.word	0xffffffff


	//   ....[116]....
        /*020c*/ 	.word	0xffffffff


	//   ....[117]....
        /*0210*/ 	.word	0xffffffff


	//   ....[118]....
        /*0214*/ 	.word	0xffffffff


	//   ....[119]....
        /*0218*/ 	.word	0xffffffff


	//   ....[120]....
        /*021c*/ 	.word	0xffffffff


	//   ....[121]....
        /*0220*/ 	.word	0xffffffff


	//   ....[122]....
        /*0224*/ 	.word	0xffffffff


	//   ....[123]....
        /*0228*/ 	.word	0xffffffff


	//   ....[124]....
        /*022c*/ 	.word	0xffffffff


	//   ....[125]....
        /*0230*/ 	.word	0xffffffff


	//   ....[126]....
        /*0234*/ 	.word	0xffffffff


	//   ....[127]....
        /*0238*/ 	.word	0xffffffff


	//   ....[128]....
        /*023c*/ 	.word	0xffffffff


	//   ....[129]....
        /*0240*/ 	.word	0xffffffff


	//   ....[130]....
        /*0244*/ 	.word	0xffffffff


	//   ....[131]....
        /*0248*/ 	.word	0xffffffff


	//   ....[132]....
        /*024c*/ 	.word	0xffffffff


	//   ....[133]....
        /*0250*/ 	.word	0xffffffff


	//   ....[134]....
        /*0254*/ 	.word	0xffffffff


	//   ....[135]....
        /*0258*/ 	.word	0xffffffff


	//   ....[136]....
        /*025c*/ 	.word	0xffffffff


	//   ....[137]....
        /*0260*/ 	.word	0xffffffff


	//   ....[138]....
        /*0264*/ 	.word	0xffffffff


	//   ....[139]....
        /*0268*/ 	.word	0xffffffff


	//   ....[140]....
        /*026c*/ 	.word	0xffffffff


	//   ....[141]....
        /*0270*/ 	.word	0xffffffff


	//   ....[142]....
        /*0274*/ 	.word	0xffffffff


	//   ....[143]....
        /*0278*/ 	.word	0xffffffff


	//   ....[144]....
        /*027c*/ 	.word	0xffffffff


	//   ....[145]....
        /*0280*/ 	.word	0xffffffff


	//   ....[146]....
        /*0284*/ 	.word	0xffffffff


	//   ....[147]....
        /*0288*/ 	.word	0xffffffff


	//   ....[148]....
        /*028c*/ 	.word	0xffffffff


	//   ....[149]....
        /*0290*/ 	.word	0xffffffff


	//   ....[150]....
        /*0294*/ 	.word	0xffffffff


	//   ....[151]....
        /*0298*/ 	.word	0xffffffff


	//   ....[152]....
        /*029c*/ 	.word	0xffffffff


	//   ....[153]....
        /*02a0*/ 	.word	0xffffffff


	//   ....[154]....
        /*02a4*/ 	.word	0xffffffff


	//   ....[155]....
        /*02a8*/ 	.word	0xffffffff


	//   ....[156]....
        /*02ac*/ 	.word	0xffffffff


	//   ....[157]....
        /*02b0*/ 	.word	0xffffffff


	//   ....[158]....
        /*02b4*/ 	.word	0xffffffff


	//   ....[159]....
        /*02b8*/ 	.word	0xffffffff


	//   ....[160]....
        /*02bc*/ 	.word	0xffffffff


	//   ....[161]....
        /*02c0*/ 	.word	0xffffffff


	//   ....[162]....
        /*02c4*/ 	.word	0xffffffff


	//   ....[163]....
        /*02c8*/ 	.word	0xffffffff


	//   ....[164]....
        /*02cc*/ 	.word	0xffffffff


	//   ....[165]....
        /*02d0*/ 	.word	0xffffffff


	//   ....[166]....
        /*02d4*/ 	.word	0xffffffff


	//   ....[167]....
        /*02d8*/ 	.word	0xffffffff


	//   ....[168]....
        /*02dc*/ 	.word	0xffffffff


	//   ....[169]....
        /*02e0*/ 	.word	0xffffffff


	//   ....[170]....
        /*02e4*/ 	.word	0xffffffff


	//   ....[171]....
        /*02e8*/ 	.word	0xffffffff


	//   ....[172]....
        /*02ec*/ 	.word	0xffffffff


	//   ....[173]....
        /*02f0*/ 	.word	0xffffffff


	//   ....[174]....
        /*02f4*/ 	.word	0xffffffff


	//   ....[175]....
        /*02f8*/ 	.word	0xffffffff


	//   ....[176]....
        /*02fc*/ 	.word	0xffffffff


	//   ....[177]....
        /*0300*/ 	.word	0xffffffff


	//   ....[178]....
        /*0304*/ 	.word	0xffffffff


	//   ....[179]....
        /*0308*/ 	.word	0xffffffff


	//   ....[180]....
        /*030c*/ 	.word	0xffffffff


	//   ....[181]....
        /*0310*/ 	.word	0xffffffff


	//   ....[182]....
        /*0314*/ 	.word	0xffffffff


	//   ....[183]....
        /*0318*/ 	.word	0xffffffff


	//   ....[184]....
        /*031c*/ 	.word	0xffffffff


	//   ....[185]....
        /*0320*/ 	.word	0xffffffff


	//   ....[186]....
        /*0324*/ 	.word	0xffffffff


	//   ....[187]....
        /*0328*/ 	.word	0xffffffff


	//   ....[188]....
        /*032c*/ 	.word	0xffffffff


	//   ....[189]....
        /*0330*/ 	.word	0xffffffff


	//   ....[190]....
        /*0334*/ 	.word	0xffffffff


	//   ....[191]....
        /*0338*/ 	.word	0xffffffff


	//   ....[192]....
        /*033c*/ 	.word	0xffffffff


	//   ....[193]....
        /*0340*/ 	.word	0xffffffff


	//   ....[194]....
        /*0344*/ 	.word	0xffffffff


	//   ....[195]....
        /*0348*/ 	.word	0xffffffff


	//   ....[196]....
        /*034c*/ 	.word	0xffffffff


	//   ....[197]....
        /*0350*/ 	.word	0xffffffff


	//   ....[198]....
        /*0354*/ 	.word	0xffffffff


	//   ....[199]....
        /*0358*/ 	.word	0xffffffff


	//   ....[200]....
        /*035c*/ 	.word	0xffffffff


	//   ....[201]....
        /*0360*/ 	.word	0xffffffff


	//   ....[202]....
        /*0364*/ 	.word	0xffffffff


	//   ....[203]....
        /*0368*/ 	.word	0xffffffff


	//   ....[204]....
        /*036c*/ 	.word	0xffffffff


	//   ....[205]....
        /*0370*/ 	.word	0xffffffff


	//   ....[206]....
        /*0374*/ 	.word	0xffffffff


	//   ....[207]....
        /*0378*/ 	.word	0xffffffff


	//   ....[208]....
        /*037c*/ 	.word	0xffffffff


	//   ....[209]....
        /*0380*/ 	.word	0xffffffff


	//   ....[210]....
        /*0384*/ 	.word	0xffffffff


	//   ....[211]....
        /*0388*/ 	.word	0xffffffff


	//   ....[212]....
        /*038c*/ 	.word	0xffffffff


	//   ....[213]....
        /*0390*/ 	.word	0xffffffff


	//   ....[214]....
        /*0394*/ 	.word	0xffffffff


	//   ....[215]....
        /*0398*/ 	.word	0xffffffff


	//   ....[216]....
        /*039c*/ 	.word	0xffffffff


	//   ....[217]....
        /*03a0*/ 	.word	0xffffffff


	//   ....[218]....
        /*03a4*/ 	.word	0xffffffff


	//   ....[219]....
        /*03a8*/ 	.word	0xffffffff


	//   ....[220]....
        /*03ac*/ 	.word	0xffffffff


	//   ....[221]....
        /*03b0*/ 	.word	0xffffffff


	//   ....[222]....
        /*03b4*/ 	.word	0xffffffff


	//   ....[223]....
        /*03b8*/ 	.word	0xffffffff


	//   ....[224]....
        /*03bc*/ 	.word	0xffffffff


	//   ....[225]....
        /*03c0*/ 	.word	0xffffffff


	//   ....[226]....
        /*03c4*/ 	.word	0xffffffff


	//   ....[227]....
        /*03c8*/ 	.word	0xffffffff


	//   ....[228]....
        /*03cc*/ 	.word	0xffffffff


	//   ....[229]....
        /*03d0*/ 	.word	0xffffffff


	//   ....[230]....
        /*03d4*/ 	.word	0xffffffff


	//   ....[231]....
        /*03d8*/ 	.word	0xffffffff


	//   ....[232]....
        /*03dc*/ 	.word	0xffffffff


	//   ....[233]....
        /*03e0*/ 	.word	0xffffffff


	//   ....[234]....
        /*03e4*/ 	.word	0xffffffff


	//   ....[235]....
        /*03e8*/ 	.word	0xffffffff


	//   ....[236]....
        /*03ec*/ 	.word	0xffffffff


	//   ....[237]....
        /*03f0*/ 	.word	0xffffffff


	//   ....[238]....
        /*03f4*/ 	.word	0xffffffff


	//   ....[239]....
        /*03f8*/ 	.word	0xffffffff


	//   ....[240]....
        /*03fc*/ 	.word	0xffffffff


	//   ....[241]....
        /*0400*/ 	.word	0xffffffff


	//   ....[242]....
        /*0404*/ 	.word	0xffffffff


	//   ....[243]....
        /*0408*/ 	.word	0xffffffff


	//   ....[244]....
        /*040c*/ 	.word	0xffffffff


	//   ....[245]....
        /*0410*/ 	.word	0xffffffff


	//   ....[246]....
        /*0414*/ 	.word	0xffffffff


	//   ....[247]....
        /*0418*/ 	.word	0xffffffff


	//   ....[248]....
        /*041c*/ 	.word	0xffffffff


	//   ....[249]....
        /*0420*/ 	.word	0xffffffff


	//   ....[250]....
        /*0424*/ 	.word	0xffffffff


	//   ....[251]....
        /*0428*/ 	.word	0xffffffff


	//   ....[252]....
        /*042c*/ 	.word	0xffffffff


	//   ....[253]....
        /*0430*/ 	.word	0xffffffff


	//   ....[254]....
        /*0434*/ 	.word	0xffffffff


	//   ....[255]....
        /*0438*/ 	.word	0xffffffff


	//   ....[0]....
        /*043c*/ 	.word	0xffffffff


	//   ....[1]....
        /*0440*/ 	.word	0xffffffff


	//   ....[2]....
        /*0444*/ 	.word	0xffffffff


	//   ....[3]....
        /*0448*/ 	.word	0xffffffff


	//   ....[4]....
        /*044c*/ 	.word	0xffffffff


	//   ....[5]....
        /*0450*/ 	.word	0xffffffff


	//   ....[6]....
        /*0454*/ 	.word	0xffffffff


	//   ....[7]....
        /*0458*/ 	.word	0xffffffff


	//   ....[8]....
        /*045c*/ 	.word	0xffffffff


	//   ....[9]....
        /*0460*/ 	.word	0xffffffff


	//   ....[10]....
        /*0464*/ 	.word	0xffffffff


	//   ....[11]....
        /*0468*/ 	.word	0xffffffff


	//   ....[12]....
        /*046c*/ 	.word	0xffffffff


	//   ....[13]....
        /*0470*/ 	.word	0xffffffff


	//   ....[14]....
        /*0474*/ 	.word	0xffffffff


	//   ....[15]....
        /*0478*/ 	.word	0xffffffff


	//   ....[16]....
        /*047c*/ 	.word	0xffffffff


	//   ....[17]....
        /*0480*/ 	.word	0xffffffff


	//   ....[18]....
        /*0484*/ 	.word	0xffffffff


	//   ....[19]....
        /*0488*/ 	.word	0xffffffff


	//   ....[20]....
        /*048c*/ 	.word	0xffffffff


	//   ....[21]....
        /*0490*/ 	.word	0xffffffff


	//   ....[22]....
        /*0494*/ 	.word	0xffffffff


	//   ....[23]....
        /*0498*/ 	.word	0xffffffff


	//   ....[24]....
        /*049c*/ 	.word	0xffffffff


	//   ....[25]....
        /*04a0*/ 	.word	0xffffffff


	//   ....[26]....
        /*04a4*/ 	.word	0xffffffff


	//   ....[27]....
        /*04a8*/ 	.word	0xffffffff


	//   ....[28]....
        /*04ac*/ 	.word	0xffffffff


	//   ....[29]....
        /*04b0*/ 	.word	0xffffffff


	//   ....[30]....
        /*04b4*/ 	.word	0xffffffff


	//   ....[31]....
        /*04b8*/ 	.word	0xffffffff


	//   ....[32]....
        /*04bc*/ 	.word	0xffffffff


	//   ....[33]....
        /*04c0*/ 	.word	0xffffffff


	//   ....[34]....
        /*04c4*/ 	.word	0xffffffff


	//   ....[35]....
        /*04c8*/ 	.word	0xffffffff


	//   ....[36]....
        /*04cc*/ 	.word	0xffffffff


	//   ....[37]....
        /*04d0*/ 	.word	0xffffffff


	//   ....[38]....
        /*04d4*/ 	.word	0xffffffff


	//   ....[39]....
        /*04d8*/ 	.word	0xffffffff


	//   ....[40]....
        /*04dc*/ 	.word	0xffffffff


	//   ....[41]....
        /*04e0*/ 	.word	0xffffffff


	//   ....[42]....
        /*04e4*/ 	.word	0xffffffff


	//   ....[43]....
        /*04e8*/ 	.word	0xffffffff


	//   ....[44]....
        /*04ec*/ 	.word	0xffffffff


	//   ....[45]....
        /*04f0*/ 	.word	0xffffffff


	//   ....[46]....
        /*04f4*/ 	.word	0xffffffff


	//   ....[47]....
        /*04f8*/ 	.word	0xffffffff


	//   ....[48]....
        /*04fc*/ 	.word	0xffffffff


	//   ....[49]....
        /*0500*/ 	.word	0xffffffff


	//   ....[50]....
        /*0504*/ 	.word	0xffffffff


	//   ....[51]....
        /*0508*/ 	.word	0xffffffff


	//   ....[52]....
        /*050c*/ 	.word	0xffffffff


	//   ....[53]....
        /*0510*/ 	.word	0xffffffff


	//   ....[54]....
        /*0514*/ 	.word	0xffffffff


	//   ....[55]....
        /*0518*/ 	.word	0xffffffff


	//   ....[56]....
        /*051c*/ 	.word	0xffffffff


	//   ....[57]....
        /*0520*/ 	.word	0xffffffff


	//   ....[58]....
        /*0524*/ 	.word	0xffffffff


	//   ....[59]....
        /*0528*/ 	.word	0xffffffff


	//   ....[60]....
        /*052c*/ 	.word	0xffffffff


	//   ....[61]....
        /*0530*/ 	.word	0xffffffff


	//   ....[62]....
        /*0534*/ 	.word	0xffffffff


	//   ....[63]....
        /*0538*/ 	.word	0xffffffff


	//   ....[64]....
        /*053c*/ 	.word	0xffffffff


	//   ....[65]....
        /*0540*/ 	.word	0xffffffff


	//   ....[66]....
        /*0544*/ 	.word	0xffffffff


	//   ....[67]....
        /*0548*/ 	.word	0xffffffff


	//   ....[68]....
        /*054c*/ 	.word	0xffffffff


	//   ....[69]....
        /*0550*/ 	.word	0xffffffff


	//   ....[70]....
        /*0554*/ 	.word	0xffffffff


	//   ....[71]....
        /*0558*/ 	.word	0xffffffff


	//   ....[72]....
        /*055c*/ 	.word	0xffffffff


	//   ....[73]....
        /*0560*/ 	.word	0xffffffff


	//   ....[74]....
        /*0564*/ 	.word	0xffffffff


	//   ....[75]....
        /*0568*/ 	.word	0xffffffff


	//   ....[76]....
        /*056c*/ 	.word	0xffffffff


	//   ....[77]....
        /*0570*/ 	.word	0xffffffff


	//   ....[78]....
        /*0574*/ 	.word	0xffffffff


	//   ....[79]....
        /*0578*/ 	.word	0xffffffff


	//   ....[80]....
        /*057c*/ 	.word	0xffffffff


	//   ....[81]....
        /*0580*/ 	.word	0xffffffff


	//   ....[82]....
        /*0584*/ 	.word	0xffffffff


	//   ....[83]....
        /*0588*/ 	.word	0xffffffff


	//   ....[84]....
        /*058c*/ 	.word	0xffffffff


	//   ....[85]....
        /*0590*/ 	.word	0xffffffff


	//   ....[86]....
        /*0594*/ 	.word	0xffffffff


	//   ....[87]....
        /*0598*/ 	.word	0xffffffff


	//   ....[88]....
        /*059c*/ 	.word	0xffffffff


	//   ....[89]....
        /*05a0*/ 	.word	0xffffffff


	//   ....[90]....
        /*05a4*/ 	.word	0xffffffff


	//   ....[91]....
        /*05a8*/ 	.word	0xffffffff


	//   ....[92]....
        /*05ac*/ 	.word	0xffffffff


	//   ....[93]....
        /*05b0*/ 	.word	0xffffffff


	//   ....[94]....
        /*05b4*/ 	.word	0xffffffff


	//   ....[95]....
        /*05b8*/ 	.word	0xffffffff


	//   ....[96]....
        /*05bc*/ 	.word	0xffffffff


	//   ....[97]....
        /*05c0*/ 	.word	0xffffffff


	//   ....[98]....
        /*05c4*/ 	.word	0xffffffff


	//   ....[99]....
        /*05c8*/ 	.word	0xffffffff


	//   ....[100]....
        /*05cc*/ 	.word	0xffffffff


	//   ....[101]....
        /*05d0*/ 	.word	0xffffffff


	//   ....[102]....
        /*05d4*/ 	.word	0xffffffff


	//   ....[103]....
        /*05d8*/ 	.word	0xffffffff


	//   ....[104]....
        /*05dc*/ 	.word	0xffffffff


	//   ....[105]....
        /*05e0*/ 	.word	0xffffffff


	//   ....[106]....
        /*05e4*/ 	.word	0xffffffff


	//   ....[107]....
        /*05e8*/ 	.word	0xffffffff


	//   ....[108]....
        /*05ec*/ 	.word	0xffffffff


	//   ....[109]....
        /*05f0*/ 	.word	0xffffffff


	//   ....[110]....
        /*05f4*/ 	.word	0xffffffff


	//   ....[111]....
        /*05f8*/ 	.word	0xffffffff


	//   ....[112]....
        /*05fc*/ 	.word	0xffffffff


	//   ....[113]....
        /*0600*/ 	.word	0xffffffff


	//   ....[114]....
        /*0604*/ 	.word	0xffffffff


	//   ....[115]....
        /*0608*/ 	.word	0xffffffff


	//   ....[116]....
        /*060c*/ 	.word	0xffffffff


	//   ....[117]....
        /*0610*/ 	.word	0xffffffff


	//   ....[118]....
        /*0614*/ 	.word	0xffffffff


	//   ....[119]....
        /*0618*/ 	.word	0xffffffff


	//   ....[120]....
        /*061c*/ 	.word	0xffffffff


	//   ....[121]....
        /*0620*/ 	.word	0xffffffff


	//   ....[122]....
        /*0624*/ 	.word	0xffffffff


	//   ....[123]....
        /*0628*/ 	.word	0xffffffff


	//   ....[124]....
        /*062c*/ 	.word	0xffffffff


	//   ....[125]....
        /*0630*/ 	.word	0xffffffff


	//   ....[126]....
        /*0634*/ 	.word	0xffffffff


	//   ....[127]....
        /*0638*/ 	.word	0xffffffff


	//   ....[128]....
        /*063c*/ 	.word	0xffffffff


	//   ....[129]....
        /*0640*/ 	.word	0xffffffff


	//   ....[130]....
        /*0644*/ 	.word	0xffffffff


	//   ....[131]....
        /*0648*/ 	.word	0xffffffff


	//   ....[132]....
        /*064c*/ 	.word	0xffffffff


	//   ....[133]....
        /*0650*/ 	.word	0xffffffff


	//   ....[134]....
        /*0654*/ 	.word	0xffffffff


	//   ....[135]....
        /*0658*/ 	.word	0xffffffff


	//   ....[136]....
        /*065c*/ 	.word	0xffffffff


	//   ....[137]....
        /*0660*/ 	.word	0xffffffff


	//   ....[138]....
        /*0664*/ 	.word	0xffffffff


	//   ....[139]....
        /*0668*/ 	.word	0xffffffff


	//   ....[140]....
        /*066c*/ 	.word	0xffffffff


	//   ....[141]....
        /*0670*/ 	.word	0xffffffff


	//   ....[142]....
        /*0674*/ 	.word	0xffffffff


	//   ....[143]....
        /*0678*/ 	.word	0xffffffff


	//   ....[144]....
        /*067c*/ 	.word	0xffffffff


	//   ....[145]....
        /*0680*/ 	.word	0xffffffff


	//   ....[146]....
        /*0684*/ 	.word	0xffffffff


	//   ....[147]....
        /*0688*/ 	.word	0xffffffff


	//   ....[148]....
        /*068c*/ 	.word	0xffffffff


	//   ....[149]....
        /*0690*/ 	.word	0xffffffff


	//   ....[150]....
        /*0694*/ 	.word	0xffffffff


	//   ....[151]....
        /*0698*/ 	.word	0xffffffff


	//   ....[152]....
        /*069c*/ 	.word	0xffffffff


	//   ....[153]....
        /*06a0*/ 	.word	0xffffffff


	//   ....[154]....
        /*06a4*/ 	.word	0xffffffff


	//   ....[155]....
        /*06a8*/ 	.word	0xffffffff


	//   ....[156]....
        /*06ac*/ 	.word	0xffffffff


	//   ....[157]....
        /*06b0*/ 	.word	0xffffffff


	//   ....[158]....
        /*06b4*/ 	.word	0xffffffff


	//   ....[159]....
        /*06b8*/ 	.word	0xffffffff


	//   ....[160]....
        /*06bc*/ 	.word	0xffffffff


	//   ....[161]....
        /*06c0*/ 	.word	0xffffffff


	//   ....[162]....
        /*06c4*/ 	.word	0xffffffff


	//   ....[163]....
        /*06c8*/ 	.word	0xffffffff


	//   ....[164]....
        /*06cc*/ 	.word	0xffffffff


	//   ....[165]....
        /*06d0*/ 	.word	0xffffffff


	//   ....[166]....
        /*06d4*/ 	.word	0xffffffff


	//   ....[167]....
        /*06d8*/ 	.word	0xffffffff


	//   ....[168]....
        /*06dc*/ 	.word	0xffffffff


	//   ....[169]....
        /*06e0*/ 	.word	0xffffffff


	//   ....[170]....
        /*06e4*/ 	.word	0xffffffff


	//   ....[171]....
        /*06e8*/ 	.word	0xffffffff


	//   ....[172]....
        /*06ec*/ 	.word	0xffffffff


	//   ....[173]....
        /*06f0*/ 	.word	0xffffffff


	//   ....[174]....
        /*06f4*/ 	.word	0xffffffff


	//   ....[175]....
        /*06f8*/ 	.word	0xffffffff


	//   ....[176]....
        /*06fc*/ 	.word	0xffffffff


	//   ....[177]....
        /*0700*/ 	.word	0xffffffff


	//   ....[178]....
        /*0704*/ 	.word	0xffffffff


	//   ....[179]....
        /*0708*/ 	.word	0xffffffff


	//   ....[180]....
        /*070c*/ 	.word	0xffffffff


	//   ....[181]....
        /*0710*/ 	.word	0xffffffff


	//   ....[182]....
        /*0714*/ 	.word	0xffffffff


	//   ....[183]....
        /*0718*/ 	.word	0xffffffff


	//   ....[184]....
        /*071c*/ 	.word	0xffffffff


	//   ....[185]....
        /*0720*/ 	.word	0xffffffff


	//   ....[186]....
        /*0724*/ 	.word	0xffffffff


	//   ....[187]....
        /*0728*/ 	.word	0xffffffff


	//   ....[188]....
        /*072c*/ 	.word	0xffffffff


	//   ....[189]....
        /*0730*/ 	.word	0xffffffff


	//   ....[190]....
        /*0734*/ 	.word	0xffffffff


	//   ....[191]....
        /*0738*/ 	.word	0xffffffff


	//   ....[192]....
        /*073c*/ 	.word	0xffffffff


	//   ....[193]....
        /*0740*/ 	.word	0xffffffff


	//   ....[194]....
        /*0744*/ 	.word	0xffffffff


	//   ....[195]....
        /*0748*/ 	.word	0xffffffff


	//   ....[196]....
        /*074c*/ 	.word	0xffffffff


	//   ....[197]....
        /*0750*/ 	.word	0xffffffff


	//   ....[198]....
        /*0754*/ 	.word	0xffffffff


	//   ....[199]....
        /*0758*/ 	.word	0xffffffff


	//   ....[200]....
        /*075c*/ 	.word	0xffffffff


	//   ....[201]....
        /*0760*/ 	.word	0xffffffff


	//   ....[202]....
        /*0764*/ 	.word	0xffffffff


	//   ....[203]....
        /*0768*/ 	.word	0xffffffff


	//   ....[204]....
        /*076c*/ 	.word	0xffffffff


	//   ....[205]....
        /*0770*/ 	.word	0xffffffff


	//   ....[206]....
        /*0774*/ 	.word	0xffffffff


	//   ....[207]....
        /*0778*/ 	.word	0xffffffff


	//   ....[208]....
        /*077c*/ 	.word	0xffffffff


	//   ....[209]....
        /*0780*/ 	.word	0xffffffff


	//   ....[210]....
        /*0784*/ 	.word	0xffffffff


	//   ....[211]....
        /*0788*/ 	.word	0xffffffff


	//   ....[212]....
        /*078c*/ 	.word	0xffffffff


	//   ....[213]....
        /*0790*/ 	.word	0xffffffff


	//   ....[214]....
        /*0794*/ 	.word	0xffffffff


	//   ....[215]....
        /*0798*/ 	.word	0xffffffff


	//   ....[216]....
        /*079c*/ 	.word	0xffffffff


	//   ....[217]....
        /*07a0*/ 	.word	0xffffffff


	//   ....[218]....
        /*07a4*/ 	.word	0xffffffff


	//   ....[219]....
        /*07a8*/ 	.word	0xffffffff


	//   ....[220]....
        /*07ac*/ 	.word	0xffffffff


	//   ....[221]....
        /*07b0*/ 	.word	0xffffffff


	//   ....[222]....
        /*07b4*/ 	.word	0xffffffff


	//   ....[223]....
        /*07b8*/ 	.word	0xffffffff


	//   ....[224]....
        /*07bc*/ 	.word	0xffffffff


	//   ....[225]....
        /*07c0*/ 	.word	0xffffffff


	//   ....[226]....
        /*07c4*/ 	.word	0xffffffff


	//   ....[227]....
        /*07c8*/ 	.word	0xffffffff


	//   ....[228]....
        /*07cc*/ 	.word	0xffffffff


	//   ....[229]....
        /*07d0*/ 	.word	0xffffffff


	//   ....[230]....
        /*07d4*/ 	.word	0xffffffff


	//   ....[231]....
        /*07d8*/ 	.word	0xffffffff


	//   ....[232]....
        /*07dc*/ 	.word	0xffffffff


	//   ....[233]....
        /*07e0*/ 	.word	0xffffffff


	//   ....[234]....
        /*07e4*/ 	.word	0xffffffff


	//   ....[235]....
        /*07e8*/ 	.word	0xffffffff


	//   ....[236]....
        /*07ec*/ 	.word	0xffffffff


	//   ....[237]....
        /*07f0*/ 	.word	0xffffffff


	//   ....[238]....
        /*07f4*/ 	.word	0xffffffff


	//   ....[239]....
        /*07f8*/ 	.word	0xffffffff


	//   ....[240]....
        /*07fc*/ 	.word	0xffffffff


	//   ....[241]....
        /*0800*/ 	.word	0xffffffff


	//   ....[242]....
        /*0804*/ 	.word	0xffffffff


	//   ....[243]....
        /*0808*/ 	.word	0xffffffff


	//   ....[244]....
        /*080c*/ 	.word	0xffffffff


	//   ....[245]....
        /*0810*/ 	.word	0xffffffff


	//   ....[246]....
        /*0814*/ 	.word	0xffffffff


	//   ....[247]....
        /*0818*/ 	.word	0xffffffff


	//   ....[248]....
        /*081c*/ 	.word	0xffffffff


	//   ....[249]....
        /*0820*/ 	.word	0xffffffff


	//   ....[250]....
        /*0824*/ 	.word	0xffffffff


	//   ....[251]....
        /*0828*/ 	.word	0xffffffff


	//   ....[252]....
        /*082c*/ 	.word	0xffffffff


	//   ....[253]....
        /*0830*/ 	.word	0xffffffff


	//   ....[254]....
        /*0834*/ 	.word	0xffffffff


	//   ....[255]....
        /*0838*/ 	.word	0xffffffff


	//   ....[0]....
        /*083c*/ 	.word	0xffffffff


	//   ....[1]....
        /*0840*/ 	.word	0xffffffff


	//   ....[2]....
        /*0844*/ 	.word	0xffffffff


	//   ....[3]....
        /*0848*/ 	.word	0xffffffff


	//   ....[4]....
        /*084c*/ 	.word	0xffffffff


	//   ....[5]....
        /*0850*/ 	.word	0xffffffff


	//   ....[6]....
        /*0854*/ 	.word	0xffffffff


	//   ....[7]....
        /*0858*/ 	.word	0xffffffff


	//   ....[8]....
        /*085c*/ 	.word	0xffffffff


	//   ....[9]....
        /*0860*/ 	.word	0xffffffff


	//   ....[10]....
        /*0864*/ 	.word	0xffffffff


	//   ....[11]....
        /*0868*/ 	.word	0xffffffff


	//   ....[12]....
        /*086c*/ 	.word	0xffffffff


	//   ....[13]....
        /*0870*/ 	.word	0xffffffff


	//   ....[14]....
        /*0874*/ 	.word	0xffffffff


	//   ....[15]....
        /*0878*/ 	.word	0xffffffff


	//   ....[16]....
        /*087c*/ 	.word	0xffffffff


	//   ....[17]....
        /*0880*/ 	.word	0xffffffff


	//   ....[18]....
        /*0884*/ 	.word	0xffffffff


	//   ....[19]....
        /*0888*/ 	.word	0xffffffff


	//   ....[20]....
        /*088c*/ 	.word	0xffffffff


	//   ....[21]....
        /*0890*/ 	.word	0xffffffff


	//   ....[22]....
        /*0894*/ 	.word	0xffffffff


	//   ....[23]....
        /*0898*/ 	.word	0xffffffff


	//   ....[24]....
        /*089c*/ 	.word	0xffffffff


	//   ....[25]....
        /*08a0*/ 	.word	0xffffffff


	//   ....[26]....
        /*08a4*/ 	.word	0xffffffff


	//   ....[27]....
        /*08a8*/ 	.word	0xffffffff


	//   ....[28]....
        /*08ac*/ 	.word	0xffffffff


	//   ....[29]....
        /*08b0*/ 	.word	0xffffffff


	//   ....[30]....
        /*08b4*/ 	.word	0xffffffff


	//   ....[31]....
        /*08b8*/ 	.word	0xffffffff


	//   ....[32]....
        /*08bc*/ 	.word	0xffffffff


	//   ....[33]....
        /*08c0*/ 	.word	0xffffffff


	//   ....[34]....
        /*08c4*/ 	.word	0xffffffff


	//   ....[35]....
        /*08c8*/ 	.word	0xffffffff


	//   ....[36]....
        /*08cc*/ 	.word	0xffffffff


	//   ....[37]....
        /*08d0*/ 	.word	0xffffffff


	//   ....[38]....
        /*08d4*/ 	.word	0xffffffff


	//   ....[39]....
        /*08d8*/ 	.word	0xffffffff


	//   ....[40]....
        /*08dc*/ 	.word	0xffffffff


	//   ....[41]....
        /*08e0*/ 	.word	0xffffffff


	//   ....[42]....
        /*08e4*/ 	.word	0xffffffff


	//   ....[43]....
        /*08e8*/ 	.word	0xffffffff


	//   ....[44]....
        /*08ec*/ 	.word	0xffffffff


	//   ....[45]....
        /*08f0*/ 	.word	0xffffffff


	//   ....[46]....
        /*08f4*/ 	.word	0xffffffff


	//   ....[47]....
        /*08f8*/ 	.word	0xffffffff


	//   ....[48]....
        /*08fc*/ 	.word	0xffffffff


	//   ....[49]....
        /*0900*/ 	.word	0xffffffff


	//   ....[50]....
        /*0904*/ 	.word	0xffffffff


	//   ....[51]....
        /*0908*/ 	.word	0xffffffff


	//   ....[52]....
        /*090c*/ 	.word	0xffffffff


	//   ....[53]....
        /*0910*/ 	.word	0xffffffff


	//   ....[54]....
        /*0914*/ 	.word	0xffffffff


	//   ....[55]....
        /*0918*/ 	.word	0xffffffff


	//   ....[56]....
        /*091c*/ 	.word	0xffffffff


	//   ....[57]....
        /*0920*/ 	.word	0xffffffff


	//   ....[58]....
        /*0924*/ 	.word	0xffffffff


	//   ....[59]....
        /*0928*/ 	.word	0xffffffff


	//   ....[60]....
        /*092c*/ 	.word	0xffffffff


	//   ....[61]....
        /*0930*/ 	.word	0xffffffff


	//   ....[62]....
        /*0934*/ 	.word	0xffffffff


	//   ....[63]....
        /*0938*/ 	.word	0xffffffff


	//   ....[64]....
        /*093c*/ 	.word	0xffffffff


	//   ....[65]....
        /*0940*/ 	.word	0xffffffff


	//   ....[66]....
        /*0944*/ 	.word	0xffffffff


	//   ....[67]....
        /*0948*/ 	.word	0xffffffff


	//   ....[68]....
        /*094c*/ 	.word	0xffffffff


	//   ....[69]....
        /*0950*/ 	.word	0xffffffff


	//   ....[70]....
        /*0954*/ 	.word	0xffffffff


	//   ....[71]....
        /*0958*/ 	.word	0xffffffff


	//   ....[72]....
        /*095c*/ 	.word	0xffffffff


	//   ....[73]....
        /*0960*/ 	.word	0xffffffff


	//   ....[74]....
        /*0964*/ 	.word	0xffffffff


	//   ....[75]....
        /*0968*/ 	.word	0xffffffff


	//   ....[76]....
        /*096c*/ 	.word	0xffffffff


	//   ....[77]....
        /*0970*/ 	.word	0xffffffff


	//   ....[78]....
        /*0974*/ 	.word	0xffffffff


	//   ....[79]....
        /*0978*/ 	.word	0xffffffff


	//   ....[80]....
        /*097c*/ 	.word	0xffffffff


	//   ....[81]....
        /*0980*/ 	.word	0xffffffff


	//   ....[82]....
        /*0984*/ 	.word	0xffffffff


	//   ....[83]....
        /*0988*/ 	.word	0xffffffff


	//   ....[84]....
        /*098c*/ 	.word	0xffffffff


	//   ....[85]....
        /*0990*/ 	.word	0xffffffff


	//   ....[86]....
        /*0994*/ 	.word	0xffffffff


	//   ....[87]....
        /*0998*/ 	.word	0xffffffff


	//   ....[88]....
        /*099c*/ 	.word	0xffffffff


	//   ....[89]....
        /*09a0*/ 	.word	0xffffffff


	//   ....[90]....
        /*09a4*/ 	.word	0xffffffff


	//   ....[91]....
        /*09a8*/ 	.word	0xffffffff


	//   ....[92]....
        /*09ac*/ 	.word	0xffffffff


	//   ....[93]....
        /*09b0*/ 	.word	0xffffffff


	//   ....[94]....
        /*09b4*/ 	.word	0xffffffff


	//   ....[95]....
        /*09b8*/ 	.word	0xffffffff


	//   ....[96]....
        /*09bc*/ 	.word	0xffffffff


	//   ....[97]....
        /*09c0*/ 	.word	0xffffffff


	//   ....[98]....
        /*09c4*/ 	.word	0xffffffff


	//   ....[99]....
        /*09c8*/ 	.word	0xffffffff


	//   ....[100]....
        /*09cc*/ 	.word	0xffffffff


	//   ....[101]....
        /*09d0*/ 	.word	0xffffffff


	//   ....[102]....
        /*09d4*/ 	.word	0xffffffff


	//   ....[103]....
        /*09d8*/ 	.word	0xffffffff


	//   ....[104]....
        /*09dc*/ 	.word	0xffffffff


	//   ....[105]....
        /*09e0*/ 	.word	0xffffffff


	//   ....[106]....
        /*09e4*/ 	.word	0xffffffff


	//   ....[107]....
        /*09e8*/ 	.word	0xffffffff


	//   ....[108]....
        /*09ec*/ 	.word	0xffffffff


	//   ....[109]....
        /*09f0*/ 	.word	0xffffffff


	//   ....[110]....
        /*09f4*/ 	.word	0xffffffff


	//   ....[111]....
        /*09f8*/ 	.word	0xffffffff


	//   ....[112]....
        /*09fc*/ 	.word	0xffffffff


	//   ....[113]....
        /*0a00*/ 	.word	0xffffffff


	//   ....[114]....
        /*0a04*/ 	.word	0xffffffff


	//   ....[115]....
        /*0a08*/ 	.word	0xffffffff


	//   ....[116]....
        /*0a0c*/ 	.word	0xffffffff


	//   ....[117]....
        /*0a10*/ 	.word	0xffffffff


	//   ....[118]....
        /*0a14*/ 	.word	0xffffffff


	//   ....[119]....
        /*0a18*/ 	.word	0xffffffff


	//   ....[120]....
        /*0a1c*/ 	.word	0xffffffff


	//   ....[121]....
        /*0a20*/ 	.word	0xffffffff


	//   ....[122]....
        /*0a24*/ 	.word	0xffffffff


	//   ....[123]....
        /*0a28*/ 	.word	0xffffffff


	//   ....[124]....
        /*0a2c*/ 	.word	0xffffffff


	//   ....[125]....
        /*0a30*/ 	.word	0xffffffff


	//   ....[126]....
        /*0a34*/ 	.word	0xffffffff


	//   ....[127]....
        /*0a38*/ 	.word	0xffffffff


	//   ....[128]....
        /*0a3c*/ 	.word	0xffffffff


	//   ....[129]....
        /*0a40*/ 	.word	0xffffffff


	//   ....[130]....
        /*0a44*/ 	.word	0xffffffff


	//   ....[131]....
        /*0a48*/ 	.word	0xffffffff


	//   ....[132]....
        /*0a4c*/ 	.word	0xffffffff


	//   ....[133]....
        /*0a50*/ 	.word	0xffffffff


	//   ....[134]....
        /*0a54*/ 	.word	0xffffffff


	//   ....[135]....
        /*0a58*/ 	.word	0xffffffff


	//   ....[136]....
        /*0a5c*/ 	.word	0xffffffff


	//   ....[137]....
        /*0a60*/ 	.word	0xffffffff


	//   ....[138]....
        /*0a64*/ 	.word	0xffffffff


	//   ....[139]....
        /*0a68*/ 	.word	0xffffffff


	//   ....[140]....
        /*0a6c*/ 	.word	0xffffffff


	//   ....[141]....
        /*0a70*/ 	.word	0xffffffff


	//   ....[142]....
        /*0a74*/ 	.word	0xffffffff


	//   ....[143]....
        /*0a78*/ 	.word	0xffffffff


	//   ....[144]....
        /*0a7c*/ 	.word	0xffffffff


	//   ....[145]....
        /*0a80*/ 	.word	0xffffffff


	//   ....[146]....
        /*0a84*/ 	.word	0xffffffff


	//   ....[147]....
        /*0a88*/ 	.word	0xffffffff


	//   ....[148]....
        /*0a8c*/ 	.word	0xffffffff


	//   ....[149]....
        /*0a90*/ 	.word	0xffffffff


	//   ....[150]....
        /*0a94*/ 	.word	0xffffffff


	//   ....[151]....
        /*0a98*/ 	.word	0xffffffff


	//   ....[152]....
        /*0a9c*/ 	.word	0xffffffff


	//   ....[153]....
        /*0aa0*/ 	.word	0xffffffff


	//   ....[154]....
        /*0aa4*/ 	.word	0xffffffff


	//   ....[155]....
        /*0aa8*/ 	.word	0xffffffff


	//   ....[156]....
        /*0aac*/ 	.word	0xffffffff


	//   ....[157]....
        /*0ab0*/ 	.word	0xffffffff


	//   ....[158]....
        /*0ab4*/ 	.word	0xffffffff


	//   ....[159]....
        /*0ab8*/ 	.word	0xffffffff


	//   ....[160]....
        /*0abc*/ 	.word	0xffffffff


	//   ....[161]....
        /*0ac0*/ 	.word	0xffffffff


	//   ....[162]....
        /*0ac4*/ 	.word	0xffffffff


	//   ....[163]....
        /*0ac8*/ 	.word	0xffffffff


	//   ....[164]....
        /*0acc*/ 	.word	0xffffffff


	//   ....[165]....
        /*0ad0*/ 	.word	0xffffffff


	//   ....[166]....
        /*0ad4*/ 	.word	0xffffffff


	//   ....[167]....
        /*0ad8*/ 	.word	0xffffffff


	//   ....[168]....
        /*0adc*/ 	.word	0xffffffff


	//   ....[169]....
        /*0ae0*/ 	.word	0xffffffff


	//   ....[170]....
        /*0ae4*/ 	.word	0xffffffff


	//   ....[171]....
        /*0ae8*/ 	.word	0xffffffff


	//   ....[172]....
        /*0aec*/ 	.word	0xffffffff


	//   ....[173]....
        /*0af0*/ 	.word	0xffffffff


	//   ....[174]....
        /*0af4*/ 	.word	0xffffffff


	//   ....[175]....
        /*0af8*/ 	.word	0xffffffff


	//   ....[176]....
        /*0afc*/ 	.word	0xffffffff


	//   ....[177]....
        /*0b00*/ 	.word	0xffffffff


	//   ....[178]....
        /*0b04*/ 	.word	0xffffffff


	//   ....[179]....
        /*0b08*/ 	.word	0xffffffff


	//   ....[180]....
        /*0b0c*/ 	.word	0xffffffff


	//   ....[181]....
        /*0b10*/ 	.word	0xffffffff


	//   ....[182]....
        /*0b14*/ 	.word	0xffffffff


	//   ....[183]....
        /*0b18*/ 	.word	0xffffffff


	//   ....[184]....
        /*0b1c*/ 	.word	0xffffffff


	//   ....[185]....
        /*0b20*/ 	.word	0xffffffff


	//   ....[186]....
        /*0b24*/ 	.word	0xffffffff


	//   ....[187]....
        /*0b28*/ 	.word	0xffffffff


	//   ....[188]....
        /*0b2c*/ 	.word	0xffffffff


	//   ....[189]....
        /*0b30*/ 	.word	0xffffffff


	//   ....[190]....
        /*0b34*/ 	.word	0xffffffff


	//   ....[191]....
        /*0b38*/ 	.word	0xffffffff


	//   ....[192]....
        /*0b3c*/ 	.word	0xffffffff


	//   ....[193]....
        /*0b40*/ 	.word	0xffffffff


	//   ....[194]....
        /*0b44*/ 	.word	0xffffffff


	//   ....[195]....
        /*0b48*/ 	.word	0xffffffff


	//   ....[196]....
        /*0b4c*/ 	.word	0xffffffff


	//   ....[197]....
        /*0b50*/ 	.word	0xffffffff


	//   ....[198]....
        /*0b54*/ 	.word	0xffffffff


	//   ....[199]....
        /*0b58*/ 	.word	0xffffffff


	//   ....[200]....
        /*0b5c*/ 	.word	0xffffffff


	//   ....[201]....
        /*0b60*/ 	.word	0xffffffff


	//   ....[202]....
        /*0b64*/ 	.word	0xffffffff


	//   ....[203]....
        /*0b68*/ 	.word	0xffffffff


	//   ....[204]....
        /*0b6c*/ 	.word	0xffffffff


	//   ....[205]....
        /*0b70*/ 	.word	0xffffffff


	//   ....[206]....
        /*0b74*/ 	.word	0xffffffff


	//   ....[207]....
        /*0b78*/ 	.word	0xffffffff


	//   ....[208]....
        /*0b7c*/ 	.word	0xffffffff


	//   ....[209]....
        /*0b80*/ 	.word	0xffffffff


	//   ....[210]....
        /*0b84*/ 	.word	0xffffffff


	//   ....[211]....
        /*0b88*/ 	.word	0xffffffff


	//   ....[212]....
        /*0b8c*/ 	.word	0xffffffff


	//   ....[213]....
        /*0b90*/ 	.word	0xffffffff


	//   ....[214]....
        /*0b94*/ 	.word	0xffffffff


	//   ....[215]....
        /*0b98*/ 	.word	0xffffffff


	//   ....[216]....
        /*0b9c*/ 	.word	0xffffffff


	//   ....[217]....
        /*0ba0*/ 	.word	0xffffffff


	//   ....[218]....
        /*0ba4*/ 	.word	0xffffffff


	//   ....[219]....
        /*0ba8*/ 	.word	0xffffffff


	//   ....[220]....
        /*0bac*/ 	.word	0xffffffff


	//   ....[221]....
        /*0bb0*/ 	.word	0xffffffff


	//   ....[222]....
        /*0bb4*/ 	.word	0xffffffff


	//   ....[223]....
        /*0bb8*/ 	.word	0xffffffff


	//   ....[224]....
        /*0bbc*/ 	.word	0xffffffff


	//   ....[225]....
        /*0bc0*/ 	.word	0xffffffff


	//   ....[226]....
        /*0bc4*/ 	.word	0xffffffff


	//   ....[227]....
        /*0bc8*/ 	.word	0xffffffff


	//   ....[228]....
        /*0bcc*/ 	.word	0xffffffff


	//   ....[229]....
        /*0bd0*/ 	.word	0xffffffff


	//   ....[230]....
        /*0bd4*/ 	.word	0xffffffff


	//   ....[231]....
        /*0bd8*/ 	.word	0xffffffff


	//   ....[232]....
        /*0bdc*/ 	.word	0xffffffff


	//   ....[233]....
        /*0be0*/ 	.word	0xffffffff


	//   ....[234]....
        /*0be4*/ 	.word	0xffffffff


	//   ....[235]....
        /*0be8*/ 	.word	0xffffffff


	//   ....[236]....
        /*0bec*/ 	.word	0xffffffff


	//   ....[237]....
        /*0bf0*/ 	.word	0xffffffff


	//   ....[238]....
        /*0bf4*/ 	.word	0xffffffff


	//   ....[239]....
        /*0bf8*/ 	.word	0xffffffff


	//   ....[240]....
        /*0bfc*/ 	.word	0xffffffff


	//   ....[241]....
        /*0c00*/ 	.word	0xffffffff


	//   ....[242]....
        /*0c04*/ 	.word	0xffffffff


	//   ....[243]....
        /*0c08*/ 	.word	0xffffffff


	//   ....[244]....
        /*0c0c*/ 	.word	0xffffffff


	//   ....[245]....
        /*0c10*/ 	.word	0xffffffff


	//   ....[246]....
        /*0c14*/ 	.word	0xffffffff


	//   ....[247]....
        /*0c18*/ 	.word	0xffffffff


	//   ....[248]....
        /*0c1c*/ 	.word	0xffffffff


	//   ....[249]....
        /*0c20*/ 	.word	0xffffffff


	//   ....[250]....
        /*0c24*/ 	.word	0xffffffff


	//   ....[251]....
        /*0c28*/ 	.word	0xffffffff


	//   ....[252]....
        /*0c2c*/ 	.word	0xffffffff


	//   ....[253]....
        /*0c30*/ 	.word	0xffffffff


	//   ....[254]....
        /*0c34*/ 	.word	0xffffffff


	//   ....[255]....
        /*0c38*/ 	.word	0xffffffff


	//   ....[0]....
        /*0c3c*/ 	.word	0xffffffff


	//   ....[1]....
        /*0c40*/ 	.word	0xffffffff


	//   ....[2]....
        /*0c44*/ 	.word	0xffffffff


	//   ....[3]....
        /*0c48*/ 	.word	0xffffffff


	//   ....[4]....
        /*0c4c*/ 	.word	0xffffffff


	//   ....[5]....
        /*0c50*/ 	.word	0xffffffff


	//   ....[6]....
        /*0c54*/ 	.word	0xffffffff


	//   ....[7]....
        /*0c58*/ 	.word	0xffffffff


	//   ....[8]....
        /*0c5c*/ 	.word	0xffffffff


	//   ....[9]....
        /*0c60*/ 	.word	0xffffffff


	//   ....[10]....
        /*0c64*/ 	.word	0xffffffff


	//   ....[11]....
        /*0c68*/ 	.word	0xffffffff


	//   ....[12]....
        /*0c6c*/ 	.word	0xffffffff


	//   ....[13]....
        /*0c70*/ 	.word	0xffffffff


	//   ....[14]....
        /*0c74*/ 	.word	0xffffffff


	//   ....[15]....
        /*0c78*/ 	.word	0xffffffff


	//   ....[16]....
        /*0c7c*/ 	.word	0xffffffff


	//   ....[17]....
        /*0c80*/ 	.word	0xffffffff


	//   ....[18]....
        /*0c84*/ 	.word	0xffffffff


	//   ....[19]....
        /*0c88*/ 	.word	0xffffffff


	//   ....[20]....
        /*0c8c*/ 	.word	0xffffffff


	//   ....[21]....
        /*0c90*/ 	.word	0xffffffff


	//   ....[22]....
        /*0c94*/ 	.word	0xffffffff


	//   ....[23]....
        /*0c98*/ 	.word	0xffffffff


	//   ....[24]....
        /*0c9c*/ 	.word	0xffffffff


	//   ....[25]....
        /*0ca0*/ 	.word	0xffffffff


	//   ....[26]....
        /*0ca4*/ 	.word	0xffffffff


	//   ....[27]....
        /*0ca8*/ 	.word	0xffffffff


	//   ....[28]....
        /*0cac*/ 	.word	0xffffffff


	//   ....[29]....
        /*0cb0*/ 	.word	0xffffffff


	//   ....[30]....
        /*0cb4*/ 	.word	0xffffffff


	//   ....[31]....
        /*0cb8*/ 	.word	0xffffffff


	//   ....[32]....
        /*0cbc*/ 	.word	0xffffffff


	//   ....[33]....
        /*0cc0*/ 	.word	0xffffffff


	//   ....[34]....
        /*0cc4*/ 	.word	0xffffffff


	//   ....[35]....
        /*0cc8*/ 	.word	0xffffffff


	//   ....[36]....
        /*0ccc*/ 	.word	0xffffffff


	//   ....[37]....
        /*0cd0*/ 	.word	0xffffffff


	//   ....[38]....
        /*0cd4*/ 	.word	0xffffffff


	//   ....[39]....
        /*0cd8*/ 	.word	0xffffffff


	//   ....[40]....
        /*0cdc*/ 	.word	0xffffffff


	//   ....[41]....
        /*0ce0*/ 	.word	0xffffffff


	//   ....[42]....
        /*0ce4*/ 	.word	0xffffffff


	//   ....[43]....
        /*0ce8*/ 	.word	0xffffffff


	//   ....[44]....
        /*0cec*/ 	.word	0xffffffff


	//   ....[45]....
        /*0cf0*/ 	.word	0xffffffff


	//   ....[46]....
        /*0cf4*/ 	.word	0xffffffff


	//   ....[47]....
        /*0cf8*/ 	.word	0xffffffff


	//   ....[48]....
        /*0cfc*/ 	.word	0xffffffff


	//   ....[49]....
        /*0d00*/ 	.word	0xffffffff


	//   ....[50]....
        /*0d04*/ 	.word	0xffffffff


	//   ....[51]....
        /*0d08*/ 	.word	0xffffffff


	//   ....[52]....
        /*0d0c*/ 	.word	0xffffffff


	//   ....[53]....
        /*0d10*/ 	.word	0xffffffff


	//   ....[54]....
        /*0d14*/ 	.word	0xffffffff


	//   ....[55]....
        /*0d18*/ 	.word	0xffffffff


	//   ....[56]....
        /*0d1c*/ 	.word	0xffffffff


	//   ....[57]....
        /*0d20*/ 	.word	0xffffffff


	//   ....[58]....
        /*0d24*/ 	.word	0xffffffff


	//   ....[59]....
        /*0d28*/ 	.word	0xffffffff


	//   ....[60]....
        /*0d2c*/ 	.word	0xffffffff


	//   ....[61]....
        /*0d30*/ 	.word	0xffffffff


	//   ....[62]....
        /*0d34*/ 	.word	0xffffffff


	//   ....[63]....
        /*0d38*/ 	.word	0xffffffff


	//   ....[64]....
        /*0d3c*/ 	.word	0xffffffff


	//   ....[65]....
        /*0d40*/ 	.word	0xffffffff


	//   ....[66]....
        /*0d44*/ 	.word	0xffffffff


	//   ....[67]....
        /*0d48*/ 	.word	0xffffffff


	//   ....[68]....
        /*0d4c*/ 	.word	0xffffffff


	//   ....[69]....
        /*0d50*/ 	.word	0xffffffff


	//   ....[70]....
        /*0d54*/ 	.word	0xffffffff


	//   ....[71]....
        /*0d58*/ 	.word	0xffffffff


	//   ....[72]....
        /*0d5c*/ 	.word	0xffffffff


	//   ....[73]....
        /*0d60*/ 	.word	0xffffffff


	//   ....[74]....
        /*0d64*/ 	.word	0xffffffff


	//   ....[75]....
        /*0d68*/ 	.word	0xffffffff


	//   ....[76]....
        /*0d6c*/ 	.word	0xffffffff


	//   ....[77]....
        /*0d70*/ 	.word	0xffffffff


	//   ....[78]....
        /*0d74*/ 	.word	0xffffffff


	//   ....[79]....
        /*0d78*/ 	.word	0xffffffff


	//   ....[80]....
        /*0d7c*/ 	.word	0xffffffff


	//   ....[81]....
        /*0d80*/ 	.word	0xffffffff


	//   ....[82]....
        /*0d84*/ 	.word	0xffffffff


	//   ....[83]....
        /*0d88*/ 	.word	0xffffffff


	//   ....[84]....
        /*0d8c*/ 	.word	0xffffffff


	//   ....[85]....
        /*0d90*/ 	.word	0xffffffff


	//   ....[86]....
        /*0d94*/ 	.word	0xffffffff


	//   ....[87]....
        /*0d98*/ 	.word	0xffffffff


	//   ....[88]....
        /*0d9c*/ 	.word	0xffffffff


	//   ....[89]....
        /*0da0*/ 	.word	0xffffffff


	//   ....[90]....
        /*0da4*/ 	.word	0xffffffff


	//   ....[91]....
        /*0da8*/ 	.word	0xffffffff


	//   ....[92]....
        /*0dac*/ 	.word	0xffffffff


	//   ....[93]....
        /*0db0*/ 	.word	0xffffffff


	//   ....[94]....
        /*0db4*/ 	.word	0xffffffff


	//   ....[95]....
        /*0db8*/ 	.word	0xffffffff


	//   ....[96]....
        /*0dbc*/ 	.word	0xffffffff


	//   ....[97]....
        /*0dc0*/ 	.word	0xffffffff


	//   ....[98]....
        /*0dc4*/ 	.word	0xffffffff


	//   ....[99]....
        /*0dc8*/ 	.word	0xffffffff


	//   ....[100]....
        /*0dcc*/ 	.word	0xffffffff


	//   ....[101]....
        /*0dd0*/ 	.word	0xffffffff


	//   ....[102]....
        /*0dd4*/ 	.word	0xffffffff


	//   ....[103]....
        /*0dd8*/ 	.word	0xffffffff


	//   ....[104]....
        /*0ddc*/ 	.word	0xffffffff


	//   ....[105]....
        /*0de0*/ 	.word	0xffffffff


	//   ....[106]....
        /*0de4*/ 	.word	0xffffffff


	//   ....[107]....
        /*0de8*/ 	.word	0xffffffff


	//   ....[108]....
        /*0dec*/ 	.word	0xffffffff


	//   ....[109]....
        /*0df0*/ 	.word	0xffffffff


	//   ....[110]....
        /*0df4*/ 	.word	0xffffffff


	//   ....[111]....
        /*0df8*/ 	.word	0xffffffff


	//   ....[112]....
        /*0dfc*/ 	.word	0xffffffff


	//   ....[113]....
        /*0e00*/ 	.word	0xffffffff


	//   ....[114]....
        /*0e04*/ 	.word	0xffffffff


	//   ....[115]....
        /*0e08*/ 	.word	0xffffffff


	//   ....[116]....
        /*0e0c*/ 	.word	0xffffffff


	//   ....[117]....
        /*0e10*/ 	.word	0xffffffff


	//   ....[118]....
        /*0e14*/ 	.word	0xffffffff


	//   ....[119]....
        /*0e18*/ 	.word	0xffffffff


	//   ....[120]....
        /*0e1c*/ 	.word	0xffffffff


	//   ....[121]....
        /*0e20*/ 	.word	0xffffffff


	//   ....[122]....
        /*0e24*/ 	.word	0xffffffff


	//   ....[123]....
        /*0e28*/ 	.word	0xffffffff


	//   ....[124]....
        /*0e2c*/ 	.word	0xffffffff


	//   ....[125]....
        /*0e30*/ 	.word	0xffffffff


	//   ....[126]....
        /*0e34*/ 	.word	0xffffffff


	//   ....[127]....
        /*0e38*/ 	.word	0xffffffff


	//   ....[128]....
        /*0e3c*/ 	.word	0xffffffff


	//   ....[129]....
        /*0e40*/ 	.word	0xffffffff


	//   ....[130]....
        /*0e44*/ 	.word	0xffffffff


	//   ....[131]....
        /*0e48*/ 	.word	0xffffffff


	//   ....[132]....
        /*0e4c*/ 	.word	0xffffffff


	//   ....[133]....
        /*0e50*/ 	.word	0xffffffff


	//   ....[134]....
        /*0e54*/ 	.word	0xffffffff


	//   ....[135]....
        /*0e58*/ 	.word	0xffffffff


	//   ....[136]....
        /*0e5c*/ 	.word	0xffffffff


	//   ....[137]....
        /*0e60*/ 	.word	0xffffffff


	//   ....[138]....
        /*0e64*/ 	.word	0xffffffff


	//   ....[139]....
        /*0e68*/ 	.word	0xffffffff


	//   ....[140]....
        /*0e6c*/ 	.word	0xffffffff


	//   ....[141]....
        /*0e70*/ 	.word	0xffffffff


	//   ....[142]....
        /*0e74*/ 	.word	0xffffffff


	//   ....[143]....
        /*0e78*/ 	.word	0xffffffff


	//   ....[144]....
        /*0e7c*/ 	.word	0xffffffff


	//   ....[145]....
        /*0e80*/ 	.word	0xffffffff


	//   ....[146]....
        /*0e84*/ 	.word	0xffffffff


	//   ....[147]....
        /*0e88*/ 	.word	0xffffffff


	//   ....[148]....
        /*0e8c*/ 	.word	0xffffffff


	//   ....[149]....
        /*0e90*/ 	.word	0xffffffff


	//   ....[150]....
        /*0e94*/ 	.word	0xffffffff


	//   ....[151]....
        /*0e98*/ 	.word	0xffffffff


	//   ....[152]....
        /*0e9c*/ 	.word	0xffffffff


	//   ....[153]....
        /*0ea0*/ 	.word	0xffffffff


	//   ....[154]....
        /*0ea4*/ 	.word	0xffffffff


	//   ....[155]....
        /*0ea8*/ 	.word	0xffffffff


	//   ....[156]....
        /*0eac*/ 	.word	0xffffffff


	//   ....[157]....
        /*0eb0*/ 	.word	0xffffffff


	//   ....[158]....
        /*0eb4*/ 	.word	0xffffffff


	//   ....[159]....
        /*0eb8*/ 	.word	0xffffffff


	//   ....[160]....
        /*0ebc*/ 	.word	0xffffffff


	//   ....[161]....
        /*0ec0*/ 	.word	0xffffffff


	//   ....[162]....
        /*0ec4*/ 	.word	0xffffffff


	//   ....[163]....
        /*0ec8*/ 	.word	0xffffffff


	//   ....[164]....
        /*0ecc*/ 	.word	0xffffffff


	//   ....[165]....
        /*0ed0*/ 	.word	0xffffffff


	//   ....[166]....
        /*0ed4*/ 	.word	0xffffffff


	//   ....[167]....
        /*0ed8*/ 	.word	0xffffffff


	//   ....[168]....
        /*0edc*/ 	.word	0xffffffff


	//   ....[169]....
        /*0ee0*/ 	.word	0xffffffff


	//   ....[170]....
        /*0ee4*/ 	.word	0xffffffff


	//   ....[171]....
        /*0ee8*/ 	.word	0xffffffff


	//   ....[172]....
        /*0eec*/ 	.word	0xffffffff


	//   ....[173]....
        /*0ef0*/ 	.word	0xffffffff


	//   ....[174]....
        /*0ef4*/ 	.word	0xffffffff


	//   ....[175]....
        /*0ef8*/ 	.word	0xffffffff


	//   ....[176]....
        /*0efc*/ 	.word	0xffffffff


	//   ....[177]....
        /*0f00*/ 	.word	0xffffffff


	//   ....[178]....
        /*0f04*/ 	.word	0xffffffff


	//   ....[179]....
        /*0f08*/ 	.word	0xffffffff


	//   ....[180]....
        /*0f0c*/ 	.word	0xffffffff


	//   ....[181]....
        /*0f10*/ 	.word	0xffffffff


	//   ....[182]....
        /*0f14*/ 	.word	0xffffffff


	//   ....[183]....
        /*0f18*/ 	.word	0xffffffff


	//   ....[184]....
        /*0f1c*/ 	.word	0xffffffff


	//   ....[185]....
        /*0f20*/ 	.word	0xffffffff


	//   ....[186]....
        /*0f24*/ 	.word	0xffffffff


	//   ....[187]....
        /*0f28*/ 	.word	0xffffffff


	//   ....[188]....
        /*0f2c*/ 	.word	0xffffffff


	//   ....[189]....
        /*0f30*/ 	.word	0xffffffff


	//   ....[190]....
        /*0f34*/ 	.word	0xffffffff


	//   ....[191]....
        /*0f38*/ 	.word	0xffffffff


	//   ....[192]....
        /*0f3c*/ 	.word	0xffffffff


	//   ....[193]....
        /*0f40*/ 	.word	0xffffffff


	//   ....[194]....
        /*0f44*/ 	.word	0xffffffff


	//   ....[195]....
        /*0f48*/ 	.word	0xffffffff


	//   ....[196]....
        /*0f4c*/ 	.word	0xffffffff


	//   ....[197]....
        /*0f50*/ 	.word	0xffffffff


	//   ....[198]....
        /*0f54*/ 	.word	0xffffffff


	//   ....[199]....
        /*0f58*/ 	.word	0xffffffff


	//   ....[200]....
        /*0f5c*/ 	.word	0xffffffff


	//   ....[201]....
        /*0f60*/ 	.word	0xffffffff


	//   ....[202]....
        /*0f64*/ 	.word	0xffffffff


	//   ....[203]....
        /*0f68*/ 	.word	0xffffffff


	//   ....[204]....
        /*0f6c*/ 	.word	0xffffffff


	//   ....[205]....
        /*0f70*/ 	.word	0xffffffff


	//   ....[206]....
        /*0f74*/ 	.word	0xffffffff


	//   ....[207]....
        /*0f78*/ 	.word	0xffffffff


	//   ....[208]....
        /*0f7c*/ 	.word	0xffffffff


	//   ....[209]....
        /*0f80*/ 	.word	0xffffffff


	//   ....[210]....
        /*0f84*/ 	.word	0xffffffff


	//   ....[211]....
        /*0f88*/ 	.word	0xffffffff


	//   ....[212]....
        /*0f8c*/ 	.word	0xffffffff


	//   ....[213]....
        /*0f90*/ 	.word	0xffffffff


	//   ....[214]....
        /*0f94*/ 	.word	0xffffffff


	//   ....[215]....
        /*0f98*/ 	.word	0xffffffff


	//   ....[216]....
        /*0f9c*/ 	.word	0xffffffff


	//   ....[217]....
        /*0fa0*/ 	.word	0xffffffff


	//   ....[218]....
        /*0fa4*/ 	.word	0xffffffff


	//   ....[219]....
        /*0fa8*/ 	.word	0xffffffff


	//   ....[220]....
        /*0fac*/ 	.word	0xffffffff


	//   ....[221]....
        /*0fb0*/ 	.word	0xffffffff


	//   ....[222]....
        /*0fb4*/ 	.word	0xffffffff


	//   ....[223]....
        /*0fb8*/ 	.word	0xffffffff


	//   ....[224]....
        /*0fbc*/ 	.word	0xffffffff


	//   ....[225]....
        /*0fc0*/ 	.word	0xffffffff


	//   ....[226]....
        /*0fc4*/ 	.word	0xffffffff


	//   ....[227]....
        /*0fc8*/ 	.word	0xffffffff


	//   ....[228]....
        /*0fcc*/ 	.word	0xffffffff


	//   ....[229]....
        /*0fd0*/ 	.word	0xffffffff


	//   ....[230]....
        /*0fd4*/ 	.word	0xffffffff


	//   ....[231]....
        /*0fd8*/ 	.word	0xffffffff


	//   ....[232]....
        /*0fdc*/ 	.word	0xffffffff


	//   ....[233]....
        /*0fe0*/ 	.word	0xffffffff


	//   ....[234]....
        /*0fe4*/ 	.word	0xffffffff


	//   ....[235]....
        /*0fe8*/ 	.word	0xffffffff


	//   ....[236]....
        /*0fec*/ 	.word	0xffffffff


	//   ....[237]....
        /*0ff0*/ 	.word	0xffffffff


	//   ....[238]....
        /*0ff4*/ 	.word	0xffffffff


	//   ....[239]....
        /*0ff8*/ 	.word	0xffffffff


	//   ....[240]....
        /*0ffc*/ 	.word	0xffffffff


	//   ....[241]....
        /*1000*/ 	.word	0xffffffff


	//   ....[242]....
        /*1004*/ 	.word	0xffffffff


	//   ....[243]....
        /*1008*/ 	.word	0xffffffff


	//   ....[244]....
        /*100c*/ 	.word	0xffffffff


	//   ....[245]....
        /*1010*/ 	.word	0xffffffff


	//   ....[246]....
        /*1014*/ 	.word	0xffffffff


	//   ....[247]....
        /*1018*/ 	.word	0xffffffff


	//   ....[248]....
        /*101c*/ 	.word	0xffffffff


	//   ....[249]....
        /*1020*/ 	.word	0xffffffff


	//   ....[250]....
        /*1024*/ 	.word	0xffffffff


	//   ....[251]....
        /*1028*/ 	.word	0xffffffff


	//   ....[252]....
        /*102c*/ 	.word	0xffffffff


	//   ....[253]....
        /*1030*/ 	.word	0xffffffff


	//   ....[254]....
        /*1034*/ 	.word	0xffffffff


	//   ....[255]....
        /*1038*/ 	.word	0xffffffff


	//   ....[0]....
        /*103c*/ 	.word	0xffffffff


	//   ....[1]....
        /*1040*/ 	.word	0xffffffff


	//   ....[2]....
        /*1044*/ 	.word	0xffffffff


	//   ....[3]....
        /*1048*/ 	.word	0xffffffff


	//   ....[4]....
        /*104c*/ 	.word	0xffffffff


	//   ....[5]....
        /*1050*/ 	.word	0xffffffff


	//   ....[6]....
        /*1054*/ 	.word	0xffffffff


	//   ....[7]....
        /*1058*/ 	.word	0xffffffff


	//   ....[8]....
        /*105c*/ 	.word	0xffffffff


	//   ....[9]....
        /*1060*/ 	.word	0xffffffff


	//   ....[10]....
        /*1064*/ 	.word	0xffffffff


	//   ....[11]....
        /*1068*/ 	.word	0xffffffff


	//   ....[12]....
        /*106c*/ 	.word	0xffffffff


	//   ....[13]....
        /*1070*/ 	.word	0xffffffff


	//   ....[14]....
        /*1074*/ 	.word	0xffffffff


	//   ....[15]....
        /*1078*/ 	.word	0xffffffff


	//   ....[16]....
        /*107c*/ 	.word	0xffffffff


	//   ....[17]....
        /*1080*/ 	.word	0xffffffff


	//   ....[18]....
        /*1084*/ 	.word	0xffffffff


	//   ....[19]....
        /*1088*/ 	.word	0xffffffff


	//   ....[20]....
        /*108c*/ 	.word	0xffffffff


	//   ....[21]....
        /*1090*/ 	.word	0xffffffff


	//   ....[22]....
        /*1094*/ 	.word	0xffffffff


	//   ....[23]....
        /*1098*/ 	.word	0xffffffff


	//   ....[24]....
        /*109c*/ 	.word	0xffffffff


	//   ....[25]....
        /*10a0*/ 	.word	0xffffffff


	//   ....[26]....
        /*10a4*/ 	.word	0xffffffff


	//   ....[27]....
        /*10a8*/ 	.word	0xffffffff


	//   ....[28]....
        /*10ac*/ 	.word	0xffffffff


	//   ....[29]....
        /*10b0*/ 	.word	0xffffffff


	//   ....[30]....
        /*10b4*/ 	.word	0xffffffff


	//   ....[31]....
        /*10b8*/ 	.word	0xffffffff


	//   ....[32]....
        /*10bc*/ 	.word	0xffffffff


	//   ....[33]....
        /*10c0*/ 	.word	0xffffffff


	//   ....[34]....
        /*10c4*/ 	.word	0xffffffff


	//   ....[35]....
        /*10c8*/ 	.word	0xffffffff


	//   ....[36]....
        /*10cc*/ 	.word	0xffffffff


	//   ....[37]....
        /*10d0*/ 	.word	0xffffffff


	//   ....[38]....
        /*10d4*/ 	.word	0xffffffff


	//   ....[39]....
        /*10d8*/ 	.word	0xffffffff


	//   ....[40]....
        /*10dc*/ 	.word	0xffffffff


	//   ....[41]....
        /*10e0*/ 	.word	0xffffffff


	//   ....[42]....
        /*10e4*/ 	.word	0xffffffff


	//   ....[43]....
        /*10e8*/ 	.word	0xffffffff


	//   ....[44]....
        /*10ec*/ 	.word	0xffffffff


	//   ....[45]....
        /*10f0*/ 	.word	0xffffffff


	//   ....[46]....
        /*10f4*/ 	.word	0xffffffff


	//   ....[47]....
        /*10f8*/ 	.word	0xffffffff


	//   ....[48]....
        /*10fc*/ 	.word	0xffffffff


	//   ....[49]....
        /*1100*/ 	.word	0xffffffff


	//   ....[50]....
        /*1104*/ 	.word	0xffffffff


	//   ....[51]....
        /*1108*/ 	.word	0xffffffff


	//   ....[52]....
        /*110c*/ 	.word	0xffffffff


	//   ....[53]....
        /*1110*/ 	.word	0xffffffff


	//   ....[54]....
        /*1114*/ 	.word	0xffffffff


	//   ....[55]....
        /*1118*/ 	.word	0xffffffff


	//   ....[56]....
        /*111c*/ 	.word	0xffffffff


	//   ....[57]....
        /*1120*/ 	.word	0xffffffff


	//   ....[58]....
        /*1124*/ 	.word	0xffffffff


	//   ....[59]....
        /*1128*/ 	.word	0xffffffff


	//   ....[60]....
        /*112c*/ 	.word	0xffffffff


	//   ....[61]....
        /*1130*/ 	.word	0xffffffff


	//   ....[62]....
        /*1134*/ 	.word	0xffffffff


	//   ....[63]....
        /*1138*/ 	.word	0xffffffff


	//   ....[64]....
        /*113c*/ 	.word	0xffffffff


	//   ....[65]....
        /*1140*/ 	.word	0xffffffff


	//   ....[66]....
        /*1144*/ 	.word	0xffffffff


	//   ....[67]....
        /*1148*/ 	.word	0xffffffff


	//   ....[68]....
        /*114c*/ 	.word	0xffffffff


	//   ....[69]....
        /*1150*/ 	.word	0xffffffff


	//   ....[70]....
        /*1154*/ 	.word	0xffffffff


	//   ....[71]....
        /*1158*/ 	.word	0xffffffff


	//   ....[72]....
        /*115c*/ 	.word	0xffffffff


	//   ....[73]....
        /*1160*/ 	.word	0xffffffff


	//   ....[74]....
        /*1164*/ 	.word	0xffffffff


	//   ....[75]....
        /*1168*/ 	.word	0xffffffff


	//   ....[76]....
        /*116c*/ 	.word	0xffffffff


	//   ....[77]....
        /*1170*/ 	.word	0xffffffff


	//   ....[78]....
        /*1174*/ 	.word	0xffffffff


	//   ....[79]....
        /*1178*/ 	.word	0xffffffff


	//   ....[80]....
        /*117c*/ 	.word	0xffffffff


	//   ....[81]....
        /*1180*/ 	.word	0xffffffff


	//   ....[82]....
        /*1184*/ 	.word	0xffffffff


	//   ....[83]....
        /*1188*/ 	.word	0xffffffff


	//   ....[84]....
        /*118c*/ 	.word	0xffffffff


	//   ....[85]....
        /*1190*/ 	.word	0xffffffff


	//   ....[86]....
        /*1194*/ 	.word	0xffffffff


	//   ....[87]....
        /*1198*/ 	.word	0xffffffff


	//   ....[88]....
        /*119c*/ 	.word	0xffffffff


	//   ....[89]....
        /*11a0*/ 	.word	0xffffffff


	//   ....[90]....
        /*11a4*/ 	.word	0xffffffff


	//   ....[91]....
        /*11a8*/ 	.word	0xffffffff


	//   ....[92]....
        /*11ac*/ 	.word	0xffffffff


	//   ....[93]....
        /*11b0*/ 	.word	0xffffffff


	//   ....[94]....
        /*11b4*/ 	.word	0xffffffff


	//   ....[95]....
        /*11b8*/ 	.word	0xffffffff


	//   ....[96]....
        /*11bc*/ 	.word	0xffffffff


	//   ....[97]....
        /*11c0*/ 	.word	0xffffffff


	//   ....[98]....
        /*11c4*/ 	.word	0xffffffff


	//   ....[99]....
        /*11c8*/ 	.word	0xffffffff


	//   ....[100]....
        /*11cc*/ 	.word	0xffffffff


	//   ....[101]....
        /*11d0*/ 	.word	0xffffffff


	//   ....[102]....
        /*11d4*/ 	.word	0xffffffff


	//   ....[103]....
        /*11d8*/ 	.word	0xffffffff


	//   ....[104]....
        /*11dc*/ 	.word	0xffffffff


	//   ....[105]....
        /*11e0*/ 	.word	0xffffffff


	//   ....[106]....
        /*11e4*/ 	.word	0xffffffff


	//   ....[107]....
        /*11e8*/ 	.word	0xffffffff


	//   ....[108]....
        /*11ec*/ 	.word	0xffffffff


	//   ....[109]....
        /*11f0*/ 	.word	0xffffffff


	//   ....[110]....
        /*11f4*/ 	.word	0xffffffff


	//   ....[111]....
        /*11f8*/ 	.word	0xffffffff


	//   ....[112]....
        /*11fc*/ 	.word	0xffffffff


	//   ....[113]....
        /*1200*/ 	.word	0xffffffff


	//   ....[114]....
        /*1204*/ 	.word	0xffffffff


	//   ....[115]....
        /*1208*/ 	.word	0xffffffff


	//   ....[116]....
        /*120c*/ 	.word	0xffffffff


	//   ....[117]....
        /*1210*/ 	.word	0xffffffff


	//   ....[118]....
        /*1214*/ 	.word	0xffffffff


	//   ....[119]....
        /*1218*/ 	.word	0xffffffff


	//   ....[120]....
        /*121c*/ 	.word	0xffffffff


	//   ....[121]....
        /*1220*/ 	.word	0xffffffff


	//   ....[122]....
        /*1224*/ 	.word	0xffffffff


	//   ....[123]....
        /*1228*/ 	.word	0xffffffff


	//   ....[124]....
        /*122c*/ 	.word	0xffffffff


	//   ....[125]....
        /*1230*/ 	.word	0xffffffff


	//   ....[126]....
        /*1234*/ 	.word	0xffffffff


	//   ....[127]....
        /*1238*/ 	.word	0xffffffff


	//   ....[128]....
        /*123c*/ 	.word	0xffffffff


	//   ....[129]....
        /*1240*/ 	.word	0xffffffff


	//   ....[130]....
        /*1244*/ 	.word	0xffffffff


	//   ....[131]....
        /*1248*/ 	.word	0xffffffff


	//   ....[132]....
        /*124c*/ 	.word	0xffffffff


	//   ....[133]....
        /*1250*/ 	.word	0xffffffff


	//   ....[134]....
        /*1254*/ 	.word	0xffffffff


	//   ....[135]....
        /*1258*/ 	.word	0xffffffff


	//   ....[136]....
        /*125c*/ 	.word	0xffffffff


	//   ....[137]....
        /*1260*/ 	.word	0xffffffff


	//   ....[138]....
        /*1264*/ 	.word	0xffffffff


	//   ....[139]....
        /*1268*/ 	.word	0xffffffff


	//   ....[140]....
        /*126c*/ 	.word	0xffffffff


	//   ....[141]....
        /*1270*/ 	.word	0xffffffff


	//   ....[142]....
        /*1274*/ 	.word	0xffffffff


	//   ....[143]....
        /*1278*/ 	.word	0xffffffff


	//   ....[144]....
        /*127c*/ 	.word	0xffffffff


	//   ....[145]....
        /*1280*/ 	.word	0xffffffff


	//   ....[146]....
        /*1284*/ 	.word	0xffffffff


	//   ....[147]....
        /*1288*/ 	.word	0xffffffff


	//   ....[148]....
        /*128c*/ 	.word	0xffffffff


	//   ....[149]....
        /*1290*/ 	.word	0xffffffff


	//   ....[150]....
        /*1294*/ 	.word	0xffffffff


	//   ....[151]....
        /*1298*/ 	.word	0xffffffff


	//   ....[152]....
        /*129c*/ 	.word	0xffffffff


	//   ....[153]....
        /*12a0*/ 	.word	0xffffffff


	//   ....[154]....
        /*12a4*/ 	.word	0xffffffff


	//   ....[155]....
        /*12a8*/ 	.word	0xffffffff


	//   ....[156]....
        /*12ac*/ 	.word	0xffffffff


	//   ....[157]....
        /*12b0*/ 	.word	0xffffffff


	//   ....[158]....
        /*12b4*/ 	.word	0xffffffff


	//   ....[159]....
        /*12b8*/ 	.word	0xffffffff


	//   ....[160]....
        /*12bc*/ 	.word	0xffffffff


	//   ....[161]....
        /*12c0*/ 	.word	0xffffffff


	//   ....[162]....
        /*12c4*/ 	.word	0xffffffff


	//   ....[163]....
        /*12c8*/ 	.word	0xffffffff


	//   ....[164]....
        /*12cc*/ 	.word	0xffffffff


	//   ....[165]....
        /*12d0*/ 	.word	0xffffffff


	//   ....[166]....
        /*12d4*/ 	.word	0xffffffff


	//   ....[167]....
        /*12d8*/ 	.word	0xffffffff


	//   ....[168]....
        /*12dc*/ 	.word	0xffffffff


	//   ....[169]....
        /*12e0*/ 	.word	0xffffffff


	//   ....[170]....
        /*12e4*/ 	.word	0xffffffff


	//   ....[171]....
        /*12e8*/ 	.word	0xffffffff


	//   ....[172]....
        /*12ec*/ 	.word	0xffffffff


	//   ....[173]....
        /*12f0*/ 	.word	0xffffffff


	//   ....[174]....
        /*12f4*/ 	.word	0xffffffff


	//   ....[175]....
        /*12f8*/ 	.word	0xffffffff


	//   ....[176]....
        /*12fc*/ 	.word	0xffffffff


	//   ....[177]....
        /*1300*/ 	.word	0xffffffff


	//   ....[178]....
        /*1304*/ 	.word	0xffffffff


	//   ....[179]....
        /*1308*/ 	.word	0xffffffff


	//   ....[180]....
        /*130c*/ 	.word	0xffffffff


	//   ....[181]....
        /*1310*/ 	.word	0xffffffff


	//   ....[182]....
        /*1314*/ 	.word	0xffffffff


	//   ....[183]....
        /*1318*/ 	.word	0xffffffff


	//   ....[184]....
        /*131c*/ 	.word	0xffffffff


	//   ....[185]....
        /*1320*/ 	.word	0xffffffff


	//   ....[186]....
        /*1324*/ 	.word	0xffffffff


	//   ....[187]....
        /*1328*/ 	.word	0xffffffff


	//   ....[188]....
        /*132c*/ 	.word	0xffffffff


	//   ....[189]....
        /*1330*/ 	.word	0xffffffff


	//   ....[190]....
        /*1334*/ 	.word	0xffffffff


	//   ....[191]....
        /*1338*/ 	.word	0xffffffff


	//   ....[192]....
        /*133c*/ 	.word	0xffffffff


	//   ....[193]....
        /*1340*/ 	.word	0xffffffff


	//   ....[194]....
        /*1344*/ 	.word	0xffffffff


	//   ....[195]....
        /*1348*/ 	.word	0xffffffff


	//   ....[196]....
        /*134c*/ 	.word	0xffffffff


	//   ....[197]....
        /*1350*/ 	.word	0xffffffff


	//   ....[198]....
        /*1354*/ 	.word	0xffffffff


	//   ....[199]....
        /*1358*/ 	.word	0xffffffff


	//   ....[200]....
        /*135c*/ 	.word	0xffffffff


	//   ....[201]....
        /*1360*/ 	.word	0xffffffff


	//   ....[202]....
        /*1364*/ 	.word	0xffffffff


	//   ....[203]....
        /*1368*/ 	.word	0xffffffff


	//   ....[204]....
        /*136c*/ 	.word	0xffffffff


	//   ....[205]....
        /*1370*/ 	.word	0xffffffff


	//   ....[206]....
        /*1374*/ 	.word	0xffffffff


	//   ....[207]....
        /*1378*/ 	.word	0xffffffff


	//   ....[208]....
        /*137c*/ 	.word	0xffffffff


	//   ....[209]....
        /*1380*/ 	.word	0xffffffff


	//   ....[210]....
        /*1384*/ 	.word	0xffffffff


	//   ....[211]....
        /*1388*/ 	.word	0xffffffff


	//   ....[212]....
        /*138c*/ 	.word	0xffffffff


	//   ....[213]....
        /*1390*/ 	.word	0xffffffff


	//   ....[214]....
        /*1394*/ 	.word	0xffffffff


	//   ....[215]....
        /*1398*/ 	.word	0xffffffff


	//   ....[216]....
        /*139c*/ 	.word	0xffffffff


	//   ....[217]....
        /*13a0*/ 	.word	0xffffffff


	//   ....[218]....
        /*13a4*/ 	.word	0xffffffff


	//   ....[219]....
        /*13a8*/ 	.word	0xffffffff


	//   ....[220]....
        /*13ac*/ 	.word	0xffffffff


	//   ....[221]....
        /*13b0*/ 	.word	0xffffffff


	//   ....[222]....
        /*13b4*/ 	.word	0xffffffff


	//   ....[223]....
        /*13b8*/ 	.word	0xffffffff


	//   ....[224]....
        /*13bc*/ 	.word	0xffffffff


	//   ....[225]....
        /*13c0*/ 	.word	0xffffffff


	//   ....[226]....
        /*13c4*/ 	.word	0xffffffff


	//   ....[227]....
        /*13c8*/ 	.word	0xffffffff


	//   ....[228]....
        /*13cc*/ 	.word	0xffffffff


	//   ....[229]....
        /*13d0*/ 	.word	0xffffffff


	//   ....[230]....
        /*13d4*/ 	.word	0xffffffff


	//   ....[231]....
        /*13d8*/ 	.word	0xffffffff


	//   ....[232]....
        /*13dc*/ 	.word	0xffffffff


	//   ....[233]....
        /*13e0*/ 	.word	0xffffffff


	//   ....[234]....
        /*13e4*/ 	.word	0xffffffff


	//   ....[235]....
        /*13e8*/ 	.word	0xffffffff


	//   ....[236]....
        /*13ec*/ 	.word	0xffffffff


	//   ....[237]....
        /*13f0*/ 	.word	0xffffffff


	//   ....[238]....
        /*13f4*/ 	.word	0xffffffff


	//   ....[239]....
        /*13f8*/ 	.word	0xffffffff


	//   ....[240]....
        /*13fc*/ 	.word	0xffffffff


	//   ....[241]....
        /*1400*/ 	.word	0xffffffff


	//   ....[242]....
        /*1404*/ 	.word	0xffffffff


	//   ....[243]....
        /*1408*/ 	.word	0xffffffff


	//   ....[244]....
        /*140c*/ 	.word	0xffffffff


	//   ....[245]....
        /*1410*/ 	.word	0xffffffff


	//   ....[246]....
        /*1414*/ 	.word	0xffffffff


	//   ....[247]....
        /*1418*/ 	.word	0xffffffff


	//   ....[248]....
        /*141c*/ 	.word	0xffffffff


	//   ....[249]....
        /*1420*/ 	.word	0xffffffff


	//   ....[250]....
        /*1424*/ 	.word	0xffffffff


	//   ....[251]....
        /*1428*/ 	.word	0xffffffff


	//   ....[252]....
        /*142c*/ 	.word	0xffffffff


	//   ....[253]....
        /*1430*/ 	.word	0xffffffff


	//   ....[254]....
        /*1434*/ 	.word	0xffffffff


	//   ....[255]....
        /*1438*/ 	.word	0xffffffff


	//   ....[0]....
        /*143c*/ 	.word	0xffffffff


	//   ....[1]....
        /*1440*/ 	.word	0xffffffff


	//   ....[2]....
        /*1444*/ 	.word	0xffffffff


	//   ....[3]....
        /*1448*/ 	.word	0xffffffff


	//   ....[4]....
        /*144c*/ 	.word	0xffffffff


	//   ....[5]....
        /*1450*/ 	.word	0xffffffff


	//   ....[6]....
        /*1454*/ 	.word	0xffffffff


	//   ....[7]....
        /*1458*/ 	.word	0xffffffff


	//   ....[8]....
        /*145c*/ 	.word	0xffffffff


	//   ....[9]....
        /*1460*/ 	.word	0xffffffff


	//   ....[10]....
        /*1464*/ 	.word	0xffffffff


	//   ....[11]....
        /*1468*/ 	.word	0xffffffff


	//   ....[12]....
        /*146c*/ 	.word	0xffffffff


	//   ....[13]....
        /*1470*/ 	.word	0xffffffff


	//   ....[14]....
        /*1474*/ 	.word	0xffffffff


	//   ....[15]....
        /*1478*/ 	.word	0xffffffff


	//   ....[16]....
        /*147c*/ 	.word	0xffffffff


	//   ....[17]....
        /*1480*/ 	.word	0xffffffff


	//   ....[18]....
        /*1484*/ 	.word	0xffffffff


	//   ....[19]....
        /*1488*/ 	.word	0xffffffff


	//   ....[20]....
        /*148c*/ 	.word	0xffffffff


	//   ....[21]....
        /*1490*/ 	.word	0xffffffff


	//   ....[22]....
        /*1494*/ 	.word	0xffffffff


	//   ....[23]....
        /*1498*/ 	.word	0xffffffff


	//   ....[24]....
        /*149c*/ 	.word	0xffffffff


	//   ....[25]....
        /*14a0*/ 	.word	0xffffffff


	//   ....[26]....
        /*14a4*/ 	.word	0xffffffff


	//   ....[27]....
        /*14a8*/ 	.word	0xffffffff


	//   ....[28]....
        /*14ac*/ 	.word	0xffffffff


	//   ....[29]....
        /*14b0*/ 	.word	0xffffffff


	//   ....[30]....
        /*14b4*/ 	.word	0xffffffff


	//   ....[31]....
        /*14b8*/ 	.word	0xffffffff


	//   ....[32]....
        /*14bc*/ 	.word	0xffffffff


	//   ....[33]....
        /*14c0*/ 	.word	0xffffffff


	//   ....[34]....
        /*14c4*/ 	.word	0xffffffff


	//   ....[35]....
        /*14c8*/ 	.word	0xffffffff


	//   ....[36]....
        /*14cc*/ 	.word	0xffffffff


	//   ....[37]....
        /*14d0*/ 	.word	0xffffffff


	//   ....[38]....
        /*14d4*/ 	.word	0xffffffff


	//   ....[39]....
        /*14d8*/ 	.word	0xffffffff


	//   ....[40]....
        /*14dc*/ 	.word	0xffffffff


	//   ....[41]....
        /*14e0*/ 	.word	0xffffffff


	//   ....[42]....
        /*14e4*/ 	.word	0xffffffff


	//   ....[43]....
        /*14e8*/ 	.word	0xffffffff


	//   ....[44]....
        /*14ec*/ 	.word	0xffffffff


	//   ....[45]....
        /*14f0*/ 	.word	0xffffffff


	//   ....[46]....
        /*14f4*/ 	.word	0xffffffff


	//   ....[47]....
        /*14f8*/ 	.word	0xffffffff


	//   ....[48]....
        /*14fc*/ 	.word	0xffffffff


	//   ....[49]....
        /*1500*/ 	.word	0xffffffff


	//   ....[50]....
        /*1504*/ 	.word	0xffffffff


	//   ....[51]....
        /*1508*/ 	.word	0xffffffff


	//   ....[52]....
        /*150c*/ 	.word	0xffffffff


	//   ....[53]....
        /*1510*/ 	.word	0xffffffff


	//   ....[54]....
        /*1514*/ 	.word	0xffffffff


	//   ....[55]....
        /*1518*/ 	.word	0xffffffff


	//   ....[56]....
        /*151c*/ 	.word	0xffffffff


	//   ....[57]....
        /*1520*/ 	.word	0xffffffff


	//   ....[58]....
        /*1524*/ 	.word	0xffffffff


	//   ....[59]....
        /*1528*/ 	.word	0xffffffff


	//   ....[60]....
        /*152c*/ 	.word	0xffffffff


	//   ....[61]....
        /*1530*/ 	.word	0xffffffff


	//   ....[62]....
        /*1534*/ 	.word	0xffffffff


	//   ....[63]....
        /*1538*/ 	.word	0xffffffff


	//   ....[64]....
        /*153c*/ 	.word	0xffffffff


	//   ....[65]....
        /*1540*/ 	.word	0xffffffff


	//   ....[66]....
        /*1544*/ 	.word	0xffffffff


	//   ....[67]....
        /*1548*/ 	.word	0xffffffff


	//   ....[68]....
        /*154c*/ 	.word	0xffffffff


	//   ....[69]....
        /*1550*/ 	.word	0xffffffff


	//   ....[70]....
        /*1554*/ 	.word	0xffffffff


	//   ....[71]....
        /*1558*/ 	.word	0xffffffff


	//   ....[72]....
        /*155c*/ 	.word	0xffffffff


	//   ....[73]....
        /*1560*/ 	.word	0xffffffff


	//   ....[74]....
        /*1564*/ 	.word	0xffffffff


	//   ....[75]....
        /*1568*/ 	.word	0xffffffff


	//   ....[76]....
        /*156c*/ 	.word	0xffffffff


	//   ....[77]....
        /*1570*/ 	.word	0xffffffff


	//   ....[78]....
        /*1574*/ 	.word	0xffffffff


	//   ....[79]....
        /*1578*/ 	.word	0xffffffff


	//   ....[80]....
        /*157c*/ 	.word	0xffffffff


	//   ....[81]....
        /*1580*/ 	.word	0xffffffff


	//   ....[82]....
        /*1584*/ 	.word	0xffffffff


	//   ....[83]....
        /*1588*/ 	.word	0xffffffff


	//   ....[84]....
        /*158c*/ 	.word	0xffffffff


	//   ....[85]....
        /*1590*/ 	.word	0xffffffff


	//   ....[86]....
        /*1594*/ 	.word	0xffffffff


	//   ....[87]....
        /*1598*/ 	.word	0xffffffff


	//   ....[88]....
        /*159c*/ 	.word	0xffffffff


	//   ....[89]....
        /*15a0*/ 	.word	0xffffffff


	//   ....[90]....
        /*15a4*/ 	.word	0xffffffff


	//   ....[91]....
        /*15a8*/ 	.word	0xffffffff


	//   ....[92]....
        /*15ac*/ 	.word	0xffffffff


	//   ....[93]....
        /*15b0*/ 	.word	0xffffffff


	//   ....[94]....
        /*15b4*/ 	.word	0xffffffff


	//   ....[95]....
        /*15b8*/ 	.word	0xffffffff


	//   ....[96]....
        /*15bc*/ 	.word	0xffffffff


	//   ....[97]....
        /*15c0*/ 	.word	0xffffffff


	//   ....[98]....
        /*15c4*/ 	.word	0xffffffff


	//   ....[99]....
        /*15c8*/ 	.word	0xffffffff


	//   ....[100]....
        /*15cc*/ 	.word	0xffffffff


	//   ....[101]....
        /*15d0*/ 	.word	0xffffffff


	//   ....[102]....
        /*15d4*/ 	.word	0xffffffff


	//   ....[103]....
        /*15d8*/ 	.word	0xffffffff


	//   ....[104]....
        /*15dc*/ 	.word	0xffffffff


	//   ....[105]....
        /*15e0*/ 	.word	0xffffffff


	//   ....[106]....
        /*15e4*/ 	.word	0xffffffff


	//   ....[107]....
        /*15e8*/ 	.word	0xffffffff


	//   ....[108]....
        /*15ec*/ 	.word	0xffffffff


	//   ....[109]....
        /*15f0*/ 	.word	0xffffffff


	//   ....[110]....
        /*15f4*/ 	.word	0xffffffff


	//   ....[111]....
        /*15f8*/ 	.word	0xffffffff


	//   ....[112]....
        /*15fc*/ 	.word	0xffffffff


	//   ....[113]....
        /*1600*/ 	.word	0xffffffff


	//   ....[114]....
        /*1604*/ 	.word	0xffffffff


	//   ....[115]....
        /*1608*/ 	.word	0xffffffff


	//   ....[116]....
        /*160c*/ 	.word	0xffffffff


	//   ....[117]....
        /*1610*/ 	.word	0xffffffff


	//   ....[118]....
        /*1614*/ 	.word	0xffffffff


	//   ....[119]....
        /*1618*/ 	.word	0xffffffff


	//   ....[120]....
        /*161c*/ 	.word	0xffffffff


	//   ....[121]....
        /*1620*/ 	.word	0xffffffff


	//   ....[122]....
        /*1624*/ 	.word	0xffffffff


	//   ....[123]....
        /*1628*/ 	.word	0xffffffff


	//   ....[124]....
        /*162c*/ 	.word	0xffffffff


	//   ....[125]....
        /*1630*/ 	.word	0xffffffff


	//   ....[126]....
        /*1634*/ 	.word	0xffffffff


	//   ....[127]....
        /*1638*/ 	.word	0xffffffff


	//   ....[128]....
        /*163c*/ 	.word	0xffffffff


	//   ....[129]....
        /*1640*/ 	.word	0xffffffff


	//   ....[130]....
        /*1644*/ 	.word	0xffffffff


	//   ....[131]....
        /*1648*/ 	.word	0xffffffff


	//   ....[132]....
        /*164c*/ 	.word	0xffffffff


	//   ....[133]....
        /*1650*/ 	.word	0xffffffff


	//   ....[134]....
        /*1654*/ 	.word	0xffffffff


	//   ....[135]....
        /*1658*/ 	.word	0xffffffff


	//   ....[136]....
        /*165c*/ 	.word	0xffffffff


	//   ....[137]....
        /*1660*/ 	.word	0xffffffff


	//   ....[138]....
        /*1664*/ 	.word	0xffffffff


	//   ....[139]....
        /*1668*/ 	.word	0xffffffff


	//   ....[140]....
        /*166c*/ 	.word	0xffffffff


	//   ....[141]....
        /*1670*/ 	.word	0xffffffff


	//   ....[142]....
        /*1674*/ 	.word	0xffffffff


	//   ....[143]....
        /*1678*/ 	.word	0xffffffff


	//   ....[144]....
        /*167c*/ 	.word	0xffffffff


	//   ....[145]....
        /*1680*/ 	.word	0xffffffff


	//   ....[146]....
        /*1684*/ 	.word	0xffffffff


	//   ....[147]....
        /*1688*/ 	.word	0xffffffff


	//   ....[148]....
        /*168c*/ 	.word	0xffffffff


	//   ....[149]....
        /*1690*/ 	.word	0xffffffff


	//   ....[150]....
        /*1694*/ 	.word	0xffffffff


	//   ....[151]....
        /*1698*/ 	.word	0xffffffff


	//   ....[152]....
        /*169c*/ 	.word	0xffffffff


	//   ....[153]....
        /*16a0*/ 	.word	0xffffffff


	//   ....[154]....
        /*16a4*/ 	.word	0xffffffff


	//   ....[155]....
        /*16a8*/ 	.word	0xffffffff


	//   ....[156]....
        /*16ac*/ 	.word	0xffffffff


	//   ....[157]....
        /*16b0*/ 	.word	0xffffffff


	//   ....[158]....
        /*16b4*/ 	.word	0xffffffff


	//   ....[159]....
        /*16b8*/ 	.word	0xffffffff


	//   ....[160]....
        /*16bc*/ 	.word	0xffffffff


	//   ....[161]....
        /*16c0*/ 	.word	0xffffffff


	//   ....[162]....
        /*16c4*/ 	.word	0xffffffff


	//   ....[163]....
        /*16c8*/ 	.word	0xffffffff


	//   ....[164]....
        /*16cc*/ 	.word	0xffffffff


	//   ....[165]....
        /*16d0*/ 	.word	0xffffffff


	//   ....[166]....
        /*16d4*/ 	.word	0xffffffff


	//   ....[167]....
        /*16d8*/ 	.word	0xffffffff


	//   ....[168]....
        /*16dc*/ 	.word	0xffffffff


	//   ....[169]....
        /*16e0*/ 	.word	0xffffffff


	//   ....[170]....
        /*16e4*/ 	.word	0xffffffff


	//   ....[171]....
        /*16e8*/ 	.word	0xffffffff


	//   ....[172]....
        /*16ec*/ 	.word	0xffffffff


	//   ....[173]....
        /*16f0*/ 	.word	0xffffffff


	//   ....[174]....
        /*16f4*/ 	.word	0xffffffff


	//   ....[175]....
        /*16f8*/ 	.word	0xffffffff


	//   ....[176]....
        /*16fc*/ 	.word	0xffffffff


	//   ....[177]....
        /*1700*/ 	.word	0xffffffff


	//   ....[178]....
        /*1704*/ 	.word	0xffffffff


	//   ....[179]....
        /*1708*/ 	.word	0xffffffff


	//   ....[180]....
        /*170c*/ 	.word	0xffffffff


	//   ....[181]....
        /*1710*/ 	.word	0xffffffff


	//   ....[182]....
        /*1714*/ 	.word	0xffffffff


	//   ....[183]....
        /*1718*/ 	.word	0xffffffff


	//   ....[184]....
        /*171c*/ 	.word	0xffffffff


	//   ....[185]....
        /*1720*/ 	.word	0xffffffff


	//   ....[186]....
        /*1724*/ 	.word	0xffffffff


	//   ....[187]....
        /*1728*/ 	.word	0xffffffff


	//   ....[188]....
        /*172c*/ 	.word	0xffffffff


	//   ....[189]....
        /*1730*/ 	.word	0xffffffff


	//   ....[190]....
        /*1734*/ 	.word	0xffffffff


	//   ....[191]....
        /*1738*/ 	.word	0xffffffff


	//   ....[192]....
        /*173c*/ 	.word	0xffffffff


	//   ....[193]....
        /*1740*/ 	.word	0xffffffff


	//   ....[194]....
        /*1744*/ 	.word	0xffffffff


	//   ....[195]....
        /*1748*/ 	.word	0xffffffff


	//   ....[196]....
        /*174c*/ 	.word	0xffffffff


	//   ....[197]....
        /*1750*/ 	.word	0xffffffff


	//   ....[198]....
        /*1754*/ 	.word	0xffffffff


	//   ....[199]....
        /*1758*/ 	.word	0xffffffff


	//   ....[200]....
        /*175c*/ 	.word	0xffffffff


	//   ....[201]....
        /*1760*/ 	.word	0xffffffff


	//   ....[202]....
        /*1764*/ 	.word	0xffffffff


	//   ....[203]....
        /*1768*/ 	.word	0xffffffff


	//   ....[204]....
        /*176c*/ 	.word	0xffffffff


	//   ....[205]....
        /*1770*/ 	.word	0xffffffff


	//   ....[206]....
        /*1774*/ 	.word	0xffffffff


	//   ....[207]....
        /*1778*/ 	.word	0xffffffff


	//   ....[208]....
        /*177c*/ 	.word	0xffffffff


	//   ....[209]....
        /*1780*/ 	.word	0xffffffff


	//   ....[210]....
        /*1784*/ 	.word	0xffffffff


	//   ....[211]....
        /*1788*/ 	.word	0xffffffff


	//   ....[212]....
        /*178c*/ 	.word	0xffffffff


	//   ....[213]....
        /*1790*/ 	.word	0xffffffff


	//   ....[214]....
        /*1794*/ 	.word	0xffffffff


	//   ....[215]....
        /*1798*/ 	.word	0xffffffff


	//   ....[216]....
        /*179c*/ 	.word	0xffffffff


	//   ....[217]....
        /*17a0*/ 	.word	0xffffffff


	//   ....[218]....
        /*17a4*/ 	.word	0xffffffff


	//   ....[219]....
        /*17a8*/ 	.word	0xffffffff


	//   ....[220]....
        /*17ac*/ 	.word	0xffffffff


	//   ....[221]....
        /*17b0*/ 	.word	0xffffffff


	//   ....[222]....
        /*17b4*/ 	.word	0xffffffff


	//   ....[223]....
        /*17b8*/ 	.word	0xffffffff


	//   ....[224]....
        /*17bc*/ 	.word	0xffffffff


	//   ....[225]....
        /*17c0*/ 	.word	0xffffffff


	//   ....[226]....
        /*17c4*/ 	.word	0xffffffff


	//   ....[227]....
        /*17c8*/ 	.word	0xffffffff


	//   ....[228]....
        /*17cc*/ 	.word	0xffffffff


	//   ....[229]....
        /*17d0*/ 	.word	0xffffffff


	//   ....[230]....
        /*17d4*/ 	.word	0xffffffff


	//   ....[231]....
        /*17d8*/ 	.word	0xffffffff


	//   ....[232]....
        /*17dc*/ 	.word	0xffffffff


	//   ....[233]....
        /*17e0*/ 	.word	0xffffffff


	//   ....[234]....
        /*17e4*/ 	.word	0xffffffff


	//   ....[235]....
        /*17e8*/ 	.word	0xffffffff


	//   ....[236]....
        /*17ec*/ 	.word	0xffffffff


	//   ....[237]....
        /*17f0*/ 	.word	0xffffffff


	//   ....[238]....
        /*17f4*/ 	.word	0xffffffff


	//   ....[239]....
        /*17f8*/ 	.word	0xffffffff


	//   ....[240]....
        /*17fc*/ 	.word	0xffffffff


	//   ....[241]....
        /*1800*/ 	.word	0xffffffff


	//   ....[242]....
        /*1804*/ 	.word	0xffffffff


	//   ....[243]....
        /*1808*/ 	.word	0xffffffff


	//   ....[244]....
        /*180c*/ 	.word	0xffffffff


	//   ....[245]....
        /*1810*/ 	.word	0xffffffff


	//   ....[246]....
        /*1814*/ 	.word	0xffffffff


	//   ....[247]....
        /*1818*/ 	.word	0xffffffff


	//   ....[248]....
        /*181c*/ 	.word	0xffffffff


	//   ....[249]....
        /*1820*/ 	.word	0xffffffff


	//   ....[250]....
        /*1824*/ 	.word	0xffffffff


	//   ....[251]....
        /*1828*/ 	.word	0xffffffff


	//   ....[252]....
        /*182c*/ 	.word	0xffffffff


	//   ....[253]....
        /*1830*/ 	.word	0xffffffff


	//   ....[254]....
        /*1834*/ 	.word	0xffffffff


	//   ....[255]....
        /*1838*/ 	.word	0xffffffff


	//   ....[0]....
        /*183c*/ 	.word	0xffffffff


	//   ....[1]....
        /*1840*/ 	.word	0xffffffff


	//   ....[2]....
        /*1844*/ 	.word	0xffffffff


	//   ....[3]....
        /*1848*/ 	.word	0xffffffff


	//   ....[4]....
        /*184c*/ 	.word	0xffffffff


	//   ....[5]....
        /*1850*/ 	.word	0xffffffff


	//   ....[6]....
        /*1854*/ 	.word	0xffffffff


	//   ....[7]....
        /*1858*/ 	.word	0xffffffff


	//   ....[8]....
        /*185c*/ 	.word	0xffffffff


	//   ....[9]....
        /*1860*/ 	.word	0xffffffff


	//   ....[10]....
        /*1864*/ 	.word	0xffffffff


	//   ....[11]....
        /*1868*/ 	.word	0xffffffff


	//   ....[12]....
        /*186c*/ 	.word	0xffffffff


	//   ....[13]....
        /*1870*/ 	.word	0xffffffff


	//   ....[14]....
        /*1874*/ 	.word	0xffffffff


	//   ....[15]....
        /*1878*/ 	.word	0xffffffff


	//   ....[16]....
        /*187c*/ 	.word	0xffffffff


	//   ....[17]....
        /*1880*/ 	.word	0xffffffff


	//   ....[18]....
        /*1884*/ 	.word	0xffffffff


	//   ....[19]....
        /*1888*/ 	.word	0xffffffff


	//   ....[20]....
        /*188c*/ 	.word	0xffffffff


	//   ....[21]....
        /*1890*/ 	.word	0xffffffff


	//   ....[22]....
        /*1894*/ 	.word	0xffffffff


	//   ....[23]....
        /*1898*/ 	.word	0xffffffff


	//   ....[24]....
        /*189c*/ 	.word	0xffffffff


	//   ....[25]....
        /*18a0*/ 	.word	0xffffffff


	//   ....[26]....
        /*18a4*/ 	.word	0xffffffff


	//   ....[27]....
        /*18a8*/ 	.word	0xffffffff


	//   ....[28]....
        /*18ac*/ 	.word	0xffffffff


	//   ....[29]....
        /*18b0*/ 	.word	0xffffffff


	//   ....[30]....
        /*18b4*/ 	.word	0xffffffff


	//   ....[31]....
        /*18b8*/ 	.word	0xffffffff


	//   ....[32]....
        /*18bc*/ 	.word	0xffffffff


	//   ....[33]....
        /*18c0*/ 	.word	0xffffffff


	//   ....[34]....
        /*18c4*/ 	.word	0xffffffff


	//   ....[35]....
        /*18c8*/ 	.word	0xffffffff


	//   ....[36]....
        /*18cc*/ 	.word	0xffffffff


	//   ....[37]....
        /*18d0*/ 	.word	0xffffffff


	//   ....[38]....
        /*18d4*/ 	.word	0xffffffff


	//   ....[39]....
        /*18d8*/ 	.word	0xffffffff


	//   ....[40]....
        /*18dc*/ 	.word	0xffffffff


	//   ....[41]....
        /*18e0*/ 	.word	0xffffffff


	//   ....[42]....
        /*18e4*/ 	.word	0xffffffff


	//   ....[43]....
        /*18e8*/ 	.word	0xffffffff


	//   ....[44]....
        /*18ec*/ 	.word	0xffffffff


	//   ....[45]....
        /*18f0*/ 	.word	0xffffffff


	//   ....[46]....
        /*18f4*/ 	.word	0xffffffff


	//   ....[47]....
        /*18f8*/ 	.word	0xffffffff


	//   ....[48]....
        /*18fc*/ 	.word	0xffffffff


	//   ....[49]....
        /*1900*/ 	.word	0xffffffff


	//   ....[50]....
        /*1904*/ 	.word	0xffffffff


	//   ....[51]....
        /*1908*/ 	.word	0xffffffff


	//   ....[52]....
        /*190c*/ 	.word	0xffffffff


	//   ....[53]....
        /*1910*/ 	.word	0xffffffff


	//   ....[54]....
        /*1914*/ 	.word	0xffffffff


	//   ....[55]....
        /*1918*/ 	.word	0xffffffff


	//   ....[56]....
        /*191c*/ 	.word	0xffffffff


	//   ....[57]....
        /*1920*/ 	.word	0xffffffff


	//   ....[58]....
        /*1924*/ 	.word	0xffffffff


	//   ....[59]....
        /*1928*/ 	.word	0xffffffff


	//   ....[60]....
        /*192c*/ 	.word	0xffffffff


	//   ....[61]....
        /*1930*/ 	.word	0xffffffff


	//   ....[62]....
        /*1934*/ 	.word	0xffffffff


	//   ....[63]....
        /*1938*/ 	.word	0xffffffff


	//   ....[64]....
        /*193c*/ 	.word	0xffffffff


	//   ....[65]....
        /*1940*/ 	.word	0xffffffff


	//   ....[66]....
        /*1944*/ 	.word	0xffffffff


	//   ....[67]....
        /*1948*/ 	.word	0xffffffff


	//   ....[68]....
        /*194c*/ 	.word	0xffffffff


	//   ....[69]....
        /*1950*/ 	.word	0xffffffff


	//   ....[70]....
        /*1954*/ 	.word	0xffffffff


	//   ....[71]....
        /*1958*/ 	.word	0xffffffff


	//   ....[72]....
        /*195c*/ 	.word	0xffffffff


	//   ....[73]....
        /*1960*/ 	.word	0xffffffff


	//   ....[74]....
        /*1964*/ 	.word	0xffffffff


	//   ....[75]....
        /*1968*/ 	.word	0xffffffff


	//   ....[76]....
        /*196c*/ 	.word	0xffffffff


	//   ....[77]....
        /*1970*/ 	.word	0xffffffff


	//   ....[78]....
        /*1974*/ 	.word	0xffffffff


	//   ....[79]....
        /*1978*/ 	.word	0xffffffff


	//   ....[80]....
        /*197c*/ 	.word	0xffffffff


	//   ....[81]....
        /*1980*/ 	.word	0xffffffff


	//   ....[82]....
        /*1984*/ 	.word	0xffffffff


	//   ....[83]....
        /*1988*/ 	.word	0xffffffff


	//   ....[84]....
        /*198c*/ 	.word	0xffffffff


	//   ....[85]....
        /*1990*/ 	.word	0xffffffff


	//   ....[86]....
        /*1994*/ 	.word	0xffffffff


	//   ....[87]....
        /*1998*/ 	.word	0xffffffff


	//   ....[88]....
        /*199c*/ 	.word	0xffffffff


	//   ....[89]....
        /*19a0*/ 	.word	0xffffffff


	//   ....[90]....
        /*19a4*/ 	.word	0xffffffff


	//   ....[91]....
        /*19a8*/ 	.word	0xffffffff


	//   ....[92]....
        /*19ac*/ 	.word	0xffffffff


	//   ....[93]....
        /*19b0*/ 	.word	0xffffffff


	//   ....[94]....
        /*19b4*/ 	.word	0xffffffff


	//   ....[95]....
        /*19b8*/ 	.word	0xffffffff


	//   ....[96]....
        /*19bc*/ 	.word	0xffffffff


	//   ....[97]....
        /*19c0*/ 	.word	0xffffffff


	//   ....[98]....
        /*19c4*/ 	.word	0xffffffff


	//   ....[99]....
        /*19c8*/ 	.word	0xffffffff


	//   ....[100]....
        /*19cc*/ 	.word	0xffffffff


	//   ....[101]....
        /*19d0*/ 	.word	0xffffffff


	//   ....[102]....
        /*19d4*/ 	.word	0xffffffff


	//   ....[103]....
        /*19d8*/ 	.word	0xffffffff


	//   ....[104]....
        /*19dc*/ 	.word	0xffffffff


	//   ....[105]....
        /*19e0*/ 	.word	0xffffffff


	//   ....[106]....
        /*19e4*/ 	.word	0xffffffff


	//   ....[107]....
        /*19e8*/ 	.word	0xffffffff


	//   ....[108]....
        /*19ec*/ 	.word	0xffffffff


	//   ....[109]....
        /*19f0*/ 	.word	0xffffffff


	//   ....[110]....
        /*19f4*/ 	.word	0xffffffff


	//   ....[111]....
        /*19f8*/ 	.word	0xffffffff


	//   ....[112]....
        /*19fc*/ 	.word	0xffffffff


	//   ....[113]....
        /*1a00*/ 	.word	0xffffffff


	//   ....[114]....
        /*1a04*/ 	.word	0xffffffff


	//   ....[115]....
        /*1a08*/ 	.word	0xffffffff


	//   ....[116]....
        /*1a0c*/ 	.word	0xffffffff


	//   ....[117]....
        /*1a10*/ 	.word	0xffffffff


	//   ....[118]....
        /*1a14*/ 	.word	0xffffffff


	//   ....[119]....
        /*1a18*/ 	.word	0xffffffff


	//   ....[120]....
        /*1a1c*/ 	.word	0xffffffff


	//   ....[121]....
        /*1a20*/ 	.word	0xffffffff


	//   ....[122]....
        /*1a24*/ 	.word	0xffffffff


	//   ....[123]....
        /*1a28*/ 	.word	0xffffffff


	//   ....[124]....
        /*1a2c*/ 	.word	0xffffffff


	//   ....[125]....
        /*1a30*/ 	.word	0xffffffff


	//   ....[126]....
        /*1a34*/ 	.word	0xffffffff


	//   ....[127]....
        /*1a38*/ 	.word	0xffffffff


	//   ....[128]....
        /*1a3c*/ 	.word	0xffffffff


	//   ....[129]....
        /*1a40*/ 	.word	0xffffffff


	//   ....[130]....
        /*1a44*/ 	.word	0xffffffff


	//   ....[131]....
        /*1a48*/ 	.word	0xffffffff


	//   ....[132]....
        /*1a4c*/ 	.word	0xffffffff


	//   ....[133]....
        /*1a50*/ 	.word	0xffffffff


	//   ....[134]....
        /*1a54*/ 	.word	0xffffffff


	//   ....[135]....
        /*1a58*/ 	.word	0xffffffff


	//   ....[136]....
        /*1a5c*/ 	.word	0xffffffff


	//   ....[137]....
        /*1a60*/ 	.word	0xffffffff


	//   ....[138]....
        /*1a64*/ 	.word	0xffffffff


	//   ....[139]....
        /*1a68*/ 	.word	0xffffffff


	//   ....[140]....
        /*1a6c*/ 	.word	0xffffffff


	//   ....[141]....
        /*1a70*/ 	.word	0xffffffff


	//   ....[142]....
        /*1a74*/ 	.word	0xffffffff


	//   ....[143]....
        /*1a78*/ 	.word	0xffffffff


	//   ....[144]....
        /*1a7c*/ 	.word	0xffffffff


	//   ....[145]....
        /*1a80*/ 	.word	0xffffffff


	//   ....[146]....
        /*1a84*/ 	.word	0xffffffff


	//   ....[147]....
        /*1a88*/ 	.word	0xffffffff


	//   ....[148]....
        /*1a8c*/ 	.word	0xffffffff


	//   ....[149]....
        /*1a90*/ 	.word	0xffffffff


	//   ....[150]....
        /*1a94*/ 	.word	0xffffffff


	//   ....[151]....
        /*1a98*/ 	.word	0xffffffff


	//   ....[152]....
        /*1a9c*/ 	.word	0xffffffff


	//   ....[153]....
        /*1aa0*/ 	.word	0xffffffff


	//   ....[154]....
        /*1aa4*/ 	.word	0xffffffff


	//   ....[155]....
        /*1aa8*/ 	.word	0xffffffff


	//   ....[156]....
        /*1aac*/ 	.word	0xffffffff


	//   ....[157]....
        /*1ab0*/ 	.word	0xffffffff


	//   ....[158]....
        /*1ab4*/ 	.word	0xffffffff


	//   ....[159]....
        /*1ab8*/ 	.word	0xffffffff


	//   ....[160]....
        /*1abc*/ 	.word	0xffffffff


	//   ....[161]....
        /*1ac0*/ 	.word	0xffffffff


	//   ....[162]....
        /*1ac4*/ 	.word	0xffffffff


	//   ....[163]....
        /*1ac8*/ 	.word	0xffffffff


	//   ....[164]....
        /*1acc*/ 	.word	0xffffffff


	//   ....[165]....
        /*1ad0*/ 	.word	0xffffffff


	//   ....[166]....
        /*1ad4*/ 	.word	0xffffffff


	//   ....[167]....
        /*1ad8*/ 	.word	0xffffffff


	//   ....[168]....
        /*1adc*/ 	.word	0xffffffff


	//   ....[169]....
        /*1ae0*/ 	.word	0xffffffff


	//   ....[170]....
        /*1ae4*/ 	.word	0xffffffff


	//   ....[171]....
        /*1ae8*/ 	.word	0xffffffff


	//   ....[172]....
        /*1aec*/ 	.word	0xffffffff


	//   ....[173]....
        /*1af0*/ 	.word	0xffffffff


	//   ....[174]....
        /*1af4*/ 	.word	0xffffffff


	//   ....[175]....
        /*1af8*/ 	.word	0xffffffff


	//   ....[176]....
        /*1afc*/ 	.word	0xffffffff


	//   ....[177]....
        /*1b00*/ 	.word	0xffffffff


	//   ....[178]....
        /*1b04*/ 	.word	0xffffffff


	//   ....[179]....
        /*1b08*/ 	.word	0xffffffff


	//   ....[180]....
        /*1b0c*/ 	.word	0xffffffff


	//   ....[181]....
        /*1b10*/ 	.word	0xffffffff


	//   ....[182]....
        /*1b14*/ 	.word	0xffffffff


	//   ....[183]....
        /*1b18*/ 	.word	0xffffffff


	//   ....[184]....
        /*1b1c*/ 	.word	0xffffffff


	//   ....[185]....
        /*1b20*/ 	.word	0xffffffff


	//   ....[186]....
        /*1b24*/ 	.word	0xffffffff


	//   ....[187]....
        /*1b28*/ 	.word	0xffffffff


	//   ....[188]....
        /*1b2c*/ 	.word	0xffffffff


	//   ....[189]....
        /*1b30*/ 	.word	0xffffffff


	//   ....[190]....
        /*1b34*/ 	.word	0xffffffff


	//   ....[191]....
        /*1b38*/ 	.word	0xffffffff


	//   ....[192]....
        /*1b3c*/ 	.word	0xffffffff


	//   ....[193]....
        /*1b40*/ 	.word	0xffffffff


	//   ....[194]....
        /*1b44*/ 	.word	0xffffffff


	//   ....[195]....
        /*1b48*/ 	.word	0xffffffff


	//   ....[196]....
        /*1b4c*/ 	.word	0xffffffff


	//   ....[197]....
        /*1b50*/ 	.word	0xffffffff


	//   ....[198]....
        /*1b54*/ 	.word	0xffffffff


	//   ....[199]....
        /*1b58*/ 	.word	0xffffffff


	//   ....[200]....
        /*1b5c*/ 	.word	0xffffffff


	//   ....[201]....
        /*1b60*/ 	.word	0xffffffff


	//   ....[202]....
        /*1b64*/ 	.word	0xffffffff


	//   ....[203]....
        /*1b68*/ 	.word	0xffffffff


	//   ....[204]....
        /*1b6c*/ 	.word	0xffffffff


	//   ....[205]....
        /*1b70*/ 	.word	0xffffffff


	//   ....[206]....
        /*1b74*/ 	.word	0xffffffff


	//   ....[207]....
        /*1b78*/ 	.word	0xffffffff


	//   ....[208]....
        /*1b7c*/ 	.word	0xffffffff


	//   ....[209]....
        /*1b80*/ 	.word	0xffffffff


	//   ....[210]....
        /*1b84*/ 	.word	0xffffffff


	//   ....[211]....
        /*1b88*/ 	.word	0xffffffff


	//   ....[212]....
        /*1b8c*/ 	.word	0xffffffff


	//   ....[213]....
        /*1b90*/ 	.word	0xffffffff


	//   ....[214]....
        /*1b94*/ 	.word	0xffffffff


	//   ....[215]....
        /*1b98*/ 	.word	0xffffffff


	//   ....[216]....
        /*1b9c*/ 	.word	0xffffffff


	//   ....[217]....
        /*1ba0*/ 	.word	0xffffffff


	//   ....[218]....
        /*1ba4*/ 	.word	0xffffffff


	//   ....[219]....
        /*1ba8*/ 	.word	0xffffffff


	//   ....[220]....
        /*1bac*/ 	.word	0xffffffff


	//   ....[221]....
        /*1bb0*/ 	.word	0xffffffff


	//   ....[222]....
        /*1bb4*/ 	.word	0xffffffff


	//   ....[223]....
        /*1bb8*/ 	.word	0xffffffff


	//   ....[224]....
        /*1bbc*/ 	.word	0xffffffff


	//   ....[225]....
        /*1bc0*/ 	.word	0xffffffff


	//   ....[226]....
        /*1bc4*/ 	.word	0xffffffff


	//   ....[227]....
        /*1bc8*/ 	.word	0xffffffff


	//   ....[228]....
        /*1bcc*/ 	.word	0xffffffff


	//   ....[229]....
        /*1bd0*/ 	.word	0xffffffff


	//   ....[230]....
        /*1bd4*/ 	.word	0xffffffff


	//   ....[231]....
        /*1bd8*/ 	.word	0xffffffff


	//   ....[232]....
        /*1bdc*/ 	.word	0xffffffff


	//   ....[233]....
        /*1be0*/ 	.word	0xffffffff


	//   ....[234]....
        /*1be4*/ 	.word	0xffffffff


	//   ....[235]....
        /*1be8*/ 	.word	0xffffffff


	//   ....[236]....
        /*1bec*/ 	.word	0xffffffff


	//   ....[237]....
        /*1bf0*/ 	.word	0xffffffff


	//   ....[238]....
        /*1bf4*/ 	.word	0xffffffff


	//   ....[239]....
        /*1bf8*/ 	.word	0xffffffff


	//   ....[240]....
        /*1bfc*/ 	.word	0xffffffff


	//   ....[241]....
        /*1c00*/ 	.word	0xffffffff


	//   ....[242]....
        /*1c04*/ 	.word	0xffffffff


	//   ....[243]....
        /*1c08*/ 	.word	0xffffffff


	//   ....[244]....
        /*1c0c*/ 	.word	0xffffffff


	//   ....[245]....
        /*1c10*/ 	.word	0xffffffff


	//   ....[246]....
        /*1c14*/ 	.word	0xffffffff


	//   ....[247]....
        /*1c18*/ 	.word	0xffffffff


	//   ....[248]....
        /*1c1c*/ 	.word	0xffffffff


	//   ....[249]....
        /*1c20*/ 	.word	0xffffffff


	//   ....[250]....
        /*1c24*/ 	.word	0xffffffff


	//   ....[251]....
        /*1c28*/ 	.word	0xffffffff


	//   ....[252]....
        /*1c2c*/ 	.word	0xffffffff


	//   ....[253]....
        /*1c30*/ 	.word	0xffffffff


	//   ....[254]....
        /*1c34*/ 	.word	0xffffffff


	//   ....[255]....
        /*1c38*/ 	.word	0xffffffff


	//   ....[0]....
        /*1c3c*/ 	.word	0xffffffff


	//   ....[1]....
        /*1c40*/ 	.word	0xffffffff


	//   ....[2]....
        /*1c44*/ 	.word	0xffffffff


	//   ....[3]....
        /*1c48*/ 	.word	0xffffffff


	//   ....[4]....
        /*1c4c*/ 	.word	0xffffffff


	//   ....[5]....
        /*1c50*/ 	.word	0xffffffff


	//   ....[6]....
        /*1c54*/ 	.word	0xffffffff


	//   ....[7]....
        /*1c58*/ 	.word	0xffffffff


	//   ....[8]....
        /*1c5c*/ 	.word	0xffffffff


	//   ....[9]....
        /*1c60*/ 	.word	0xffffffff


	//   ....[10]....
        /*1c64*/ 	.word	0xffffffff


	//   ....[11]....
        /*1c68*/ 	.word	0xffffffff


	//   ....[12]....
        /*1c6c*/ 	.word	0xffffffff


	//   ....[13]....
        /*1c70*/ 	.word	0xffffffff


	//   ....[14]....
        /*1c74*/ 	.word	0xffffffff


	//   ....[15]....
        /*1c78*/ 	.word	0xffffffff


	//   ....[16]....
        /*1c7c*/ 	.word	0xffffffff


	//   ....[17]....
        /*1c80*/ 	.word	0xffffffff


	//   ....[18]....
        /*1c84*/ 	.word	0xffffffff


	//   ....[19]....
        /*1c88*/ 	.word	0xffffffff


	//   ....[20]....
        /*1c8c*/ 	.word	0xffffffff


	//   ....[21]....
        /*1c90*/ 	.word	0xffffffff


	//   ....[22]....
        /*1c94*/ 	.word	0xffffffff


	//   ....[23]....
        /*1c98*/ 	.word	0xffffffff


	//   ....[24]....
        /*1c9c*/ 	.word	0xffffffff


	//   ....[25]....
        /*1ca0*/ 	.word	0xffffffff


	//   ....[26]....
        /*1ca4*/ 	.word	0xffffffff


	//   ....[27]....
        /*1ca8*/ 	.word	0xffffffff


	//   ....[28]....
        /*1cac*/ 	.word	0xffffffff


	//   ....[29]....
        /*1cb0*/ 	.word	0xffffffff


	//   ....[30]....
        /*1cb4*/ 	.word	0xffffffff


	//   ....[31]....
        /*1cb8*/ 	.word	0xffffffff


	//   ....[32]....
        /*1cbc*/ 	.word	0xffffffff


	//   ....[33]....
        /*1cc0*/ 	.word	0xffffffff


	//   ....[34]....
        /*1cc4*/ 	.word	0xffffffff


	//   ....[35]....
        /*1cc8*/ 	.word	0xffffffff


	//   ....[36]....
        /*1ccc*/ 	.word	0xffffffff


	//   ....[37]....
        /*1cd0*/ 	.word	0xffffffff


	//   ....[38]....
        /*1cd4*/ 	.word	0xffffffff


	//   ....[39]....
        /*1cd8*/ 	.word	0xffffffff


	//   ....[40]....
        /*1cdc*/ 	.word	0xffffffff


	//   ....[41]....
        /*1ce0*/ 	.word	0xffffffff


	//   ....[42]....
        /*1ce4*/ 	.word	0xffffffff


	//   ....[43]....
        /*1ce8*/ 	.word	0xffffffff


	//   ....[44]....
        /*1cec*/ 	.word	0xffffffff


	//   ....[45]....
        /*1cf0*/ 	.word	0xffffffff


	//   ....[46]....
        /*1cf4*/ 	.word	0xffffffff


	//   ....[47]....
        /*1cf8*/ 	.word	0xffffffff


	//   ....[48]....
        /*1cfc*/ 	.word	0xffffffff


	//   ....[49]....
        /*1d00*/ 	.word	0xffffffff


	//   ....[50]....
        /*1d04*/ 	.word	0xffffffff


	//   ....[51]....
        /*1d08*/ 	.word	0xffffffff


	//   ....[52]....
        /*1d0c*/ 	.word	0xffffffff


	//   ....[53]....
        /*1d10*/ 	.word	0xffffffff


	//   ....[54]....
        /*1d14*/ 	.word	0xffffffff


	//   ....[55]....
        /*1d18*/ 	.word	0xffffffff


	//   ....[56]....
        /*1d1c*/ 	.word	0xffffffff


	//   ....[57]....
        /*1d20*/ 	.word	0xffffffff


	//   ....[58]....
        /*1d24*/ 	.word	0xffffffff


	//   ....[59]....
        /*1d28*/ 	.word	0xffffffff


	//   ....[60]....
        /*1d2c*/ 	.word	0xffffffff


	//   ....[61]....
        /*1d30*/ 	.word	0xffffffff


	//   ....[62]....
        /*1d34*/ 	.word	0xffffffff


	//   ....[63]....
        /*1d38*/ 	.word	0xffffffff


	//   ....[64]....
        /*1d3c*/ 	.word	0xffffffff


	//   ....[65]....
        /*1d40*/ 	.word	0xffffffff


	//   ....[66]....
        /*1d44*/ 	.word	0xffffffff


	//   ....[67]....
        /*1d48*/ 	.word	0xffffffff


	//   ....[68]....
        /*1d4c*/ 	.word	0xffffffff


	//   ....[69]....
        /*1d50*/ 	.word	0xffffffff


	//   ....[70]....
        /*1d54*/ 	.word	0xffffffff


	//   ....[71]....
        /*1d58*/ 	.word	0xffffffff


	//   ....[72]....
        /*1d5c*/ 	.word	0xffffffff


	//   ....[73]....
        /*1d60*/ 	.word	0xffffffff


	//   ....[74]....
        /*1d64*/ 	.word	0xffffffff


	//   ....[75]....
        /*1d68*/ 	.word	0xffffffff


	//   ....[76]....
        /*1d6c*/ 	.word	0xffffffff


	//   ....[77]....
        /*1d70*/ 	.word	0xffffffff


	//   ....[78]....
        /*1d74*/ 	.word	0xffffffff


	//   ....[79]....
        /*1d78*/ 	.word	0xffffffff


	//   ....[80]....
        /*1d7c*/ 	.word	0xffffffff


	//   ....[81]....
        /*1d80*/ 	.word	0xffffffff


	//   ....[82]....
        /*1d84*/ 	.word	0xffffffff


	//   ....[83]....
        /*1d88*/ 	.word	0xffffffff


	//   ....[84]....
        /*1d8c*/ 	.word	0xffffffff


	//   ....[85]....
        /*1d90*/ 	.word	0xffffffff


	//   ....[86]....
        /*1d94*/ 	.word	0xffffffff


	//   ....[87]....
        /*1d98*/ 	.word	0xffffffff


	//   ....[88]....
        /*1d9c*/ 	.word	0xffffffff


	//   ....[89]....
        /*1da0*/ 	.word	0xffffffff


	//   ....[90]....
        /*1da4*/ 	.word	0xffffffff


	//   ....[91]....
        /*1da8*/ 	.word	0xffffffff


	//   ....[92]....
        /*1dac*/ 	.word	0xffffffff


	//   ....[93]....
        /*1db0*/ 	.word	0xffffffff


	//   ....[94]....
        /*1db4*/ 	.word	0xffffffff


	//   ....[95]....
        /*1db8*/ 	.word	0xffffffff


	//   ....[96]....
        /*1dbc*/ 	.word	0xffffffff


	//   ....[97]....
        /*1dc0*/ 	.word	0xffffffff


	//   ....[98]....
        /*1dc4*/ 	.word	0xffffffff


	//   ....[99]....
        /*1dc8*/ 	.word	0xffffffff


	//   ....[100]....
        /*1dcc*/ 	.word	0xffffffff


	//   ....[101]....
        /*1dd0*/ 	.word	0xffffffff


	//   ....[102]....
        /*1dd4*/ 	.word	0xffffffff


	//   ....[103]....
        /*1dd8*/ 	.word	0xffffffff


	//   ....[104]....
        /*1ddc*/ 	.word	0xffffffff


	//   ....[105]....
        /*1de0*/ 	.word	0xffffffff


	//   ....[106]....
        /*1de4*/ 	.word	0xffffffff


	//   ....[107]....
        /*1de8*/ 	.word	0xffffffff


	//   ....[108]....
        /*1dec*/ 	.word	0xffffffff


	//   ....[109]....
        /*1df0*/ 	.word	0xffffffff


	//   ....[110]....
        /*1df4*/ 	.word	0xffffffff


	//   ....[111]....
        /*1df8*/ 	.word	0xffffffff


	//   ....[112]....
        /*1dfc*/ 	.word	0xffffffff


	//   ....[113]....
        /*1e00*/ 	.word	0xffffffff


	//   ....[114]....
        /*1e04*/ 	.word	0xffffffff


	//   ....[115]....
        /*1e08*/ 	.word	0xffffffff


	//   ....[116]....
        /*1e0c*/ 	.word	0xffffffff


	//   ....[117]....
        /*1e10*/ 	.word	0xffffffff


	//   ....[118]....
        /*1e14*/ 	.word	0xffffffff


	//   ....[119]....
        /*1e18*/ 	.word	0xffffffff


	//   ....[120]....
        /*1e1c*/ 	.word	0xffffffff


	//   ....[121]....
        /*1e20*/ 	.word	0xffffffff


	//   ....[122]....
        /*1e24*/ 	.word	0xffffffff


	//   ....[123]....
        /*1e28*/ 	.word	0xffffffff


	//   ....[124]....
        /*1e2c*/ 	.word	0xffffffff


	//   ....[125]....
        /*1e30*/ 	.word	0xffffffff


	//   ....[126]....
        /*1e34*/ 	.word	0xffffffff


	//   ....[127]....
        /*1e38*/ 	.word	0xffffffff


	//   ....[128]....
        /*1e3c*/ 	.word	0xffffffff


	//   ....[129]....
        /*1e40*/ 	.word	0xffffffff


	//   ....[130]....
        /*1e44*/ 	.word	0xffffffff


	//   ....[131]....
        /*1e48*/ 	.word	0xffffffff


	//   ....[132]....
        /*1e4c*/ 	.word	0xffffffff


	//   ....[133]....
        /*1e50*/ 	.word	0xffffffff


	//   ....[134]....
        /*1e54*/ 	.word	0xffffffff


	//   ....[135]....
        /*1e58*/ 	.word	0xffffffff


	//   ....[136]....
        /*1e5c*/ 	.word	0xffffffff


	//   ....[137]....
        /*1e60*/ 	.word	0xffffffff


	//   ....[138]....
        /*1e64*/ 	.word	0xffffffff


	//   ....[139]....
        /*1e68*/ 	.word	0xffffffff


	//   ....[140]....
        /*1e6c*/ 	.word	0xffffffff


	//   ....[141]....
        /*1e70*/ 	.word	0xffffffff


	//   ....[142]....
        /*1e74*/ 	.word	0xffffffff


	//   ....[143]....
        /*1e78*/ 	.word	0xffffffff


	//   ....[144]....
        /*1e7c*/ 	.word	0xffffffff


	//   ....[145]....
        /*1e80*/ 	.word	0xffffffff


	//   ....[146]....
        /*1e84*/ 	.word	0xffffffff


	//   ....[147]....
        /*1e88*/ 	.word	0xffffffff


	//   ....[148]....
        /*1e8c*/ 	.word	0xffffffff


	//   ....[149]....
        /*1e90*/ 	.word	0xffffffff


	//   ....[150]....
        /*1e94*/ 	.word	0xffffffff


	//   ....[151]....
        /*1e98*/ 	.word	0xffffffff


	//   ....[152]....
        /*1e9c*/ 	.word	0xffffffff


	//   ....[153]....
        /*1ea0*/ 	.word	0xffffffff


	//   ....[154]....
        /*1ea4*/ 	.word	0xffffffff


	//   ....[155]....
        /*1ea8*/ 	.word	0xffffffff


	//   ....[156]....
        /*1eac*/ 	.word	0xffffffff


	//   ....[157]....
        /*1eb0*/ 	.word	0xffffffff


	//   ....[158]....
        /*1eb4*/ 	.word	0xffffffff


	//   ....[159]....
        /*1eb8*/ 	.word	0xffffffff


	//   ....[160]....
        /*1ebc*/ 	.word	0xffffffff


	//   ....[161]....
        /*1ec0*/ 	.word	0xffffffff


	//   ....[162]....
        /*1ec4*/ 	.word	0xffffffff


	//   ....[163]....
        /*1ec8*/ 	.word	0xffffffff


	//   ....[164]....
        /*1ecc*/ 	.word	0xffffffff


	//   ....[165]....
        /*1ed0*/ 	.word	0xffffffff


	//   ....[166]....
        /*1ed4*/ 	.word	0xffffffff


	//   ....[167]....
        /*1ed8*/ 	.word	0xffffffff


	//   ....[168]....
        /*1edc*/ 	.word	0xffffffff


	//   ....[169]....
        /*1ee0*/ 	.word	0xffffffff


	//   ....[170]....
        /*1ee4*/ 	.word	0xffffffff


	//   ....[171]....
        /*1ee8*/ 	.word	0xffffffff


	//   ....[172]....
        /*1eec*/ 	.word	0xffffffff


	//   ....[173]....
        /*1ef0*/ 	.word	0xffffffff


	//   ....[174]....
        /*1ef4*/ 	.word	0xffffffff


	//   ....[175]....
        /*1ef8*/ 	.word	0xffffffff


	//   ....[176]....
        /*1efc*/ 	.word	0xffffffff


	//   ....[177]....
        /*1f00*/ 	.word	0xffffffff


	//   ....[178]....
        /*1f04*/ 	.word	0xffffffff


	//   ....[179]....
        /*1f08*/ 	.word	0xffffffff


	//   ....[180]....
        /*1f0c*/ 	.word	0xffffffff


	//   ....[181]....
        /*1f10*/ 	.word	0xffffffff


	//   ....[182]....
        /*1f14*/ 	.word	0xffffffff


	//   ....[183]....
        /*1f18*/ 	.word	0xffffffff


	//   ....[184]....
        /*1f1c*/ 	.word	0xffffffff


	//   ....[185]....
        /*1f20*/ 	.word	0xffffffff


	//   ....[186]....
        /*1f24*/ 	.word	0xffffffff


	//   ....[187]....
        /*1f28*/ 	.word	0xffffffff


	//   ....[188]....
        /*1f2c*/ 	.word	0xffffffff


	//   ....[189]....
        /*1f30*/ 	.word	0xffffffff


	//   ....[190]....
        /*1f34*/ 	.word	0xffffffff


	//   ....[191]....
        /*1f38*/ 	.word	0xffffffff


	//   ....[192]....
        /*1f3c*/ 	.word	0xffffffff


	//   ....[193]....
        /*1f40*/ 	.word	0xffffffff


	//   ....[194]....
        /*1f44*/ 	.word	0xffffffff


	//   ....[195]....
        /*1f48*/ 	.word	0xffffffff


	//   ....[196]....
        /*1f4c*/ 	.word	0xffffffff


	//   ....[197]....
        /*1f50*/ 	.word	0xffffffff


	//   ....[198]....
        /*1f54*/ 	.word	0xffffffff


	//   ....[199]....
        /*1f58*/ 	.word	0xffffffff


	//   ....[200]....
        /*1f5c*/ 	.word	0xffffffff


	//   ....[201]....
        /*1f60*/ 	.word	0xffffffff


	//   ....[202]....
        /*1f64*/ 	.word	0xffffffff


	//   ....[203]....
        /*1f68*/ 	.word	0xffffffff


	//   ....[204]....
        /*1f6c*/ 	.word	0xffffffff


	//   ....[205]....
        /*1f70*/ 	.word	0xffffffff


	//   ....[206]....
        /*1f74*/ 	.word	0xffffffff


	//   ....[207]....
        /*1f78*/ 	.word	0xffffffff


	//   ....[208]....
        /*1f7c*/ 	.word	0xffffffff


	//   ....[209]....
        /*1f80*/ 	.word	0xffffffff


	//   ....[210]....
        /*1f84*/ 	.word	0xffffffff


	//   ....[211]....
        /*1f88*/ 	.word	0xffffffff


	//   ....[212]....
        /*1f8c*/ 	.word	0xffffffff


	//   ....[213]....
        /*1f90*/ 	.word	0xffffffff


	//   ....[214]....
        /*1f94*/ 	.word	0xffffffff


	//   ....[215]....
        /*1f98*/ 	.word	0xffffffff


	//   ....[216]....
        /*1f9c*/ 	.word	0xffffffff


	//   ....[217]....
        /*1fa0*/ 	.word	0xffffffff


	//   ....[218]....
        /*1fa4*/ 	.word	0xffffffff


	//   ....[219]....
        /*1fa8*/ 	.word	0xffffffff


	//   ....[220]....
        /*1fac*/ 	.word	0xffffffff


	//   ....[221]....
        /*1fb0*/ 	.word	0xffffffff


	//   ....[222]....
        /*1fb4*/ 	.word	0xffffffff


	//   ....[223]....
        /*1fb8*/ 	.word	0xffffffff


	//   ....[224]....
        /*1fbc*/ 	.word	0xffffffff


	//   ....[225]....
        /*1fc0*/ 	.word	0xffffffff


	//   ....[226]....
        /*1fc4*/ 	.word	0xffffffff


	//   ....[227]....
        /*1fc8*/ 	.word	0xffffffff


	//   ....[228]....
        /*1fcc*/ 	.word	0xffffffff


	//   ....[229]....
        /*1fd0*/ 	.word	0xffffffff


	//   ....[230]....
        /*1fd4*/ 	.word	0xffffffff


	//   ....[231]....
        /*1fd8*/ 	.word	0xffffffff


	//   ....[232]....
        /*1fdc*/ 	.word	0xffffffff


	//   ....[233]....
        /*1fe0*/ 	.word	0xffffffff


	//   ....[234]....
        /*1fe4*/ 	.word	0xffffffff


	//   ....[235]....
        /*1fe8*/ 	.word	0xffffffff


	//   ....[236]....
        /*1fec*/ 	.word	0xffffffff


	//   ....[237]....
        /*1ff0*/ 	.word	0xffffffff


	//   ....[238]....
        /*1ff4*/ 	.word	0xffffffff


	//   ....[239]....
        /*1ff8*/ 	.word	0xffffffff


	//   ....[240]....
        /*1ffc*/ 	.word	0xffffffff


	//   ....[241]....
        /*2000*/ 	.word	0xffffffff


	//   ....[242]....
        /*2004*/ 	.word	0xffffffff


	//   ....[243]....
        /*2008*/ 	.word	0xffffffff


	//   ....[244]....
        /*200c*/ 	.word	0xffffffff


	//   ....[245]....
        /*2010*/ 	.word	0xffffffff


	//   ....[246]....
        /*2014*/ 	.word	0xffffffff


	//   ....[247]....
        /*2018*/ 	.word	0xffffffff


	//   ....[248]....
        /*201c*/ 	.word	0xffffffff


	//   ....[249]....
        /*2020*/ 	.word	0xffffffff


	//   ....[250]....
        /*2024*/ 	.word	0xffffffff


	//   ....[251]....
        /*2028*/ 	.word	0xffffffff


	//   ....[252]....
        /*202c*/ 	.word	0xffffffff


	//   ....[253]....
        /*2030*/ 	.word	0xffffffff


	//   ....[254]....
        /*2034*/ 	.word	0xffffffff


	//   ....[255]....
        /*2038*/ 	.word	0xffffffff


	//   ....[0]....
        /*203c*/ 	.word	0xffffffff


	//   ....[1]....
        /*2040*/ 	.word	0xffffffff


	//   ....[2]....
        /*2044*/ 	.word	0xffffffff


	//   ....[3]....
        /*2048*/ 	.word	0xffffffff


	//   ....[4]....
        /*204c*/ 	.word	0xffffffff


	//   ....[5]....
        /*2050*/ 	.word	0xffffffff


	//   ....[6]....
        /*2054*/ 	.word	0xffffffff


	//   ....[7]....
        /*2058*/ 	.word	0xffffffff


	//   ....[8]....
        /*205c*/ 	.word	0xffffffff


	//   ....[9]....
        /*2060*/ 	.word	0xffffffff


	//   ....[10]....
        /*2064*/ 	.word	0xffffffff


	//   ....[11]....
        /*2068*/ 	.word	0xffffffff


	//   ....[12]....
        /*206c*/ 	.word	0xffffffff


	//   ....[13]....
        /*2070*/ 	.word	0xffffffff


	//   ....[14]....
        /*2074*/ 	.word	0xffffffff


	//   ....[15]....
        /*2078*/ 	.word	0xffffffff


	//   ....[16]....
        /*207c*/ 	.word	0xffffffff


	//   ....[17]....
        /*2080*/ 	.word	0xffffffff


	//   ....[18]....
        /*2084*/ 	.word	0xffffffff


	//   ....[19]....
        /*2088*/ 	.word	0xffffffff


	//   ....[20]....
        /*208c*/ 	.word	0xffffffff


	//   ....[21]....
        /*2090*/ 	.word	0xffffffff


	//   ....[22]....
        /*2094*/ 	.word	0xffffffff


	//   ....[23]....
        /*2098*/ 	.word	0xffffffff


	//   ....[24]....
        /*209c*/ 	.word	0xffffffff


	//   ....[25]....
        /*20a0*/ 	.word	0xffffffff


	//   ....[26]....
        /*20a4*/ 	.word	0xffffffff


	//   ....[27]....
        /*20a8*/ 	.word	0xffffffff


	//   ....[28]....
        /*20ac*/ 	.word	0xffffffff


	//   ....[29]....
        /*20b0*/ 	.word	0xffffffff


	//   ....[30]....
        /*20b4*/ 	.word	0xffffffff


	//   ....[31]....
        /*20b8*/ 	.word	0xffffffff


	//   ....[32]....
        /*20bc*/ 	.word	0xffffffff


	//   ....[33]....
        /*20c0*/ 	.word	0xffffffff


	//   ....[34]....
        /*20c4*/ 	.word	0xffffffff


	//   ....[35]....
        /*20c8*/ 	.word	0xffffffff


	//   ....[36]....
        /*20cc*/ 	.word	0xffffffff


	//   ....[37]....
        /*20d0*/ 	.word	0xffffffff


	//   ....[38]....
        /*20d4*/ 	.word	0xffffffff


	//   ....[39]....
        /*20d8*/ 	.word	0xffffffff


	//   ....[40]....
        /*20dc*/ 	.word	0xffffffff


	//   ....[41]....
        /*20e0*/ 	.word	0xffffffff


	//   ....[42]....
        /*20e4*/ 	.word	0xffffffff


	//   ....[43]....
        /*20e8*/ 	.word	0xffffffff


	//   ....[44]....
        /*20ec*/ 	.word	0xffffffff


	//   ....[45]....
        /*20f0*/ 	.word	0xffffffff


	//   ....[46]....
        /*20f4*/ 	.word	0xffffffff


	//   ....[47]....
        /*20f8*/ 	.word	0xffffffff


	//   ....[48]....
        /*20fc*/ 	.word	0xffffffff


	//   ....[49]....
        /*2100*/ 	.word	0xffffffff


	//   ....[50]....
        /*2104*/ 	.word	0xffffffff


	//   ....[51]....
        /*2108*/ 	.word	0xffffffff


	//   ....[52]....
        /*210c*/ 	.word	0xffffffff


	//   ....[53]....
        /*2110*/ 	.word	0xffffffff


	//   ....[54]....
        /*2114*/ 	.word	0xffffffff


	//   ....[55]....
        /*2118*/ 	.word	0xffffffff


	//   ....[56]....
        /*211c*/ 	.word	0xffffffff


	//   ....[57]....
        /*2120*/ 	.word	0xffffffff


	//   ....[58]....
        /*2124*/ 	.word	0xffffffff


	//   ....[59]....
        /*2128*/ 	.word	0xffffffff


	//   ....[60]....
        /*212c*/ 	.word	0xffffffff


	//   ....[61]....
        /*2130*/ 	.word	0xffffffff


	//   ....[62]....
        /*2134*/ 	.word	0xffffffff


	//   ....[63]....
        /*2138*/ 	.word	0xffffffff


	//   ....[64]....
        /*213c*/ 	.word	0xffffffff


	//   ....[65]....
        /*2140*/ 	.word	0xffffffff


	//   ....[66]....
        /*2144*/ 	.word	0xffffffff


	//   ....[67]....
        /*2148*/ 	.word	0xffffffff


	//   ....[68]....
        /*214c*/ 	.word	0xffffffff


	//   ....[69]....
        /*2150*/ 	.word	0xffffffff


	//   ....[70]....
        /*2154*/ 	.word	0xffffffff


	//   ....[71]....
        /*2158*/ 	.word	0xffffffff


	//   ....[72]....
        /*215c*/ 	.word	0xffffffff


	//   ....[73]....
        /*2160*/ 	.word	0xffffffff


	//   ....[74]....
        /*2164*/ 	.word	0xffffffff


	//   ....[75]....
        /*2168*/ 	.word	0xffffffff


	//   ....[76]....
        /*216c*/ 	.word	0xffffffff


	//   ....[77]....
        /*2170*/ 	.word	0xffffffff


	//   ....[78]....
        /*2174*/ 	.word	0xffffffff


	//   ....[79]....
        /*2178*/ 	.word	0xffffffff


	//   ....[80]....
        /*217c*/ 	.word	0xffffffff


	//   ....[81]....
        /*2180*/ 	.word	0xffffffff


	//   ....[82]....
        /*2184*/ 	.word	0xffffffff


	//   ....[83]....
        /*2188*/ 	.word	0xffffffff


	//   ....[84]....
        /*218c*/ 	.word	0xffffffff


	//   ....[85]....
        /*2190*/ 	.word	0xffffffff


	//   ....[86]....
        /*2194*/ 	.word	0xffffffff


	//   ....[87]....
        /*2198*/ 	.word	0xffffffff


	//   ....[88]....
        /*219c*/ 	.word	0xffffffff


	//   ....[89]....
        /*21a0*/ 	.word	0xffffffff


	//   ....[90]....
        /*21a4*/ 	.word	0xffffffff


	//   ....[91]....
        /*21a8*/ 	.word	0xffffffff


	//   ....[92]....
        /*21ac*/ 	.word	0xffffffff


	//   ....[93]....
        /*21b0*/ 	.word	0xffffffff


	//   ....[94]....
        /*21b4*/ 	.word	0xffffffff


	//   ....[95]....
        /*21b8*/ 	.word	0xffffffff


	//   ....[96]....
        /*21bc*/ 	.word	0xffffffff


	//   ....[97]....
        /*21c0*/ 	.word	0xffffffff


	//   ....[98]....
        /*21c4*/ 	.word	0xffffffff


	//   ....[99]....
        /*21c8*/ 	.word	0xffffffff


	//   ....[100]....
        /*21cc*/ 	.word	0xffffffff


	//   ....[101]....
        /*21d0*/ 	.word	0xffffffff


	//   ....[102]....
        /*21d4*/ 	.word	0xffffffff


	//   ....[103]....
        /*21d8*/ 	.word	0xffffffff


	//   ....[104]....
        /*21dc*/ 	.word	0xffffffff


	//   ....[105]....
        /*21e0*/ 	.word	0xffffffff


	//   ....[106]....
        /*21e4*/ 	.word	0xffffffff


	//   ....[107]....
        /*21e8*/ 	.word	0xffffffff


	//   ....[108]....
        /*21ec*/ 	.word	0xffffffff


	//   ....[109]....
        /*21f0*/ 	.word	0xffffffff


	//   ....[110]....
        /*21f4*/ 	.word	0xffffffff


	//   ....[111]....
        /*21f8*/ 	.word	0xffffffff


	//   ....[112]....
        /*21fc*/ 	.word	0xffffffff


	//   ....[113]....
        /*2200*/ 	.word	0xffffffff


	//   ....[114]....
        /*2204*/ 	.word	0xffffffff


	//   ....[115]....
        /*2208*/ 	.word	0xffffffff


	//   ....[116]....
        /*220c*/ 	.word	0xffffffff


	//   ....[117]....
        /*2210*/ 	.word	0xffffffff


	//   ....[118]....
        /*2214*/ 	.word	0xffffffff


	//   ....[119]....
        /*2218*/ 	.word	0xffffffff


	//   ....[120]....
        /*221c*/ 	.word	0xffffffff


	//   ....[121]....
        /*2220*/ 	.word	0xffffffff


	//   ....[122]....
        /*2224*/ 	.word	0xffffffff


	//   ....[123]....
        /*2228*/ 	.word	0xffffffff


	//   ....[124]....
        /*222c*/ 	.word	0xffffffff


	//   ....[125]....
        /*2230*/ 	.word	0xffffffff


	//   ....[126]....
        /*2234*/ 	.word	0xffffffff


	//   ....[127]....
        /*2238*/ 	.word	0xffffffff


	//   ....[128]....
        /*223c*/ 	.word	0xffffffff


	//   ....[129]....
        /*2240*/ 	.word	0xffffffff


	//   ....[130]....
        /*2244*/ 	.word	0xffffffff


	//   ....[131]....
        /*2248*/ 	.word	0xffffffff


	//   ....[132]....
        /*224c*/ 	.word	0xffffffff


	//   ....[133]....
        /*2250*/ 	.word	0xffffffff


	//   ....[134]....
        /*2254*/ 	.word	0xffffffff


	//   ....[135]....
        /*2258*/ 	.word	0xffffffff


	//   ....[136]....
        /*225c*/ 	.word	0xffffffff


	//   ....[137]....
        /*2260*/ 	.word	0xffffffff


	//   ....[138]....
        /*2264*/ 	.word	0xffffffff


	//   ....[139]....
        /*2268*/ 	.word	0xffffffff


	//   ....[140]....
        /*226c*/ 	.word	0xffffffff


	//   ....[141]....
        /*2270*/ 	.word	0xffffffff


	//   ....[142]....
        /*2274*/ 	.word	0xffffffff


	//   ....[143]....
        /*2278*/ 	.word	0xffffffff


	//   ....[144]....
        /*227c*/ 	.word	0xffffffff


	//   ....[145]....
        /*2280*/ 	.word	0xffffffff


	//   ....[146]....
        /*2284*/ 	.word	0xffffffff


	//   ....[147]....
        /*2288*/ 	.word	0xffffffff


	//   ....[148]....
        /*228c*/ 	.word	0xffffffff


	//   ....[149]....
        /*2290*/ 	.word	0xffffffff


	//   ....[150]....
        /*2294*/ 	.word	0xffffffff


	//   ....[151]....
        /*2298*/ 	.word	0xffffffff


	//   ....[152]....
        /*229c*/ 	.word	0xffffffff


	//   ....[153]....
        /*22a0*/ 	.word	0xffffffff


	//   ....[154]....
        /*22a4*/ 	.word	0xffffffff


	//   ....[155]....
        /*22a8*/ 	.word	0xffffffff


	//   ....[156]....
        /*22ac*/ 	.word	0xffffffff


	//   ....[157]....
        /*22b0*/ 	.word	0xffffffff


	//   ....[158]....
        /*22b4*/ 	.word	0xffffffff


	//   ....[159]....
        /*22b8*/ 	.word	0xffffffff


	//   ....[160]....
        /*22bc*/ 	.word	0xffffffff


	//   ....[161]....
        /*22c0*/ 	.word	0xffffffff


	//   ....[162]....
        /*22c4*/ 	.word	0xffffffff


	//   ....[163]....
        /*22c8*/ 	.word	0xffffffff


	//   ....[164]....
        /*22cc*/ 	.word	0xffffffff


	//   ....[165]....
        /*22d0*/ 	.word	0xffffffff


	//   ....[166]....
        /*22d4*/ 	.word	0xffffffff


	//   ....[167]....
        /*22d8*/ 	.word	0xffffffff


	//   ....[168]....
        /*22dc*/ 	.word	0xffffffff


	//   ....[169]....
        /*22e0*/ 	.word	0xffffffff


	//   ....[170]....
        /*22e4*/ 	.word	0xffffffff


	//   ....[171]....
        /*22e8*/ 	.word	0xffffffff


	//   ....[172]....
        /*22ec*/ 	.word	0xffffffff


	//   ....[173]....
        /*22f0*/ 	.word	0xffffffff


	//   ....[174]....
        /*22f4*/ 	.word	0xffffffff


	//   ....[175]....
        /*22f8*/ 	.word	0xffffffff


	//   ....[176]....
        /*22fc*/ 	.word	0xffffffff


	//   ....[177]....
        /*2300*/ 	.word	0xffffffff


	//   ....[178]....
        /*2304*/ 	.word	0xffffffff


	//   ....[179]....
        /*2308*/ 	.word	0xffffffff


	//   ....[180]....
        /*230c*/ 	.word	0xffffffff


	//   ....[181]....
        /*2310*/ 	.word	0xffffffff


	//   ....[182]....
        /*2314*/ 	.word	0xffffffff


	//   ....[183]....
        /*2318*/ 	.word	0xffffffff


	//   ....[184]....
        /*231c*/ 	.word	0xffffffff


	//   ....[185]....
        /*2320*/ 	.word	0xffffffff


	//   ....[186]....
        /*2324*/ 	.word	0xffffffff


	//   ....[187]....
        /*2328*/ 	.word	0xffffffff


	//   ....[188]....
        /*232c*/ 	.word	0xffffffff


	//   ....[189]....
        /*2330*/ 	.word	0xffffffff


	//   ....[190]....
        /*2334*/ 	.word	0xffffffff


	//   ....[191]....
        /*2338*/ 	.word	0xffffffff


	//   ....[192]....
        /*233c*/ 	.word	0xffffffff


	//   ....[193]....
        /*2340*/ 	.word	0xffffffff


	//   ....[194]....
        /*2344*/ 	.word	0xffffffff


	//   ....[195]....
        /*2348*/ 	.word	0xffffffff


	//   ....[196]....
        /*234c*/ 	.word	0xffffffff


	//   ....[197]....
        /*2350*/ 	.word	0xffffffff


	//   ....[198]....
        /*2354*/ 	.word	0xffffffff


	//   ....[199]....
        /*2358*/ 	.word	0xffffffff


	//   ....[200]....
        /*235c*/ 	.word	0xffffffff


	//   ....[201]....
        /*2360*/ 	.word	0xffffffff


	//   ....[202]....
        /*2364*/ 	.word	0xffffffff


	//   ....[203]....
        /*2368*/ 	.word	0xffffffff


	//   ....[204]....
        /*236c*/ 	.word	0xffffffff


	//   ....[205]....
        /*2370*/ 	.word	0xffffffff


	//   ....[206]....
        /*2374*/ 	.word	0xffffffff


	//   ....[207]....
        /*2378*/ 	.word	0xffffffff


	//   ....[208]....
        /*237c*/ 	.word	0xffffffff


	//   ....[209]....
        /*2380*/ 	.word	0xffffffff


	//   ....[210]....
        /*2384*/ 	.word	0xffffffff


	//   ....[211]....
        /*2388*/ 	.word	0xffffffff


	//   ....[212]....
        /*238c*/ 	.word	0xffffffff


	//   ....[213]....
        /*2390*/ 	.word	0xffffffff


	//   ....[214]....
        /*2394*/ 	.word	0xffffffff


	//   ....[215]....
        /*2398*/ 	.word	0xffffffff


	//   ....[216]....
        /*239c*/ 	.word	0xffffffff


	//   ....[217]....
        /*23a0*/ 	.word	0xffffffff


	//   ....[218]....
        /*23a4*/ 	.word	0xffffffff


	//   ....[219]....
        /*23a8*/ 	.word	0xffffffff


	//   ....[220]....
        /*23ac*/ 	.word	0xffffffff


	//   ....[221]....
        /*23b0*/ 	.word	0xffffffff


	//   ....[222]....
        /*23b4*/ 	.word	0xffffffff


	//   ....[223]....
        /*23b8*/ 	.word	0xffffffff


	//   ....[224]....
        /*23bc*/ 	.word	0xffffffff


	//   ....[225]....
        /*23c0*/ 	.word	0xffffffff


	//   ....[226]....
        /*23c4*/ 	.word	0xffffffff


	//   ....[227]....
        /*23c8*/ 	.word	0xffffffff


	//   ....[228]....
        /*23cc*/ 	.word	0xffffffff


	//   ....[229]....
        /*23d0*/ 	.word	0xffffffff


	//   ....[230]....
        /*23d4*/ 	.word	0xffffffff


	//   ....[231]....
        /*23d8*/ 	.word	0xffffffff


	//   ....[232]....
        /*23dc*/ 	.word	0xffffffff


	//   ....[233]....
        /*23e0*/ 	.word	0xffffffff


	//   ....[234]....
        /*23e4*/ 	.word	0xffffffff


	//   ....[235]....
        /*23e8*/ 	.word	0xffffffff


	//   ....[236]....
        /*23ec*/ 	.word	0xffffffff


	//   ....[237]....
        /*23f0*/ 	.word	0xffffffff


	//   ....[238]....
        /*23f4*/ 	.word	0xffffffff


	//   ....[239]....
        /*23f8*/ 	.word	0xffffffff


	//   ....[240]....
        /*23fc*/ 	.word	0xffffffff


	//   ....[241]....
        /*2400*/ 	.word	0xffffffff


	//   ....[242]....
        /*2404*/ 	.word	0xffffffff


	//   ....[243]....
        /*2408*/ 	.word	0xffffffff


	//   ....[244]....
        /*240c*/ 	.word	0xffffffff


	//   ....[245]....
        /*2410*/ 	.word	0xffffffff


	//   ....[246]....
        /*2414*/ 	.word	0xffffffff


	//   ....[247]....
        /*2418*/ 	.word	0xffffffff


	//   ....[248]....
        /*241c*/ 	.word	0xffffffff


	//   ....[249]....
        /*2420*/ 	.word	0xffffffff


	//   ....[250]....
        /*2424*/ 	.word	0xffffffff


	//   ....[251]....
        /*2428*/ 	.word	0xffffffff


	//   ....[252]....
        /*242c*/ 	.word	0xffffffff


	//   ....[253]....
        /*2430*/ 	.word	0xffffffff


	//   ....[254]....
        /*2434*/ 	.word	0xffffffff


	//   ....[255]....
        /*2438*/ 	.word	0xffffffff


	//   ....[0]....
        /*243c*/ 	.word	0xffffffff


	//   ....[1]....
        /*2440*/ 	.word	0xffffffff


	//   ....[2]....
        /*2444*/ 	.word	0xffffffff


	//   ....[3]....
        /*2448*/ 	.word	0xffffffff


	//   ....[4]....
        /*244c*/ 	.word	0xffffffff


	//   ....[5]....
        /*2450*/ 	.word	0xffffffff


	//   ....[6]....
        /*2454*/ 	.word	0xffffffff


	//   ....[7]....
        /*2458*/ 	.word	0xffffffff


	//   ....[8]....
        /*245c*/ 	.word	0xffffffff


	//   ....[9]....
        /*2460*/ 	.word	0xffffffff


	//   ....[10]....
        /*2464*/ 	.word	0xffffffff


	//   ....[11]....
        /*2468*/ 	.word	0xffffffff


	//   ....[12]....
        /*246c*/ 	.word	0xffffffff


	//   ....[13]....
        /*2470*/ 	.word	0xffffffff


	//   ....[14]....
        /*2474*/ 	.word	0xffffffff


	//   ....[15]....
        /*2478*/ 	.word	0xffffffff


	//   ....[16]....
        /*247c*/ 	.word	0xffffffff


	//   ....[17]....
        /*2480*/ 	.word	0xffffffff


	//   ....[18]....
        /*2484*/ 	.word	0xffffffff


	//   ....[19]....
        /*2488*/ 	.word	0xffffffff


	//   ....[20]....
        /*248c*/ 	.word	0xffffffff


	//   ....[21]....
        /*2490*/ 	.word	0xffffffff


	//   ....[22]....
        /*2494*/ 	.word	0xffffffff


	//   ....[23]....
        /*2498*/ 	.word	0xffffffff


	//   ....[24]....
        /*249c*/ 	.word	0xffffffff


	//   ....[25]....
        /*24a0*/ 	.word	0xffffffff


	//   ....[26]....
        /*24a4*/ 	.word	0xffffffff


	//   ....[27]....
        /*24a8*/ 	.word	0xffffffff


	//   ....[28]....
        /*24ac*/ 	.word	0xffffffff


	//   ....[29]....
        /*24b0*/ 	.word	0xffffffff


	//   ....[30]....
        /*24b4*/ 	.word	0xffffffff


	//   ....[31]....
        /*24b8*/ 	.word	0xffffffff


	//   ....[32]....
        /*24bc*/ 	.word	0xffffffff


	//   ....[33]....
        /*24c0*/ 	.word	0xffffffff


	//   ....[34]....
        /*24c4*/ 	.word	0xffffffff


	//   ....[35]....
        /*24c8*/ 	.word	0xffffffff


	//   ....[36]....
        /*24cc*/ 	.word	0xffffffff


	//   ....[37]....
        /*24d0*/ 	.word	0xffffffff


	//   ....[38]....
        /*24d4*/ 	.word	0xffffffff


	//   ....[39]....
        /*24d8*/ 	.word	0xffffffff


	//   ....[40]....
        /*24dc*/ 	.word	0xffffffff


	//   ....[41]....
        /*24e0*/ 	.word	0xffffffff


	//   ....[42]....
        /*24e4*/ 	.word	0xffffffff


	//   ....[43]....
        /*24e8*/ 	.word	0xffffffff


	//   ....[44]....
        /*24ec*/ 	.word	0xffffffff


	//   ....[45]....
        /*24f0*/ 	.word	0xffffffff


	//   ....[46]....
        /*24f4*/ 	.word	0xffffffff


	//   ....[47]....
        /*24f8*/ 	.word	0xffffffff


	//   ....[48]....
        /*24fc*/ 	.word	0xffffffff


	//   ....[49]....
        /*2500*/ 	.word	0xffffffff


	//   ....[50]....
        /*2504*/ 	.word	0xffffffff


	//   ....[51]....
        /*2508*/ 	.word	0xffffffff


	//   ....[52]....
        /*250c*/ 	.word	0xffffffff


	//   ....[53]....
        /*2510*/ 	.word	0xffffffff


	//   ....[54]....
        /*2514*/ 	.word	0xffffffff


	//   ....[55]....
        /*2518*/ 	.word	0xffffffff


	//   ....[56]....
        /*251c*/ 	.word	0xffffffff


	//   ....[57]....
        /*2520*/ 	.word	0xffffffff


	//   ....[58]....
        /*2524*/ 	.word	0xffffffff


	//   ....[59]....
        /*2528*/ 	.word	0xffffffff


	//   ....[60]....
        /*252c*/ 	.word	0xffffffff


	//   ....[61]....
        /*2530*/ 	.word	0xffffffff


	//   ....[62]....
        /*2534*/ 	.word	0xffffffff


	//   ....[63]....
        /*2538*/ 	.word	0xffffffff


	//   ....[64]....
        /*253c*/ 	.word	0xffffffff


	//   ....[65]....
        /*2540*/ 	.word	0xffffffff


	//   ....[66]....
        /*2544*/ 	.word	0xffffffff


	//   ....[67]....
        /*2548*/ 	.word	0xffffffff


	//   ....[68]....
        /*254c*/ 	.word	0xffffffff


	//   ....[69]....
        /*2550*/ 	.word	0xffffffff


	//   ....[70]....
        /*2554*/ 	.word	0xffffffff


	//   ....[71]....
        /*2558*/ 	.word	0xffffffff


	//   ....[72]....
        /*255c*/ 	.word	0xffffffff


	//   ....[73]....
        /*2560*/ 	.word	0xffffffff


	//   ....[74]....
        /*2564*/ 	.word	0xffffffff


	//   ....[75]....
        /*2568*/ 	.word	0xffffffff


	//   ....[76]....
        /*256c*/ 	.word	0xffffffff


	//   ....[77]....
        /*2570*/ 	.word	0xffffffff


	//   ....[78]....
        /*2574*/ 	.word	0xffffffff


	//   ....[79]....
        /*2578*/ 	.word	0xffffffff


	//   ....[80]....
        /*257c*/ 	.word	0xffffffff


	//   ....[81]....
        /*2580*/ 	.word	0xffffffff


	//   ....[82]....
        /*2584*/ 	.word	0xffffffff


	//   ....[83]....
        /*2588*/ 	.word	0xffffffff


	//   ....[84]....
        /*258c*/ 	.word	0xffffffff


	//   ....[85]....
        /*2590*/ 	.word	0xffffffff


	//   ....[86]....
        /*2594*/ 	.word	0xffffffff


	//   ....[87]....
        /*2598*/ 	.word	0xffffffff


	//   ....[88]....
        /*259c*/ 	.word	0xffffffff


	//   ....[89]....
        /*25a0*/ 	.word	0xffffffff


	//   ....[90]....
        /*25a4*/ 	.word	0xffffffff


	//   ....[91]....
        /*25a8*/ 	.word	0xffffffff


	//   ....[92]....
        /*25ac*/ 	.word	0xffffffff


	//   ....[93]....
        /*25b0*/ 	.word	0xffffffff


	//   ....[94]....
        /*25b4*/ 	.word	0xffffffff


	//   ....[95]....
        /*25b8*/ 	.word	0xffffffff


	//   ....[96]....
        /*25bc*/ 	.word	0xffffffff


	//   ....[97]....
        /*25c0*/ 	.word	0xffffffff


	//   ....[98]....
        /*25c4*/ 	.word	0xffffffff


	//   ....[99]....
        /*25c8*/ 	.word	0xffffffff


	//   ....[100]....
        /*25cc*/ 	.word	0xffffffff


	//   ....[101]....
        /*25d0*/ 	.word	0xffffffff


	//   ....[102]....
        /*25d4*/ 	.word	0xffffffff


	//   ....[103]....
        /*25d8*/ 	.word	0xffffffff


	//   ....[104]....
        /*25dc*/ 	.word	0xffffffff


	//   ....[105]....
        /*25e0*/ 	.word	0xffffffff


	//   ....[106]....
        /*25e4*/ 	.word	0xffffffff


	//   ....[107]....
        /*25e8*/ 	.word	0xffffffff


	//   ....[108]....
        /*25ec*/ 	.word	0xffffffff


	//   ....[109]....
        /*25f0*/ 	.word	0xffffffff


	//   ....[110]....
        /*25f4*/ 	.word	0xffffffff


	//   ....[111]....
        /*25f8*/ 	.word	0xffffffff


	//   ....[112]....
        /*25fc*/ 	.word	0xffffffff


	//   ....[113]....
        /*2600*/ 	.word	0xffffffff


	//   ....[114]....
        /*2604*/ 	.word	0xffffffff


	//   ....[115]....
        /*2608*/ 	.word	0xffffffff


	//   ....[116]....
        /*260c*/ 	.word	0xffffffff


	//   ....[117]....
        /*2610*/ 	.word	0xffffffff


	//   ....[118]....
        /*2614*/ 	.word	0xffffffff


	//   ....[119]....
        /*2618*/ 	.word	0xffffffff


	//   ....[120]....
        /*261c*/ 	.word	0xffffffff


	//   ....[121]....
        /*2620*/ 	.word	0xffffffff


	//   ....[122]....
        /*2624*/ 	.word	0xffffffff


	//   ....[123]....
        /*2628*/ 	.word	0xffffffff


	//   ....[124]....
        /*262c*/ 	.word	0xffffffff


	//   ....[125]....
        /*2630*/ 	.word	0xffffffff


	//   ....[126]....
        /*2634*/ 	.word	0xffffffff


	//   ....[127]....
        /*2638*/ 	.word	0xffffffff


	//   ....[128]....
        /*263c*/ 	.word	0xffffffff


	//   ....[129]....
        /*2640*/ 	.word	0xffffffff


	//   ....[130]....
        /*2644*/ 	.word	0xffffffff


	//   ....[131]....
        /*2648*/ 	.word	0xffffffff


	//   ....[132]....
        /*264c*/ 	.word	0xffffffff


	//   ....[133]....
        /*2650*/ 	.word	0xffffffff


	//   ....[134]....
        /*2654*/ 	.word	0xffffffff


	//   ....[135]....
        /*2658*/ 	.word	0xffffffff


	//   ....[136]....
        /*265c*/ 	.word	0xffffffff


	//   ....[137]....
        /*2660*/ 	.word	0xffffffff


	//   ....[138]....
        /*2664*/ 	.word	0xffffffff


	//   ....[139]....
        /*2668*/ 	.word	0xffffffff


	//   ....[140]....
        /*266c*/ 	.word	0xffffffff


	//   ....[141]....
        /*2670*/ 	.word	0xffffffff


	//   ....[142]....
        /*2674*/ 	.word	0xffffffff


	//   ....[143]....
        /*2678*/ 	.word	0xffffffff


	//   ....[144]....
        /*267c*/ 	.word	0xffffffff


	//   ....[145]....
        /*2680*/ 	.word	0xffffffff


	//   ....[146]....
        /*2684*/ 	.word	0xffffffff


	//   ....[147]....
        /*2688*/ 	.word	0xffffffff


	//   ....[148]....
        /*268c*/ 	.word	0xffffffff


	//   ....[149]....
        /*2690*/ 	.word	0xffffffff


	//   ....[150]....
        /*2694*/ 	.word	0xffffffff


	//   ....[151]....
        /*2698*/ 	.word	0xffffffff


	//   ....[152]....
        /*269c*/ 	.word	0xffffffff


	//   ....[153]....
        /*26a0*/ 	.word	0xffffffff


	//   ....[154]....
        /*26a4*/ 	.word	0xffffffff


	//   ....[155]....
        /*26a8*/ 	.word	0xffffffff


	//   ....[156]....
        /*26ac*/ 	.word	0xffffffff


	//   ....[157]....
        /*26b0*/ 	.word	0xffffffff


	//   ....[158]....
        /*26b4*/ 	.word	0xffffffff


	//   ....[159]....
        /*26b8*/ 	.word	0xffffffff


	//   ....[160]....
        /*26bc*/ 	.word	0xffffffff


	//   ....[161]....
        /*26c0*/ 	.word	0xffffffff


	//   ....[162]....
        /*26c4*/ 	.word	0xffffffff


	//   ....[163]....
        /*26c8*/ 	.word	0xffffffff


	//   ....[164]....
        /*26cc*/ 	.word	0xffffffff


	//   ....[165]....
        /*26d0*/ 	.word	0xffffffff


	//   ....[166]....
        /*26d4*/ 	.word	0xffffffff


	//   ....[167]....
        /*26d8*/ 	.word	0xffffffff


	//   ....[168]....
        /*26dc*/ 	.word	0xffffffff


	//   ....[169]....
        /*26e0*/ 	.word	0xffffffff


	//   ....[170]....
        /*26e4*/ 	.word	0xffffffff


	//   ....[171]....
        /*26e8*/ 	.word	0xffffffff


	//   ....[172]....
        /*26ec*/ 	.word	0xffffffff


	//   ....[173]....
        /*26f0*/ 	.word	0xffffffff


	//   ....[174]....
        /*26f4*/ 	.word	0xffffffff


	//   ....[175]....
        /*26f8*/ 	.word	0xffffffff


	//   ....[176]....
        /*26fc*/ 	.word	0xffffffff


	//   ....[177]....
        /*2700*/ 	.word	0xffffffff


	//   ....[178]....
        /*2704*/ 	.word	0xffffffff


	//   ....[179]....
        /*2708*/ 	.word	0xffffffff


	//   ....[180]....
        /*270c*/ 	.word	0xffffffff


	//   ....[181]....
        /*2710*/ 	.word	0xffffffff


	//   ....[182]....
        /*2714*/ 	.word	0xffffffff


	//   ....[183]....
        /*2718*/ 	.word	0xffffffff


	//   ....[184]....
        /*271c*/ 	.word	0xffffffff


	//   ....[185]....
        /*2720*/ 	.word	0xffffffff


	//   ....[186]....
        /*2724*/ 	.word	0xffffffff


	//   ....[187]....
        /*2728*/ 	.word	0xffffffff


	//   ....[188]....
        /*272c*/ 	.word	0xffffffff


	//   ....[189]....
        /*2730*/ 	.word	0xffffffff


	//   ....[190]....
        /*2734*/ 	.word	0xffffffff


	//   ....[191]....
        /*2738*/ 	.word	0xffffffff


	//   ....[192]....
        /*273c*/ 	.word	0xffffffff


	//   ....[193]....
        /*2740*/ 	.word	0xffffffff


	//   ....[194]....
        /*2744*/ 	.word	0xffffffff


	//   ....[195]....
        /*2748*/ 	.word	0xffffffff


	//   ....[196]....
        /*274c*/ 	.word	0xffffffff


	//   ....[197]....
        /*2750*/ 	.word	0xffffffff


	//   ....[198]....
        /*2754*/ 	.word	0xffffffff


	//   ....[199]....
        /*2758*/ 	.word	0xffffffff


	//   ....[200]....
        /*275c*/ 	.word	0xffffffff


	//   ....[201]....
        /*2760*/ 	.word	0xffffffff


	//   ....[202]....
        /*2764*/ 	.word	0xffffffff


	//   ....[203]....
        /*2768*/ 	.word	0xffffffff


	//   ....[204]....
        /*276c*/ 	.word	0xffffffff


	//   ....[205]....
        /*2770*/ 	.word	0xffffffff


	//   ....[206]....
        /*2774*/ 	.word	0xffffffff


	//   ....[207]....
        /*2778*/ 	.word	0xffffffff


	//   ....[208]....
        /*277c*/ 	.word	0xffffffff


	//   ....[209]....
        /*2780*/ 	.word	0xffffffff


	//   ....[210]....
        /*2784*/ 	.word	0xffffffff


	//   ....[211]....
        /*2788*/ 	.word	0xffffffff


	//   ....[212]....
        /*278c*/ 	.word	0xffffffff


	//   ....[213]....
        /*2790*/ 	.word	0xffffffff


	//   ....[214]....
        /*2794*/ 	.word	0xffffffff


	//   ....[215]....
        /*2798*/ 	.word	0xffffffff


	//   ....[216]....
        /*279c*/ 	.word	0xffffffff


	//   ....[217]....
        /*27a0*/ 	.word	0xffffffff


	//   ....[218]....
        /*27a4*/ 	.word	0xffffffff


	//   ....[219]....
        /*27a8*/ 	.word	0xffffffff


	//   ....[220]....
        /*27ac*/ 	.word	0xffffffff


	//   ....[221]....
        /*27b0*/ 	.word	0xffffffff


	//   ....[222]....
        /*27b4*/ 	.word	0xffffffff


	//   ....[223]....
        /*27b8*/ 	.word	0xffffffff


	//   ....[224]....
        /*27bc*/ 	.word	0xffffffff


	//   ....[225]....
        /*27c0*/ 	.word	0xffffffff


	//   ....[226]....
        /*27c4*/ 	.word	0xffffffff


	//   ....[227]....
        /*27c8*/ 	.word	0xffffffff


	//   ....[228]....
        /*27cc*/ 	.word	0xffffffff


	//   ....[229]....
        /*27d0*/ 	.word	0xffffffff


	//   ....[230]....
        /*27d4*/ 	.word	0xffffffff


	//   ....[231]....
        /*27d8*/ 	.word	0xffffffff


	//   ....[232]....
        /*27dc*/ 	.word	0xffffffff


	//   ....[233]....
        /*27e0*/ 	.word	0xffffffff


	//   ....[234]....
        /*27e4*/ 	.word	0xffffffff


	//   ....[235]....
        /*27e8*/ 	.word	0xffffffff


	//   ....[236]....
        /*27ec*/ 	.word	0xffffffff


	//   ....[237]....
        /*27f0*/ 	.word	0xffffffff


	//   ....[238]....
        /*27f4*/ 	.word	0xffffffff


	//   ....[239]....
        /*27f8*/ 	.word	0xffffffff


	//   ....[240]....
        /*27fc*/ 	.word	0xffffffff


	//   ....[241]....
        /*2800*/ 	.word	0xffffffff


	//   ....[242]....
        /*2804*/ 	.word	0xffffffff


	//   ....[243]....
        /*2808*/ 	.word	0xffffffff


	//   ....[244]....
        /*280c*/ 	.word	0xffffffff


	//   ....[245]....
        /*2810*/ 	.word	0xffffffff


	//   ....[246]....
        /*2814*/ 	.word	0xffffffff


	//   ....[247]....
        /*2818*/ 	.word	0xffffffff


	//   ....[248]....
        /*281c*/ 	.word	0xffffffff


	//   ....[249]....
        /*2820*/ 	.word	0xffffffff


	//   ....[250]....
        /*2824*/ 	.word	0xffffffff


	//   ....[251]....
        /*2828*/ 	.word	0xffffffff


	//   ....[252]....
        /*282c*/ 	.word	0xffffffff


	//   ....[253]....
        /*2830*/ 	.word	0xffffffff


	//   ....[254]....
        /*2834*/ 	.word	0xffffffff


	//   ....[255]....
        /*2838*/ 	.word	0xffffffff


	//   ....[0]....
        /*283c*/ 	.word	0xffffffff


	//   ....[1]....
        /*2840*/ 	.word	0xffffffff


	//   ....[2]....
        /*2844*/ 	.word	0xffffffff


	//   ....[3]....
        /*2848*/ 	.word	0xffffffff


	//   ....[4]....
        /*284c*/ 	.word	0xffffffff


	//   ....[5]....
        /*2850*/ 	.word	0xffffffff


	//   ....[6]....
        /*2854*/ 	.word	0xffffffff


	//   ....[7]....
        /*2858*/ 	.word	0xffffffff


	//   ....[8]....
        /*285c*/ 	.word	0xffffffff


	//   ....[9]....
        /*2860*/ 	.word	0xffffffff


	//   ....[10]....
        /*2864*/ 	.word	0xffffffff


	//   ....[11]....
        /*2868*/ 	.word	0xffffffff


	//   ....[12]....
        /*286c*/ 	.word	0xffffffff


	//   ....[13]....
        /*2870*/ 	.word	0xffffffff


	//   ....[14]....
        /*2874*/ 	.word	0xffffffff


	//   ....[15]....
        /*2878*/ 	.word	0xffffffff


	//   ....[16]....
        /*287c*/ 	.word	0xffffffff


	//   ....[17]....
        /*2880*/ 	.word	0xffffffff


	//   ....[18]....
        /*2884*/ 	.word	0xffffffff


	//   ....[19]....
        /*2888*/ 	.word	0xffffffff


	//   ....[20]....
        /*288c*/ 	.word	0xffffffff


	//   ....[21]....
        /*2890*/ 	.word	0xffffffff


	//   ....[22]....
        /*2894*/ 	.word	0xffffffff


	//   ....[23]....
        /*2898*/ 	.word	0xffffffff


	//   ....[24]....
        /*289c*/ 	.word	0xffffffff


	//   ....[25]....
        /*28a0*/ 	.word	0xffffffff


	//   ....[26]....
        /*28a4*/ 	.word	0xffffffff


	//   ....[27]....
        /*28a8*/ 	.word	0xffffffff


	//   ....[28]....
        /*28ac*/ 	.word	0xffffffff


	//   ....[29]....
        /*28b0*/ 	.word	0xffffffff


	//   ....[30]....
        /*28b4*/ 	.word	0xffffffff


	//   ....[31]....
        /*28b8*/ 	.word	0xffffffff


	//   ....[32]....
        /*28bc*/ 	.word	0xffffffff


	//   ....[33]....
        /*28c0*/ 	.word	0xffffffff


	//   ....[34]....
        /*28c4*/ 	.word	0xffffffff


	//   ....[35]....
        /*28c8*/ 	.word	0xffffffff


	//   ....[36]....
        /*28cc*/ 	.word	0xffffffff


	//   ....[37]....
        /*28d0*/ 	.word	0xffffffff


	//   ....[38]....
        /*28d4*/ 	.word	0xffffffff


	//   ....[39]....
        /*28d8*/ 	.word	0xffffffff


	//   ....[40]....
        /*28dc*/ 	.word	0xffffffff


	//   ....[41]....
        /*28e0*/ 	.word	0xffffffff


	//   ....[42]....
        /*28e4*/ 	.word	0xffffffff


	//   ....[43]....
        /*28e8*/ 	.word	0xffffffff


	//   ....[44]....
        /*28ec*/ 	.word	0xffffffff


	//   ....[45]....
        /*28f0*/ 	.word	0xffffffff


	//   ....[46]....
        /*28f4*/ 	.word	0xffffffff


	//   ....[47]....
        /*28f8*/ 	.word	0xffffffff


	//   ....[48]....
        /*28fc*/ 	.word	0xffffffff


	//   ....[49]....
        /*2900*/ 	.word	0xffffffff


	//   ....[50]....
        /*2904*/ 	.word	0xffffffff


	//   ....[51]....
        /*2908*/ 	.word	0xffffffff


	//   ....[52]....
        /*290c*/ 	.word	0xffffffff


	//   ....[53]....
        /*2910*/ 	.word	0xffffffff


	//   ....[54]....
        /*2914*/ 	.word	0xffffffff


	//   ....[55]....
        /*2918*/ 	.word	0xffffffff


	//   ....[56]....
        /*291c*/ 	.word	0xffffffff


	//   ....[57]....
        /*2920*/ 	.word	0xffffffff


	//   ....[58]....
        /*2924*/ 	.word	0xffffffff


	//   ....[59]....
        /*2928*/ 	.word	0xffffffff


	//   ....[60]....
        /*292c*/ 	.word	0xffffffff


	//   ....[61]....
        /*2930*/ 	.word	0xffffffff


	//   ....[62]....
        /*2934*/ 	.word	0xffffffff


	//   ....[63]....
        /*2938*/ 	.word	0xffffffff


	//   ....[64]....
        /*293c*/ 	.word	0xffffffff


	//   ....[65]....
        /*2940*/ 	.word	0xffffffff


	//   ....[66]....
        /*2944*/ 	.word	0xffffffff


	//   ....[67]....
        /*2948*/ 	.word	0xffffffff


	//   ....[68]....
        /*294c*/ 	.word	0xffffffff


	//   ....[69]....
        /*2950*/ 	.word	0xffffffff


	//   ....[70]....
        /*2954*/ 	.word	0xffffffff


	//   ....[71]....
        /*2958*/ 	.word	0xffffffff


	//   ....[72]....
        /*295c*/ 	.word	0xffffffff


	//   ....[73]....
        /*2960*/ 	.word	0xffffffff


	//   ....[74]....
        /*2964*/ 	.word	0xffffffff


	//   ....[75]....
        /*2968*/ 	.word	0xffffffff


	//   ....[76]....
        /*296c*/ 	.word	0xffffffff


	//   ....[77]....
        /*2970*/ 	.word	0xffffffff


	//   ....[78]....
        /*2974*/ 	.word	0xffffffff


	//   ....[79]....
        /*2978*/ 	.word	0xffffffff


	//   ....[80]....
        /*297c*/ 	.word	0xffffffff


	//   ....[81]....
        /*2980*/ 	.word	0xffffffff


	//   ....[82]....
        /*2984*/ 	.word	0xffffffff


	//   ....[83]....
        /*2988*/ 	.word	0xffffffff


	//   ....[84]....
        /*298c*/ 	.word	0xffffffff


	//   ....[85]....
        /*2990*/ 	.word	0xffffffff


	//   ....[86]....
        /*2994*/ 	.word	0xffffffff


	//   ....[87]....
        /*2998*/ 	.word	0xffffffff


	//   ....[88]....
        /*299c*/ 	.word	0xffffffff


	//   ....[89]....
        /*29a0*/ 	.word	0xffffffff


	//   ....[90]....
        /*29a4*/ 	.word	0xffffffff


	//   ....[91]....
        /*29a8*/ 	.word	0xffffffff


	//   ....[92]....
        /*29ac*/ 	.word	0xffffffff


	//   ....[93]....
        /*29b0*/ 	.word	0xffffffff


	//   ....[94]....
        /*29b4*/ 	.word	0xffffffff


	//   ....[95]....
        /*29b8*/ 	.word	0xffffffff


	//   ....[96]....
        /*29bc*/ 	.word	0xffffffff


	//   ....[97]....
        /*29c0*/ 	.word	0xffffffff


	//   ....[98]....
        /*29c4*/ 	.word	0xffffffff


	//   ....[99]....
        /*29c8*/ 	.word	0xffffffff


	//   ....[100]....
        /*29cc*/ 	.word	0xffffffff


	//   ....[101]....
        /*29d0*/ 	.word	0xffffffff


	//   ....[102]....
        /*29d4*/ 	.word	0xffffffff


	//   ....[103]....
        /*29d8*/ 	.word	0xffffffff


	//   ....[104]....
        /*29dc*/ 	.word	0xffffffff


	//   ....[105]....
        /*29e0*/ 	.word	0xffffffff


	//   ....[106]....
        /*29e4*/ 	.word	0xffffffff


	//   ....[107]....
        /*29e8*/ 	.word	0xffffffff


	//   ....[108]....
        /*29ec*/ 	.word	0xffffffff


	//   ....[109]....
        /*29f0*/ 	.word	0xffffffff


	//   ....[110]....
        /*29f4*/ 	.word	0xffffffff


	//   ....[111]....
        /*29f8*/ 	.word	0xffffffff


	//   ....[112]....
        /*29fc*/ 	.word	0xffffffff


	//   ....[113]....
        /*2a00*/ 	.word	0xffffffff


	//   ....[114]....
        /*2a04*/ 	.word	0xffffffff


	//   ....[115]....
        /*2a08*/ 	.word	0xffffffff


	//   ....[116]....
        /*2a0c*/ 	.word	0xffffffff


	//   ....[117]....
        /*2a10*/ 	.word	0xffffffff


	//   ....[118]....
        /*2a14*/ 	.word	0xffffffff


	//   ....[119]....
        /*2a18*/ 	.word	0xffffffff


	//   ....[120]....
        /*2a1c*/ 	.word	0xffffffff


	//   ....[121]....
        /*2a20*/ 	.word	0xffffffff


	//   ....[122]....
        /*2a24*/ 	.word	0xffffffff


	//   ....[123]....
        /*2a28*/ 	.word	0xffffffff


	//   ....[124]....
        /*2a2c*/ 	.word	0xffffffff


	//   ....[125]....
        /*2a30*/ 	.word	0xffffffff


	//   ....[126]....
        /*2a34*/ 	.word	0xffffffff


	//   ....[127]....
        /*2a38*/ 	.word	0xffffffff


	//   ....[128]....
        /*2a3c*/ 	.word	0xffffffff


	//   ....[129]....
        /*2a40*/ 	.word	0xffffffff


	//   ....[130]....
        /*2a44*/ 	.word	0xffffffff


	//   ....[131]....
        /*2a48*/ 	.word	0xffffffff


	//   ....[132]....
        /*2a4c*/ 	.word	0xffffffff


	//   ....[133]....
        /*2a50*/ 	.word	0xffffffff


	//   ....[134]....
        /*2a54*/ 	.word	0xffffffff


	//   ....[135]....
        /*2a58*/ 	.word	0xffffffff


	//   ....[136]....
        /*2a5c*/ 	.word	0xffffffff


	//   ....[137]....
        /*2a60*/ 	.word	0xffffffff


	//   ....[138]....
        /*2a64*/ 	.word	0xffffffff


	//   ....[139]....
        /*2a68*/ 	.word	0xffffffff


	//   ....[140]....
        /*2a6c*/ 	.word	0xffffffff


	//   ....[141]....
        /*2a70*/ 	.word	0xffffffff


	//   ....[142]....
        /*2a74*/ 	.word	0xffffffff


	//   ....[143]....
        /*2a78*/ 	.word	0xffffffff


	//   ....[144]....
        /*2a7c*/ 	.word	0xffffffff


	//   ....[145]....
        /*2a80*/ 	.word	0xffffffff


	//   ....[146]....
        /*2a84*/ 	.word	0xffffffff


	//   ....[147]....
        /*2a88*/ 	.word	0xffffffff


	//   ....[148]....
        /*2a8c*/ 	.word	0xffffffff


	//   ....[149]....
        /*2a90*/ 	.word	0xffffffff


	//   ....[150]....
        /*2a94*/ 	.word	0xffffffff


	//   ....[151]....
        /*2a98*/ 	.word	0xffffffff


	//   ....[152]....
        /*2a9c*/ 	.word	0xffffffff


	//   ....[153]....
        /*2aa0*/ 	.word	0xffffffff


	//   ....[154]....
        /*2aa4*/ 	.word	0xffffffff


	//   ....[155]....
        /*2aa8*/ 	.word	0xffffffff


	//   ....[156]....
        /*2aac*/ 	.word	0xffffffff


	//   ....[157]....
        /*2ab0*/ 	.word	0xffffffff


	//   ....[158]....
        /*2ab4*/ 	.word	0xffffffff


	//   ....[159]....
        /*2ab8*/ 	.word	0xffffffff


	//   ....[160]....
        /*2abc*/ 	.word	0xffffffff


	//   ....[161]....
        /*2ac0*/ 	.word	0xffffffff


	//   ....[162]....
        /*2ac4*/ 	.word	0xffffffff


	//   ....[163]....
        /*2ac8*/ 	.word	0xffffffff


	//   ....[164]....
        /*2acc*/ 	.word	0xffffffff


	//   ....[165]....
        /*2ad0*/ 	.word	0xffffffff


	//   ....[166]....
        /*2ad4*/ 	.word	0xffffffff


	//   ....[167]....
        /*2ad8*/ 	.word	0xffffffff


	//   ....[168]....
        /*2adc*/ 	.word	0xffffffff


	//   ....[169]....
        /*2ae0*/ 	.word	0xffffffff


	//   ....[170]....
        /*2ae4*/ 	.word	0xffffffff


	//   ....[171]....
        /*2ae8*/ 	.word	0xffffffff


	//   ....[172]....
        /*2aec*/ 	.word	0xffffffff


	//   ....[173]....
        /*2af0*/ 	.word	0xffffffff


	//   ....[174]....
        /*2af4*/ 	.word	0xffffffff


	//   ....[175]....
        /*2af8*/ 	.word	0xffffffff


	//   ....[176]....
        /*2afc*/ 	.word	0xffffffff


	//   ....[177]....
        /*2b00*/ 	.word	0xffffffff


	//   ....[178]....
        /*2b04*/ 	.word	0xffffffff


	//   ....[179]....
        /*2b08*/ 	.word	0xffffffff


	//   ....[180]....
        /*2b0c*/ 	.word	0xffffffff


	//   ....[181]....
        /*2b10*/ 	.word	0xffffffff


	//   ....[182]....
        /*2b14*/ 	.word	0xffffffff


	//   ....[183]....
        /*2b18*/ 	.word	0xffffffff


	//   ....[184]....
        /*2b1c*/ 	.word	0xffffffff


	//   ....[185]....
        /*2b20*/ 	.word	0xffffffff


	//   ....[186]....
        /*2b24*/ 	.word	0xffffffff


	//   ....[187]....
        /*2b28*/ 	.word	0xffffffff


	//   ....[188]....
        /*2b2c*/ 	.word	0xffffffff


	//   ....[189]....
        /*2b30*/ 	.word	0xffffffff


	//   ....[190]....
        /*2b34*/ 	.word	0xffffffff


	//   ....[191]....
        /*2b38*/ 	.word	0xffffffff


	//   ....[192]....
        /*2b3c*/ 	.word	0xffffffff


	//   ....[193]....
        /*2b40*/ 	.word	0xffffffff


	//   ....[194]....
        /*2b44*/ 	.word	0xffffffff


	//   ....[195]....
        /*2b48*/ 	.word	0xffffffff


	//   ....[196]....
        /*2b4c*/ 	.word	0xffffffff


	//   ....[197]....
        /*2b50*/ 	.word	0xffffffff


	//   ....[198]....
        /*2b54*/ 	.word	0xffffffff


	//   ....[199]....
        /*2b58*/ 	.word	0xffffffff


	//   ....[200]....
        /*2b5c*/ 	.word	0xffffffff


	//   ....[201]....
        /*2b60*/ 	.word	0xffffffff


	//   ....[202]....
        /*2b64*/ 	.word	0xffffffff


	//   ....[203]....
        /*2b68*/ 	.word	0xffffffff


	//   ....[204]....
        /*2b6c*/ 	.word	0xffffffff


	//   ....[205]....
        /*2b70*/ 	.word	0xffffffff


	//   ....[206]....
        /*2b74*/ 	.word	0xffffffff


	//   ....[207]....
        /*2b78*/ 	.word	0xffffffff


	//   ....[208]....
        /*2b7c*/ 	.word	0xffffffff


	//   ....[209]....
        /*2b80*/ 	.word	0xffffffff


	//   ....[210]....
        /*2b84*/ 	.word	0xffffffff


	//   ....[211]....
        /*2b88*/ 	.word	0xffffffff


	//   ....[212]....
        /*2b8c*/ 	.word	0xffffffff


	//   ....[213]....
        /*2b90*/ 	.word	0xffffffff


	//   ....[214]....
        /*2b94*/ 	.word	0xffffffff


	//   ....[215]....
        /*2b98*/ 	.word	0xffffffff


	//   ....[216]....
        /*2b9c*/ 	.word	0xffffffff


	//   ....[217]....
        /*2ba0*/ 	.word	0xffffffff


	//   ....[218]....
        /*2ba4*/ 	.word	0xffffffff


	//   ....[219]....
        /*2ba8*/ 	.word	0xffffffff


	//   ....[220]....
        /*2bac*/ 	.word	0xffffffff


	//   ....[221]....
        /*2bb0*/ 	.word	0xffffffff


	//   ....[222]....
        /*2bb4*/ 	.word	0xffffffff


	//   ....[223]....
        /*2bb8*/ 	.word	0xffffffff


	//   ....[224]....
        /*2bbc*/ 	.word	0xffffffff


	//   ....[225]....
        /*2bc0*/ 	.word	0xffffffff


	//   ....[226]....
        /*2bc4*/ 	.word	0xffffffff


	//   ....[227]....
        /*2bc8*/ 	.word	0xffffffff


	//   ....[228]....
        /*2bcc*/ 	.word	0xffffffff


	//   ....[229]....
        /*2bd0*/ 	.word	0xffffffff


	//   ....[230]....
        /*2bd4*/ 	.word	0xffffffff


	//   ....[231]....
        /*2bd8*/ 	.word	0xffffffff


	//   ....[232]....
        /*2bdc*/ 	.word	0xffffffff


	//   ....[233]....
        /*2be0*/ 	.word	0xffffffff


	//   ....[234]....
        /*2be4*/ 	.word	0xffffffff


	//   ....[235]....
        /*2be8*/ 	.word	0xffffffff


	//   ....[236]....
        /*2bec*/ 	.word	0xffffffff


	//   ....[237]....
        /*2bf0*/ 	.word	0xffffffff


	//   ....[238]....
        /*2bf4*/ 	.word	0xffffffff


	//   ....[239]....
        /*2bf8*/ 	.word	0xffffffff


	//   ....[240]....
        /*2bfc*/ 	.word	0xffffffff


	//   ....[241]....
        /*2c00*/ 	.word	0xffffffff


	//   ....[242]....
        /*2c04*/ 	.word	0xffffffff


	//   ....[243]....
        /*2c08*/ 	.word	0xffffffff


	//   ....[244]....
        /*2c0c*/ 	.word	0xffffffff


	//   ....[245]....
        /*2c10*/ 	.word	0xffffffff


	//   ....[246]....
        /*2c14*/ 	.word	0xffffffff


	//   ....[247]....
        /*2c18*/ 	.word	0xffffffff


	//   ....[248]....
        /*2c1c*/ 	.word	0xffffffff


	//   ....[249]....
        /*2c20*/ 	.word	0xffffffff


	//   ....[250]....
        /*2c24*/ 	.word	0xffffffff


	//   ....[251]....
        /*2c28*/ 	.word	0xffffffff


	//   ....[252]....
        /*2c2c*/ 	.word	0xffffffff


	//   ....[253]....
        /*2c30*/ 	.word	0xffffffff


	//   ....[254]....
        /*2c34*/ 	.word	0xffffffff


	//   ....[255]....
        /*2c38*/ 	.word	0xffffffff


	//   ....[0]....
        /*2c3c*/ 	.word	0xffffffff


	//   ....[1]....
        /*2c40*/ 	.word	0xffffffff


	//   ....[2]....
        /*2c44*/ 	.word	0xffffffff


	//   ....[3]....
        /*2c48*/ 	.word	0xffffffff


	//   ....[4]....
        /*2c4c*/ 	.word	0xffffffff


	//   ....[5]....
        /*2c50*/ 	.word	0xffffffff


	//   ....[6]....
        /*2c54*/ 	.word	0xffffffff


	//   ....[7]....
        /*2c58*/ 	.word	0xffffffff


	//   ....[8]....
        /*2c5c*/ 	.word	0xffffffff


	//   ....[9]....
        /*2c60*/ 	.word	0xffffffff


	//   ....[10]....
        /*2c64*/ 	.word	0xffffffff


	//   ....[11]....
        /*2c68*/ 	.word	0xffffffff


	//   ....[12]....
        /*2c6c*/ 	.word	0xffffffff


	//   ....[13]....
        /*2c70*/ 	.word	0xffffffff


	//   ....[14]....
        /*2c74*/ 	.word	0xffffffff


	//   ....[15]....
        /*2c78*/ 	.word	0xffffffff


	//   ....[16]....
        /*2c7c*/ 	.word	0xffffffff


	//   ....[17]....
        /*2c80*/ 	.word	0xffffffff


	//   ....[18]....
        /*2c84*/ 	.word	0xffffffff


	//   ....[19]....
        /*2c88*/ 	.word	0xffffffff


	//   ....[20]....
        /*2c8c*/ 	.word	0xffffffff


	//   ....[21]....
        /*2c90*/ 	.word	0xffffffff


	//   ....[22]....
        /*2c94*/ 	.word	0xffffffff


	//   ....[23]....
        /*2c98*/ 	.word	0xffffffff


	//   ....[24]....
        /*2c9c*/ 	.word	0xffffffff


	//   ....[25]....
        /*2ca0*/ 	.word	0xffffffff


	//   ....[26]....
        /*2ca4*/ 	.word	0xffffffff


	//   ....[27]....
        /*2ca8*/ 	.word	0xffffffff


	//   ....[28]....
        /*2cac*/ 	.word	0xffffffff


	//   ....[29]....
        /*2cb0*/ 	.word	0xffffffff


	//   ....[30]....
        /*2cb4*/ 	.word	0xffffffff


	//   ....[31]....
        /*2cb8*/ 	.word	0xffffffff


	//   ....[32]....
        /*2cbc*/ 	.word	0xffffffff


	//   ....[33]....
        /*2cc0*/ 	.word	0xffffffff


	//   ....[34]....
        /*2cc4*/ 	.word	0xffffffff


	//   ....[35]....
        /*2cc8*/ 	.word	0xffffffff


	//   ....[36]....
        /*2ccc*/ 	.word	0xffffffff


	//   ....[37]....
        /*2cd0*/ 	.word	0xffffffff


	//   ....[38]....
        /*2cd4*/ 	.word	0xffffffff


	//   ....[39]....
        /*2cd8*/ 	.word	0xffffffff


	//   ....[40]....
        /*2cdc*/ 	.word	0xffffffff


	//   ....[41]....
        /*2ce0*/ 	.word	0xffffffff


	//   ....[42]....
        /*2ce4*/ 	.word	0xffffffff


	//   ....[43]....
        /*2ce8*/ 	.word	0xffffffff


	//   ....[44]....
        /*2cec*/ 	.word	0xffffffff


	//   ....[45]....
        /*2cf0*/ 	.word	0xffffffff


	//   ....[46]....
        /*2cf4*/ 	.word	0xffffffff


	//   ....[47]....
        /*2cf8*/ 	.word	0xffffffff


	//   ....[48]....
        /*2cfc*/ 	.word	0xffffffff


	//   ....[49]....
        /*2d00*/ 	.word	0xffffffff


	//   ....[50]....
        /*2d04*/ 	.word	0xffffffff


	//   ....[51]....
        /*2d08*/ 	.word	0xffffffff


	//   ....[52]....
        /*2d0c*/ 	.word	0xffffffff


	//   ....[53]....
        /*2d10*/ 	.word	0xffffffff


	//   ....[54]....
        /*2d14*/ 	.word	0xffffffff


	//   ....[55]....
        /*2d18*/ 	.word	0xffffffff


	//   ....[56]....
        /*2d1c*/ 	.word	0xffffffff


	//   ....[57]....
        /*2d20*/ 	.word	0xffffffff


	//   ....[58]....
        /*2d24*/ 	.word	0xffffffff


	//   ....[59]....
        /*2d28*/ 	.word	0xffffffff


	//   ....[60]....
        /*2d2c*/ 	.word	0xffffffff


	//   ....[61]....
        /*2d30*/ 	.word	0xffffffff


	//   ....[62]....
        /*2d34*/ 	.word	0xffffffff


	//   ....[63]....
        /*2d38*/ 	.word	0xffffffff


	//   ....[64]....
        /*2d3c*/ 	.word	0xffffffff


	//   ....[65]....
        /*2d40*/ 	.word	0xffffffff


	//   ....[66]....
        /*2d44*/ 	.word	0xffffffff


	//   ....[67]....
        /*2d48*/ 	.word	0xffffffff


	//   ....[68]....
        /*2d4c*/ 	.word	0xffffffff


	//   ....[69]....
        /*2d50*/ 	.word	0xffffffff


	//   ....[70]....
        /*2d54*/ 	.word	0xffffffff


	//   ....[71]....
        /*2d58*/ 	.word	0xffffffff


	//   ....[72]....
        /*2d5c*/ 	.word	0xffffffff


	//   ....[73]....
        /*2d60*/ 	.word	0xffffffff


	//   ....[74]....
        /*2d64*/ 	.word	0xffffffff


	//   ....[75]....
        /*2d68*/ 	.word	0xffffffff


	//   ....[76]....
        /*2d6c*/ 	.word	0xffffffff


	//   ....[77]....
        /*2d70*/ 	.word	0xffffffff


	//   ....[78]....
        /*2d74*/ 	.word	0xffffffff


	//   ....[79]....
        /*2d78*/ 	.word	0xffffffff


	//   ....[80]....
        /*2d7c*/ 	.word	0xffffffff


	//   ....[81]....
        /*2d80*/ 	.word	0xffffffff


	//   ....[82]....
        /*2d84*/ 	.word	0xffffffff


	//   ....[83]....
        /*2d88*/ 	.word	0xffffffff


	//   ....[84]....
        /*2d8c*/ 	.word	0xffffffff


	//   ....[85]....
        /*2d90*/ 	.word	0xffffffff


	//   ....[86]....
        /*2d94*/ 	.word	0xffffffff


	//   ....[87]....
        /*2d98*/ 	.word	0xffffffff


	//   ....[88]....
        /*2d9c*/ 	.word	0xffffffff


	//   ....[89]....
        /*2da0*/ 	.word	0xffffffff


	//   ....[90]....
        /*2da4*/ 	.word	0xffffffff


	//   ....[91]....
        /*2da8*/ 	.word	0xffffffff


	//   ....[92]....
        /*2dac*/ 	.word	0xffffffff


	//   ....[93]....
        /*2db0*/ 	.word	0xffffffff


	//   ....[94]....
        /*2db4*/ 	.word	0xffffffff


	//   ....[95]....
        /*2db8*/ 	.word	0xffffffff


	//   ....[96]....
        /*2dbc*/ 	.word	0xffffffff


	//   ....[97]....
        /*2dc0*/ 	.word	0xffffffff


	//   ....[98]....
        /*2dc4*/ 	.word	0xffffffff


	//   ....[99]....
        /*2dc8*/ 	.word	0xffffffff


	//   ....[100]....
        /*2dcc*/ 	.word	0xffffffff


	//   ....[101]....
        /*2dd0*/ 	.word	0xffffffff


	//   ....[102]....
        /*2dd4*/ 	.word	0xffffffff


	//   ....[103]....
        /*2dd8*/ 	.word	0xffffffff


	//   ....[104]....
        /*2ddc*/ 	.word	0xffffffff


	//   ....[105]....
        /*2de0*/ 	.word	0xffffffff


	//   ....[106]....
        /*2de4*/ 	.word	0xffffffff


	//   ....[107]....
        /*2de8*/ 	.word	0xffffffff


	//   ....[108]....
        /*2dec*/ 	.word	0xffffffff


	//   ....[109]....
        /*2df0*/ 	.word	0xffffffff


	//   ....[110]....
        /*2df4*/ 	.word	0xffffffff


	//   ....[111]....
        /*2df8*/ 	.word	0xffffffff


	//   ....[112]....
        /*2dfc*/ 	.word	0xffffffff


	//   ....[113]....
        /*2e00*/ 	.word	0xffffffff


	//   ....[114]....
        /*2e04*/ 	.word	0xffffffff


	//   ....[115]....
        /*2e08*/ 	.word	0xffffffff


	//   ....[116]....
        /*2e0c*/ 	.word	0xffffffff


	//   ....[117]....
        /*2e10*/ 	.word	0xffffffff


	//   ....[118]....
        /*2e14*/ 	.word	0xffffffff


	//   ....[119]....
        /*2e18*/ 	.word	0xffffffff


	//   ....[120]....
        /*2e1c*/ 	.word	0xffffffff


	//   ....[121]....
        /*2e20*/ 	.word	0xffffffff


	//   ....[122]....
        /*2e24*/ 	.word	0xffffffff


	//   ....[123]....
        /*2e28*/ 	.word	0xffffffff


	//   ....[124]....
        /*2e2c*/ 	.word	0xffffffff


	//   ....[125]....
        /*2e30*/ 	.word	0xffffffff


	//   ....[126]....
        /*2e34*/ 	.word	0xffffffff


	//   ....[127]....
        /*2e38*/ 	.word	0xffffffff


	//   ....[128]....
        /*2e3c*/ 	.word	0xffffffff


	//   ....[129]....
        /*2e40*/ 	.word	0xffffffff


	//   ....[130]....
        /*2e44*/ 	.word	0xffffffff


	//   ....[131]....
        /*2e48*/ 	.word	0xffffffff


	//   ....[132]....
        /*2e4c*/ 	.word	0xffffffff


	//   ....[133]....
        /*2e50*/ 	.word	0xffffffff


	//   ....[134]....
        /*2e54*/ 	.word	0xffffffff


	//   ....[135]....
        /*2e58*/ 	.word	0xffffffff


	//   ....[136]....
        /*2e5c*/ 	.word	0xffffffff


	//   ....[137]....
        /*2e60*/ 	.word	0xffffffff


	//   ....[138]....
        /*2e64*/ 	.word	0xffffffff


	//   ....[139]....
        /*2e68*/ 	.word	0xffffffff


	//   ....[140]....
        /*2e6c*/ 	.word	0xffffffff


	//   ....[141]....
        /*2e70*/ 	.word	0xffffffff


	//   ....[142]....
        /*2e74*/ 	.word	0xffffffff


	//   ....[143]....
        /*2e78*/ 	.word	0xffffffff


	//   ....[144]....
        /*2e7c*/ 	.word	0xffffffff


	//   ....[145]....
        /*2e80*/ 	.word	0xffffffff


	//   ....[146]....
        /*2e84*/ 	.word	0xffffffff


	//   ....[147]....
        /*2e88*/ 	.word	0xffffffff


	//   ....[148]....
        /*2e8c*/ 	.word	0xffffffff


	//   ....[149]....
        /*2e90*/ 	.word	0xffffffff


	//   ....[150]....
        /*2e94*/ 	.word	0xffffffff


	//   ....[151]....
        /*2e98*/ 	.word	0xffffffff


	//   ....[152]....
        /*2e9c*/ 	.word	0xffffffff


	//   ....[153]....
        /*2ea0*/ 	.word	0xffffffff


	//   ....[154]....
        /*2ea4*/ 	.word	0xffffffff


	//   ....[155]....
        /*2ea8*/ 	.word	0xffffffff


	//   ....[156]....
        /*2eac*/ 	.word	0xffffffff


	//   ....[157]....
        /*2eb0*/ 	.word	0xffffffff


	//   ....[158]....
        /*2eb4*/ 	.word	0xffffffff


	//   ....[159]....
        /*2eb8*/ 	.word	0xffffffff


	//   ....[160]....
        /*2ebc*/ 	.word	0xffffffff


	//   ....[161]....
        /*2ec0*/ 	.word	0xffffffff


	//   ....[162]....
        /*2ec4*/ 	.word	0xffffffff


	//   ....[163]....
        /*2ec8*/ 	.word	0xffffffff


	//   ....[164]....
        /*2ecc*/ 	.word	0xffffffff


	//   ....[165]....
        /*2ed0*/ 	.word	0xffffffff


	//   ....[166]....
        /*2ed4*/ 	.word	0xffffffff


	//   ....[167]....
        /*2ed8*/ 	.word	0xffffffff


	//   ....[168]....
        /*2edc*/ 	.word	0xffffffff


	//   ....[169]....
        /*2ee0*/ 	.word	0xffffffff


	//   ....[170]....
        /*2ee4*/ 	.word	0xffffffff


	//   ....[171]....
        /*2ee8*/ 	.word	0xffffffff


	//   ....[172]....
        /*2eec*/ 	.word	0xffffffff


	//   ....[173]....
        /*2ef0*/ 	.word	0xffffffff


	//   ....[174]....
        /*2ef4*/ 	.word	0xffffffff


	//   ....[175]....
        /*2ef8*/ 	.word	0xffffffff


	//   ....[176]....
        /*2efc*/ 	.word	0xffffffff


	//   ....[177]....
        /*2f00*/ 	.word	0xffffffff


	//   ....[178]....
        /*2f04*/ 	.word	0xffffffff


	//   ....[179]....
        /*2f08*/ 	.word	0xffffffff


	//   ....[180]....
        /*2f0c*/ 	.word	0xffffffff


	//   ....[181]....
        /*2f10*/ 	.word	0xffffffff


	//   ....[182]....
        /*2f14*/ 	.word	0xffffffff


	//   ....[183]....
        /*2f18*/ 	.word	0xffffffff


	//   ....[184]....
        /*2f1c*/ 	.word	0xffffffff


	//   ....[185]....
        /*2f20*/ 	.word	0xffffffff


	//   ....[186]....
        /*2f24*/ 	.word	0xffffffff


	//   ....[187]....
        /*2f28*/ 	.word	0xffffffff


	//   ....[188]....
        /*2f2c*/ 	.word	0xffffffff


	//   ....[189]....
        /*2f30*/ 	.word	0xffffffff


	//   ....[190]....
        /*2f34*/ 	.word	0xffffffff


	//   ....[191]....
        /*2f38*/ 	.word	0xffffffff


	//   ....[192]....
        /*2f3c*/ 	.word	0xffffffff


	//   ....[193]....
        /*2f40*/ 	.word	0xffffffff


	//   ....[194]....
        /*2f44*/ 	.word	0xffffffff


	//   ....[195]....
        /*2f48*/ 	.word	0xffffffff


	//   ....[196]....
        /*2f4c*/ 	.word	0xffffffff


	//   ....[197]....
        /*2f50*/ 	.word	0xffffffff


	//   ....[198]....
        /*2f54*/ 	.word	0xffffffff


	//   ....[199]....
        /*2f58*/ 	.word	0xffffffff


	//   ....[200]....
        /*2f5c*/ 	.word	0xffffffff


	//   ....[201]....
        /*2f60*/ 	.word	0xffffffff


	//   ....[202]....
        /*2f64*/ 	.word	0xffffffff


	//   ....[203]....
        /*2f68*/ 	.word	0xffffffff


	//   ....[204]....
        /*2f6c*/ 	.word	0xffffffff


	//   ....[205]....
        /*2f70*/ 	.word	0xffffffff


	//   ....[206]....
        /*2f74*/ 	.word	0xffffffff


	//   ....[207]....
        /*2f78*/ 	.word	0xffffffff


	//   ....[208]....
        /*2f7c*/ 	.word	0xffffffff


	//   ....[209]....
        /*2f80*/ 	.word	0xffffffff


	//   ....[210]....
        /*2f84*/ 	.word	0xffffffff


	//   ....[211]....
        /*2f88*/ 	.word	0xffffffff


	//   ....[212]....
        /*2f8c*/ 	.word	0xffffffff


	//   ....[213]....
        /*2f90*/ 	.word	0xffffffff


	//   ....[214]....
        /*2f94*/ 	.word	0xffffffff


	//   ....[215]....
        /*2f98*/ 	.word	0xffffffff


	//   ....[216]....
        /*2f9c*/ 	.word	0xffffffff


	//   ....[217]....
        /*2fa0*/ 	.word	0xffffffff


	//   ....[218]....
        /*2fa4*/ 	.word	0xffffffff


	//   ....[219]....
        /*2fa8*/ 	.word	0xffffffff


	//   ....[220]....
        /*2fac*/ 	.word	0xffffffff


	//   ....[221]....
        /*2fb0*/ 	.word	0xffffffff


	//   ....[222]....
        /*2fb4*/ 	.word	0xffffffff


	//   ....[223]....
        /*2fb8*/ 	.word	0xffffffff


	//   ....[224]....
        /*2fbc*/ 	.word	0xffffffff


	//   ....[225]....
        /*2fc0*/ 	.word	0xffffffff


	//   ....[226]....
        /*2fc4*/ 	.word	0xffffffff


	//   ....[227]....
        /*2fc8*/ 	.word	0xffffffff


	//   ....[228]....
        /*2fcc*/ 	.word	0xffffffff


	//   ....[229]....
        /*2fd0*/ 	.word	0xffffffff


	//   ....[230]....
        /*2fd4*/ 	.word	0xffffffff


	//   ....[231]....
        /*2fd8*/ 	.word	0xffffffff


	//   ....[232]....
        /*2fdc*/ 	.word	0xffffffff


	//   ....[233]....
        /*2fe0*/ 	.word	0xffffffff


	//   ....[234]....
        /*2fe4*/ 	.word	0xffffffff


	//   ....[235]....
        /*2fe8*/ 	.word	0xffffffff


	//   ....[236]....
        /*2fec*/ 	.word	0xffffffff


	//   ....[237]....
        /*2ff0*/ 	.word	0xffffffff


	//   ....[238]....
        /*2ff4*/ 	.word	0xffffffff


	//   ....[239]....
        /*2ff8*/ 	.word	0xffffffff


	//   ....[240]....
        /*2ffc*/ 	.word	0xffffffff


	//   ....[241]....
        /*3000*/ 	.word	0xffffffff


	//   ....[242]....
        /*3004*/ 	.word	0xffffffff


	//   ....[243]....
        /*3008*/ 	.word	0xffffffff


	//   ....[244]....
        /*300c*/ 	.word	0xffffffff


	//   ....[245]....
        /*3010*/ 	.word	0xffffffff


	//   ....[246]....
        /*3014*/ 	.word	0xffffffff


	//   ....[247]....
        /*3018*/ 	.word	0xffffffff


	//   ....[248]....
        /*301c*/ 	.word	0xffffffff


	//   ....[249]....
        /*3020*/ 	.word	0xffffffff


	//   ....[250]....
        /*3024*/ 	.word	0xffffffff


	//   ....[251]....
        /*3028*/ 	.word	0xffffffff


	//   ....[252]....
        /*302c*/ 	.word	0xffffffff


	//   ....[253]....
        /*3030*/ 	.word	0xffffffff


	//   ....[254]....
        /*3034*/ 	.word	0xffffffff


	//   ....[255]....
        /*3038*/ 	.word	0xffffffff


	//   ....[0]....
        /*303c*/ 	.word	0xffffffff


	//   ....[1]....
        /*3040*/ 	.word	0xffffffff


	//   ....[2]....
        /*3044*/ 	.word	0xffffffff


	//   ....[3]....
        /*3048*/ 	.word	0xffffffff


	//   ....[4]....
        /*304c*/ 	.word	0xffffffff


	//   ....[5]....
        /*3050*/ 	.word	0xffffffff


	//   ....[6]....
        /*3054*/ 	.word	0xffffffff


	//   ....[7]....
        /*3058*/ 	.word	0xffffffff


	//   ....[8]....
        /*305c*/ 	.word	0xffffffff


	//   ....[9]....
        /*3060*/ 	.word	0xffffffff


	//   ....[10]....
        /*3064*/ 	.word	0xffffffff


	//   ....[11]....
        /*3068*/ 	.word	0xffffffff


	//   ....[12]....
        /*306c*/ 	.word	0xffffffff


	//   ....[13]....
        /*3070*/ 	.word	0xffffffff


	//   ....[14]....
        /*3074*/ 	.word	0xffffffff


	//   ....[15]....
        /*3078*/ 	.word	0xffffffff


	//   ....[16]....
        /*307c*/ 	.word	0xffffffff


	//   ....[17]....
        /*3080*/ 	.word	0xffffffff


	//   ....[18]....
        /*3084*/ 	.word	0xffffffff


	//   ....[19]....
        /*3088*/ 	.word	0xffffffff


	//   ....[20]....
        /*308c*/ 	.word	0xffffffff


	//   ....[21]....
        /*3090*/ 	.word	0xffffffff


	//   ....[22]....
        /*3094*/ 	.word	0xffffffff


	//   ....[23]....
        /*3098*/ 	.word	0xffffffff


	//   ....[24]....
        /*309c*/ 	.word	0xffffffff


	//   ....[25]....
        /*30a0*/ 	.word	0xffffffff


	//   ....[26]....
        /*30a4*/ 	.word	0xffffffff


	//   ....[27]....
        /*30a8*/ 	.word	0xffffffff


	//   ....[28]....
        /*30ac*/ 	.word	0xffffffff


	//   ....[29]....
        /*30b0*/ 	.word	0xffffffff


	//   ....[30]....
        /*30b4*/ 	.word	0xffffffff


	//   ....[31]....
        /*30b8*/ 	.word	0xffffffff


	//   ....[32]....
        /*30bc*/ 	.word	0xffffffff


	//   ....[33]....
        /*30c0*/ 	.word	0xffffffff


	//   ....[34]....
        /*30c4*/ 	.word	0xffffffff


	//   ....[35]....
        /*30c8*/ 	.word	0xffffffff


	//   ....[36]....
        /*30cc*/ 	.word	0xffffffff


	//   ....[37]....
        /*30d0*/ 	.word	0xffffffff


	//   ....[38]....
        /*30d4*/ 	.word	0xffffffff


	//   ....[39]....
        /*30d8*/ 	.word	0xffffffff


	//   ....[40]....
        /*30dc*/ 	.word	0xffffffff


	//   ....[41]....
        /*30e0*/ 	.word	0xffffffff


	//   ....[42]....
        /*30e4*/ 	.word	0xffffffff


	//   ....[43]....
        /*30e8*/ 	.word	0xffffffff


	//   ....[44]....
        /*30ec*/ 	.word	0xffffffff


	//   ....[45]....
        /*30f0*/ 	.word	0xffffffff


	//   ....[46]....
        /*30f4*/ 	.word	0xffffffff


	//   ....[47]....
        /*30f8*/ 	.word	0xffffffff


	//   ....[48]....
        /*30fc*/ 	.word	0xffffffff


	//   ....[49]....
        /*3100*/ 	.word	0xffffffff


	//   ....[50]....
        /*3104*/ 	.word	0xffffffff


	//   ....[51]....
        /*3108*/ 	.word	0xffffffff


	//   ....[52]....
        /*310c*/ 	.word	0xffffffff


	//   ....[53]....
        /*3110*/ 	.word	0xffffffff


	//   ....[54]....
        /*3114*/ 	.word	0xffffffff


	//   ....[55]....
        /*3118*/ 	.word	0xffffffff


	//   ....[56]....
        /*311c*/ 	.word	0xffffffff


	//   ....[57]....
        /*3120*/ 	.word	0xffffffff


	//   ....[58]....
        /*3124*/ 	.word	0xffffffff


	//   ....[59]....
        /*3128*/ 	.word	0xffffffff


	//   ....[60]....
        /*312c*/ 	.word	0xffffffff


	//   ....[61]....
        /*3130*/ 	.word	0xffffffff


	//   ....[62]....
        /*3134*/ 	.word	0xffffffff


	//   ....[63]....
        /*3138*/ 	.word	0xffffffff


	//   ....[64]....
        /*313c*/ 	.word	0xffffffff


	//   ....[65]....
        /*3140*/ 	.word	0xffffffff


	//   ....[66]....
        /*3144*/ 	.word	0xffffffff


	//   ....[67]....
        /*3148*/ 	.word	0xffffffff


	//   ....[68]....
        /*314c*/ 	.word	0xffffffff


	//   ....[69]....
        /*3150*/ 	.word	0xffffffff


	//   ....[70]....
        /*3154*/ 	.word	0xffffffff


	//   ....[71]....
        /*3158*/ 	.word	0xffffffff


	//   ....[72]....
        /*315c*/ 	.word	0xffffffff


	//   ....[73]....
        /*3160*/ 	.word	0xffffffff


	//   ....[74]....
        /*3164*/ 	.word	0xffffffff


	//   ....[75]....
        /*3168*/ 	.word	0xffffffff


	//   ....[76]....
        /*316c*/ 	.word	0xffffffff


	//   ....[77]....
        /*3170*/ 	.word	0xffffffff


	//   ....[78]....
        /*3174*/ 	.word	0xffffffff


	//   ....[79]....
        /*3178*/ 	.word	0xffffffff


	//   ....[80]....
        /*317c*/ 	.word	0xffffffff


	//   ....[81]....
        /*3180*/ 	.word	0xffffffff


	//   ....[82]....
        /*3184*/ 	.word	0xffffffff


	//   ....[83]....
        /*3188*/ 	.word	0xffffffff


	//   ....[84]....
        /*318c*/ 	.word	0xffffffff


	//   ....[85]....
        /*3190*/ 	.word	0xffffffff


	//   ....[86]....
        /*3194*/ 	.word	0xffffffff


	//   ....[87]....
        /*3198*/ 	.word	0xffffffff


	//   ....[88]....
        /*319c*/ 	.word	0xffffffff


	//   ....[89]....
        /*31a0*/ 	.word	0xffffffff


	//   ....[90]....
        /*31a4*/ 	.word	0xffffffff


	//   ....[91]....
        /*31a8*/ 	.word	0xffffffff


	//   ....[92]....
        /*31ac*/ 	.word	0xffffffff


	//   ....[93]....
        /*31b0*/ 	.word	0xffffffff


	//   ....[94]....
        /*31b4*/ 	.word	0xffffffff


	//   ....[95]....
        /*31b8*/ 	.word	0xffffffff


	//   ....[96]....
        /*31bc*/ 	.word	0xffffffff


	//   ....[97]....
        /*31c0*/ 	.word	0xffffffff


	//   ....[98]....
        /*31c4*/ 	.word	0xffffffff


	//   ....[99]....
        /*31c8*/ 	.word	0xffffffff


	//   ....[100]....
        /*31cc*/ 	.word	0xffffffff


	//   ....[101]....
        /*31d0*/ 	.word	0xffffffff


	//   ....[102]....
        /*31d4*/ 	.word	0xffffffff


	//   ....[103]....
        /*31d8*/ 	.word	0xffffffff


	//   ....[104]....
        /*31dc*/ 	.word	0xffffffff


	//   ....[105]....
        /*31e0*/ 	.word	0xffffffff


	//   ....[106]....
        /*31e4*/ 	.word	0xffffffff


	//   ....[107]....
        /*31e8*/ 	.word	0xffffffff


	//   ....[108]....
        /*31ec*/ 	.word	0xffffffff


	//   ....[109]....
        /*31f0*/ 	.word	0xffffffff


	//   ....[110]....
        /*31f4*/ 	.word	0xffffffff


	//   ....[111]....
        /*31f8*/ 	.word	0xffffffff


	//   ....[112]....
        /*31fc*/ 	.word	0xffffffff


	//   ....[113]....
        /*3200*/ 	.word	0xffffffff


	//   ....[114]....
        /*3204*/ 	.word	0xffffffff


	//   ....[115]....
        /*3208*/ 	.word	0xffffffff


	//   ....[116]....
        /*320c*/ 	.word	0xffffffff


	//   ....[117]....
        /*3210*/ 	.word	0xffffffff


	//   ....[118]....
        /*3214*/ 	.word	0xffffffff


	//   ....[119]....
        /*3218*/ 	.word	0xffffffff


	//   ....[120]....
        /*321c*/ 	.word	0xffffffff


	//   ....[121]....
        /*3220*/ 	.word	0xffffffff


	//   ....[122]....
        /*3224*/ 	.word	0xffffffff


	//   ....[123]....
        /*3228*/ 	.word	0xffffffff


	//   ....[124]....
        /*322c*/ 	.word	0xffffffff


	//   ....[125]....
        /*3230*/ 	.word	0xffffffff


	//   ....[126]....
        /*3234*/ 	.word	0xffffffff


	//   ....[127]....
        /*3238*/ 	.word	0xffffffff


	//   ....[128]....
        /*323c*/ 	.word	0xffffffff


	//   ....[129]....
        /*3240*/ 	.word	0xffffffff


	//   ....[130]....
        /*3244*/ 	.word	0xffffffff


	//   ....[131]....
        /*3248*/ 	.word	0xffffffff


	//   ....[132]....
        /*324c*/ 	.word	0xffffffff


	//   ....[133]....
        /*3250*/ 	.word	0xffffffff


	//   ....[134]....
        /*3254*/ 	.word	0xffffffff


	//   ....[135]....
        /*3258*/ 	.word	0xffffffff


	//   ....[136]....
        /*325c*/ 	.word	0xffffffff


	//   ....[137]....
        /*3260*/ 	.word	0xffffffff


	//   ....[138]....
        /*3264*/ 	.word	0xffffffff


	//   ....[139]....
        /*3268*/ 	.word	0xffffffff


	//   ....[140]....
        /*326c*/ 	.word	0xffffffff


	//   ....[141]....
        /*3270*/ 	.word	0xffffffff


	//   ....[142]....
        /*3274*/ 	.word	0xffffffff


	//   ....[143]....
        /*3278*/ 	.word	0xffffffff


	//   ....[144]....
        /*327c*/ 	.word	0xffffffff


	//   ....[145]....
        /*3280*/ 	.word	0xffffffff


	//   ....[146]....
        /*3284*/ 	.word	0xffffffff


	//   ....[147]....
        /*3288*/ 	.word	0xffffffff


	//   ....[148]....
        /*328c*/ 	.word	0xffffffff


	//   ....[149]....
        /*3290*/ 	.word	0xffffffff


	//   ....[150]....
        /*3294*/ 	.word	0xffffffff


	//   ....[151]....
        /*3298*/ 	.word	0xffffffff


	//   ....[152]....
        /*329c*/ 	.word	0xffffffff


	//   ....[153]....
        /*32a0*/ 	.word	0xffffffff


	//   ....[154]....
        /*32a4*/ 	.word	0xffffffff


	//   ....[155]....
        /*32a8*/ 	.word	0xffffffff


	//   ....[156]....
        /*32ac*/ 	.word	0xffffffff


	//   ....[157]....
        /*32b0*/ 	.word	0xffffffff


	//   ....[158]....
        /*32b4*/ 	.word	0xffffffff


	//   ....[159]....
        /*32b8*/ 	.word	0xffffffff


	//   ....[160]....
        /*32bc*/ 	.word	0xffffffff


	//   ....[161]....
        /*32c0*/ 	.word	0xffffffff


	//   ....[162]....
        /*32c4*/ 	.word	0xffffffff


	//   ....[163]....
        /*32c8*/ 	.word	0xffffffff


	//   ....[164]....
        /*32cc*/ 	.word	0xffffffff


	//   ....[165]....
        /*32d0*/ 	.word	0xffffffff


	//   ....[166]....
        /*32d4*/ 	.word	0xffffffff


	//   ....[167]....
        /*32d8*/ 	.word	0xffffffff


	//   ....[168]....
        /*32dc*/ 	.word	0xffffffff


	//   ....[169]....
        /*32e0*/ 	.word	0xffffffff


	//   ....[170]....
        /*32e4*/ 	.word	0xffffffff


	//   ....[171]....
        /*32e8*/ 	.word	0xffffffff


	//   ....[172]....
        /*32ec*/ 	.word	0xffffffff


	//   ....[173]....
        /*32f0*/ 	.word	0xffffffff


	//   ....[174]....
        /*32f4*/ 	.word	0xffffffff


	//   ....[175]....
        /*32f8*/ 	.word	0xffffffff


	//   ....[176]....
        /*32fc*/ 	.word	0xffffffff


	//   ....[177]....
        /*3300*/ 	.word	0xffffffff


	//   ....[178]....
        /*3304*/ 	.word	0xffffffff


	//   ....[179]....
        /*3308*/ 	.word	0xffffffff


	//   ....[180]....
        /*330c*/ 	.word	0xffffffff


	//   ....[181]....
        /*3310*/ 	.word	0xffffffff


	//   ....[182]....
        /*3314*/ 	.word	0xffffffff


	//   ....[183]....
        /*3318*/ 	.word	0xffffffff


	//   ....[184]....
        /*331c*/ 	.word	0xffffffff


	//   ....[185]....
        /*3320*/ 	.word	0xffffffff


	//   ....[186]....
        /*3324*/ 	.word	0xffffffff


	//   ....[187]....
        /*3328*/ 	.word	0xffffffff


	//   ....[188]....
        /*332c*/ 	.word	0xffffffff


	//   ....[189]....
        /*3330*/ 	.word	0xffffffff


	//   ....[190]....
        /*3334*/ 	.word	0xffffffff


	//   ....[191]....
        /*3338*/ 	.word	0xffffffff


	//   ....[192]....
        /*333c*/ 	.word	0xffffffff


	//   ....[193]....
        /*3340*/ 	.word	0xffffffff


	//   ....[194]....
        /*3344*/ 	.word	0xffffffff


	//   ....[195]....
        /*3348*/ 	.word	0xffffffff


	//   ....[196]....
        /*334c*/ 	.word	0xffffffff


	//   ....[197]....
        /*3350*/ 	.word	0xffffffff


	//   ....[198]....
        /*3354*/ 	.word	0xffffffff


	//   ....[199]....
        /*3358*/ 	.word	0xffffffff


	//   ....[200]....
        /*335c*/ 	.word	0xffffffff


	//   ....[201]....
        /*3360*/ 	.word	0xffffffff


	//   ....[202]....
        /*3364*/ 	.word	0xffffffff


	//   ....[203]....
        /*3368*/ 	.word	0xffffffff


	//   ....[204]....
        /*336c*/ 	.word	0xffffffff


	//   ....[205]....
        /*3370*/ 	.word	0xffffffff


	//   ....[206]....
        /*3374*/ 	.word	0xffffffff


	//   ....[207]....
        /*3378*/ 	.word	0xffffffff


	//   ....[208]....
        /*337c*/ 	.word	0xffffffff


	//   ....[209]....
        /*3380*/ 	.word	0xffffffff


	//   ....[210]....
        /*3384*/ 	.word	0xffffffff


	//   ....[211]....
        /*3388*/ 	.word	0xffffffff


	//   ....[212]....
        /*338c*/ 	.word	0xffffffff


	//   ....[213]....
        /*3390*/ 	.word	0xffffffff


	//   ....[214]....
        /*3394*/ 	.word	0xffffffff


	//   ....[215]....
        /*3398*/ 	.word	0xffffffff


	//   ....[216]....
        /*339c*/ 	.word	0xffffffff


	//   ....[217]....
        /*33a0*/ 	.word	0xffffffff


	//   ....[218]....
        /*33a4*/ 	.word	0xffffffff


	//   ....[219]....
        /*33a8*/ 	.word	0xffffffff


	//   ....[220]....
        /*33ac*/ 	.word	0xffffffff


	//   ....[221]....
        /*33b0*/ 	.word	0xffffffff


	//   ....[222]....
        /*33b4*/ 	.word	0xffffffff


	//   ....[223]....
        /*33b8*/ 	.word	0xffffffff


	//   ....[224]....
        /*33bc*/ 	.word	0xffffffff


	//   ....[225]....
        /*33c0*/ 	.word	0xffffffff


	//   ....[226]....
        /*33c4*/ 	.word	0xffffffff


	//   ....[227]....
        /*33c8*/ 	.word	0xffffffff


	//   ....[228]....
        /*33cc*/ 	.word	0xffffffff


	//   ....[229]....
        /*33d0*/ 	.word	0xffffffff


	//   ....[230]....
        /*33d4*/ 	.word	0xffffffff


	//   ....[231]....
        /*33d8*/ 	.word	0xffffffff


	//   ....[232]....
        /*33dc*/ 	.word	0xffffffff


	//   ....[233]....
        /*33e0*/ 	.word	0xffffffff


	//   ....[234]....
        /*33e4*/ 	.word	0xffffffff


	//   ....[235]....
        /*33e8*/ 	.word	0xffffffff


	//   ....[236]....
        /*33ec*/ 	.word	0xffffffff


	//   ....[237]....
        /*33f0*/ 	.word	0xffffffff


	//   ....[238]....
        /*33f4*/ 	.word	0xffffffff


	//   ....[239]....
        /*33f8*/ 	.word	0xffffffff


	//   ....[240]....
        /*33fc*/ 	.word	0xffffffff


	//   ....[241]....
        /*3400*/ 	.word	0xffffffff


	//   ....[242]....
        /*3404*/ 	.word	0xffffffff


	//   ....[243]....
        /*3408*/ 	.word	0xffffffff


	//   ....[244]....
        /*340c*/ 	.word	0xffffffff


	//   ....[245]....
        /*3410*/ 	.word	0xffffffff


	//   ....[246]....
        /*3414*/ 	.word	0xffffffff


	//   ....[247]....
        /*3418*/ 	.word	0xffffffff


	//   ....[248]....
        /*341c*/ 	.word	0xffffffff


	//   ....[249]....
        /*3420*/ 	.word	0xffffffff


	//   ....[250]....
        /*3424*/ 	.word	0xffffffff


	//   ....[251]....
        /*3428*/ 	.word	0xffffffff


	//   ....[252]....
        /*342c*/ 	.word	0xffffffff


	//   ....[253]....
        /*3430*/ 	.word	0xffffffff


	//   ....[254]....
        /*3434*/ 	.word	0xffffffff


	//   ....[255]....
        /*3438*/ 	.word	0xffffffff


	//   ....[0]....
        /*343c*/ 	.word	0xffffffff


	//   ....[1]....
        /*3440*/ 	.word	0xffffffff


	//   ....[2]....
        /*3444*/ 	.word	0xffffffff


	//   ....[3]....
        /*3448*/ 	.word	0xffffffff


	//   ....[4]....
        /*344c*/ 	.word	0xffffffff


	//   ....[5]....
        /*3450*/ 	.word	0xffffffff


	//   ....[6]....
        /*3454*/ 	.word	0xffffffff


	//   ....[7]....
        /*3458*/ 	.word	0xffffffff


	//   ....[8]....
        /*345c*/ 	.word	0xffffffff


	//   ....[9]....
        /*3460*/ 	.word	0xffffffff


	//   ....[10]....
        /*3464*/ 	.word	0xffffffff


	//   ....[11]....
        /*3468*/ 	.word	0xffffffff


	//   ....[12]....
        /*346c*/ 	.word	0xffffffff


	//   ....[13]....
        /*3470*/ 	.word	0xffffffff


	//   ....[14]....
        /*3474*/ 	.word	0xffffffff


	//   ....[15]....
        /*3478*/ 	.word	0xffffffff


	//   ....[16]....
        /*347c*/ 	.word	0xffffffff


	//   ....[17]....
        /*3480*/ 	.word	0xffffffff


	//   ....[18]....
        /*3484*/ 	.word	0xffffffff


	//   ....[19]....
        /*3488*/ 	.word	0xffffffff


	//   ....[20]....
        /*348c*/ 	.word	0xffffffff


	//   ....[21]....
        /*3490*/ 	.word	0xffffffff


	//   ....[22]....
        /*3494*/ 	.word	0xffffffff


	//   ....[23]....
        /*3498*/ 	.word	0xffffffff


	//   ....[24]....
        /*349c*/ 	.word	0xffffffff


	//   ....[25]....
        /*34a0*/ 	.word	0xffffffff


	//   ....[26]....
        /*34a4*/ 	.word	0xffffffff


	//   ....[27]....
        /*34a8*/ 	.word	0xffffffff


	//   ....[28]....
        /*34ac*/ 	.word	0xffffffff


	//   ....[29]....
        /*34b0*/ 	.word	0xffffffff


	//   ....[30]....
        /*34b4*/ 	.word	0xffffffff


	//   ....[31]....
        /*34b8*/ 	.word	0xffffffff


	//   ....[32]....
        /*34bc*/ 	.word	0xffffffff


	//   ....[33]....
        /*34c0*/ 	.word	0xffffffff


	//   ....[34]....
        /*34c4*/ 	.word	0xffffffff


	//   ....[35]....
        /*34c8*/ 	.word	0xffffffff


	//   ....[36]....
        /*34cc*/ 	.word	0xffffffff


	//   ....[37]....
        /*34d0*/ 	.word	0xffffffff


	//   ....[38]....
        /*34d4*/ 	.word	0xffffffff


	//   ....[39]....
        /*34d8*/ 	.word	0xffffffff


	//   ....[40]....
        /*34dc*/ 	.word	0xffffffff


	//   ....[41]....
        /*34e0*/ 	.word	0xffffffff


	//   ....[42]....
        /*34e4*/ 	.word	0xffffffff


	//   ....[43]....
        /*34e8*/ 	.word	0xffffffff


	//   ....[44]....
        /*34ec*/ 	.word	0xffffffff


	//   ....[45]....
        /*34f0*/ 	.word	0xffffffff


	//   ....[46]....
        /*34f4*/ 	.word	0xffffffff


	//   ....[47]....
        /*34f8*/ 	.word	0xffffffff


	//   ....[48]....
        /*34fc*/ 	.word	0xffffffff


	//   ....[49]....
        /*3500*/ 	.word	0xffffffff


	//   ....[50]....
        /*3504*/ 	.word	0xffffffff


	//   ....[51]....
        /*3508*/ 	.word	0xffffffff


	//   ....[52]....
        /*350c*/ 	.word	0xffffffff


	//   ....[53]....
        /*3510*/ 	.word	0xffffffff


	//   ....[54]....
        /*3514*/ 	.word	0xffffffff


	//   ....[55]....
        /*3518*/ 	.word	0xffffffff


	//   ....[56]....
        /*351c*/ 	.word	0xffffffff


	//   ....[57]....
        /*3520*/ 	.word	0xffffffff


	//   ....[58]....
        /*3524*/ 	.word	0xffffffff


	//   ....[59]....
        /*3528*/ 	.word	0xffffffff


	//   ....[60]....
        /*352c*/ 	.word	0xffffffff


	//   ....[61]....
        /*3530*/ 	.word	0xffffffff


	//   ....[62]....
        /*3534*/ 	.word	0xffffffff


	//   ....[63]....
        /*3538*/ 	.word	0xffffffff


	//   ....[64]....
        /*353c*/ 	.word	0xffffffff


	//   ....[65]....
        /*3540*/ 	.word	0xffffffff


	//   ....[66]....
        /*3544*/ 	.word	0xffffffff


	//   ....[67]....
        /*3548*/ 	.word	0xffffffff


	//   ....[68]....
        /*354c*/ 	.word	0xffffffff


	//   ....[69]....
        /*3550*/ 	.word	0xffffffff


	//   ....[70]....
        /*3554*/ 	.word	0xffffffff


	//   ....[71]....
        /*3558*/ 	.word	0xffffffff


	//   ....[72]....
        /*355c*/ 	.word	0xffffffff


	//   ....[73]....
        /*3560*/ 	.word	0xffffffff


	//   ....[74]....
        /*3564*/ 	.word	0xffffffff


	//   ....[75]....
        /*3568*/ 	.word	0xffffffff


	//   ....[76]....
        /*356c*/ 	.word	0xffffffff


	//   ....[77]....
        /*3570*/ 	.word	0xffffffff


	//   ....[78]....
        /*3574*/ 	.word	0xffffffff


	//   ....[79]....
        /*3578*/ 	.word	0xffffffff


	//   ....[80]....
        /*357c*/ 	.word	0xffffffff


	//   ....[81]....
        /*3580*/ 	.word	0xffffffff


	//   ....[82]....
        /*3584*/ 	.word	0xffffffff


	//   ....[83]....
        /*3588*/ 	.word	0xffffffff


	//   ....[84]....
        /*358c*/ 	.word	0xffffffff


	//   ....[85]....
        /*3590*/ 	.word	0xffffffff


	//   ....[86]....
        /*3594*/ 	.word	0xffffffff


	//   ....[87]....
        /*3598*/ 	.word	0xffffffff


	//   ....[88]....
        /*359c*/ 	.word	0xffffffff


	//   ....[89]....
        /*35a0*/ 	.word	0xffffffff


	//   ....[90]....
        /*35a4*/ 	.word	0xffffffff


	//   ....[91]....
        /*35a8*/ 	.word	0xffffffff


	//   ....[92]....
        /*35ac*/ 	.word	0xffffffff


	//   ....[93]....
        /*35b0*/ 	.word	0xffffffff


	//   ....[94]....
        /*35b4*/ 	.word	0xffffffff


	//   ....[95]....
        /*35b8*/ 	.word	0xffffffff


	//   ....[96]....
        /*35bc*/ 	.word	0xffffffff


	//   ....[97]....
        /*35c0*/ 	.word	0xffffffff


	//   ....[98]....
        /*35c4*/ 	.word	0xffffffff


	//   ....[99]....
        /*35c8*/ 	.word	0xffffffff


	//   ....[100]....
        /*35cc*/ 	.word	0xffffffff


	//   ....[101]....
        /*35d0*/ 	.word	0xffffffff


	//   ....[102]....
        /*35d4*/ 	.word	0xffffffff


	//   ....[103]....
        /*35d8*/ 	.word	0xffffffff


	//   ....[104]....
        /*35dc*/ 	.word	0xffffffff


	//   ....[105]....
        /*35e0*/ 	.word	0xffffffff


	//   ....[106]....
        /*35e4*/ 	.word	0xffffffff


	//   ....[107]....
        /*35e8*/ 	.word	0xffffffff


	//   ....[108]....
        /*35ec*/ 	.word	0xffffffff


	//   ....[109]....
        /*35f0*/ 	.word	0xffffffff


	//   ....[110]....
        /*35f4*/ 	.word	0xffffffff


	//   ....[111]....
        /*35f8*/ 	.word	0xffffffff


	//   ....[112]....
        /*35fc*/ 	.word	0xffffffff


	//   ....[113]....
        /*3600*/ 	.word	0xffffffff


	//   ....[114]....
        /*3604*/ 	.word	0xffffffff


	//   ....[115]....
        /*3608*/ 	.word	0xffffffff


	//   ....[116]....
        /*360c*/ 	.word	0xffffffff


	//   ....[117]....
        /*3610*/ 	.word	0xffffffff


	//   ....[118]....
        /*3614*/ 	.word	0xffffffff


	//   ....[119]....
        /*3618*/ 	.word	0xffffffff


	//   ....[120]....
        /*361c*/ 	.word	0xffffffff


	//   ....[121]....
        /*3620*/ 	.word	0xffffffff


	//   ....[122]....
        /*3624*/ 	.word	0xffffffff


	//   ....[123]....
        /*3628*/ 	.word	0xffffffff


	//   ....[124]....
        /*362c*/ 	.word	0xffffffff


	//   ....[125]....
        /*3630*/ 	.word	0xffffffff


	//   ....[126]....
        /*3634*/ 	.word	0xffffffff


	//   ....[127]....
        /*3638*/ 	.word	0xffffffff


	//   ....[128]....
        /*363c*/ 	.word	0xffffffff


	//   ....[129]....
        /*3640*/ 	.word	0xffffffff


	//   ....[130]....
        /*3644*/ 	.word	0xffffffff


	//   ....[131]....
        /*3648*/ 	.word	0xffffffff


	//   ....[132]....
        /*364c*/ 	.word	0xffffffff


	//   ....[133]....
        /*3650*/ 	.word	0xffffffff


	//   ....[134]....
        /*3654*/ 	.word	0xffffffff


	//   ....[135]....
        /*3658*/ 	.word	0xffffffff


	//   ....[136]....
        /*365c*/ 	.word	0xffffffff


	//   ....[137]....
        /*3660*/ 	.word	0xffffffff


	//   ....[138]....
        /*3664*/ 	.word	0xffffffff


	//   ....[139]....
        /*3668*/ 	.word	0xffffffff


	//   ....[140]....
        /*366c*/ 	.word	0xffffffff


	//   ....[141]....
        /*3670*/ 	.word	0xffffffff


	//   ....[142]....
        /*3674*/ 	.word	0xffffffff


	//   ....[143]....
        /*3678*/ 	.word	0xffffffff


	//   ....[144]....
        /*367c*/ 	.word	0xffffffff


	//   ....[145]....
        /*3680*/ 	.word	0xffffffff


	//   ....[146]....
        /*3684*/ 	.word	0xffffffff


	//   ....[147]....
        /*3688*/ 	.word	0xffffffff


	//   ....[148]....
        /*368c*/ 	.word	0xffffffff


	//   ....[149]....
        /*3690*/ 	.word	0xffffffff


	//   ....[150]....
        /*3694*/ 	.word	0xffffffff


	//   ....[151]....
        /*3698*/ 	.word	0xffffffff


	//   ....[152]....
        /*369c*/ 	.word	0xffffffff


	//   ....[153]....
        /*36a0*/ 	.word	0xffffffff


	//   ....[154]....
        /*36a4*/ 	.word	0xffffffff


	//   ....[155]....
        /*36a8*/ 	.word	0xffffffff


	//   ....[156]....
        /*36ac*/ 	.word	0xffffffff


	//   ....[157]....
        /*36b0*/ 	.word	0xffffffff


	//   ....[158]....
        /*36b4*/ 	.word	0xffffffff


	//   ....[159]....
        /*36b8*/ 	.word	0xffffffff


	//   ....[160]....
        /*36bc*/ 	.word	0xffffffff


	//   ....[161]....
        /*36c0*/ 	.word	0xffffffff


	//   ....[162]....
        /*36c4*/ 	.word	0xffffffff


	//   ....[163]....
        /*36c8*/ 	.word	0xffffffff


	//   ....[164]....
        /*36cc*/ 	.word	0xffffffff


	//   ....[165]....
        /*36d0*/ 	.word	0xffffffff


	//   ....[166]....
        /*36d4*/ 	.word	0xffffffff


	//   ....[167]....
        /*36d8*/ 	.word	0xffffffff


	//   ....[168]....
        /*36dc*/ 	.word	0xffffffff


	//   ....[169]....
        /*36e0*/ 	.word	0xffffffff


	//   ....[170]....
        /*36e4*/ 	.word	0xffffffff


	//   ....[171]....
        /*36e8*/ 	.word	0xffffffff


	//   ....[172]....
        /*36ec*/ 	.word	0xffffffff


	//   ....[173]....
        /*36f0*/ 	.word	0xffffffff


	//   ....[174]....
        /*36f4*/ 	.word	0xffffffff


	//   ....[175]....
        /*36f8*/ 	.word	0xffffffff


	//   ....[176]....
        /*36fc*/ 	.word	0xffffffff


	//   ....[177]....
        /*3700*/ 	.word	0xffffffff


	//   ....[178]....
        /*3704*/ 	.word	0xffffffff


	//   ....[179]....
        /*3708*/ 	.word	0xffffffff


	//   ....[180]....
        /*370c*/ 	.word	0xffffffff


	//   ....[181]....
        /*3710*/ 	.word	0xffffffff


	//   ....[182]....
        /*3714*/ 	.word	0xffffffff


	//   ....[183]....
        /*3718*/ 	.word	0xffffffff


	//   ....[184]....
        /*371c*/ 	.word	0xffffffff


	//   ....[185]....
        /*3720*/ 	.word	0xffffffff


	//   ....[186]....
        /*3724*/ 	.word	0xffffffff


	//   ....[187]....
        /*3728*/ 	.word	0xffffffff


	//   ....[188]....
        /*372c*/ 	.word	0xffffffff


	//   ....[189]....
        /*3730*/ 	.word	0xffffffff


	//   ....[190]....
        /*3734*/ 	.word	0xffffffff


	//   ....[191]....
        /*3738*/ 	.word	0xffffffff


	//   ....[192]....
        /*373c*/ 	.word	0xffffffff


	//   ....[193]....
        /*3740*/ 	.word	0xffffffff


	//   ....[194]....
        /*3744*/ 	.word	0xffffffff


	//   ....[195]....
        /*3748*/ 	.word	0xffffffff


	//   ....[196]....
        /*374c*/ 	.word	0xffffffff


	//   ....[197]....
        /*3750*/ 	.word	0xffffffff


	//   ....[198]....
        /*3754*/ 	.word	0xffffffff


	//   ....[199]....
        /*3758*/ 	.word	0xffffffff


	//   ....[200]....
        /*375c*/ 	.word	0xffffffff


	//   ....[201]....
        /*3760*/ 	.word	0xffffffff


	//   ....[202]....
        /*3764*/ 	.word	0xffffffff


	//   ....[203]....
        /*3768*/ 	.word	0xffffffff


	//   ....[204]....
        /*376c*/ 	.word	0xffffffff


	//   ....[205]....
        /*3770*/ 	.word	0xffffffff


	//   ....[206]....
        /*3774*/ 	.word	0xffffffff


	//   ....[207]....
        /*3778*/ 	.word	0xffffffff


	//   ....[208]....
        /*377c*/ 	.word	0xffffffff


	//   ....[209]....
        /*3780*/ 	.word	0xffffffff


	//   ....[210]....
        /*3784*/ 	.word	0xffffffff


	//   ....[211]....
        /*3788*/ 	.word	0xffffffff


	//   ....[212]....
        /*378c*/ 	.word	0xffffffff


	//   ....[213]....
        /*3790*/ 	.word	0xffffffff


	//   ....[214]....
        /*3794*/ 	.word	0xffffffff


	//   ....[215]....
        /*3798*/ 	.word	0xffffffff


	//   ....[216]....
        /*379c*/ 	.word	0xffffffff


	//   ....[217]....
        /*37a0*/ 	.word	0xffffffff


	//   ....[218]....
        /*37a4*/ 	.word	0xffffffff


	//   ....[219]....
        /*37a8*/ 	.word	0xffffffff


	//   ....[220]....
        /*37ac*/ 	.word	0xffffffff


	//   ....[221]....
        /*37b0*/ 	.word	0xffffffff


	//   ....[222]....
        /*37b4*/ 	.word	0xffffffff


	//   ....[223]....
        /*37b8*/ 	.word	0xffffffff


	//   ....[224]....
        /*37bc*/ 	.word	0xffffffff


	//   ....[225]....
        /*37c0*/ 	.word	0xffffffff


	//   ....[226]....
        /*37c4*/ 	.word	0xffffffff


	//   ....[227]....
        /*37c8*/ 	.word	0xffffffff


	//   ....[228]....
        /*37cc*/ 	.word	0xffffffff


	//   ....[229]....
        /*37d0*/ 	.word	0xffffffff


	//   ....[230]....
        /*37d4*/ 	.word	0xffffffff


	//   ....[231]....
        /*37d8*/ 	.word	0xffffffff


	//   ....[232]....
        /*37dc*/ 	.word	0xffffffff


	//   ....[233]....
        /*37e0*/ 	.word	0xffffffff


	//   ....[234]....
        /*37e4*/ 	.word	0xffffffff


	//   ....[235]....
        /*37e8*/ 	.word	0xffffffff


	//   ....[236]....
        /*37ec*/ 	.word	0xffffffff


	//   ....[237]....
        /*37f0*/ 	.word	0xffffffff


	//   ....[238]....
        /*37f4*/ 	.word	0xffffffff


	//   ....[239]....
        /*37f8*/ 	.word	0xffffffff


	//   ....[240]....
        /*37fc*/ 	.word	0xffffffff


	//   ....[241]....
        /*3800*/ 	.word	0xffffffff


	//   ....[242]....
        /*3804*/ 	.word	0xffffffff


	//   ....[243]....
        /*3808*/ 	.word	0xffffffff


	//   ....[244]....
        /*380c*/ 	.word	0xffffffff


	//   ....[245]....
        /*3810*/ 	.word	0xffffffff


	//   ....[246]....
        /*3814*/ 	.word	0xffffffff


	//   ....[247]....
        /*3818*/ 	.word	0xffffffff


	//   ....[248]....
        /*381c*/ 	.word	0xffffffff


	//   ....[249]....
        /*3820*/ 	.word	0xffffffff


	//   ....[250]....
        /*3824*/ 	.word	0xffffffff


	//   ....[251]....
        /*3828*/ 	.word	0xffffffff


	//   ....[252]....
        /*382c*/ 	.word	0xffffffff


	//   ....[253]....
        /*3830*/ 	.word	0xffffffff


	//   ....[254]....
        /*3834*/ 	.word	0xffffffff


	//   ....[255]....
        /*3838*/ 	.word	0xffffffff


	//   ....[0]....
        /*383c*/ 	.word	0xffffffff


	//   ....[1]....
        /*3840*/ 	.word	0xffffffff


	//   ....[2]....
        /*3844*/ 	.word	0xffffffff


	//   ....[3]....
        /*3848*/ 	.word	0xffffffff


	//   ....[4]....
        /*384c*/ 	.word	0xffffffff


	//   ....[5]....
        /*3850*/ 	.word	0xffffffff


	//   ....[6]....
        /*3854*/ 	.word	0xffffffff


	//   ....[7]....
        /*3858*/ 	.word	0xffffffff


	//   ....[8]....
        /*385c*/ 	.word	0xffffffff


	//   ....[9]....
        /*3860*/ 	.word	0xffffffff


	//   ....[10]....
        /*3864*/ 	.word	0xffffffff


	//   ....[11]....
        /*3868*/ 	.word	0xffffffff


	//   ....[12]....
        /*386c*/ 	.word	0xffffffff


	//   ....[13]....
        /*3870*/ 	.word	0xffffffff


	//   ....[14]....
        /*3874*/ 	.word	0xffffffff


	//   ....[15]....
        /*3878*/ 	.word	0xffffffff


	//   ....[16]....
        /*387c*/ 	.word	0xffffffff


	//   ....[17]....
        /*3880*/ 	.word	0xffffffff


	//   ....[18]....
        /*3884*/ 	.word	0xffffffff


	//   ....[19]....
        /*3888*/ 	.word	0xffffffff


	//   ....[20]....
        /*388c*/ 	.word	0xffffffff


	//   ....[21]....
        /*3890*/ 	.word	0xffffffff


	//   ....[22]....
        /*3894*/ 	.word	0xffffffff


	//   ....[23]....
        /*3898*/ 	.word	0xffffffff


	//   ....[24]....
        /*389c*/ 	.word	0xffffffff


	//   ....[25]....
        /*38a0*/ 	.word	0xffffffff


	//   ....[26]....
        /*38a4*/ 	.word	0xffffffff


	//   ....[27]....
        /*38a8*/ 	.word	0xffffffff


	//   ....[28]....
        /*38ac*/ 	.word	0xffffffff


	//   ....[29]....
        /*38b0*/ 	.word	0xffffffff


	//   ....[30]....
        /*38b4*/ 	.word	0xffffffff


	//   ....[31]....
        /*38b8*/ 	.word	0xffffffff


	//   ....[32]....
        /*38bc*/ 	.word	0xffffffff


	//   ....[33]....
        /*38c0*/ 	.word	0xffffffff


	//   ....[34]....
        /*38c4*/ 	.word	0xffffffff


	//   ....[35]....
        /*38c8*/ 	.word	0xffffffff


	//   ....[36]....
        /*38cc*/ 	.word	0xffffffff


	//   ....[37]....
        /*38d0*/ 	.word	0xffffffff


	//   ....[38]....
        /*38d4*/ 	.word	0xffffffff


	//   ....[39]....
        /*38d8*/ 	.word	0xffffffff


	//   ....[40]....
        /*38dc*/ 	.word	0xffffffff


	//   ....[41]....
        /*38e0*/ 	.word	0xffffffff


	//   ....[42]....
        /*38e4*/ 	.word	0xffffffff


	//   ....[43]....
        /*38e8*/ 	.word	0xffffffff


	//   ....[44]....
        /*38ec*/ 	.word	0xffffffff


	//   ....[45]....
        /*38f0*/ 	.word	0xffffffff


	//   ....[46]....
        /*38f4*/ 	.word	0xffffffff


	//   ....[47]....
        /*38f8*/ 	.word	0xffffffff


	//   ....[48]....
        /*38fc*/ 	.word	0xffffffff


	//   ....[49]....
        /*3900*/ 	.word	0xffffffff


	//   ....[50]....
        /*3904*/ 	.word	0xffffffff


	//   ....[51]....
        /*3908*/ 	.word	0xffffffff


	//   ....[52]....
        /*390c*/ 	.word	0xffffffff


	//   ....[53]....
        /*3910*/ 	.word	0xffffffff


	//   ....[54]....
        /*3914*/ 	.word	0xffffffff


	//   ....[55]....
        /*3918*/ 	.word	0xffffffff


	//   ....[56]....
        /*391c*/ 	.word	0xffffffff


	//   ....[57]....
        /*3920*/ 	.word	0xffffffff


	//   ....[58]....
        /*3924*/ 	.word	0xffffffff


	//   ....[59]....
        /*3928*/ 	.word	0xffffffff


	//   ....[60]....
        /*392c*/ 	.word	0xffffffff


	//   ....[61]....
        /*3930*/ 	.word	0xffffffff


	//   ....[62]....
        /*3934*/ 	.word	0xffffffff


	//   ....[63]....
        /*3938*/ 	.word	0xffffffff


	//   ....[64]....
        /*393c*/ 	.word	0xffffffff


	//   ....[65]....
        /*3940*/ 	.word	0xffffffff


	//   ....[66]....
        /*3944*/ 	.word	0xffffffff


	//   ....[67]....
        /*3948*/ 	.word	0xffffffff


	//   ....[68]....
        /*394c*/ 	.word	0xffffffff


	//   ....[69]....
        /*3950*/ 	.word	0xffffffff


	//   ....[70]....
        /*3954*/ 	.word	0xffffffff


	//   ....[71]....
        /*3958*/ 	.word	0xffffffff


	//   ....[72]....
        /*395c*/ 	.word	0xffffffff


	//   ....[73]....
        /*3960*/ 	.word	0xffffffff


	//   ....[74]....
        /*3964*/ 	.word	0xffffffff


	//   ....[75]....
        /*3968*/ 	.word	0xffffffff


	//   ....[76]....
        /*396c*/ 	.word	0xffffffff


	//   ....[77]....
        /*3970*/ 	.word	0xffffffff


	//   ....[78]....
        /*3974*/ 	.word	0xffffffff


	//   ....[79]....
        /*3978*/ 	.word	0xffffffff


	//   ....[80]....
        /*397c*/ 	.word	0xffffffff


	//   ....[81]....
        /*3980*/ 	.word	0xffffffff


	//   ....[82]....
        /*3984*/ 	.word	0xffffffff


	//   ....[83]....
        /*3988*/ 	.word	0xffffffff


	//   ....[84]....
        /*398c*/ 	.word	0xffffffff


	//   ....[85]....
        /*3990*/ 	.word	0xffffffff


	//   ....[86]....
        /*3994*/ 	.word	0xffffffff


	//   ....[87]....
        /*3998*/ 	.word	0xffffffff


	//   ....[88]....
        /*399c*/ 	.word	0xffffffff


	//   ....[89]....
        /*39a0*/ 	.word	0xffffffff


	//   ....[90]....
        /*39a4*/ 	.word	0xffffffff


	//   ....[91]....
        /*39a8*/ 	.word	0xffffffff


	//   ....[92]....
        /*39ac*/ 	.word	0xffffffff


	//   ....[93]....
        /*39b0*/ 	.word	0xffffffff


	//   ....[94]....
        /*39b4*/ 	.word	0xffffffff


	//   ....[95]....
        /*39b8*/ 	.word	0xffffffff


	//   ....[96]....
        /*39bc*/ 	.word	0xffffffff


	//   ....[97]....
        /*39c0*/ 	.word	0xffffffff


	//   ....[98]....
        /*39c4*/ 	.word	0xffffffff


	//   ....[99]....
        /*39c8*/ 	.word	0xffffffff


	//   ....[100]....
        /*39cc*/ 	.word	0xffffffff


	//   ....[101]....
        /*39d0*/ 	.word	0xffffffff


	//   ....[102]....
        /*39d4*/ 	.word	0xffffffff


	//   ....[103]....
        /*39d8*/ 	.word	0xffffffff


	//   ....[104]....
        /*39dc*/ 	.word	0xffffffff


	//   ....[105]....
        /*39e0*/ 	.word	0xffffffff


	//   ....[106]....
        /*39e4*/ 	.word	0xffffffff


	//   ....[107]....
        /*39e8*/ 	.word	0xffffffff


	//   ....[108]....
        /*39ec*/ 	.word	0xffffffff


	//   ....[109]....
        /*39f0*/ 	.word	0xffffffff


	//   ....[110]....
        /*39f4*/ 	.word	0xffffffff


	//   ....[111]....
        /*39f8*/ 	.word	0xffffffff


	//   ....[112]....
        /*39fc*/ 	.word	0xffffffff


	//   ....[113]....
        /*3a00*/ 	.word	0xffffffff


	//   ....[114]....
        /*3a04*/ 	.word	0xffffffff


	//   ....[115]....
        /*3a08*/ 	.word	0xffffffff


	//   ....[116]....
        /*3a0c*/ 	.word	0xffffffff


	//   ....[117]....
        /*3a10*/ 	.word	0xffffffff


	//   ....[118]....
        /*3a14*/ 	.word	0xffffffff


	//   ....[119]....
        /*3a18*/ 	.word	0xffffffff


	//   ....[120]....
        /*3a1c*/ 	.word	0xffffffff


	//   ....[121]....
        /*3a20*/ 	.word	0xffffffff


	//   ....[122]....
        /*3a24*/ 	.word	0xffffffff


	//   ....[123]....
        /*3a28*/ 	.word	0xffffffff


	//   ....[124]....
        /*3a2c*/ 	.word	0xffffffff


	//   ....[125]....
        /*3a30*/ 	.word	0xffffffff


	//   ....[126]....
        /*3a34*/ 	.word	0xffffffff


	//   ....[127]....
        /*3a38*/ 	.word	0xffffffff


	//   ....[128]....
        /*3a3c*/ 	.word	0xffffffff


	//   ....[129]....
        /*3a40*/ 	.word	0xffffffff


	//   ....[130]....
        /*3a44*/ 	.word	0xffffffff


	//   ....[131]....
        /*3a48*/ 	.word	0xffffffff


	//   ....[132]....
        /*3a4c*/ 	.word	0xffffffff


	//   ....[133]....
        /*3a50*/ 	.word	0xffffffff


	//   ....[134]....
        /*3a54*/ 	.word	0xffffffff


	//   ....[135]....
        /*3a58*/ 	.word	0xffffffff


	//   ....[136]....
        /*3a5c*/ 	.word	0xffffffff


	//   ....[137]....
        /*3a60*/ 	.word	0xffffffff


	//   ....[138]....
        /*3a64*/ 	.word	0xffffffff


	//   ....[139]....
        /*3a68*/ 	.word	0xffffffff


	//   ....[140]....
        /*3a6c*/ 	.word	0xffffffff


	//   ....[141]....
        /*3a70*/ 	.word	0xffffffff


	//   ....[142]....
        /*3a74*/ 	.word	0xffffffff


	//   ....[143]....
        /*3a78*/ 	.word	0xffffffff


	//   ....[144]....
        /*3a7c*/ 	.word	0xffffffff


	//   ....[145]....
        /*3a80*/ 	.word	0xffffffff


	//   ....[146]....
        /*3a84*/ 	.word	0xffffffff


	//   ....[147]....
        /*3a88*/ 	.word	0xffffffff


	//   ....[148]....
        /*3a8c*/ 	.word	0xffffffff


	//   ....[149]....
        /*3a90*/ 	.word	0xffffffff


	//   ....[150]....
        /*3a94*/ 	.word	0xffffffff


	//   ....[151]....
        /*3a98*/ 	.word	0xffffffff


	//   ....[152]....
        /*3a9c*/ 	.word	0xffffffff


	//   ....[153]....
        /*3aa0*/ 	.word	0xffffffff


	//   ....[154]....
        /*3aa4*/ 	.word	0xffffffff


	//   ....[155]....
        /*3aa8*/ 	.word	0xffffffff


	//   ....[156]....
        /*3aac*/ 	.word	0xffffffff


	//   ....[157]....
        /*3ab0*/ 	.word	0xffffffff


	//   ....[158]....
        /*3ab4*/ 	.word	0xffffffff


	//   ....[159]....
        /*3ab8*/ 	.word	0xffffffff


	//   ....[160]....
        /*3abc*/ 	.word	0xffffffff


	//   ....[161]....
        /*3ac0*/ 	.word	0xffffffff


	//   ....[162]....
        /*3ac4*/ 	.word	0xffffffff


	//   ....[163]....
        /*3ac8*/ 	.word	0xffffffff


	//   ....[164]....
        /*3acc*/ 	.word	0xffffffff


	//   ....[165]....
        /*3ad0*/ 	.word	0xffffffff


	//   ....[166]....
        /*3ad4*/ 	.word	0xffffffff


	//   ....[167]....
        /*3ad8*/ 	.word	0xffffffff


	//   ....[168]....
        /*3adc*/ 	.word	0xffffffff


	//   ....[169]....
        /*3ae0*/ 	.word	0xffffffff


	//   ....[170]....
        /*3ae4*/ 	.word	0xffffffff


	//   ....[171]....
        /*3ae8*/ 	.word	0xffffffff


	//   ....[172]....
        /*3aec*/ 	.word	0xffffffff


	//   ....[173]....
        /*3af0*/ 	.word	0xffffffff


	//   ....[174]....
        /*3af4*/ 	.word	0xffffffff


	//   ....[175]....
        /*3af8*/ 	.word	0xffffffff


	//   ....[176]....
        /*3afc*/ 	.word	0xffffffff


	//   ....[177]....
        /*3b00*/ 	.word	0xffffffff


	//   ....[178]....
        /*3b04*/ 	.word	0xffffffff


	//   ....[179]....
        /*3b08*/ 	.word	0xffffffff


	//   ....[180]....
        /*3b0c*/ 	.word	0xffffffff


	//   ....[181]....
        /*3b10*/ 	.word	0xffffffff


	//   ....[182]....
        /*3b14*/ 	.word	0xffffffff


	//   ....[183]....
        /*3b18*/ 	.word	0xffffffff


	//   ....[184]....
        /*3b1c*/ 	.word	0xffffffff


	//   ....[185]....
        /*3b20*/ 	.word	0xffffffff


	//   ....[186]....
        /*3b24*/ 	.word	0xffffffff


	//   ....[187]....
        /*3b28*/ 	.word	0xffffffff


	//   ....[188]....
        /*3b2c*/ 	.word	0xffffffff


	//   ....[189]....
        /*3b30*/ 	.word	0xffffffff


	//   ....[190]....
        /*3b34*/ 	.word	0xffffffff


	//   ....[191]....
        /*3b38*/ 	.word	0xffffffff


	//   ....[192]....
        /*3b3c*/ 	.word	0xffffffff


	//   ....[193]....
        /*3b40*/ 	.word	0xffffffff


	//   ....[194]....
        /*3b44*/ 	.word	0xffffffff


	//   ....[195]....
        /*3b48*/ 	.word	0xffffffff


	//   ....[196]....
        /*3b4c*/ 	.word	0xffffffff


	//   ....[197]....
        /*3b50*/ 	.word	0xffffffff


	//   ....[198]....
        /*3b54*/ 	.word	0xffffffff


	//   ....[199]....
        /*3b58*/ 	.word	0xffffffff


	//   ....[200]....
        /*3b5c*/ 	.word	0xffffffff


	//   ....[201]....
        /*3b60*/ 	.word	0xffffffff


	//   ....[202]....
        /*3b64*/ 	.word	0xffffffff


	//   ....[203]....
        /*3b68*/ 	.word	0xffffffff


	//   ....[204]....
        /*3b6c*/ 	.word	0xffffffff


	//   ....[205]....
        /*3b70*/ 	.word	0xffffffff


	//   ....[206]....
        /*3b74*/ 	.word	0xffffffff


	//   ....[207]....
        /*3b78*/ 	.word	0xffffffff


	//   ....[208]....
        /*3b7c*/ 	.word	0xffffffff


	//   ....[209]....
        /*3b80*/ 	.word	0xffffffff


	//   ....[210]....
        /*3b84*/ 	.word	0xffffffff


	//   ....[211]....
        /*3b88*/ 	.word	0xffffffff


	//   ....[212]....
        /*3b8c*/ 	.word	0xffffffff


	//   ....[213]....
        /*3b90*/ 	.word	0xffffffff


	//   ....[214]....
        /*3b94*/ 	.word	0xffffffff


	//   ....[215]....
        /*3b98*/ 	.word	0xffffffff


	//   ....[216]....
        /*3b9c*/ 	.word	0xffffffff


	//   ....[217]....
        /*3ba0*/ 	.word	0xffffffff


	//   ....[218]....
        /*3ba4*/ 	.word	0xffffffff


	//   ....[219]....
        /*3ba8*/ 	.word	0xffffffff


	//   ....[220]....
        /*3bac*/ 	.word	0xffffffff


	//   ....[221]....
        /*3bb0*/ 	.word	0xffffffff


	//   ....[222]....
        /*3bb4*/ 	.word	0xffffffff


	//   ....[223]....
        /*3bb8*/ 	.word	0xffffffff


	//   ....[224]....
        /*3bbc*/ 	.word	0xffffffff


	//   ....[225]....
        /*3bc0*/ 	.word	0xffffffff


	//   ....[226]....
        /*3bc4*/ 	.word	0xffffffff


	//   ....[227]....
        /*3bc8*/ 	.word	0xffffffff


	//   ....[228]....
        /*3bcc*/ 	.word	0xffffffff


	//   ....[229]....
        /*3bd0*/ 	.word	0xffffffff


	//   ....[230]....
        /*3bd4*/ 	.word	0xffffffff


	//   ....[231]....
        /*3bd8*/ 	.word	0xffffffff


	//   ....[232]....
        /*3bdc*/ 	.word	0xffffffff


	//   ....[233]....
        /*3be0*/ 	.word	0xffffffff


	//   ....[234]....
        /*3be4*/ 	.word	0xffffffff


	//   ....[235]....
        /*3be8*/ 	.word	0xffffffff


	//   ....[236]....
        /*3bec*/ 	.word	0xffffffff


	//   ....[237]....
        /*3bf0*/ 	.word	0xffffffff


	//   ....[238]....
        /*3bf4*/ 	.word	0xffffffff


	//   ....[239]....
        /*3bf8*/ 	.word	0xffffffff


	//   ....[240]....
        /*3bfc*/ 	.word	0xffffffff


	//   ....[241]....
        /*3c00*/ 	.word	0xffffffff


	//   ....[242]....
        /*3c04*/ 	.word	0xffffffff


	//   ....[243]....
        /*3c08*/ 	.word	0xffffffff


	//   ....[244]....
        /*3c0c*/ 	.word	0xffffffff


	//   ....[245]....
        /*3c10*/ 	.word	0xffffffff


	//   ....[246]....
        /*3c14*/ 	.word	0xffffffff


	//   ....[247]....
        /*3c18*/ 	.word	0xffffffff


	//   ....[248]....
        /*3c1c*/ 	.word	0xffffffff


	//   ....[249]....
        /*3c20*/ 	.word	0xffffffff


	//   ....[250]....
        /*3c24*/ 	.word	0xffffffff


	//   ....[251]....
        /*3c28*/ 	.word	0xffffffff


	//   ....[252]....
        /*3c2c*/ 	.word	0xffffffff


	//   ....[253]....
        /*3c30*/ 	.word	0xffffffff


	//   ....[254]....
        /*3c34*/ 	.word	0xffffffff


	//   ....[255]....
        /*3c38*/ 	.word	0xffffffff


	//   ....[0]....
        /*3c3c*/ 	.word	0xffffffff


	//   ....[1]....
        /*3c40*/ 	.word	0xffffffff


	//   ....[2]....
        /*3c44*/ 	.word	0xffffffff


	//   ....[3]....
        /*3c48*/ 	.word	0xffffffff


	//   ....[4]....
        /*3c4c*/ 	.word	0xffffffff


	//   ....[5]....
        /*3c50*/ 	.word	0xffffffff


	//   ....[6]....
        /*3c54*/ 	.word	0xffffffff


	//   ....[7]....
        /*3c58*/ 	.word	0xffffffff


	//   ....[8]....
        /*3c5c*/ 	.word	0xffffffff


	//   ....[9]....
        /*3c60*/ 	.word	0xffffffff


	//   ....[10]....
        /*3c64*/ 	.word	0xffffffff


	//   ....[11]....
        /*3c68*/ 	.word	0xffffffff


	//   ....[12]....
        /*3c6c*/ 	.word	0xffffffff


	//   ....[13]....
        /*3c70*/ 	.word	0xffffffff


	//   ....[14]....
        /*3c74*/ 	.word	0xffffffff


	//   ....[15]....
        /*3c78*/ 	.word	0xffffffff


	//   ....[16]....
        /*3c7c*/ 	.word	0xffffffff


	//   ....[17]....
        /*3c80*/ 	.word	0xffffffff


	//   ....[18]....
        /*3c84*/ 	.word	0xffffffff


	//   ....[19]....
        /*3c88*/ 	.word	0xffffffff


	//   ....[20]....
        /*3c8c*/ 	.word	0xffffffff


	//   ....[21]....
        /*3c90*/ 	.word	0xffffffff


	//   ....[22]....
        /*3c94*/ 	.word	0xffffffff


	//   ....[23]....
        /*3c98*/ 	.word	0xffffffff


	//   ....[24]....
        /*3c9c*/ 	.word	0xffffffff


	//   ....[25]....
        /*3ca0*/ 	.word	0xffffffff


	//   ....[26]....
        /*3ca4*/ 	.word	0xffffffff


	//   ....[27]....
        /*3ca8*/ 	.word	0xffffffff


	//   ....[28]....
        /*3cac*/ 	.word	0xffffffff


	//   ....[29]....
        /*3cb0*/ 	.word	0xffffffff


	//   ....[30]....
        /*3cb4*/ 	.word	0xffffffff


	//   ....[31]....
        /*3cb8*/ 	.word	0xffffffff


	//   ....[32]....
        /*3cbc*/ 	.word	0xffffffff


	//   ....[33]....
        /*3cc0*/ 	.word	0xffffffff


	//   ....[34]....
        /*3cc4*/ 	.word	0xffffffff


	//   ....[35]....
        /*3cc8*/ 	.word	0xffffffff


	//   ....[36]....
        /*3ccc*/ 	.word	0xffffffff


	//   ....[37]....
        /*3cd0*/ 	.word	0xffffffff


	//   ....[38]....
        /*3cd4*/ 	.word	0xffffffff


	//   ....[39]....
        /*3cd8*/ 	.word	0xffffffff


	//   ....[40]....
        /*3cdc*/ 	.word	0xffffffff


	//   ....[41]....
        /*3ce0*/ 	.word	0xffffffff


	//   ....[42]....
        /*3ce4*/ 	.word	0xffffffff


	//   ....[43]....
        /*3ce8*/ 	.word	0xffffffff


	//   ....[44]....
        /*3cec*/ 	.word	0xffffffff


	//   ....[45]....
        /*3cf0*/ 	.word	0xffffffff


	//   ....[46]....
        /*3cf4*/ 	.word	0xffffffff


	//   ....[47]....
        /*3cf8*/ 	.word	0xffffffff


	//   ....[48]....
        /*3cfc*/ 	.word	0xffffffff


	//   ....[49]....
        /*3d00*/ 	.word	0xffffffff


	//   ....[50]....
        /*3d04*/ 	.word	0xffffffff


	//   ....[51]....
        /*3d08*/ 	.word	0xffffffff


	//   ....[52]....
        /*3d0c*/ 	.word	0xffffffff


	//   ....[53]....
        /*3d10*/ 	.word	0xffffffff


	//   ....[54]....
        /*3d14*/ 	.word	0xffffffff


	//   ....[55]....
        /*3d18*/ 	.word	0xffffffff


	//   ....[56]....
        /*3d1c*/ 	.word	0xffffffff


	//   ....[57]....
        /*3d20*/ 	.word	0xffffffff


	//   ....[58]....
        /*3d24*/ 	.word	0xffffffff


	//   ....[59]....
        /*3d28*/ 	.word	0xffffffff


	//   ....[60]....
        /*3d2c*/ 	.word	0xffffffff


	//   ....[61]....
        /*3d30*/ 	.word	0xffffffff


	//   ....[62]....
        /*3d34*/ 	.word	0xffffffff


	//   ....[63]....
        /*3d38*/ 	.word	0xffffffff


	//   ....[64]....
        /*3d3c*/ 	.word	0xffffffff


	//   ....[65]....
        /*3d40*/ 	.word	0xffffffff


	//   ....[66]....
        /*3d44*/ 	.word	0xffffffff


	//   ....[67]....
        /*3d48*/ 	.word	0xffffffff


	//   ....[68]....
        /*3d4c*/ 	.word	0xffffffff


	//   ....[69]....
        /*3d50*/ 	.word	0xffffffff


	//   ....[70]....
        /*3d54*/ 	.word	0xffffffff


	//   ....[71]....
        /*3d58*/ 	.word	0xffffffff


	//   ....[72]....
        /*3d5c*/ 	.word	0xffffffff


	//   ....[73]....
        /*3d60*/ 	.word	0xffffffff


	//   ....[74]....
        /*3d64*/ 	.word	0xffffffff


	//   ....[75]....
        /*3d68*/ 	.word	0xffffffff


	//   ....[76]....
        /*3d6c*/ 	.word	0xffffffff


	//   ....[77]....
        /*3d70*/ 	.word	0xffffffff


	//   ....[78]....
        /*3d74*/ 	.word	0xffffffff


	//   ....[79]....
        /*3d78*/ 	.word	0xffffffff


	//   ....[80]....
        /*3d7c*/ 	.word	0xffffffff


	//   ....[81]....
        /*3d80*/ 	.word	0xffffffff


	//   ....[82]....
        /*3d84*/ 	.word	0xffffffff


	//   ....[83]....
        /*3d88*/ 	.word	0xffffffff


	//   ....[84]....
        /*3d8c*/ 	.word	0xffffffff


	//   ....[85]....
        /*3d90*/ 	.word	0xffffffff


	//   ....[86]....
        /*3d94*/ 	.word	0xffffffff


	//   ....[87]....
        /*3d98*/ 	.word	0xffffffff


	//   ....[88]....
        /*3d9c*/ 	.word	0xffffffff


	//   ....[89]....
        /*3da0*/ 	.word	0xffffffff


	//   ....[90]....
        /*3da4*/ 	.word	0xffffffff


	//   ....[91]....
        /*3da8*/ 	.word	0xffffffff


	//   ....[92]....
        /*3dac*/ 	.word	0xffffffff


	//   ....[93]....
        /*3db0*/ 	.word	0xffffffff


	//   ....[94]....
        /*3db4*/ 	.word	0xffffffff


	//   ....[95]....
        /*3db8*/ 	.word	0xffffffff


	//   ....[96]....
        /*3dbc*/ 	.word	0xffffffff


	//   ....[97]....
        /*3dc0*/ 	.word	0xffffffff


	//   ....[98]....
        /*3dc4*/ 	.word	0xffffffff


	//   ....[99]....
        /*3dc8*/ 	.word	0xffffffff


	//   ....[100]....
        /*3dcc*/ 	.word	0xffffffff


	//   ....[101]....
        /*3dd0*/ 	.word	0xffffffff


	//   ....[102]....
        /*3dd4*/ 	.word	0xffffffff


	//   ....[103]....
        /*3dd8*/ 	.word	0xffffffff


	//   ....[104]....
        /*3ddc*/ 	.word	0xffffffff


	//   ....[105]....
        /*3de0*/ 	.word	0xffffffff


	//   ....[106]....
        /*3de4*/ 	.word	0xffffffff


	//   ....[107]....
        /*3de8*/ 	.word	0xffffffff


	//   ....[108]....
        /*3dec*/ 	.word	0xffffffff


	//   ....[109]....
        /*3df0*/ 	.word	0xffffffff


	//   ....[110]....
        /*3df4*/ 	.word	0xffffffff


	//   ....[111]....
        /*3df8*/ 	.word	0xffffffff


	//   ....[112]....
        /*3dfc*/ 	.word	0xffffffff


	//   ....[113]....
        /*3e00*/ 	.word	0xffffffff


	//   ....[114]....
        /*3e04*/ 	.word	0xffffffff


	//   ....[115]....
        /*3e08*/ 	.word	0xffffffff


	//   ....[116]....
        /*3e0c*/ 	.word	0xffffffff


	//   ....[117]....
        /*3e10*/ 	.word	0xffffffff


	//   ....[118]....
        /*3e14*/ 	.word	0xffffffff


	//   ....[119]....
        /*3e18*/ 	.word	0xffffffff


	//   ....[120]....
        /*3e1c*/ 	.word	0xffffffff


	//   ....[121]....
        /*3e20*/ 	.word	0xffffffff


	//   ....[122]....
        /*3e24*/ 	.word	0xffffffff


	//   ....[123]....
        /*3e28*/ 	.word	0xffffffff


	//   ....[124]....
        /*3e2c*/ 	.word	0xffffffff


	//   ....[125]....
        /*3e30*/ 	.word	0xffffffff


	//   ....[126]....
        /*3e34*/ 	.word	0xffffffff


	//   ....[127]....
        /*3e38*/ 	.word	0xffffffff


	//   ....[128]....
        /*3e3c*/ 	.word	0xffffffff


	//   ....[129]....
        /*3e40*/ 	.word	0xffffffff


	//   ....[130]....
        /*3e44*/ 	.word	0xffffffff


	//   ....[131]....
        /*3e48*/ 	.word	0xffffffff


	//   ....[132]....
        /*3e4c*/ 	.word	0xffffffff


	//   ....[133]....
        /*3e50*/ 	.word	0xffffffff


	//   ....[134]....
        /*3e54*/ 	.word	0xffffffff


	//   ....[135]....
        /*3e58*/ 	.word	0xffffffff


	//   ....[136]....
        /*3e5c*/ 	.word	0xffffffff


	//   ....[137]....
        /*3e60*/ 	.word	0xffffffff


	//   ....[138]....
        /*3e64*/ 	.word	0xffffffff


	//   ....[139]....
        /*3e68*/ 	.word	0xffffffff


	//   ....[140]....
        /*3e6c*/ 	.word	0xffffffff


	//   ....[141]....
        /*3e70*/ 	.word	0xffffffff


	//   ....[142]....
        /*3e74*/ 	.word	0xffffffff


	//   ....[143]....
        /*3e78*/ 	.word	0xffffffff


	//   ....[144]....
        /*3e7c*/ 	.word	0xffffffff


	//   ....[145]....
        /*3e80*/ 	.word	0xffffffff


	//   ....[146]....
        /*3e84*/ 	.word	0xffffffff


	//   ....[147]....
        /*3e88*/ 	.word	0xffffffff


	//   ....[148]....
        /*3e8c*/ 	.word	0xffffffff


	//   ....[149]....
        /*3e90*/ 	.word	0xffffffff


	//   ....[150]....
        /*3e94*/ 	.word	0xffffffff


	//   ....[151]....
        /*3e98*/ 	.word	0xffffffff


	//   ....[152]....
        /*3e9c*/ 	.word	0xffffffff


	//   ....[153]....
        /*3ea0*/ 	.word	0xffffffff


	//   ....[154]....
        /*3ea4*/ 	.word	0xffffffff


	//   ....[155]....
        /*3ea8*/ 	.word	0xffffffff


	//   ....[156]....
        /*3eac*/ 	.word	0xffffffff


	//   ....[157]....
        /*3eb0*/ 	.word	0xffffffff


	//   ....[158]....
        /*3eb4*/ 	.word	0xffffffff


	//   ....[159]....
        /*3eb8*/ 	.word	0xffffffff


	//   ....[160]....
        /*3ebc*/ 	.word	0xffffffff


	//   ....[161]....
        /*3ec0*/ 	.word	0xffffffff


	//   ....[162]....
        /*3ec4*/ 	.word	0xffffffff


	//   ....[163]....
        /*3ec8*/ 	.word	0xffffffff


	//   ....[164]....
        /*3ecc*/ 	.word	0xffffffff


	//   ....[165]....
        /*3ed0*/ 	.word	0xffffffff


	//   ....[166]....
        /*3ed4*/ 	.word	0xffffffff


	//   ....[167]....
        /*3ed8*/ 	.word	0xffffffff


	//   ....[168]....
        /*3edc*/ 	.word	0xffffffff


	//   ....[169]....
        /*3ee0*/ 	.word	0xffffffff


	//   ....[170]....
        /*3ee4*/ 	.word	0xffffffff


	//   ....[171]....
        /*3ee8*/ 	.word	0xffffffff


	//   ....[172]....
        /*3eec*/ 	.word	0xffffffff


	//   ....[173]....
        /*3ef0*/ 	.word	0xffffffff


	//   ....[174]....
        /*3ef4*/ 	.word	0xffffffff


	//   ....[175]....
        /*3ef8*/ 	.word	0xffffffff


	//   ....[176]....
        /*3efc*/ 	.word	0xffffffff


	//   ....[177]....
        /*3f00*/ 	.word	0xffffffff


	//   ....[178]....
        /*3f04*/ 	.word	0xffffffff


	//   ....[179]....
        /*3f08*/ 	.word	0xffffffff


	//   ....[180]....
        /*3f0c*/ 	.word	0xffffffff


	//   ....[181]....
        /*3f10*/ 	.word	0xffffffff


	//   ....[182]....
        /*3f14*/ 	.word	0xffffffff


	//   ....[183]....
        /*3f18*/ 	.word	0xffffffff


	//   ....[184]....
        /*3f1c*/ 	.word	0xffffffff


	//   ....[185]....
        /*3f20*/ 	.word	0xffffffff


	//   ....[186]....
        /*3f24*/ 	.word	0xffffffff


	//   ....[187]....
        /*3f28*/ 	.word	0xffffffff


	//   ....[188]....
        /*3f2c*/ 	.word	0xffffffff


	//   ....[189]....
        /*3f30*/ 	.word	0xffffffff


	//   ....[190]....
        /*3f34*/ 	.word	0xffffffff


	//   ....[191]....
        /*3f38*/ 	.word	0xffffffff


	//   ....[192]....
        /*3f3c*/ 	.word	0xffffffff


	//   ....[193]....
        /*3f40*/ 	.word	0xffffffff


	//   ....[194]....
        /*3f44*/ 	.word	0xffffffff


	//   ....[195]....
        /*3f48*/ 	.word	0xffffffff


	//   ....[196]....
        /*3f4c*/ 	.word	0xffffffff


	//   ....[197]....
        /*3f50*/ 	.word	0xffffffff


	//   ....[198]....
        /*3f54*/ 	.word	0xffffffff


	//   ....[199]....
        /*3f58*/ 	.word	0xffffffff


	//   ....[200]....
        /*3f5c*/ 	.word	0xffffffff


	//   ....[201]....
        /*3f60*/ 	.word	0xffffffff


	//   ....[202]....
        /*3f64*/ 	.word	0xffffffff


	//   ....[203]....
        /*3f68*/ 	.word	0xffffffff


	//   ....[204]....
        /*3f6c*/ 	.word	0xffffffff


	//   ....[205]....
        /*3f70*/ 	.word	0xffffffff


	//   ....[206]....
        /*3f74*/ 	.word	0xffffffff


	//   ....[207]....
        /*3f78*/ 	.word	0xffffffff


	//   ....[208]....
        /*3f7c*/ 	.word	0xffffffff


	//   ....[209]....
        /*3f80*/ 	.word	0xffffffff


	//   ....[210]....
        /*3f84*/ 	.word	0xffffffff


	//   ....[211]....
        /*3f88*/ 	.word	0xffffffff


	//   ....[212]....
        /*3f8c*/ 	.word	0xffffffff


	//   ....[213]....
        /*3f90*/ 	.word	0xffffffff


	//   ....[214]....
        /*3f94*/ 	.word	0xffffffff


	//   ....[215]....
        /*3f98*/ 	.word	0xffffffff


	//   ....[216]....
        /*3f9c*/ 	.word	0xffffffff


	//   ....[217]....
        /*3fa0*/ 	.word	0xffffffff


	//   ....[218]....
        /*3fa4*/ 	.word	0xffffffff


	//   ....[219]....
        /*3fa8*/ 	.word	0xffffffff


	//   ....[220]....
        /*3fac*/ 	.word	0xffffffff


	//   ....[221]....
        /*3fb0*/ 	.word	0xffffffff


	//   ....[222]....
        /*3fb4*/ 	.word	0xffffffff


	//   ....[223]....
        /*3fb8*/ 	.word	0xffffffff


	//   ....[224]....
        /*3fbc*/ 	.word	0xffffffff


	//   ....[225]....
        /*3fc0*/ 	.word	0xffffffff


	//   ....[226]....
        /*3fc4*/ 	.word	0xffffffff


	//   ....[227]....
        /*3fc8*/ 	.word	0xffffffff


	//   ....[228]....
        /*3fcc*/ 	.word	0xffffffff


	//   ....[229]....
        /*3fd0*/ 	.word	0xffffffff


	//   ....[230]....
        /*3fd4*/ 	.word	0xffffffff


	//   ....[231]....
        /*3fd8*/ 	.word	0xffffffff


	//   ....[232]....
        /*3fdc*/ 	.word	0xffffffff


	//   ....[233]....
        /*3fe0*/ 	.word	0xffffffff


	//   ....[234]....
        /*3fe4*/ 	.word	0xffffffff


	//   ....[235]....
        /*3fe8*/ 	.word	0xffffffff


	//   ....[236]....
        /*3fec*/ 	.word	0xffffffff


	//   ....[237]....
        /*3ff0*/ 	.word	0xffffffff


	//   ....[238]....
        /*3ff4*/ 	.word	0xffffffff


	//   ....[239]....
        /*3ff8*/ 	.word	0xffffffff


	//   ....[240]....
        /*3ffc*/ 	.word	0xffffffff


	//   ....[241]....
        /*4000*/ 	.word	0xffffffff


	//   ....[242]....
        /*4004*/ 	.word	0xffffffff


	//   ....[243]....
        /*4008*/ 	.word	0xffffffff


	//   ....[244]....
        /*400c*/ 	.word	0xffffffff


	//   ....[245]....
        /*4010*/ 	.word	0xffffffff


	//   ....[246]....
        /*4014*/ 	.word	0xffffffff


	//   ....[247]....
        /*4018*/ 	.word	0xffffffff


	//   ....[248]....
        /*401c*/ 	.word	0xffffffff


	//   ....[249]....
        /*4020*/ 	.word	0xffffffff


	//   ....[250]....
        /*4024*/ 	.word	0xffffffff


	//   ....[251]....
        /*4028*/ 	.word	0xffffffff


	//   ....[252]....
        /*402c*/ 	.word	0xffffffff


	//   ....[253]....
        /*4030*/ 	.word	0xffffffff


	//   ....[254]....
        /*4034*/ 	.word	0xffffffff


	//   ....[255]....
        /*4038*/ 	.word	0xffffffff


	//   ....[0]....
        /*403c*/ 	.word	0xffffffff


	//   ....[1]....
        /*4040*/ 	.word	0xffffffff


	//   ....[2]....
        /*4044*/ 	.word	0xffffffff


	//   ....[3]....
        /*4048*/ 	.word	0xffffffff


	//   ....[4]....
        /*404c*/ 	.word	0xffffffff


	//   ....[5]....
        /*4050*/ 	.word	0xffffffff


	//   ....[6]....
        /*4054*/ 	.word	0xffffffff


	//   ....[7]....
        /*4058*/ 	.word	0xffffffff


	//   ....[8]....
        /*405c*/ 	.word	0xffffffff


	//   ....[9]....
        /*4060*/ 	.word	0xffffffff


	//   ....[10]....
        /*4064*/ 	.word	0xffffffff


	//   ....[11]....
        /*4068*/ 	.word	0xffffffff


	//   ....[12]....
        /*406c*/ 	.word	0xffffffff


	//   ....[13]....
        /*4070*/ 	.word	0xffffffff


	//   ....[14]....
        /*4074*/ 	.word	0xffffffff


	//   ....[15]....
        /*4078*/ 	.word	0xffffffff


	//   ....[16]....
        /*407c*/ 	.word	0xffffffff


	//   ....[17]....
        /*4080*/ 	.word	0xffffffff


	//   ....[18]....
        /*4084*/ 	.word	0xffffffff


	//   ....[19]....
        /*4088*/ 	.word	0xffffffff


	//   ....[20]....
        /*408c*/ 	.word	0xffffffff


	//   ....[21]....
        /*4090*/ 	.word	0xffffffff


	//   ....[22]....
        /*4094*/ 	.word	0xffffffff


	//   ....[23]....
        /*4098*/ 	.word	0xffffffff


	//   ....[24]....
        /*409c*/ 	.word	0xffffffff


	//   ....[25]....
        /*40a0*/ 	.word	0xffffffff


	//   ....[26]....
        /*40a4*/ 	.word	0xffffffff


	//   ....[27]....
        /*40a8*/ 	.word	0xffffffff


	//   ....[28]....
        /*40ac*/ 	.word	0xffffffff


	//   ....[29]....
        /*40b0*/ 	.word	0xffffffff


	//   ....[30]....
        /*40b4*/ 	.word	0xffffffff


	//   ....[31]....
        /*40b8*/ 	.word	0xffffffff


	//   ....[32]....
        /*40bc*/ 	.word	0xffffffff


	//   ....[33]....
        /*40c0*/ 	.word	0xffffffff


	//   ....[34]....
        /*40c4*/ 	.word	0xffffffff


	//   ....[35]....
        /*40c8*/ 	.word	0xffffffff


	//   ....[36]....
        /*40cc*/ 	.word	0xffffffff


	//   ....[37]....
        /*40d0*/ 	.word	0xffffffff


	//   ....[38]....
        /*40d4*/ 	.word	0xffffffff


	//   ....[39]....
        /*40d8*/ 	.word	0xffffffff


	//   ....[40]....
        /*40dc*/ 	.word	0xffffffff


	//   ....[41]....
        /*40e0*/ 	.word	0xffffffff


	//   ....[42]....
        /*40e4*/ 	.word	0xffffffff


	//   ....[43]....
        /*40e8*/ 	.word	0xffffffff


	//   ....[44]....
        /*40ec*/ 	.word	0xffffffff


	//   ....[45]....
        /*40f0*/ 	.word	0xffffffff


	//   ....[46]....
        /*40f4*/ 	.word	0xffffffff


	//   ....[47]....
        /*40f8*/ 	.word	0xffffffff


	//   ....[48]....
        /*40fc*/ 	.word	0xffffffff


	//   ....[49]....
        /*4100*/ 	.word	0xffffffff


	//   ....[50]....
        /*4104*/ 	.word	0xffffffff


	//   ....[51]....
        /*4108*/ 	.word	0xffffffff


	//   ....[52]....
        /*410c*/ 	.word	0xffffffff


	//   ....[53]....
        /*4110*/ 	.word	0xffffffff


	//   ....[54]....
        /*4114*/ 	.word	0xffffffff


	//   ....[55]....
        /*4118*/ 	.word	0xffffffff


	//   ....[56]....
        /*411c*/ 	.word	0xffffffff


	//   ....[57]....
        /*4120*/ 	.word	0xffffffff


	//   ....[58]....
        /*4124*/ 	.word	0xffffffff


	//   ....[59]....
        /*4128*/ 	.word	0xffffffff


	//   ....[60]....
        /*412c*/ 	.word	0xffffffff


	//   ....[61]....
        /*4130*/ 	.word	0xffffffff


	//   ....[62]....
        /*4134*/ 	.word	0xffffffff


	//   ....[63]....
        /*4138*/ 	.word	0xffffffff


	//   ....[64]....
        /*413c*/ 	.word	0xffffffff


	//   ....[65]....
        /*4140*/ 	.word	0xffffffff


	//   ....[66]....
        /*4144*/ 	.word	0xffffffff


	//   ....[67]....
        /*4148*/ 	.word	0xffffffff


	//   ....[68]....
        /*414c*/ 	.word	0xffffffff


	//   ....[69]....
        /*4150*/ 	.word	0xffffffff


	//   ....[70]....
        /*4154*/ 	.word	0xffffffff


	//   ....[71]....
        /*4158*/ 	.word	0xffffffff


	//   ....[72]....
        /*415c*/ 	.word	0xffffffff


	//   ....[73]....
        /*4160*/ 	.word	0xffffffff


	//   ....[74]....
        /*4164*/ 	.word	0xffffffff


	//   ....[75]....
        /*4168*/ 	.word	0xffffffff


	//   ....[76]....
        /*416c*/ 	.word	0xffffffff


	//   ....[77]....
        /*4170*/ 	.word	0xffffffff


	//   ....[78]....
        /*4174*/ 	.word	0xffffffff


	//   ....[79]....
        /*4178*/ 	.word	0xffffffff


	//   ....[80]....
        /*417c*/ 	.word	0xffffffff


	//   ....[81]....
        /*4180*/ 	.word	0xffffffff


	//   ....[82]....
        /*4184*/ 	.word	0xffffffff


	//   ....[83]....
        /*4188*/ 	.word	0xffffffff


	//   ....[84]....
        /*418c*/ 	.word	0xffffffff


	//   ....[85]....
        /*4190*/ 	.word	0xffffffff


	//   ....[86]....
        /*4194*/ 	.word	0xffffffff


	//   ....[87]....
        /*4198*/ 	.word	0xffffffff


	//   ....[88]....
        /*419c*/ 	.word	0xffffffff


	//   ....[89]....
        /*41a0*/ 	.word	0xffffffff


	//   ....[90]....
        /*41a4*/ 	.word	0xffffffff


	//   ....[91]....
        /*41a8*/ 	.word	0xffffffff


	//   ....[92]....
        /*41ac*/ 	.word	0xffffffff


	//   ....[93]....
        /*41b0*/ 	.word	0xffffffff


	//   ....[94]....
        /*41b4*/ 	.word	0xffffffff


	//   ....[95]....
        /*41b8*/ 	.word	0xffffffff


	//   ....[96]....
        /*41bc*/ 	.word	0xffffffff


	//   ....[97]....
        /*41c0*/ 	.word	0xffffffff


	//   ....[98]....
        /*41c4*/ 	.word	0xffffffff


	//   ....[99]....
        /*41c8*/ 	.word	0xffffffff


	//   ....[100]....
        /*41cc*/ 	.word	0xffffffff


	//   ....[101]....
        /*41d0*/ 	.word	0xffffffff


	//   ....[102]....
        /*41d4*/ 	.word	0xffffffff


	//   ....[103]....
        /*41d8*/ 	.word	0xffffffff


	//   ....[104]....
        /*41dc*/ 	.word	0xffffffff


	//   ....[105]....
        /*41e0*/ 	.word	0xffffffff


	//   ....[106]....
        /*41e4*/ 	.word	0xffffffff


	//   ....[107]....
        /*41e8*/ 	.word	0xffffffff


	//   ....[108]....
        /*41ec*/ 	.word	0xffffffff


	//   ....[109]....
        /*41f0*/ 	.word	0xffffffff


	//   ....[110]....
        /*41f4*/ 	.word	0xffffffff


	//   ....[111]....
        /*41f8*/ 	.word	0xffffffff


	//   ....[112]....
        /*41fc*/ 	.word	0xffffffff


	//   ....[113]....
        /*4200*/ 	.word	0xffffffff


	//   ....[114]....
        /*4204*/ 	.word	0xffffffff


	//   ....[115]....
        /*4208*/ 	.word	0xffffffff


	//   ....[116]....
        /*420c*/ 	.word	0xffffffff


	//   ....[117]....
        /*4210*/ 	.word	0xffffffff


	//   ....[118]....
        /*4214*/ 	.word	0xffffffff


	//   ....[119]....
        /*4218*/ 	.word	0xffffffff


	//   ....[120]....
        /*421c*/ 	.word	0xffffffff


	//   ....[121]....
        /*4220*/ 	.word	0xffffffff


	//   ....[122]....
        /*4224*/ 	.word	0xffffffff


	//   ....[123]....
        /*4228*/ 	.word	0xffffffff


	//   ....[124]....
        /*422c*/ 	.word	0xffffffff


	//   ....[125]....
        /*4230*/ 	.word	0xffffffff


	//   ....[126]....
        /*4234*/ 	.word	0xffffffff


	//   ....[127]....
        /*4238*/ 	.word	0xffffffff


	//   ....[128]....
        /*423c*/ 	.word	0xffffffff


	//   ....[129]....
        /*4240*/ 	.word	0xffffffff


	//   ....[130]....
        /*4244*/ 	.word	0xffffffff


	//   ....[131]....
        /*4248*/ 	.word	0xffffffff


	//   ....[132]....
        /*424c*/ 	.word	0xffffffff


	//   ....[133]....
        /*4250*/ 	.word	0xffffffff


	//   ....[134]....
        /*4254*/ 	.word	0xffffffff


	//   ....[135]....
        /*4258*/ 	.word	0xffffffff


	//   ....[136]....
        /*425c*/ 	.word	0xffffffff


	//   ....[137]....
        /*4260*/ 	.word	0xffffffff


	//   ....[138]....
        /*4264*/ 	.word	0xffffffff


	//   ....[139]....
        /*4268*/ 	.word	0xffffffff


	//   ....[140]....
        /*426c*/ 	.word	0xffffffff


	//   ....[141]....
        /*4270*/ 	.word	0xffffffff


	//   ....[142]....
        /*4274*/ 	.word	0xffffffff


	//   ....[143]....
        /*4278*/ 	.word	0xffffffff


	//   ....[144]....
        /*427c*/ 	.word	0xffffffff


	//   ....[145]....
        /*4280*/ 	.word	0xffffffff


	//   ....[146]....
        /*4284*/ 	.word	0xffffffff


	//   ....[147]....
        /*4288*/ 	.word	0xffffffff


	//   ....[148]....
        /*428c*/ 	.word	0xffffffff


	//   ....[149]....
        /*4290*/ 	.word	0xffffffff


	//   ....[150]....
        /*4294*/ 	.word	0xffffffff


	//   ....[151]....
        /*4298*/ 	.word	0xffffffff


	//   ....[152]....
        /*429c*/ 	.word	0xffffffff


	//   ....[153]....
        /*42a0*/ 	.word	0xffffffff


	//   ....[154]....
        /*42a4*/ 	.word	0xffffffff


	//   ....[155]....
        /*42a8*/ 	.word	0xffffffff


	//   ....[156]....
        /*42ac*/ 	.word	0xffffffff


	//   ....[157]....
        /*42b0*/ 	.word	0xffffffff


	//   ....[158]....
        /*42b4*/ 	.word	0xffffffff


	//   ....[159]....
        /*42b8*/ 	.word	0xffffffff


	//   ....[160]....
        /*42bc*/ 	.word	0xffffffff


	//   ....[161]....
        /*42c0*/ 	.word	0xffffffff


	//   ....[162]....
        /*42c4*/ 	.word	0xffffffff


	//   ....[163]....
        /*42c8*/ 	.word	0xffffffff


	//   ....[164]....
        /*42cc*/ 	.word	0xffffffff


	//   ....[165]....
        /*42d0*/ 	.word	0xffffffff


	//   ....[166]....
        /*42d4*/ 	.word	0xffffffff


	//   ....[167]....
        /*42d8*/ 	.word	0xffffffff


	//   ....[168]....
        /*42dc*/ 	.word	0xffffffff


	//   ....[169]....
        /*42e0*/ 	.word	0xffffffff


	//   ....[170]....
        /*42e4*/ 	.word	0xffffffff


	//   ....[171]....
        /*42e8*/ 	.word	0xffffffff


	//   ....[172]....
        /*42ec*/ 	.word	0xffffffff


	//   ....[173]....
        /*42f0*/ 	.word	0xffffffff


	//   ....[174]....
        /*42f4*/ 	.word	0xffffffff


	//   ....[175]....
        /*42f8*/ 	.word	0xffffffff


	//   ....[176]....
        /*42fc*/ 	.word	0xffffffff


	//   ....[177]....
        /*4300*/ 	.word	0xffffffff


	//   ....[178]....
        /*4304*/ 	.word	0xffffffff


	//   ....[179]....
        /*4308*/ 	.word	0xffffffff


	//   ....[180]....
        /*430c*/ 	.word	0xffffffff


	//   ....[181]....
        /*4310*/ 	.word	0xffffffff


	//   ....[182]....
        /*4314*/ 	.word	0xffffffff


	//   ....[183]....
        /*4318*/ 	.word	0xffffffff


	//   ....[184]....
        /*431c*/ 	.word	0xffffffff


	//   ....[185]....
        /*4320*/ 	.word	0xffffffff


	//   ....[186]....
        /*4324*/ 	.word	0xffffffff


	//   ....[187]....
        /*4328*/ 	.word	0xffffffff


	//   ....[188]....
        /*432c*/ 	.word	0xffffffff


	//   ....[189]....
        /*4330*/ 	.word	0xffffffff


	//   ....[190]....
        /*4334*/ 	.word	0xffffffff


	//   ....[191]....
        /*4338*/ 	.word	0xffffffff


	//   ....[192]....
        /*433c*/ 	.word	0xffffffff


	//   ....[193]....
        /*4340*/ 	.word	0xffffffff


	//   ....[194]....
        /*4344*/ 	.word	0xffffffff


	//   ....[195]....
        /*4348*/ 	.word	0xffffffff


	//   ....[196]....
        /*434c*/ 	.word	0xffffffff


	//   ....[197]....
        /*4350*/ 	.word	0xffffffff


	//   ....[198]....
        /*4354*/ 	.word	0xffffffff


	//   ....[199]....
        /*4358*/ 	.word	0xffffffff


	//   ....[200]....
        /*435c*/ 	.word	0xffffffff


	//   ....[201]....
        /*4360*/ 	.word	0xffffffff


	//   ....[202]....
        /*4364*/ 	.word	0xffffffff


	//   ....[203]....
        /*4368*/ 	.word	0xffffffff


	//   ....[204]....
        /*436c*/ 	.word	0xffffffff


	//   ....[205]....
        /*4370*/ 	.word	0xffffffff


	//   ....[206]....
        /*4374*/ 	.word	0xffffffff


	//   ....[207]....
        /*4378*/ 	.word	0xffffffff


	//   ....[208]....
        /*437c*/ 	.word	0xffffffff


	//   ....[209]....
        /*4380*/ 	.word	0xffffffff


	//   ....[210]....
        /*4384*/ 	.word	0xffffffff


	//   ....[211]....
        /*4388*/ 	.word	0xffffffff


	//   ....[212]....
        /*438c*/ 	.word	0xffffffff


	//   ....[213]....
        /*4390*/ 	.word	0xffffffff


	//   ....[214]....
        /*4394*/ 	.word	0xffffffff


	//   ....[215]....
        /*4398*/ 	.word	0xffffffff


	//   ....[216]....
        /*439c*/ 	.word	0xffffffff


	//   ....[217]....
        /*43a0*/ 	.word	0xffffffff


	//   ....[218]....
        /*43a4*/ 	.word	0xffffffff


	//   ....[219]....
        /*43a8*/ 	.word	0xffffffff


	//   ....[220]....
        /*43ac*/ 	.word	0xffffffff


	//   ....[221]....
        /*43b0*/ 	.word	0xffffffff


	//   ....[222]....
        /*43b4*/ 	.word	0xffffffff


	//   ....[223]....
        /*43b8*/ 	.word	0xffffffff


	//   ....[224]....
        /*43bc*/ 	.word	0xffffffff


	//   ....[225]....
        /*43c0*/ 	.word	0xffffffff


	//   ....[226]....
        /*43c4*/ 	.word	0xffffffff


	//   ....[227]....
        /*43c8*/ 	.word	0xffffffff


	//   ....[228]....
        /*43cc*/ 	.word	0xffffffff


	//   ....[229]....
        /*43d0*/ 	.word	0xffffffff


	//   ....[230]....
        /*43d4*/ 	.word	0xffffffff


	//   ....[231]....
        /*43d8*/ 	.word	0xffffffff


	//   ....[232]....
        /*43dc*/ 	.word	0xffffffff


	//   ....[233]....
        /*43e0*/ 	.word	0xffffffff


	//   ....[234]....
        /*43e4*/ 	.word	0xffffffff


	//   ....[235]....
        /*43e8*/ 	.word	0xffffffff


	//   ....[236]....
        /*43ec*/ 	.word	0xffffffff


	//   ....[237]....
        /*43f0*/ 	.word	0xffffffff


	//   ....[238]....
        /*43f4*/ 	.word	0xffffffff


	//   ....[239]....
        /*43f8*/ 	.word	0xffffffff


	//   ....[240]....
        /*43fc*/ 	.word	0xffffffff


	//   ....[241]....
        /*4400*/ 	.word	0xffffffff


	//   ....[242]....
        /*4404*/ 	.word	0xffffffff


	//   ....[243]....
        /*4408*/ 	.word	0xffffffff


	//   ....[244]....
        /*440c*/ 	.word	0xffffffff


	//   ....[245]....
        /*4410*/ 	.word	0xffffffff


	//   ....[246]....
        /*4414*/ 	.word	0xffffffff


	//   ....[247]....
        /*4418*/ 	.word	0xffffffff


	//   ....[248]....
        /*441c*/ 	.word	0xffffffff


	//   ....[249]....
        /*4420*/ 	.word	0xffffffff


	//   ....[250]....
        /*4424*/ 	.word	0xffffffff


	//   ....[251]....
        /*4428*/ 	.word	0xffffffff


	//   ....[252]....
        /*442c*/ 	.word	0xffffffff


	//   ....[253]....
        /*4430*/ 	.word	0xffffffff


	//   ....[254]....
        /*4434*/ 	.word	0xffffffff


	//   ....[255]....
        /*4438*/ 	.word	0xffffffff


	//   ....[0]....
        /*443c*/ 	.word	0xffffffff


	//   ....[1]....
        /*4440*/ 	.word	0xffffffff


	//   ....[2]....
        /*4444*/ 	.word	0xffffffff


	//   ....[3]....
        /*4448*/ 	.word	0xffffffff


	//   ....[4]....
        /*444c*/ 	.word	0xffffffff


	//   ....[5]....
        /*4450*/ 	.word	0xffffffff


	//   ....[6]....
        /*4454*/ 	.word	0xffffffff


	//   ....[7]....
        /*4458*/ 	.word	0xffffffff


	//   ....[8]....
        /*445c*/ 	.word	0xffffffff


	//   ....[9]....
        /*4460*/ 	.word	0xffffffff


	//   ....[10]....
        /*4464*/ 	.word	0xffffffff


	//   ....[11]....
        /*4468*/ 	.word	0xffffffff


	//   ....[12]....
        /*446c*/ 	.word	0xffffffff


	//   ....[13]....
        /*4470*/ 	.word	0xffffffff


	//   ....[14]....
        /*4474*/ 	.word	0xffffffff


	//   ....[15]....
        /*4478*/ 	.word	0xffffffff


	//   ....[16]....
        /*447c*/ 	.word	0xffffffff


	//   ....[17]....
        /*4480*/ 	.word	0xffffffff


	//   ....[18]....
        /*4484*/ 	.word	0xffffffff


	//   ....[19]....
        /*4488*/ 	.word	0xffffffff


	//   ....[20]....
        /*448c*/ 	.word	0xffffffff


	//   ....[21]....
        /*4490*/ 	.word	0xffffffff


	//   ....[22]....
        /*4494*/ 	.word	0xffffffff


	//   ....[23]....
        /*4498*/ 	.word	0xffffffff


	//   ....[24]....
        /*449c*/ 	.word	0xffffffff


	//   ....[25]....
        /*44a0*/ 	.word	0xffffffff


	//   ....[26]....
        /*44a4*/ 	.word	0xffffffff


	//   ....[27]....
        /*44a8*/ 	.word	0xffffffff


	//   ....[28]....
        /*44ac*/ 	.word	0xffffffff


	//   ....[29]....
        /*44b0*/ 	.word	0xffffffff


	//   ....[30]....
        /*44b4*/ 	.word	0xffffffff


	//   ....[31]....
        /*44b8*/ 	.word	0xffffffff


	//   ....[32]....
        /*44bc*/ 	.word	0xffffffff


	//   ....[33]....
        /*44c0*/ 	.word	0xffffffff


	//   ....[34]....
        /*44c4*/ 	.word	0xffffffff


	//   ....[35]....
        /*44c8*/ 	.word	0xffffffff


	//   ....[36]....
        /*44cc*/ 	.word	0xffffffff


	//   ....[37]....
        /*44d0*/ 	.word	0xffffffff


	//   ....[38]....
        /*44d4*/ 	.word	0xffffffff


	//   ....[39]....
        /*44d8*/ 	.word	0xffffffff


	//   ....[40]....
        /*44dc*/ 	.word	0xffffffff


	//   ....[41]....
        /*44e0*/ 	.word	0xffffffff


	//   ....[42]....
        /*44e4*/ 	.word	0xffffffff


	//   ....[43]....
        /*44e8*/ 	.word	0xffffffff


	//   ....[44]....
        /*44ec*/ 	.word	0xffffffff


	//   ....[45]....
        /*44f0*/ 	.word	0xffffffff


	//   ....[46]....
        /*44f4*/ 	.word	0xffffffff


	//   ....[47]....
        /*44f8*/ 	.word	0xffffffff


	//   ....[48]....
        /*44fc*/ 	.word	0xffffffff


	//   ....[49]....
        /*4500*/ 	.word	0xffffffff


	//   ....[50]....
        /*4504*/ 	.word	0xffffffff


	//   ....[51]....
        /*4508*/ 	.word	0xffffffff


	//   ....[52]....
        /*450c*/ 	.word	0xffffffff


	//   ....[53]....
        /*4510*/ 	.word	0xffffffff


	//   ....[54]....
        /*4514*/ 	.word	0xffffffff


	//   ....[55]....
        /*4518*/ 	.word	0xffffffff


	//   ....[56]....
        /*451c*/ 	.word	0xffffffff


	//   ....[57]....
        /*4520*/ 	.word	0xffffffff


	//   ....[58]....
        /*4524*/ 	.word	0xffffffff


	//   ....[59]....
        /*4528*/ 	.word	0xffffffff


	//   ....[60]....
        /*452c*/ 	.word	0xffffffff


	//   ....[61]....
        /*4530*/ 	.word	0xffffffff


	//   ....[62]....
        /*4534*/ 	.word	0xffffffff


	//   ....[63]....
        /*4538*/ 	.word	0xffffffff


	//   ....[64]....
        /*453c*/ 	.word	0xffffffff


	//   ....[65]....
        /*4540*/ 	.word	0xffffffff


	//   ....[66]....
        /*4544*/ 	.word	0xffffffff


	//   ....[67]....
        /*4548*/ 	.word	0xffffffff


	//   ....[68]....
        /*454c*/ 	.word	0xffffffff


	//   ....[69]....
        /*4550*/ 	.word	0xffffffff


	//   ....[70]....
        /*4554*/ 	.word	0xffffffff


	//   ....[71]....
        /*4558*/ 	.word	0xffffffff


	//   ....[72]....
        /*455c*/ 	.word	0xffffffff


	//   ....[73]....
        /*4560*/ 	.word	0xffffffff


	//   ....[74]....
        /*4564*/ 	.word	0xffffffff


	//   ....[75]....
        /*4568*/ 	.word	0xffffffff


	//   ....[76]....
        /*456c*/ 	.word	0xffffffff


	//   ....[77]....
        /*4570*/ 	.word	0xffffffff


	//   ....[78]....
        /*4574*/ 	.word	0xffffffff


	//   ....[79]....
        /*4578*/ 	.word	0xffffffff


	//   ....[80]....
        /*457c*/ 	.word	0xffffffff


	//   ....[81]....
        /*4580*/ 	.word	0xffffffff


	//   ....[82]....
        /*4584*/ 	.word	0xffffffff


	//   ....[83]....
        /*4588*/ 	.word	0xffffffff


	//   ....[84]....
        /*458c*/ 	.word	0xffffffff


	//   ....[85]....
        /*4590*/ 	.word	0xffffffff


	//   ....[86]....
        /*4594*/ 	.word	0xffffffff


	//   ....[87]....
        /*4598*/ 	.word	0xffffffff


	//   ....[88]....
        /*459c*/ 	.word	0xffffffff


	//   ....[89]....
        /*45a0*/ 	.word	0xffffffff


	//   ....[90]....
        /*45a4*/ 	.word	0xffffffff


	//   ....[91]....
        /*45a8*/ 	.word	0xffffffff


	//   ....[92]....
        /*45ac*/ 	.word	0xffffffff


	//   ....[93]....
        /*45b0*/ 	.word	0xffffffff


	//   ....[94]....
        /*45b4*/ 	.word	0xffffffff


	//   ....[95]....
        /*45b8*/ 	.word	0xffffffff


	//   ....[96]....
        /*45bc*/ 	.word	0xffffffff


	//   ....[97]....
        /*45c0*/ 	.word	0xffffffff


	//   ....[98]....
        /*45c4*/ 	.word	0xffffffff


	//   ....[99]....
        /*45c8*/ 	.word	0xffffffff


	//   ....[100]....
        /*45cc*/ 	.word	0xffffffff


	//   ....[101]....
        /*45d0*/ 	.word	0xffffffff


	//   ....[102]....
        /*45d4*/ 	.word	0xffffffff


	//   ....[103]....
        /*45d8*/ 	.word	0xffffffff


	//   ....[104]....
        /*45dc*/ 	.word	0xffffffff


	//   ....[105]....
        /*45e0*/ 	.word	0xffffffff


	//   ....[106]....
        /*45e4*/ 	.word	0xffffffff


	//   ....[107]....
        /*45e8*/ 	.word	0xffffffff


	//   ....[108]....
        /*45ec*/ 	.word	0xffffffff


	//   ....[109]....
        /*45f0*/ 	.word	0xffffffff


	//   ....[110]....
        /*45f4*/ 	.word	0xffffffff


	//   ....[111]....
        /*45f8*/ 	.word	0xffffffff


	//   ....[112]....
        /*45fc*/ 	.word	0xffffffff


	//   ....[113]....
        /*4600*/ 	.word	0xffffffff


	//   ....[114]....
        /*4604*/ 	.word	0xffffffff


	//   ....[115]....
        /*4608*/ 	.word	0xffffffff


	//   ....[116]....
        /*460c*/ 	.word	0xffffffff


	//   ....[117]....
        /*4610*/ 	.word	0xffffffff


	//   ....[118]....
        /*4614*/ 	.word	0xffffffff


	//   ....[119]....
        /*4618*/ 	.word	0xffffffff


	//   ....[120]....
        /*461c*/ 	.word	0xffffffff


	//   ....[121]....
        /*4620*/ 	.word	0xffffffff


	//   ....[122]....
        /*4624*/ 	.word	0xffffffff


	//   ....[123]....
        /*4628*/ 	.word	0xffffffff


	//   ....[124]....
        /*462c*/ 	.word	0xffffffff


	//   ....[125]....
        /*4630*/ 	.word	0xffffffff


	//   ....[126]....
        /*4634*/ 	.word	0xffffffff


	//   ....[127]....
        /*4638*/ 	.word	0xffffffff


	//   ....[128]....
        /*463c*/ 	.word	0xffffffff


	//   ....[129]....
        /*4640*/ 	.word	0xffffffff


	//   ....[130]....
        /*4644*/ 	.word	0xffffffff


	//   ....[131]....
        /*4648*/ 	.word	0xffffffff


	//   ....[132]....
        /*464c*/ 	.word	0xffffffff


	//   ....[133]....
        /*4650*/ 	.word	0xffffffff


	//   ....[134]....
        /*4654*/ 	.word	0xffffffff


	//   ....[135]....
        /*4658*/ 	.word	0xffffffff


	//   ....[136]....
        /*465c*/ 	.word	0xffffffff


	//   ....[137]....
        /*4660*/ 	.word	0xffffffff


	//   ....[138]....
        /*4664*/ 	.word	0xffffffff


	//   ....[139]....
        /*4668*/ 	.word	0xffffffff


	//   ....[140]....
        /*466c*/ 	.word	0xffffffff


	//   ....[141]....
        /*4670*/ 	.word	0xffffffff


	//   ....[142]....
        /*4674*/ 	.word	0xffffffff


	//   ....[143]....
        /*4678*/ 	.word	0xffffffff


	//   ....[144]....
        /*467c*/ 	.word	0xffffffff


	//   ....[145]....
        /*4680*/ 	.word	0xffffffff


	//   ....[146]....
        /*4684*/ 	.word	0xffffffff


	//   ....[147]....
        /*4688*/ 	.word	0xffffffff


	//   ....[148]....
        /*468c*/ 	.word	0xffffffff


	//   ....[149]....
        /*4690*/ 	.word	0xffffffff


	//   ....[150]....
        /*4694*/ 	.word	0xffffffff


	//   ....[151]....
        /*4698*/ 	.word	0xffffffff


	//   ....[152]....
        /*469c*/ 	.word	0xffffffff


	//   ....[153]....
        /*46a0*/ 	.word	0xffffffff


	//   ....[154]....
        /*46a4*/ 	.word	0xffffffff


	//   ....[155]....
        /*46a8*/ 	.word	0xffffffff


	//   ....[156]....
        /*46ac*/ 	.word	0xffffffff


	//   ....[157]....
        /*46b0*/ 	.word	0xffffffff


	//   ....[158]....
        /*46b4*/ 	.word	0xffffffff


	//   ....[159]....
        /*46b8*/ 	.word	0xffffffff


	//   ....[160]....
        /*46bc*/ 	.word	0xffffffff


	//   ....[161]....
        /*46c0*/ 	.word	0xffffffff


	//   ....[162]....
        /*46c4*/ 	.word	0xffffffff


	//   ....[163]....
        /*46c8*/ 	.word	0xffffffff


	//   ....[164]....
        /*46cc*/ 	.word	0xffffffff


	//   ....[165]....
        /*46d0*/ 	.word	0xffffffff


	//   ....[166]....
        /*46d4*/ 	.word	0xffffffff


	//   ....[167]....
        /*46d8*/ 	.word	0xffffffff


	//   ....[168]....
        /*46dc*/ 	.word	0xffffffff


	//   ....[169]....
        /*46e0*/ 	.word	0xffffffff


	//   ....[170]....
        /*46e4*/ 	.word	0xffffffff


	//   ....[171]....
        /*46e8*/ 	.word	0xffffffff


	//   ....[172]....
        /*46ec*/ 	.word	0xffffffff


	//   ....[173]....
        /*46f0*/ 	.word	0xffffffff


	//   ....[174]....
        /*46f4*/ 	.word	0xffffffff


	//   ....[175]....
        /*46f8*/ 	.word	0xffffffff


	//   ....[176]....
        /*46fc*/ 	.word	0xffffffff


	//   ....[177]....
        /*4700*/ 	.word	0xffffffff


	//   ....[178]....
        /*4704*/ 	.word	0xffffffff


	//   ....[179]....
        /*4708*/ 	.word	0xffffffff


	//   ....[180]....
        /*470c*/ 	.word	0xffffffff


	//   ....[181]....
        /*4710*/ 	.word	0xffffffff


	//   ....[182]....
        /*4714*/ 	.word	0xffffffff


	//   ....[183]....
        /*4718*/ 	.word	0xffffffff


	//   ....[184]....
        /*471c*/ 	.word	0xffffffff


	//   ....[185]....
        /*4720*/ 	.word	0xffffffff


	//   ....[186]....
        /*4724*/ 	.word	0xffffffff


	//   ....[187]....
        /*4728*/ 	.word	0xffffffff


	//   ....[188]....
        /*472c*/ 	.word	0xffffffff


	//   ....[189]....
        /*4730*/ 	.word	0xffffffff


	//   ....[190]....
        /*4734*/ 	.word	0xffffffff


	//   ....[191]....
        /*4738*/ 	.word	0xffffffff


	//   ....[192]....
        /*473c*/ 	.word	0xffffffff


	//   ....[193]....
        /*4740*/ 	.word	0xffffffff


	//   ....[194]....
        /*4744*/ 	.word	0xffffffff


	//   ....[195]....
        /*4748*/ 	.word	0xffffffff


	//   ....[196]....
        /*474c*/ 	.word	0xffffffff


	//   ....[197]....
        /*4750*/ 	.word	0xffffffff


	//   ....[198]....
        /*4754*/ 	.word	0xffffffff


	//   ....[199]....
        /*4758*/ 	.word	0xffffffff


	//   ....[200]....
        /*475c*/ 	.word	0xffffffff


	//   ....[201]....
        /*4760*/ 	.word	0xffffffff


	//   ....[202]....
        /*4764*/ 	.word	0xffffffff


	//   ....[203]....
        /*4768*/ 	.word	0xffffffff


	//   ....[204]....
        /*476c*/ 	.word	0xffffffff


	//   ....[205]....
        /*4770*/ 	.word	0xffffffff


	//   ....[206]....
        /*4774*/ 	.word	0xffffffff


	//   ....[207]....
        /*4778*/ 	.word	0xffffffff


	//   ....[208]....
        /*477c*/ 	.word	0xffffffff


	//   ....[209]....
        /*4780*/ 	.word	0xffffffff


	//   ....[210]....
        /*4784*/ 	.word	0xffffffff


	//   ....[211]....
        /*4788*/ 	.word	0xffffffff


	//   ....[212]....
        /*478c*/ 	.word	0xffffffff


	//   ....[213]....
        /*4790*/ 	.word	0xffffffff


	//   ....[214]....
        /*4794*/ 	.word	0xffffffff


	//   ....[215]....
        /*4798*/ 	.word	0xffffffff


	//   ....[216]....
        /*479c*/ 	.word	0xffffffff


	//   ....[217]....
        /*47a0*/ 	.word	0xffffffff


	//   ....[218]....
        /*47a4*/ 	.word	0xffffffff


	//   ....[219]....
        /*47a8*/ 	.word	0xffffffff


	//   ....[220]....
        /*47ac*/ 	.word	0xffffffff


	//   ....[221]....
        /*47b0*/ 	.word	0xffffffff


	//   ....[222]....
        /*47b4*/ 	.word	0xffffffff


	//   ....[223]....
        /*47b8*/ 	.word	0xffffffff


	//   ....[224]....
        /*47bc*/ 	.word	0xffffffff


	//   ....[225]....
        /*47c0*/ 	.word	0xffffffff


	//   ....[226]....
        /*47c4*/ 	.word	0xffffffff


	//   ....[227]....
        /*47c8*/ 	.word	0xffffffff


	//   ....[228]....
        /*47cc*/ 	.word	0xffffffff


	//   ....[229]....
        /*47d0*/ 	.word	0xffffffff


	//   ....[230]....
        /*47d4*/ 	.word	0xffffffff


	//   ....[231]....
        /*47d8*/ 	.word	0xffffffff


	//   ....[232]....
        /*47dc*/ 	.word	0xffffffff


	//   ....[233]....
        /*47e0*/ 	.word	0xffffffff


	//   ....[234]....
        /*47e4*/ 	.word	0xffffffff


	//   ....[235]....
        /*47e8*/ 	.word	0xffffffff


	//   ....[236]....
        /*47ec*/ 	.word	0xffffffff


	//   ....[237]....
        /*47f0*/ 	.word	0xffffffff


	//   ....[238]....
        /*47f4*/ 	.word	0xffffffff


	//   ....[239]....
        /*47f8*/ 	.word	0xffffffff


	//   ....[240]....
        /*47fc*/ 	.word	0xffffffff


	//   ....[241]....
        /*4800*/ 	.word	0xffffffff


	//   ....[242]....
        /*4804*/ 	.word	0xffffffff


	//   ....[243]....
        /*4808*/ 	.word	0xffffffff


	//   ....[244]....
        /*480c*/ 	.word	0xffffffff


	//   ....[245]....
        /*4810*/ 	.word	0xffffffff


	//   ....[246]....
        /*4814*/ 	.word	0xffffffff


	//   ....[247]....
        /*4818*/ 	.word	0xffffffff


	//   ....[248]....
        /*481c*/ 	.word	0xffffffff


	//   ....[249]....
        /*4820*/ 	.word	0xffffffff


	//   ....[250]....
        /*4824*/ 	.word	0xffffffff


	//   ....[251]....
        /*4828*/ 	.word	0xffffffff


	//   ....[252]....
        /*482c*/ 	.word	0xffffffff


	//   ....[253]....
        /*4830*/ 	.word	0xffffffff


	//   ....[254]....
        /*4834*/ 	.word	0xffffffff


	//   ....[255]....
        /*4838*/ 	.word	0xffffffff


	//   ....[0]....
        /*483c*/ 	.word	0xffffffff


	//   ....[1]....
        /*4840*/ 	.word	0xffffffff


	//   ....[2]....
        /*4844*/ 	.word	0xffffffff


	//   ....[3]....
        /*4848*/ 	.word	0xffffffff


	//   ....[4]....
        /*484c*/ 	.word	0xffffffff


	//   ....[5]....
        /*4850*/ 	.word	0xffffffff


	//   ....[6]....
        /*4854*/ 	.word	0xffffffff


	//   ....[7]....
        /*4858*/ 	.word	0xffffffff


	//   ....[8]....
        /*485c*/ 	.word	0xffffffff


	//   ....[9]....
        /*4860*/ 	.word	0xffffffff


	//   ....[10]....
        /*4864*/ 	.word	0xffffffff


	//   ....[11]....
        /*4868*/ 	.word	0xffffffff


	//   ....[12]....
        /*486c*/ 	.word	0xffffffff


	//   ....[13]....
        /*4870*/ 	.word	0xffffffff


	//   ....[14]....
        /*4874*/ 	.word	0xffffffff


	//   ....[15]....
        /*4878*/ 	.word	0xffffffff


	//   ....[16]....
        /*487c*/ 	.word	0xffffffff


	//   ....[17]....
        /*4880*/ 	.word	0xffffffff


	//   ....[18]....
        /*4884*/ 	.word	0xffffffff


	//   ....[19]....
        /*4888*/ 	.word	0xffffffff


	//   ....[20]....
        /*488c*/ 	.word	0xffffffff


	//   ....[21]....
        /*4890*/ 	.word	0xffffffff


	//   ....[22]....
        /*4894*/ 	.word	0xffffffff


	//   ....[23]....
        /*4898*/ 	.word	0xffffffff


	//   ....[24]....
        /*489c*/ 	.word	0xffffffff


	//   ....[25]....
        /*48a0*/ 	.word	0xffffffff


	//   ....[26]....
        /*48a4*/ 	.word	0xffffffff


	//   ....[27]....
        /*48a8*/ 	.word	0xffffffff


	//   ....[28]....
        /*48ac*/ 	.word	0xffffffff


	//   ....[29]....
        /*48b0*/ 	.word	0xffffffff


	//   ....[30]....
        /*48b4*/ 	.word	0xffffffff


	//   ....[31]....
        /*48b8*/ 	.word	0xffffffff


	//   ....[32]....
        /*48bc*/ 	.word	0xffffffff


	//   ....[33]....
        /*48c0*/ 	.word	0xffffffff


	//   ....[34]....
        /*48c4*/ 	.word	0xffffffff


	//   ....[35]....
        /*48c8*/ 	.word	0xffffffff


	//   ....[36]....
        /*48cc*/ 	.word	0xffffffff


	//   ....[37]....
        /*48d0*/ 	.word	0xffffffff


	//   ....[38]....
        /*48d4*/ 	.word	0xffffffff


	//   ....[39]....
        /*48d8*/ 	.word	0xffffffff


	//   ....[40]....
        /*48dc*/ 	.word	0xffffffff


	//   ....[41]....
        /*48e0*/ 	.word	0xffffffff


	//   ....[42]....
        /*48e4*/ 	.word	0xffffffff


	//   ....[43]....
        /*48e8*/ 	.word	0xffffffff


	//   ....[44]....
        /*48ec*/ 	.word	0xffffffff


	//   ....[45]....
        /*48f0*/ 	.word	0xffffffff


	//   ....[46]....
        /*48f4*/ 	.word	0xffffffff


	//   ....[47]....
        /*48f8*/ 	.word	0xffffffff


	//   ....[48]....
        /*48fc*/ 	.word	0xffffffff


	//   ....[49]....
        /*4900*/ 	.word	0xffffffff


	//   ....[50]....
        /*4904*/ 	.word	0xffffffff


	//   ....[51]....
        /*4908*/ 	.word	0xffffffff


	//   ....[52]....
        /*490c*/ 	.word	0xffffffff


	//   ....[53]....
        /*4910*/ 	.word	0xffffffff


	//   ....[54]....
        /*4914*/ 	.word	0xffffffff


	//   ....[55]....
        /*4918*/ 	.word	0xffffffff


	//   ....[56]....
        /*491c*/ 	.word	0xffffffff


	//   ....[57]....
        /*4920*/ 	.word	0xffffffff


	//   ....[58]....
        /*4924*/ 	.word	0xffffffff


	//   ....[59]....
        /*4928*/ 	.word	0xffffffff


	//   ....[60]....
        /*492c*/ 	.word	0xffffffff


	//   ....[61]....
        /*4930*/ 	.word	0xffffffff


	//   ....[62]....
        /*4934*/ 	.word	0xffffffff


	//   ....[63]....
        /*4938*/ 	.word	0xffffffff


	//   ....[64]....
        /*493c*/ 	.word	0xffffffff


	//   ....[65]....
        /*4940*/ 	.word	0xffffffff


	//   ....[66]....
        /*4944*/ 	.word	0xffffffff


	//   ....[67]....
        /*4948*/ 	.word	0xffffffff


	//   ....[68]....
        /*494c*/ 	.word	0xffffffff


	//   ....[69]....
        /*4950*/ 	.word	0xffffffff


	//   ....[70]....
        /*4954*/ 	.word	0xffffffff


	//   ....[71]....
        /*4958*/ 	.word	0xffffffff


	//   ....[72]....
        /*495c*/ 	.word	0xffffffff


	//   ....[73]....
        /*4960*/ 	.word	0xffffffff


	//   ....[74]....
        /*4964*/ 	.word	0xffffffff


	//   ....[75]....
        /*4968*/ 	.word	0xffffffff


	//   ....[76]....
        /*496c*/ 	.word	0xffffffff


	//   ....[77]....
        /*4970*/ 	.word	0xffffffff


	//   ....[78]....
        /*4974*/ 	.word	0xffffffff


	//   ....[79]....
        /*4978*/ 	.word	0xffffffff


	//   ....[80]....
        /*497c*/ 	.word	0xffffffff


	//   ....[81]....
        /*4980*/ 	.word	0xffffffff


	//   ....[82]....
        /*4984*/ 	.word	0xffffffff


	//   ....[83]....
        /*4988*/ 	.word	0xffffffff


	//   ....[84]....
        /*498c*/ 	.word	0xffffffff


	//   ....[85]....
        /*4990*/ 	.word	0xffffffff


	//   ....[86]....
        /*4994*/ 	.word	0xffffffff


	//   ....[87]....
        /*4998*/ 	.word	0xffffffff


	//   ....[88]....
        /*499c*/ 	.word	0xffffffff


	//   ....[89]....
        /*49a0*/ 	.word	0xffffffff


	//   ....[90]....
        /*49a4*/ 	.word	0xffffffff


	//   ....[91]....
        /*49a8*/ 	.word	0xffffffff


	//   ....[92]....
        /*49ac*/ 	.word	0xffffffff


	//   ....[93]....
        /*49b0*/ 	.word	0xffffffff


	//   ....[94]....
        /*49b4*/ 	.word	0xffffffff


	//   ....[95]....
        /*49b8*/ 	.word	0xffffffff


	//   ....[96]....
        /*49bc*/ 	.word	0xffffffff


	//   ....[97]....
        /*49c0*/ 	.word	0xffffffff


	//   ....[98]....
        /*49c4*/ 	.word	0xffffffff


	//   ....[99]....
        /*49c8*/ 	.word	0xffffffff


	//   ....[100]....
        /*49cc*/ 	.word	0xffffffff


	//   ....[101]....
        /*49d0*/ 	.word	0xffffffff


	//   ....[102]....
        /*49d4*/ 	.word	0xffffffff


	//   ....[103]....
        /*49d8*/ 	.word	0xffffffff


	//   ....[104]....
        /*49dc*/ 	.word	0xffffffff


	//   ....[105]....
        /*49e0*/ 	.word	0xffffffff


	//   ....[106]....
        /*49e4*/ 	.word	0xffffffff


	//   ....[107]....
        /*49e8*/ 	.word	0xffffffff


	//   ....[108]....
        /*49ec*/ 	.word	0xffffffff


	//   ....[109]....
        /*49f0*/ 	.word	0xffffffff


	//   ....[110]....
        /*49f4*/ 	.word	0xffffffff


	//   ....[111]....
        /*49f8*/ 	.word	0xffffffff


	//   ....[112]....
        /*49fc*/ 	.word	0xffffffff


	//   ....[113]....
        /*4a00*/ 	.word	0xffffffff


	//   ....[114]....
        /*4a04*/ 	.word	0xffffffff


	//   ....[115]....
        /*4a08*/ 	.word	0xffffffff


	//   ....[116]....
        /*4a0c*/ 	.word	0xffffffff


	//   ....[117]....
        /*4a10*/ 	.word	0xffffffff


	//   ....[118]....
        /*4a14*/ 	.word	0xffffffff


	//   ....[119]....
        /*4a18*/ 	.word	0xffffffff


	//   ....[120]....
        /*4a1c*/ 	.word	0xffffffff


	//   ....[121]....
        /*4a20*/ 	.word	0xffffffff


	//   ....[122]....
        /*4a24*/ 	.word	0xffffffff


	//   ....[123]....
        /*4a28*/ 	.word	0xffffffff


	//   ....[124]....
        /*4a2c*/ 	.word	0xffffffff


	//   ....[125]....
        /*4a30*/ 	.word	0xffffffff


	//   ....[126]....
        /*4a34*/ 	.word	0xffffffff


	//   ....[127]....
        /*4a38*/ 	.word	0xffffffff


	//   ....[128]....
        /*4a3c*/ 	.word	0xffffffff


	//   ....[129]....
        /*4a40*/ 	.word	0xffffffff


	//   ....[130]....
        /*4a44*/ 	.word	0xffffffff


	//   ....[131]....
        /*4a48*/ 	.word	0xffffffff


	//   ....[132]....
        /*4a4c*/ 	.word	0xffffffff


	//   ....[133]....
        /*4a50*/ 	.word	0xffffffff


	//   ....[134]....
        /*4a54*/ 	.word	0xffffffff


	//   ....[135]....
        /*4a58*/ 	.word	0xffffffff


	//   ....[136]....
        /*4a5c*/ 	.word	0xffffffff


	//   ....[137]....
        /*4a60*/ 	.word	0xffffffff


	//   ....[138]....
        /*4a64*/ 	.word	0xffffffff


	//   ....[139]....
        /*4a68*/ 	.word	0xffffffff


	//   ....[140]....
        /*4a6c*/ 	.word	0xffffffff


	//   ....[141]....
        /*4a70*/ 	.word	0xffffffff


	//   ....[142]....
        /*4a74*/ 	.word	0xffffffff


	//   ....[143]....
        /*4a78*/ 	.word	0xffffffff


	//   ....[144]....
        /*4a7c*/ 	.word	0xffffffff


	//   ....[145]....
        /*4a80*/ 	.word	0xffffffff


	//   ....[146]....
        /*4a84*/ 	.word	0xffffffff


	//   ....[147]....
        /*4a88*/ 	.word	0xffffffff


	//   ....[148]....
        /*4a8c*/ 	.word	0xffffffff


	//   ....[149]....
        /*4a90*/ 	.word	0xffffffff


	//   ....[150]....
        /*4a94*/ 	.word	0xffffffff


	//   ....[151]....
        /*4a98*/ 	.word	0xffffffff


	//   ....[152]....
        /*4a9c*/ 	.word	0xffffffff


	//   ....[153]....
        /*4aa0*/ 	.word	0xffffffff


	//   ....[154]....
        /*4aa4*/ 	.word	0xffffffff


	//   ....[155]....
        /*4aa8*/ 	.word	0xffffffff


	//   ....[156]....
        /*4aac*/ 	.word	0xffffffff


	//   ....[157]....
        /*4ab0*/ 	.word	0xffffffff


	//   ....[158]....
        /*4ab4*/ 	.word	0xffffffff


	//   ....[159]....
        /*4ab8*/ 	.word	0xffffffff


	//   ....[160]....
        /*4abc*/ 	.word	0xffffffff


	//   ....[161]....
        /*4ac0*/ 	.word	0xffffffff


	//   ....[162]....
        /*4ac4*/ 	.word	0xffffffff


	//   ....[163]....
        /*4ac8*/ 	.word	0xffffffff


	//   ....[164]....
        /*4acc*/ 	.word	0xffffffff


	//   ....[165]....
        /*4ad0*/ 	.word	0xffffffff


	//   ....[166]....
        /*4ad4*/ 	.word	0xffffffff


	//   ....[167]....
        /*4ad8*/ 	.word	0xffffffff


	//   ....[168]....
        /*4adc*/ 	.word	0xffffffff


	//   ....[169]....
        /*4ae0*/ 	.word	0xffffffff


	//   ....[170]....
        /*4ae4*/ 	.word	0xffffffff


	//   ....[171]....
        /*4ae8*/ 	.word	0xffffffff


	//   ....[172]....
        /*4aec*/ 	.word	0xffffffff


	//   ....[173]....
        /*4af0*/ 	.word	0xffffffff


	//   ....[174]....
        /*4af4*/ 	.word	0xffffffff


	//   ....[175]....
        /*4af8*/ 	.word	0xffffffff


	//   ....[176]....
        /*4afc*/ 	.word	0xffffffff


	//   ....[177]....
        /*4b00*/ 	.word	0xffffffff


	//   ....[178]....
        /*4b04*/ 	.word	0xffffffff


	//   ....[179]....
        /*4b08*/ 	.word	0xffffffff


	//   ....[180]....
        /*4b0c*/ 	.word	0xffffffff


	//   ....[181]....
        /*4b10*/ 	.word	0xffffffff


	//   ....[182]....
        /*4b14*/ 	.word	0xffffffff


	//   ....[183]....
        /*4b18*/ 	.word	0xffffffff


	//   ....[184]....
        /*4b1c*/ 	.word	0xffffffff


	//   ....[185]....
        /*4b20*/ 	.word	0xffffffff


	//   ....[186]....
        /*4b24*/ 	.word	0xffffffff


	//   ....[187]....
        /*4b28*/ 	.word	0xffffffff


	//   ....[188]....
        /*4b2c*/ 	.word	0xffffffff


	//   ....[189]....
        /*4b30*/ 	.word	0xffffffff


	//   ....[190]....
        /*4b34*/ 	.word	0xffffffff


	//   ....[191]....
        /*4b38*/ 	.word	0xffffffff


	//   ....[192]....
        /*4b3c*/ 	.word	0xffffffff


	//   ....[193]....
        /*4b40*/ 	.word	0xffffffff


	//   ....[194]....
        /*4b44*/ 	.word	0xffffffff


	//   ....[195]....
        /*4b48*/ 	.word	0xffffffff


	//   ....[196]....
        /*4b4c*/ 	.word	0xffffffff


	//   ....[197]....
        /*4b50*/ 	.word	0xffffffff


	//   ....[198]....
        /*4b54*/ 	.word	0xffffffff


	//   ....[199]....
        /*4b58*/ 	.word	0xffffffff


	//   ....[200]....
        /*4b5c*/ 	.word	0xffffffff


	//   ....[201]....
        /*4b60*/ 	.word	0xffffffff


	//   ....[202]....
        /*4b64*/ 	.word	0xffffffff


	//   ....[203]....
        /*4b68*/ 	.word	0xffffffff


	//   ....[204]....
        /*4b6c*/ 	.word	0xffffffff


	//   ....[205]....
        /*4b70*/ 	.word	0xffffffff


	//   ....[206]....
        /*4b74*/ 	.word	0xffffffff


	//   ....[207]....
        /*4b78*/ 	.word	0xffffffff


	//   ....[208]....
        /*4b7c*/ 	.word	0xffffffff


	//   ....[209]....
        /*4b80*/ 	.word	0xffffffff


	//   ....[210]....
        /*4b84*/ 	.word	0xffffffff


	//   ....[211]....
        /*4b88*/ 	.word	0xffffffff


	//   ....[212]....
        /*4b8c*/ 	.word	0xffffffff


	//   ....[213]....
        /*4b90*/ 	.word	0xffffffff


	//   ....[214]....
        /*4b94*/ 	.word	0xffffffff


	//   ....[215]....
        /*4b98*/ 	.word	0xffffffff


	//   ....[216]....
        /*4b9c*/ 	.word	0xffffffff


	//   ....[217]....
        /*4ba0*/ 	.word	0xffffffff


	//   ....[218]....
        /*4ba4*/ 	.word	0xffffffff


	//   ....[219]....
        /*4ba8*/ 	.word	0xffffffff


	//   ....[220]....
        /*4bac*/ 	.word	0xffffffff


	//   ....[221]....
        /*4bb0*/ 	.word	0xffffffff


	//   ....[222]....
        /*4bb4*/ 	.word	0xffffffff


	//   ....[223]....
        /*4bb8*/ 	.word	0xffffffff


	//   ....[224]....
        /*4bbc*/ 	.word	0xffffffff


	//   ....[225]....
        /*4bc0*/ 	.word	0xffffffff


	//   ....[226]....
        /*4bc4*/ 	.word	0xffffffff


	//   ....[227]....
        /*4bc8*/ 	.word	0xffffffff


	//   ....[228]....
        /*4bcc*/ 	.word	0xffffffff


	//   ....[229]....
        /*4bd0*/ 	.word	0xffffffff


	//   ....[230]....
        /*4bd4*/ 	.word	0xffffffff


	//   ....[231]....
        /*4bd8*/ 	.word	0xffffffff


	//   ....[232]....
        /*4bdc*/ 	.word	0xffffffff


	//   ....[233]....
        /*4be0*/ 	.word	0xffffffff


	//   ....[234]....
        /*4be4*/ 	.word	0xffffffff


	//   ....[235]....
        /*4be8*/ 	.word	0xffffffff


	//   ....[236]....
        /*4bec*/ 	.word	0xffffffff


	//   ....[237]....
        /*4bf0*/ 	.word	0xffffffff


	//   ....[238]....
        /*4bf4*/ 	.word	0xffffffff


	//   ....[239]....
        /*4bf8*/ 	.word	0xffffffff


	//   ....[240]....
        /*4bfc*/ 	.word	0xffffffff


	//   ....[241]....
        /*4c00*/ 	.word	0xffffffff


	//   ....[242]....
        /*4c04*/ 	.word	0xffffffff


	//   ....[243]....
        /*4c08*/ 	.word	0xffffffff


	//   ....[244]....
        /*4c0c*/ 	.word	0xffffffff


	//   ....[245]....
        /*4c10*/ 	.word	0xffffffff


	//   ....[246]....
        /*4c14*/ 	.word	0xffffffff


	//   ....[247]....
        /*4c18*/ 	.word	0xffffffff


	//   ....[248]....
        /*4c1c*/ 	.word	0xffffffff


	//   ....[249]....
        /*4c20*/ 	.word	0xffffffff


	//   ....[250]....
        /*4c24*/ 	.word	0xffffffff


	//   ....[251]....
        /*4c28*/ 	.word	0xffffffff


	//   ....[252]....
        /*4c2c*/ 	.word	0xffffffff


	//   ....[253]....
        /*4c30*/ 	.word	0xffffffff


	//   ....[254]....
        /*4c34*/ 	.word	0xffffffff


	//   ....[255]....
        /*4c38*/ 	.word	0xffffffff


	//   ....[0]....
        /*4c3c*/ 	.word	0xffffffff


	//   ....[1]....
        /*4c40*/ 	.word	0xffffffff


	//   ....[2]....
        /*4c44*/ 	.word	0xffffffff


	//   ....[3]....
        /*4c48*/ 	.word	0xffffffff


	//   ....[4]....
        /*4c4c*/ 	.word	0xffffffff


	//   ....[5]....
        /*4c50*/ 	.word	0xffffffff


	//   ....[6]....
        /*4c54*/ 	.word	0xffffffff


	//   ....[7]....
        /*4c58*/ 	.word	0xffffffff


	//   ....[8]....
        /*4c5c*/ 	.word	0xffffffff


	//   ....[9]....
        /*4c60*/ 	.word	0xffffffff


	//   ....[10]....
        /*4c64*/ 	.word	0xffffffff


	//   ....[11]....
        /*4c68*/ 	.word	0xffffffff


	//   ....[12]....
        /*4c6c*/ 	.word	0xffffffff


	//   ....[13]....
        /*4c70*/ 	.word	0xffffffff


	//   ....[14]....
        /*4c74*/ 	.word	0xffffffff


	//   ....[15]....
        /*4c78*/ 	.word	0xffffffff


	//   ....[16]....
        /*4c7c*/ 	.word	0xffffffff


	//   ....[17]....
        /*4c80*/ 	.word	0xffffffff


	//   ....[18]....
        /*4c84*/ 	.word	0xffffffff


	//   ....[19]....
        /*4c88*/ 	.word	0xffffffff


	//   ....[20]....
        /*4c8c*/ 	.word	0xffffffff


	//   ....[21]....
        /*4c90*/ 	.word	0xffffffff


	//   ....[22]....
        /*4c94*/ 	.word	0xffffffff


	//   ....[23]....
        /*4c98*/ 	.word	0xffffffff


	//   ....[24]....
        /*4c9c*/ 	.word	0xffffffff


	//   ....[25]....
        /*4ca0*/ 	.word	0xffffffff


	//   ....[26]....
        /*4ca4*/ 	.word	0xffffffff


	//   ....[27]....
        /*4ca8*/ 	.word	0xffffffff


	//   ....[28]....
        /*4cac*/ 	.word	0xffffffff


	//   ....[29]....
        /*4cb0*/ 	.word	0xffffffff


	//   ....[30]....
        /*4cb4*/ 	.word	0xffffffff


	//   ....[31]....
        /*4cb8*/ 	.word	0xffffffff


	//   ....[32]....
        /*4cbc*/ 	.word	0xffffffff


	//   ....[33]....
        /*4cc0*/ 	.word	0xffffffff


	//   ....[34]....
        /*4cc4*/ 	.word	0xffffffff


	//   ....[35]....
        /*4cc8*/ 	.word	0xffffffff


	//   ....[36]....
        /*4ccc*/ 	.word	0xffffffff


	//   ....[37]....
        /*4cd0*/ 	.word	0xffffffff


	//   ....[38]....
        /*4cd4*/ 	.word	0xffffffff


	//   ....[39]....
        /*4cd8*/ 	.word	0xffffffff


	//   ....[40]....
        /*4cdc*/ 	.word	0xffffffff


	//   ....[41]....
        /*4ce0*/ 	.word	0xffffffff


	//   ....[42]....
        /*4ce4*/ 	.word	0xffffffff


	//   ....[43]....
        /*4ce8*/ 	.word	0xffffffff


	//   ....[44]....
        /*4cec*/ 	.word	0xffffffff


	//   ....[45]....
        /*4cf0*/ 	.word	0xffffffff


	//   ....[46]....
        /*4cf4*/ 	.word	0xffffffff


	//   ....[47]....
        /*4cf8*/ 	.word	0xffffffff


	//   ....[48]....
        /*4cfc*/ 	.word	0xffffffff


	//   ....[49]....
        /*4d00*/ 	.word	0xffffffff


	//   ....[50]....
        /*4d04*/ 	.word	0xffffffff


	//   ....[51]....
        /*4d08*/ 	.word	0xffffffff


	//   ....[52]....
        /*4d0c*/ 	.word	0xffffffff


	//   ....[53]....
        /*4d10*/ 	.word	0xffffffff


	//   ....[54]....
        /*4d14*/ 	.word	0xffffffff


	//   ....[55]....
        /*4d18*/ 	.word	0xffffffff


	//   ....[56]....
        /*4d1c*/ 	.word	0xffffffff


	//   ....[57]....
        /*4d20*/ 	.word	0xffffffff


	//   ....[58]....
        /*4d24*/ 	.word	0xffffffff


	//   ....[59]....
        /*4d28*/ 	.word	0xffffffff


	//   ....[60]....
        /*4d2c*/ 	.word	0xffffffff


	//   ....[61]....
        /*4d30*/ 	.word	0xffffffff


	//   ....[62]....
        /*4d34*/ 	.word	0xffffffff


	//   ....[63]....
        /*4d38*/ 	.word	0xffffffff


	//   ....[64]....
        /*4d3c*/ 	.word	0xffffffff


	//   ....[65]....
        /*4d40*/ 	.word	0xffffffff


	//   ....[66]....
        /*4d44*/ 	.word	0xffffffff


	//   ....[67]....
        /*4d48*/ 	.word	0xffffffff


	//   ....[68]....
        /*4d4c*/ 	.word	0xffffffff


	//   ....[69]....
        /*4d50*/ 	.word	0xffffffff


	//   ....[70]....
        /*4d54*/ 	.word	0xffffffff


	//   ....[71]....
        /*4d58*/ 	.word	0xffffffff


	//   ....[72]....
        /*4d5c*/ 	.word	0xffffffff


	//   ....[73]....
        /*4d60*/ 	.word	0xffffffff


	//   ....[74]....
        /*4d64*/ 	.word	0xffffffff


	//   ....[75]....
        /*4d68*/ 	.word	0xffffffff


	//   ....[76]....
        /*4d6c*/ 	.word	0xffffffff


	//   ....[77]....
        /*4d70*/ 	.word	0xffffffff


	//   ....[78]....
        /*4d74*/ 	.word	0xffffffff


	//   ....[79]....
        /*4d78*/ 	.word	0xffffffff


	//   ....[80]....
        /*4d7c*/ 	.word	0xffffffff


	//   ....[81]....
        /*4d80*/ 	.word	0xffffffff


	//   ....[82]....
        /*4d84*/ 	.word	0xffffffff


	//   ....[83]....
        /*4d88*/ 	.word	0xffffffff


	//   ....[84]....
        /*4d8c*/ 	.word	0xffffffff


	//   ....[85]....
        /*4d90*/ 	.word	0xffffffff


	//   ....[86]....
        /*4d94*/ 	.word	0xffffffff


	//   ....[87]....
        /*4d98*/ 	.word	0xffffffff


	//   ....[88]....
        /*4d9c*/ 	.word	0xffffffff


	//   ....[89]....
        /*4da0*/ 	.word	0xffffffff


	//   ....[90]....
        /*4da4*/ 	.word	0xffffffff


	//   ....[91]....
        /*4da8*/ 	.word	0xffffffff


	//   ....[92]....
        /*4dac*/ 	.word	0xffffffff


	//   ....[93]....
        /*4db0*/ 	.word	0xffffffff


	//   ....[94]....
        /*4db4*/ 	.word	0xffffffff


	//   ....[95]....
        /*4db8*/ 	.word	0xffffffff


	//   ....[96]....
        /*4dbc*/ 	.word	0xffffffff


	//   ....[97]....
        /*4dc0*/ 	.word	0xffffffff


	//   ....[98]....
        /*4dc4*/ 	.word	0xffffffff


	//   ....[99]....
        /*4dc8*/ 	.word	0xffffffff


	//   ....[100]....
        /*4dcc*/ 	.word	0xffffffff


	//   ....[101]....
        /*4dd0*/ 	.word	0xffffffff


	//   ....[102]....
        /*4dd4*/ 	.word	0xffffffff


	//   ....[103]....
        /*4dd8*/ 	.word	0xffffffff


	//   ....[104]....
        /*4ddc*/ 	.word	0xffffffff


	//   ....[105]....
        /*4de0*/ 	.word	0xffffffff


	//   ....[106]....
        /*4de4*/ 	.word	0xffffffff


	//   ....[107]....
        /*4de8*/ 	.word	0xffffffff


	//   ....[108]....
        /*4dec*/ 	.word	0xffffffff


	//   ....[109]....
        /*4df0*/ 	.word	0xffffffff


	//   ....[110]....
        /*4df4*/ 	.word	0xffffffff


	//   ....[111]....
        /*4df8*/ 	.word	0xffffffff


	//   ....[112]....
        /*4dfc*/ 	.word	0xffffffff


	//   ....[113]....
        /*4e00*/ 	.word	0xffffffff


	//   ....[114]....
        /*4e04*/ 	.word	0xffffffff


	//   ....[115]....
        /*4e08*/ 	.word	0xffffffff


	//   ....[116]....
        /*4e0c*/ 	.word	0xffffffff


	//   ....[117]....
        /*4e10*/ 	.word	0xffffffff


	//   ....[118]....
        /*4e14*/ 	.word	0xffffffff


	//   ....[119]....
        /*4e18*/ 	.word	0xffffffff


	//   ....[120]....
        /*4e1c*/ 	.word	0xffffffff


	//   ....[121]....
        /*4e20*/ 	.word	0xffffffff


	//   ....[122]....
        /*4e24*/ 	.word	0xffffffff


	//   ....[123]....
        /*4e28*/ 	.word	0xffffffff


	//   ....[124]....
        /*4e2c*/ 	.word	0xffffffff


	//   ....[125]....
        /*4e30*/ 	.word	0xffffffff


	//   ....[126]....
        /*4e34*/ 	.word	0xffffffff


	//   ....[127]....
        /*4e38*/ 	.word	0xffffffff


	//   ....[128]....
        /*4e3c*/ 	.word	0xffffffff


	//   ....[129]....
        /*4e40*/ 	.word	0xffffffff


	//   ....[130]....
        /*4e44*/ 	.word	0xffffffff


	//   ....[131]....
        /*4e48*/ 	.word	0xffffffff


	//   ....[132]....
        /*4e4c*/ 	.word	0xffffffff


	//   ....[133]....
        /*4e50*/ 	.word	0xffffffff


	//   ....[134]....
        /*4e54*/ 	.word	0xffffffff


	//   ....[135]....
        /*4e58*/ 	.word	0xffffffff


	//   ....[136]....
        /*4e5c*/ 	.word	0xffffffff


	//   ....[137]....
        /*4e60*/ 	.word	0xffffffff


	//   ....[138]....
        /*4e64*/ 	.word	0xffffffff


	//   ....[139]....
        /*4e68*/ 	.word	0xffffffff


	//   ....[140]....
        /*4e6c*/ 	.word	0xffffffff


	//   ....[141]....
        /*4e70*/ 	.word	0xffffffff


	//   ....[142]....
        /*4e74*/ 	.word	0xffffffff


	//   ....[143]....
        /*4e78*/ 	.word	0xffffffff


	//   ....[144]....
        /*4e7c*/ 	.word	0xffffffff


	//   ....[145]....
        /*4e80*/ 	.word	0xffffffff


	//   ....[146]....
        /*4e84*/ 	.word	0xffffffff


	//   ....[147]....
        /*4e88*/ 	.word	0xffffffff


	//   ....[148]....
        /*4e8c*/ 	.word	0xffffffff


	//   ....[149]....
        /*4e90*/ 	.word	0xffffffff


	//   ....[150]....
        /*4e94*/ 	.word	0xffffffff


	//   ....[151]....
        /*4e98*/ 	.word	0xffffffff


	//   ....[152]....
        /*4e9c*/ 	.word	0xffffffff


	//   ....[153]....
        /*4ea0*/ 	.word	0xffffffff


	//   ....[154]....
        /*4ea4*/ 	.word	0xffffffff


	//   ....[155]....
        /*4ea8*/ 	.word	0xffffffff


	//   ....[156]....
        /*4eac*/ 	.word	0xffffffff


	//   ....[157]....
        /*4eb0*/ 	.word	0xffffffff


	//   ....[158]....
        /*4eb4*/ 	.word	0xffffffff


	//   ....[159]....
        /*4eb8*/ 	.word	0xffffffff


	//   ....[160]....
        /*4ebc*/ 	.word	0xffffffff


	//   ....[161]....
        /*4ec0*/ 	.word	0xffffffff


	//   ....[162]....
        /*4ec4*/ 	.word	0xffffffff


	//   ....[163]....
        /*4ec8*/ 	.word	0xffffffff


	//   ....[164]....
        /*4ecc*/ 	.word	0xffffffff


	//   ....[165]....
        /*4ed0*/ 	.word	0xffffffff


	//   ....[166]....
        /*4ed4*/ 	.word	0xffffffff


	//   ....[167]....
        /*4ed8*/ 	.word	0xffffffff


	//   ....[168]....
        /*4edc*/ 	.word	0xffffffff


	//   ....[169]....
        /*4ee0*/ 	.word	0xffffffff


	//   ....[170]....
        /*4ee4*/ 	.word	0xffffffff


	//   ....[171]....
        /*4ee8*/ 	.word	0xffffffff


	//   ....[172]....
        /*4eec*/ 	.word	0xffffffff


	//   ....[173]....
        /*4ef0*/ 	.word	0xffffffff


	//   ....[174]....
        /*4ef4*/ 	.word	0xffffffff


	//   ....[175]....
        /*4ef8*/ 	.word	0xffffffff


	//   ....[176]....
        /*4efc*/ 	.word	0xffffffff


	//   ....[177]....
        /*4f00*/ 	.word	0xffffffff


	//   ....[178]....
        /*4f04*/ 	.word	0xffffffff


	//   ....[179]....
        /*4f08*/ 	.word	0xffffffff


	//   ....[180]....
        /*4f0c*/ 	.word	0xffffffff


	//   ....[181]....
        /*4f10*/ 	.word	0xffffffff


	//   ....[182]....
        /*4f14*/ 	.word	0xffffffff


	//   ....[183]....
        /*4f18*/ 	.word	0xffffffff


	//   ....[184]....
        /*4f1c*/ 	.word	0xffffffff


	//   ....[185]....
        /*4f20*/ 	.word	0xffffffff


	//   ....[186]....
        /*4f24*/ 	.word	0xffffffff


	//   ....[187]....
        /*4f28*/ 	.word	0xffffffff


	//   ....[188]....
        /*4f2c*/ 	.word	0xffffffff


	//   ....[189]....
        /*4f30*/ 	.word	0xffffffff


	//   ....[190]....
        /*4f34*/ 	.word	0xffffffff


	//   ....[191]....
        /*4f38*/ 	.word	0xffffffff


	//   ....[192]....
        /*4f3c*/ 	.word	0xffffffff


	//   ....[193]....
        /*4f40*/ 	.word	0xffffffff


	//   ....[194]....
        /*4f44*/ 	.word	0xffffffff


	//   ....[195]....
        /*4f48*/ 	.word	0xffffffff


	//   ....[196]....
        /*4f4c*/ 	.word	0xffffffff


	//   ....[197]....
        /*4f50*/ 	.word	0xffffffff


	//   ....[198]....
        /*4f54*/ 	.word	0xffffffff


	//   ....[199]....
        /*4f58*/ 	.word	0xffffffff


	//   ....[200]....
        /*4f5c*/ 	.word	0xffffffff


	//   ....[201]....
        /*4f60*/ 	.word	0xffffffff


	//   ....[202]....
        /*4f64*/ 	.word	0xffffffff


	//   ....[203]....
        /*4f68*/ 	.word	0xffffffff


	//   ....[204]....
        /*4f6c*/ 	.word	0xffffffff


	//   ....[205]....
        /*4f70*/ 	.word	0xffffffff


	//   ....[206]....
        /*4f74*/ 	.word	0xffffffff


	//   ....[207]....
        /*4f78*/ 	.word	0xffffffff


	//   ....[208]....
        /*4f7c*/ 	.word	0xffffffff


	//   ....[209]....
        /*4f80*/ 	.word	0xffffffff


	//   ....[210]....
        /*4f84*/ 	.word	0xffffffff


	//   ....[211]....
        /*4f88*/ 	.word	0xffffffff


	//   ....[212]....
        /*4f8c*/ 	.word	0xffffffff


	//   ....[213]....
        /*4f90*/ 	.word	0xffffffff


	//   ....[214]....
        /*4f94*/ 	.word	0xffffffff


	//   ....[215]....
        /*4f98*/ 	.word	0xffffffff


	//   ....[216]....
        /*4f9c*/ 	.word	0xffffffff


	//   ....[217]....
        /*4fa0*/ 	.word	0xffffffff


	//   ....[218]....
        /*4fa4*/ 	.word	0xffffffff


	//   ....[219]....
        /*4fa8*/ 	.word	0xffffffff


	//   ....[220]....
        /*4fac*/ 	.word	0xffffffff


	//   ....[221]....
        /*4fb0*/ 	.word	0xffffffff


	//   ....[222]....
        /*4fb4*/ 	.word	0xffffffff


	//   ....[223]....
        /*4fb8*/ 	.word	0xffffffff


	//   ....[224]....
        /*4fbc*/ 	.word	0xffffffff


	//   ....[225]....
        /*4fc0*/ 	.word	0xffffffff


	//   ....[226]....
        /*4fc4*/ 	.word	0xffffffff


	//   ....[227]....
        /*4fc8*/ 	.word	0xffffffff


	//   ....[228]....
        /*4fcc*/ 	.word	0xffffffff


	//   ....[229]....
        /*4fd0*/ 	.word	0xffffffff


	//   ....[230]....
        /*4fd4*/ 	.word	0xffffffff


	//   ....[231]....
        /*4fd8*/ 	.word	0xffffffff


	//   ....[232]....
        /*4fdc*/ 	.word	0xffffffff


	//   ....[233]....
        /*4fe0*/ 	.word	0xffffffff


	//   ....[234]....
        /*4fe4*/ 	.word	0xffffffff


	//   ....[235]....
        /*4fe8*/ 	.word	0xffffffff


	//   ....[236]....
        /*4fec*/ 	.word	0xffffffff


	//   ....[237]....
        /*4ff0*/ 	.word	0xffffffff


	//   ....[238]....
        /*4ff4*/ 	.word	0xffffffff


	//   ....[239]....
        /*4ff8*/ 	.word	0xffffffff


	//   ....[240]....
        /*4ffc*/ 	.word	0xffffffff


	//   ....[241]....
        /*5000*/ 	.word	0xffffffff


	//   ....[242]....
        /*5004*/ 	.word	0xffffffff


	//   ....[243]....
        /*5008*/ 	.word	0xffffffff


	//   ....[244]....
        /*500c*/ 	.word	0xffffffff


	//   ....[245]....
        /*5010*/ 	.word	0xffffffff


	//   ....[246]....
        /*5014*/ 	.word	0xffffffff


	//   ....[247]....
        /*5018*/ 	.word	0xffffffff


	//   ....[248]....
        /*501c*/ 	.word	0xffffffff


	//   ....[249]....
        /*5020*/ 	.word	0xffffffff


	//   ....[250]....
        /*5024*/ 	.word	0xffffffff


	//   ....[251]....
        /*5028*/ 	.word	0xffffffff


	//   ....[252]....
        /*502c*/ 	.word	0xffffffff


	//   ....[253]....
        /*5030*/ 	.word	0xffffffff


	//   ....[254]....
        /*5034*/ 	.word	0xffffffff


	//   ....[255]....
        /*5038*/ 	.word	0xffffffff


	//   ....[0]....
        /*503c*/ 	.word	0xffffffff


	//   ....[1]....
        /*5040*/ 	.word	0xffffffff


	//   ....[2]....
        /*5044*/ 	.word	0xffffffff


	//   ....[3]....
        /*5048*/ 	.word	0xffffffff


	//   ....[4]....
        /*504c*/ 	.word	0xffffffff


	//   ....[5]....
        /*5050*/ 	.word	0xffffffff


	//   ....[6]....
        /*5054*/ 	.word	0xffffffff


	//   ....[7]....
        /*5058*/ 	.word	0xffffffff


	//   ....[8]....
        /*505c*/ 	.word	0xffffffff


	//   ....[9]....
        /*5060*/ 	.word	0xffffffff


	//   ....[10]....
        /*5064*/ 	.word	0xffffffff


	//   ....[11]....
        /*5068*/ 	.word	0xffffffff


	//   ....[12]....
        /*506c*/ 	.word	0xffffffff


	//   ....[13]....
        /*5070*/ 	.word	0xffffffff


	//   ....[14]....
        /*5074*/ 	.word	0xffffffff


	//   ....[15]....
        /*5078*/ 	.word	0xffffffff


	//   ....[16]....
        /*507c*/ 	.word	0xffffffff


	//   ....[17]....
        /*5080*/ 	.word	0xffffffff


	//   ....[18]....
        /*5084*/ 	.word	0xffffffff


	//   ....[19]....
        /*5088*/ 	.word	0xffffffff


	//   ....[20]....
        /*508c*/ 	.word	0xffffffff


	//   ....[21]....
        /*5090*/ 	.word	0xffffffff


	//   ....[22]....
        /*5094*/ 	.word	0xffffffff


	//   ....[23]....
        /*5098*/ 	.word	0xffffffff


	//   ....[24]....
        /*509c*/ 	.word	0xffffffff


	//   ....[25]....
        /*50a0*/ 	.word	0xffffffff


	//   ....[26]....
        /*50a4*/ 	.word	0xffffffff


	//   ....[27]....
        /*50a8*/ 	.word	0xffffffff


	//   ....[28]....
        /*50ac*/ 	.word	0xffffffff


	//   ....[29]....
        /*50b0*/ 	.word	0xffffffff


	//   ....[30]....
        /*50b4*/ 	.word	0xffffffff


	//   ....[31]....
        /*50b8*/ 	.word	0xffffffff


	//   ....[32]....
        /*50bc*/ 	.word	0xffffffff


	//   ....[33]....
        /*50c0*/ 	.word	0xffffffff


	//   ....[34]....
        /*50c4*/ 	.word	0xffffffff


	//   ....[35]....
        /*50c8*/ 	.word	0xffffffff


	//   ....[36]....
        /*50cc*/ 	.word	0xffffffff


	//   ....[37]....
        /*50d0*/ 	.word	0xffffffff


	//   ....[38]....
        /*50d4*/ 	.word	0xffffffff


	//   ....[39]....
        /*50d8*/ 	.word	0xffffffff


	//   ....[40]....
        /*50dc*/ 	.word	0xffffffff


	//   ....[41]....
        /*50e0*/ 	.word	0xffffffff


	//   ....[42]....
        /*50e4*/ 	.word	0xffffffff


	//   ....[43]....
        /*50e8*/ 	.word	0xffffffff


	//   ....[44]....
        /*50ec*/ 	.word	0xffffffff


	//   ....[45]....
        /*50f0*/ 	.word	0xffffffff


	//   ....[46]....
        /*50f4*/ 	.word	0xffffffff


	//   ....[47]....
        /*50f8*/ 	.word	0xffffffff


	//   ....[48]....
        /*50fc*/ 	.word	0xffffffff


	//   ....[49]....
        /*5100*/ 	.word	0xffffffff


	//   ....[50]....
        /*5104*/ 	.word	0xffffffff


	//   ....[51]....
        /*5108*/ 	.word	0xffffffff


	//   ....[52]....
        /*510c*/ 	.word	0xffffffff


	//   ....[53]....
        /*5110*/ 	.word	0xffffffff


	//   ....[54]....
        /*5114*/ 	.word	0xffffffff


	//   ....[55]....
        /*5118*/ 	.word	0xffffffff


	//   ....[56]....
        /*511c*/ 	.word	0xffffffff


	//   ....[57]....
        /*5120*/ 	.word	0xffffffff


	//   ....[58]....
        /*5124*/ 	.word	0xffffffff


	//   ....[59]....
        /*5128*/ 	.word	0xffffffff


	//   ....[60]....
        /*512c*/ 	.word	0xffffffff


	//   ....[61]....
        /*5130*/ 	.word	0xffffffff


	//   ....[62]....
        /*5134*/ 	.word	0xffffffff


	//   ....[63]....
        /*5138*/ 	.word	0xffffffff


	//   ....[64]....
        /*513c*/ 	.word	0xffffffff


	//   ....[65]....
        /*5140*/ 	.word	0xffffffff


	//   ....[66]....
        /*5144*/ 	.word	0xffffffff


	//   ....[67]....
        /*5148*/ 	.word	0xffffffff


	//   ....[68]....
        /*514c*/ 	.word	0xffffffff


	//   ....[69]....
        /*5150*/ 	.word	0xffffffff


	//   ....[70]....
        /*5154*/ 	.word	0xffffffff


	//   ....[71]....
        /*5158*/ 	.word	0xffffffff


	//   ....[72]....
        /*515c*/ 	.word	0xffffffff


	//   ....[73]....
        /*5160*/ 	.word	0xffffffff


	//   ....[74]....
        /*5164*/ 	.word	0xffffffff


	//   ....[75]....
        /*5168*/ 	.word	0xffffffff


	//   ....[76]....
        /*516c*/ 	.word	0xffffffff


	//   ....[77]....
        /*5170*/ 	.word	0xffffffff


	//   ....[78]....
        /*5174*/ 	.word	0xffffffff


	//   ....[79]....
        /*5178*/ 	.word	0xffffffff


	//   ....[80]....
        /*517c*/ 	.word	0xffffffff


	//   ....[81]....
        /*5180*/ 	.word	0xffffffff


	//   ....[82]....
        /*5184*/ 	.word	0xffffffff


	//   ....[83]....
        /*5188*/ 	.word	0xffffffff


	//   ....[84]....
        /*518c*/ 	.word	0xffffffff


	//   ....[85]....
        /*5190*/ 	.word	0xffffffff


	//   ....[86]....
        /*5194*/ 	.word	0xffffffff


	//   ....[87]....
        /*5198*/ 	.word	0xffffffff


	//   ....[88]....
        /*519c*/ 	.word	0xffffffff


	//   ....[89]....
        /*51a0*/ 	.word	0xffffffff


	//   ....[90]....
        /*51a4*/ 	.word	0xffffffff


	//   ....[91]....
        /*51a8*/ 	.word	0xffffffff


	//   ....[92]....
        /*51ac*/ 	.word	0xffffffff


	//   ....[93]....
        /*51b0*/ 	.word	0xffffffff


	//   ....[94]....
        /*51b4*/ 	.word	0xffffffff


	//   ....[95]....
        /*51b8*/ 	.word	0xffffffff


	//   ....[96]....
        /*51bc*/ 	.word	0xffffffff


	//   ....[97]....
        /*51c0*/ 	.word	0xffffffff


	//   ....[98]....
        /*51c4*/ 	.word	0xffffffff


	//   ....[99]....
        /*51c8*/ 	.word	0xffffffff


	//   ....[100]....
        /*51cc*/ 	.word	0xffffffff


	//   ....[101]....
        /*51d0*/ 	.word	0xffffffff


	//   ....[102]....
        /*51d4*/ 	.word	0xffffffff


	//   ....[103]....
        /*51d8*/ 	.word	0xffffffff


	//   ....[104]....
        /*51dc*/ 	.word	0xffffffff


	//   ....[105]....
        /*51e0*/ 	.word	0xffffffff


	//   ....[106]....
        /*51e4*/ 	.word	0xffffffff


	//   ....[107]....
        /*51e8*/ 	.word	0xffffffff


	//   ....[108]....
        /*51ec*/ 	.word	0xffffffff


	//   ....[109]....
        /*51f0*/ 	.word	0xffffffff


	//   ....[110]....
        /*51f4*/ 	.word	0xffffffff


	//   ....[111]....
        /*51f8*/ 	.word	0xffffffff


	//   ....[112]....
        /*51fc*/ 	.word	0xffffffff


	//   ....[113]....
        /*5200*/ 	.word	0xffffffff


	//   ....[114]....
        /*5204*/ 	.word	0xffffffff


	//   ....[115]....
        /*5208*/ 	.word	0xffffffff


	//   ....[116]....
        /*520c*/ 	.word	0xffffffff


	//   ....[117]....
        /*5210*/ 	.word	0xffffffff


	//   ....[118]....
        /*5214*/ 	.word	0xffffffff


	//   ....[119]....
        /*5218*/ 	.word	0xffffffff


	//   ....[120]....
        /*521c*/ 	.word	0xffffffff


	//   ....[121]....
        /*5220*/ 	.word	0xffffffff


	//   ....[122]....
        /*5224*/ 	.word	0xffffffff


	//   ....[123]....
        /*5228*/ 	.word	0xffffffff


	//   ....[124]....
        /*522c*/ 	.word	0xffffffff


	//   ....[125]....
        /*5230*/ 	.word	0xffffffff


	//   ....[126]....
        /*5234*/ 	.word	0xffffffff


	//   ....[127]....
        /*5238*/ 	.word	0xffffffff


	//   ....[128]....
        /*523c*/ 	.word	0xffffffff


	//   ....[129]....
        /*5240*/ 	.word	0xffffffff


	//   ....[130]....
        /*5244*/ 	.word	0xffffffff


	//   ....[131]....
        /*5248*/ 	.word	0xffffffff


	//   ....[132]....
        /*524c*/ 	.word	0xffffffff


	//   ....[133]....
        /*5250*/ 	.word	0xffffffff


	//   ....[134]....
        /*5254*/ 	.word	0xffffffff


	//   ....[135]....
        /*5258*/ 	.word	0xffffffff


	//   ....[136]....
        /*525c*/ 	.word	0xffffffff


	//   ....[137]....
        /*5260*/ 	.word	0xffffffff


	//   ....[138]....
        /*5264*/ 	.word	0xffffffff


	//   ....[139]....
        /*5268*/ 	.word	0xffffffff


	//   ....[140]....
        /*526c*/ 	.word	0xffffffff


	//   ....[141]....
        /*5270*/ 	.word	0xffffffff


	//   ....[142]....
        /*5274*/ 	.word	0xffffffff


	//   ....[143]....
        /*5278*/ 	.word	0xffffffff


	//   ....[144]....
        /*527c*/ 	.word	0xffffffff


	//   ....[145]....
        /*5280*/ 	.word	0xffffffff


	//   ....[146]....
        /*5284*/ 	.word	0xffffffff


	//   ....[147]....
        /*5288*/ 	.word	0xffffffff


	//   ....[148]....
        /*528c*/ 	.word	0xffffffff


	//   ....[149]....
        /*5290*/ 	.word	0xffffffff


	//   ....[150]....
        /*5294*/ 	.word	0xffffffff


	//   ....[151]....
        /*5298*/ 	.word	0xffffffff


	//   ....[152]....
        /*529c*/ 	.word	0xffffffff


	//   ....[153]....
        /*52a0*/ 	.word	0xffffffff


	//   ....[154]....
        /*52a4*/ 	.word	0xffffffff


	//   ....[155]....
        /*52a8*/ 	.word	0xffffffff


	//   ....[156]....
        /*52ac*/ 	.word	0xffffffff


	//   ....[157]....
        /*52b0*/ 	.word	0xffffffff


	//   ....[158]....
        /*52b4*/ 	.word	0xffffffff


	//   ....[159]....
        /*52b8*/ 	.word	0xffffffff


	//   ....[160]....
        /*52bc*/ 	.word	0xffffffff


	//   ....[161]....
        /*52c0*/ 	.word	0xffffffff


	//   ....[162]....
        /*52c4*/ 	.word	0xffffffff


	//   ....[163]....
        /*52c8*/ 	.word	0xffffffff


	//   ....[164]....
        /*52cc*/ 	.word	0xffffffff


	//   ....[165]....
        /*52d0*/ 	.word	0xffffffff


	//   ....[166]....
        /*52d4*/ 	.word	0xffffffff


	//   ....[167]....
        /*52d8*/ 	.word	0xffffffff


	//   ....[168]....
        /*52dc*/ 	.word	0xffffffff


	//   ....[169]....
        /*52e0*/ 	.word	0xffffffff


	//   ....[170]....
        /*52e4*/ 	.word	0xffffffff


	//   ....[171]....
        /*52e8*/ 	.word	0xffffffff


	//   ....[172]....
        /*52ec*/ 	.word	0xffffffff


	//   ....[173]....
        /*52f0*/ 	.word	0xffffffff


	//   ....[174]....
        /*52f4*/ 	.word	0xffffffff


	//   ....[175]....
        /*52f8*/ 	.word	0xffffffff


	//   ....[176]....
        /*52fc*/ 	.word	0xffffffff


	//   ....[177]....
        /*5300*/ 	.word	0xffffffff


	//   ....[178]....
        /*5304*/ 	.word	0xffffffff


	//   ....[179]....
        /*5308*/ 	.word	0xffffffff


	//   ....[180]....
        /*530c*/ 	.word	0xffffffff


	//   ....[181]....
        /*5310*/ 	.word	0xffffffff


	//   ....[182]....
        /*5314*/ 	.word	0xffffffff


	//   ....[183]....
        /*5318*/ 	.word	0xffffffff


	//   ....[184]....
        /*531c*/ 	.word	0xffffffff


	//   ....[185]....
        /*5320*/ 	.word	0xffffffff


	//   ....[186]....
        /*5324*/ 	.word	0xffffffff


	//   ....[187]....
        /*5328*/ 	.word	0xffffffff


	//   ....[188]....
        /*532c*/ 	.word	0xffffffff


	//   ....[189]....
        /*5330*/ 	.word	0xffffffff


	//   ....[190]....
        /*5334*/ 	.word	0xffffffff


	//   ....[191]....
        /*5338*/ 	.word	0xffffffff


	//   ....[192]....
        /*533c*/ 	.word	0xffffffff


	//   ....[193]....
        /*5340*/ 	.word	0xffffffff


	//   ....[194]....
        /*5344*/ 	.word	0xffffffff


	//   ....[195]....
        /*5348*/ 	.word	0xffffffff


	//   ....[196]....
        /*534c*/ 	.word	0xffffffff


	//   ....[197]....
        /*5350*/ 	.word	0xffffffff


	//   ....[198]....
        /*5354*/ 	.word	0xffffffff


	//   ....[199]....
        /*5358*/ 	.word	0xffffffff


	//   ....[200]....
        /*535c*/ 	.word	0xffffffff


	//   ....[201]....
        /*5360*/ 	.word	0xffffffff


	//   ....[202]....
        /*5364*/ 	.word	0xffffffff


	//   ....[203]....
        /*5368*/ 	.word	0xffffffff


	//   ....[204]....
        /*536c*/ 	.word	0xffffffff


	//   ....[205]....
        /*5370*/ 	.word	0xffffffff


	//   ....[206]....
        /*5374*/ 	.word	0xffffffff


	//   ....[207]....
        /*5378*/ 	.word	0xffffffff


	//   ....[208]....
        /*537c*/ 	.word	0xffffffff


	//   ....[209]....
        /*5380*/ 	.word	0xffffffff


	//   ....[210]....
        /*5384*/ 	.word	0xffffffff


	//   ....[211]....
        /*5388*/ 	.word	0xffffffff


	//   ....[212]....
        /*538c*/ 	.word	0xffffffff


	//   ....[213]....
        /*5390*/ 	.word	0xffffffff


	//   ....[214]....
        /*5394*/ 	.word	0xffffffff


	//   ....[215]....
        /*5398*/ 	.word	0xffffffff


	//   ....[216]....
        /*539c*/ 	.word	0xffffffff


	//   ....[217]....
        /*53a0*/ 	.word	0xffffffff


	//   ....[218]....
        /*53a4*/ 	.word	0xffffffff


	//   ....[219]....
        /*53a8*/ 	.word	0xffffffff


	//   ....[220]....
        /*53ac*/ 	.word	0xffffffff


	//   ....[221]....
        /*53b0*/ 	.word	0xffffffff


	//   ....[222]....
        /*53b4*/ 	.word	0xffffffff


	//   ....[223]....
        /*53b8*/ 	.word	0xffffffff


	//   ....[224]....
        /*53bc*/ 	.word	0xffffffff


	//   ....[225]....
        /*53c0*/ 	.word	0xffffffff


	//   ....[226]....
        /*53c4*/ 	.word	0xffffffff


	//   ....[227]....
        /*53c8*/ 	.word	0xffffffff


	//   ....[228]....
        /*53cc*/ 	.word	0xffffffff


	//   ....[229]....
        /*53d0*/ 	.word	0xffffffff


	//   ....[230]....
        /*53d4*/ 	.word	0xffffffff


	//   ....[231]....
        /*53d8*/ 	.word	0xffffffff


	//   ....[232]....
        /*53dc*/ 	.word	0xffffffff


	//   ....[233]....
        /*53e0*/ 	.word	0xffffffff


	//   ....[234]....
        /*53e4*/ 	.word	0xffffffff


	//   ....[235]....
        /*53e8*/ 	.word	0xffffffff


	//   ....[236]....
        /*53ec*/ 	.word	0xffffffff


	//   ....[237]....
        /*53f0*/ 	.word	0xffffffff


	//   ....[238]....
        /*53f4*/ 	.word	0xffffffff


	//   ....[239]....
        /*53f8*/ 	.word	0xffffffff


	//   ....[240]....
        /*53fc*/ 	.word	0xffffffff


	//   ....[241]....
        /*5400*/ 	.word	0xffffffff


	//   ....[242]....
        /*5404*/ 	.word	0xffffffff


	//   ....[243]....
        /*5408*/ 	.word	0xffffffff


	//   ....[244]....
        /*540c*/ 	.word	0xffffffff


	//   ....[245]....
        /*5410*/ 	.word	0xffffffff


	//   ....[246]....
        /*5414*/ 	.word	0xffffffff


	//   ....[247]....
        /*5418*/ 	.word	0xffffffff


	//   ....[248]....
        /*541c*/ 	.word	0xffffffff


	//   ....[249]....
        /*5420*/ 	.word	0xffffffff


	//   ....[250]....
        /*5424*/ 	.word	0xffffffff


	//   ....[251]....
        /*5428*/ 	.word	0xffffffff


	//   ....[252]....
        /*542c*/ 	.word	0xffffffff


	//   ....[253]....
        /*5430*/ 	.word	0xffffffff


	//   ....[254]....
        /*5434*/ 	.word	0xffffffff


	//   ....[255]....
        /*5438*/ 	.word	0xffffffff


	//   ....[0]....
        /*543c*/ 	.word	0xffffffff


	//   ....[1]....
        /*5440*/ 	.word	0xffffffff


	//   ....[2]....
        /*5444*/ 	.word	0xffffffff


	//   ....[3]....
        /*5448*/ 	.word	0xffffffff


	//   ....[4]....
        /*544c*/ 	.word	0xffffffff


	//   ....[5]....
        /*5450*/ 	.word	0xffffffff


	//   ....[6]....
        /*5454*/ 	.word	0xffffffff


	//   ....[7]....
        /*5458*/ 	.word	0xffffffff


	//   ....[8]....
        /*545c*/ 	.word	0xffffffff


	//   ....[9]....
        /*5460*/ 	.word	0xffffffff


	//   ....[10]....
        /*5464*/ 	.word	0xffffffff


	//   ....[11]....
        /*5468*/ 	.word	0xffffffff


	//   ....[12]....
        /*546c*/ 	.word	0xffffffff


	//   ....[13]....
        /*5470*/ 	.word	0xffffffff


	//   ....[14]....
        /*5474*/ 	.word	0xffffffff


	//   ....[15]....
        /*5478*/ 	.word	0xffffffff


	//   ....[16]....
        /*547c*/ 	.word	0xffffffff


	//   ....[17]....
        /*5480*/ 	.word	0xffffffff


	//   ....[18]....
        /*5484*/ 	.word	0xffffffff


	//   ....[19]....
        /*5488*/ 	.word	0xffffffff


	//   ....[20]....
        /*548c*/ 	.word	0xffffffff


	//   ....[21]....
        /*5490*/ 	.word	0xffffffff


	//   ....[22]....
        /*5494*/ 	.word	0xffffffff


	//   ....[23]....
        /*5498*/ 	.word	0xffffffff


	//   ....[24]....
        /*549c*/ 	.word	0xffffffff


	//   ....[25]....
        /*54a0*/ 	.word	0xffffffff


	//   ....[26]....
        /*54a4*/ 	.word	0xffffffff


	//   ....[27]....
        /*54a8*/ 	.word	0xffffffff


	//   ....[28]....
        /*54ac*/ 	.word	0xffffffff


	//   ....[29]....
        /*54b0*/ 	.word	0xffffffff


	//   ....[30]....
        /*54b4*/ 	.word	0xffffffff


	//   ....[31]....
        /*54b8*/ 	.word	0xffffffff


	//   ....[32]....
        /*54bc*/ 	.word	0xffffffff


	//   ....[33]....
        /*54c0*/ 	.word	0xffffffff


	//   ....[34]....
        /*54c4*/ 	.word	0xffffffff


	//   ....[35]....
        /*54c8*/ 	.word	0xffffffff


	//   ....[36]....
        /*54cc*/ 	.word	0xffffffff


	//   ....[37]....
        /*54d0*/ 	.word	0xffffffff


	//   ....[38]....
        /*54d4*/ 	.word	0xffffffff


	//   ....[39]....
        /*54d8*/ 	.word	0xffffffff


	//   ....[40]....
        /*54dc*/ 	.word	0xffffffff


	//   ....[41]....
        /*54e0*/ 	.word	0xffffffff


	//   ....[42]....
        /*54e4*/ 	.word	0xffffffff


	//   ....[43]....
        /*54e8*/ 	.word	0xffffffff


	//   ....[44]....
        /*54ec*/ 	.word	0xffffffff


	//   ....[45]....
        /*54f0*/ 	.word	0xffffffff


	//   ....[46]....
        /*54f4*/ 	.word	0xffffffff


	//   ....[47]....
        /*54f8*/ 	.word	0xffffffff


	//   ....[48]....
        /*54fc*/ 	.word	0xffffffff


	//   ....[49]....
        /*5500*/ 	.word	0xffffffff


	//   ....[50]....
        /*5504*/ 	.word	0xffffffff


	//   ....[51]....
        /*5508*/ 	.word	0xffffffff


	//   ....[52]....
        /*550c*/ 	.word	0xffffffff


	//   ....[53]....
        /*5510*/ 	.word	0xffffffff


	//   ....[54]....
        /*5514*/ 	.word	0xffffffff


	//   ....[55]....
        /*5518*/ 	.word	0xffffffff


	//   ....[56]....
        /*551c*/ 	.word	0xffffffff


	//   ....[57]....
        /*5520*/ 	.word	0xffffffff


	//   ....[58]....
        /*5524*/ 	.word	0xffffffff


	//   ....[59]....
        /*5528*/ 	.word	0xffffffff


	//   ....[60]....
        /*552c*/ 	.word	0xffffffff


	//   ....[61]....
        /*5530*/ 	.word	0xffffffff


	//   ....[62]....
        /*5534*/ 	.word	0xffffffff


	//   ....[63]....
        /*5538*/ 	.word	0xffffffff


	//   ....[64]....
        /*553c*/ 	.word	0xffffffff


	//   ....[65]....
        /*5540*/ 	.word	0xffffffff


	//   ....[66]....
        /*5544*/ 	.word	0xffffffff


	//   ....[67]....
        /*5548*/ 	.word	0xffffffff


	//   ....[68]....
        /*554c*/ 	.word	0xffffffff


	//   ....[69]....
        /*5550*/ 	.word	0xffffffff


	//   ....[70]....
        /*5554*/ 	.word	0xffffffff


	//   ....[71]....
        /*5558*/ 	.word	0xffffffff


	//   ....[72]....
        /*555c*/ 	.word	0xffffffff


	//   ....[73]....
        /*5560*/ 	.word	0xffffffff


	//   ....[74]....
        /*5564*/ 	.word	0xffffffff


	//   ....[75]....
        /*5568*/ 	.word	0xffffffff


	//   ....[76]....
        /*556c*/ 	.word	0xffffffff


	//   ....[77]....
        /*5570*/ 	.word	0xffffffff


	//   ....[78]....
        /*5574*/ 	.word	0xffffffff


	//   ....[79]....
        /*5578*/ 	.word	0xffffffff


	//   ....[80]....
        /*557c*/ 	.word	0xffffffff


	//   ....[81]....
        /*5580*/ 	.word	0xffffffff


	//   ....[82]....
        /*5584*/ 	.word	0xffffffff


	//   ....[83]....
        /*5588*/ 	.word	0xffffffff


	//   ....[84]....
        /*558c*/ 	.word	0xffffffff


	//   ....[85]....
        /*5590*/ 	.word	0xffffffff


	//   ....[86]....
        /*5594*/ 	.word	0xffffffff


	//   ....[87]....
        /*5598*/ 	.word	0xffffffff


	//   ....[88]....
        /*559c*/ 	.word	0xffffffff


	//   ....[89]....
        /*55a0*/ 	.word	0xffffffff


	//   ....[90]....
        /*55a4*/ 	.word	0xffffffff


	//   ....[91]....
        /*55a8*/ 	.word	0xffffffff


	//   ....[92]....
        /*55ac*/ 	.word	0xffffffff


	//   ....[93]....
        /*55b0*/ 	.word	0xffffffff


	//   ....[94]....
        /*55b4*/ 	.word	0xffffffff


	//   ....[95]....
        /*55b8*/ 	.word	0xffffffff


	//   ....[96]....
        /*55bc*/ 	.word	0xffffffff


	//   ....[97]....
        /*55c0*/ 	.word	0xffffffff


	//   ....[98]....
        /*55c4*/ 	.word	0xffffffff


	//   ....[99]....
        /*55c8*/ 	.word	0xffffffff


	//   ....[100]....
        /*55cc*/ 	.word	0xffffffff


	//   ....[101]....
        /*55d0*/ 	.word	0xffffffff


	//   ....[102]....
        /*55d4*/ 	.word	0xffffffff


	//   ....[103]....
        /*55d8*/ 	.word	0xffffffff


	//   ....[104]....
        /*55dc*/ 	.word	0xffffffff


	//   ....[105]....
        /*55e0*/ 	.word	0xffffffff


	//   ....[106]....
        /*55e4*/ 	.word	0xffffffff


	//   ....[107]....
        /*55e8*/ 	.word	0xffffffff


	//   ....[108]....
        /*55ec*/ 	.word	0xffffffff


	//   ....[109]....
        /*55f0*/ 	.word	0xffffffff


	//   ....[110]....
        /*55f4*/ 	.word	0xffffffff


	//   ....[111]....
        /*55f8*/ 	.word	0xffffffff


	//   ....[112]....
        /*55fc*/ 	.word	0xffffffff


	//   ....[113]....
        /*5600*/ 	.word	0xffffffff


	//   ....[114]....
        /*5604*/ 	.word	0xffffffff


	//   ....[115]....
        /*5608*/ 	.word	0xffffffff


	//   ....[116]....
        /*560c*/ 	.word	0xffffffff


	//   ....[117]....
        /*5610*/ 	.word	0xffffffff


	//   ....[118]....
        /*5614*/ 	.word	0xffffffff


	//   ....[119]....
        /*5618*/ 	.word	0xffffffff


	//   ....[120]....
        /*561c*/ 	.word	0xffffffff


	//   ....[121]....
        /*5620*/ 	.word	0xffffffff


	//   ....[122]....
        /*5624*/ 	.word	0xffffffff


	//   ....[123]....
        /*5628*/ 	.word	0xffffffff


	//   ....[124]....
        /*562c*/ 	.word	0xffffffff


	//   ....[125]....
        /*5630*/ 	.word	0xffffffff


	//   ....[126]....
        /*5634*/ 	.word	0xffffffff


	//   ....[127]....
        /*5638*/ 	.word	0xffffffff


	//   ....[128]....
        /*563c*/ 	.word	0xffffffff


	//   ....[129]....
        /*5640*/ 	.word	0xffffffff


	//   ....[130]....
        /*5644*/ 	.word	0xffffffff


	//   ....[131]....
        /*5648*/ 	.word	0xffffffff


	//   ....[132]....
        /*564c*/ 	.word	0xffffffff


	//   ....[133]....
        /*5650*/ 	.word	0xffffffff


	//   ....[134]....
        /*5654*/ 	.word	0xffffffff


	//   ....[135]....
        /*5658*/ 	.word	0xffffffff


	//   ....[136]....
        /*565c*/ 	.word	0xffffffff


	//   ....[137]....
        /*5660*/ 	.word	0xffffffff


	//   ....[138]....
        /*5664*/ 	.word	0xffffffff


	//   ....[139]....
        /*5668*/ 	.word	0xffffffff


	//   ....[140]....
        /*566c*/ 	.word	0xffffffff


	//   ....[141]....
        /*5670*/ 	.word	0xffffffff


	//   ....[142]....
        /*5674*/ 	.word	0xffffffff


	//   ....[143]....
        /*5678*/ 	.word	0xffffffff


	//   ....[144]....
        /*567c*/ 	.word	0xffffffff


	//   ....[145]....
        /*5680*/ 	.word	0xffffffff


	//   ....[146]....
        /*5684*/ 	.word	0xffffffff


	//   ....[147]....
        /*5688*/ 	.word	0xffffffff


	//   ....[148]....
        /*568c*/ 	.word	0xffffffff


	//   ....[149]....
        /*5690*/ 	.word	0xffffffff


	//   ....[150]....
        /*5694*/ 	.word	0xffffffff


	//   ....[151]....
        /*5698*/ 	.word	0xffffffff


	//   ....[152]....
        /*569c*/ 	.word	0xffffffff


	//   ....[153]....
        /*56a0*/ 	.word	0xffffffff


	//   ....[154]....
        /*56a4*/ 	.word	0xffffffff


	//   ....[155]....
        /*56a8*/ 	.word	0xffffffff


	//   ....[156]....
        /*56ac*/ 	.word	0xffffffff


	//   ....[157]....
        /*56b0*/ 	.word	0xffffffff


	//   ....[158]....
        /*56b4*/ 	.word	0xffffffff


	//   ....[159]....
        /*56b8*/ 	.word	0xffffffff


	//   ....[160]....
        /*56bc*/ 	.word	0xffffffff


	//   ....[161]....
        /*56c0*/ 	.word	0xffffffff


	//   ....[162]....
        /*56c4*/ 	.word	0xffffffff


	//   ....[163]....
        /*56c8*/ 	.word	0xffffffff


	//   ....[164]....
        /*56cc*/ 	.word	0xffffffff


	//   ....[165]....
        /*56d0*/ 	.word	0xffffffff


	//   ....[166]....
        /*56d4*/ 	.word	0xffffffff


	//   ....[167]....
        /*56d8*/ 	.word	0xffffffff


	//   ....[168]....
        /*56dc*/ 	.word	0xffffffff


	//   ....[169]....
        /*56e0*/ 	.word	0xffffffff


	//   ....[170]....
        /*56e4*/ 	.word	0xffffffff


	//   ....[171]....
        /*56e8*/ 	.word	0xffffffff


	//   ....[172]....
        /*56ec*/ 	.word	0xffffffff


	//   ....[173]....
        /*56f0*/ 	.word	0xffffffff


	//   ....[174]....
        /*56f4*/ 	.word	0xffffffff


	//   ....[175]....
        /*56f8*/ 	.word	0xffffffff


	//   ....[176]....
        /*56fc*/ 	.word	0xffffffff


	//   ....[177]....
        /*5700*/ 	.word	0xffffffff


	//   ....[178]....
        /*5704*/ 	.word	0xffffffff


	//   ....[179]....
        /*5708*/ 	.word	0xffffffff


	//   ....[180]....
        /*570c*/ 	.word	0xffffffff


	//   ....[181]....
        /*5710*/ 	.word	0xffffffff


	//   ....[182]....
        /*5714*/ 	.word	0xffffffff


	//   ....[183]....
        /*5718*/ 	.word	0xffffffff


	//   ....[184]....
        /*571c*/ 	.word	0xffffffff


	//   ....[185]....
        /*5720*/ 	.word	0xffffffff


	//   ....[186]....
        /*5724*/ 	.word	0xffffffff


	//   ....[187]....
        /*5728*/ 	.word	0xffffffff


	//   ....[188]....
        /*572c*/ 	.word	0xffffffff


	//   ....[189]....
        /*5730*/ 	.word	0xffffffff


	//   ....[190]....
        /*5734*/ 	.word	0xffffffff


	//   ....[191]....
        /*5738*/ 	.word	0xffffffff


	//   ....[192]....
        /*573c*/ 	.word	0xffffffff


	//   ....[193]....
        /*5740*/ 	.word	0xffffffff


	//   ....[194]....
        /*5744*/ 	.word	0xffffffff


	//   ....[195]....
        /*5748*/ 	.word	0xffffffff


	//   ....[196]....
        /*574c*/ 	.word	0xffffffff


	//   ....[197]....
        /*5750*/ 	.word	0xffffffff


	//   ....[198]....
        /*5754*/ 	.word	0xffffffff


	//   ....[199]....
        /*5758*/ 	.word	0xffffffff


	//   ....[200]....
        /*575c*/ 	.word	0xffffffff


	//   ....[201]....
        /*5760*/ 	.word	0xffffffff


	//   ....[202]....
        /*5764*/ 	.word	0xffffffff


	//   ....[203]....
        /*5768*/ 	.word	0xffffffff


	//   ....[204]....
        /*576c*/ 	.word	0xffffffff


	//   ....[205]....
        /*5770*/ 	.word	0xffffffff


	//   ....[206]....
        /*5774*/ 	.word	0xffffffff


	//   ....[207]....
        /*5778*/ 	.word	0xffffffff


	//   ....[208]....
        /*577c*/ 	.word	0xffffffff


	//   ....[209]....
        /*5780*/ 	.word	0xffffffff


	//   ....[210]....
        /*5784*/ 	.word	0xffffffff


	//   ....[211]....
        /*5788*/ 	.word	0xffffffff


	//   ....[212]....
        /*578c*/ 	.word	0xffffffff


	//   ....[213]....
        /*5790*/ 	.word	0xffffffff


	//   ....[214]....
        /*5794*/ 	.word	0xffffffff


	//   ....[215]....
        /*5798*/ 	.word	0xffffffff


	//   ....[216]....
        /*579c*/ 	.word	0xffffffff


	//   ....[217]....
        /*57a0*/ 	.word	0xffffffff


	//   ....[218]....
        /*57a4*/ 	.word	0xffffffff


	//   ....[219]....
        /*57a8*/ 	.word	0xffffffff


	//   ....[220]....
        /*57ac*/ 	.word	0xffffffff


	//   ....[221]....
        /*57b0*/ 	.word	0xffffffff


	//   ....[222]....
        /*57b4*/ 	.word	0xffffffff


	//   ....[223]....
        /*57b8*/ 	.word	0xffffffff


	//   ....[224]....
        /*57bc*/ 	.word	0xffffffff


	//   ....[225]....
        /*57c0*/ 	.word	0xffffffff


	//   ....[226]....
        /*57c4*/ 	.word	0xffffffff


	//   ....[227]....
        /*57c8*/ 	.word	0xffffffff


	//   ....[228]....
        /*57cc*/ 	.word	0xffffffff


	//   ....[229]....
        /*57d0*/ 	.word	0xffffffff


	//   ....[230]....
        /*57d4*/ 	.word	0xffffffff


	//   ....[231]....
        /*57d8*/ 	.word	0xffffffff


	//   ....[232]....
        /*57dc*/ 	.word	0xffffffff


	//   ....[233]....
        /*57e0*/ 	.word	0xffffffff


	//   ....[234]....
        /*57e4*/ 	.word	0xffffffff


	//   ....[235]....
        /*57e8*/ 	.word	0xffffffff


	//   ....[236]....
        /*57ec*/ 	.word	0xffffffff


	//   ....[237]....
        /*57f0*/ 	.word	0xffffffff


	//   ....[238]....
        /*57f4*/ 	.word	0xffffffff


	//   ....[239]....
        /*57f8*/ 	.word	0xffffffff


	//   ....[240]....
        /*57fc*/ 	.word	0xffffffff


	//   ....[241]....
        /*5800*/ 	.word	0xffffffff


	//   ....[242]....
        /*5804*/ 	.word	0xffffffff


	//   ....[243]....
        /*5808*/ 	.word	0xffffffff


	//   ....[244]....
        /*580c*/ 	.word	0xffffffff


	//   ....[245]....
        /*5810*/ 	.word	0xffffffff


	//   ....[246]....
        /*5814*/ 	.word	0xffffffff


	//   ....[247]....
        /*5818*/ 	.word	0xffffffff


	//   ....[248]....
        /*581c*/ 	.word	0xffffffff


	//   ....[249]....
        /*5820*/ 	.word	0xffffffff


	//   ....[250]....
        /*5824*/ 	.word	0xffffffff


	//   ....[251]....
        /*5828*/ 	.word	0xffffffff


	//   ....[252]....
        /*582c*/ 	.word	0xffffffff


	//   ....[253]....
        /*5830*/ 	.word	0xffffffff


	//   ....[254]....
        /*5834*/ 	.word	0xffffffff


	//   ....[255]....
        /*5838*/ 	.word	0xffffffff


	//   ....[0]....
        /*583c*/ 	.word	0xffffffff


	//   ....[1]....
        /*5840*/ 	.word	0xffffffff


	//   ....[2]....
        /*5844*/ 	.word	0xffffffff


	//   ....[3]....
        /*5848*/ 	.word	0xffffffff


	//   ....[4]....
        /*584c*/ 	.word	0xffffffff


	//   ....[5]....
        /*5850*/ 	.word	0xffffffff


	//   ....[6]....
        /*5854*/ 	.word	0xffffffff


	//   ....[7]....
        /*5858*/ 	.word	0xffffffff


	//   ....[8]....
        /*585c*/ 	.word	0xffffffff


	//   ....[9]....
        /*5860*/ 	.word	0xffffffff


	//   ....[10]....
        /*5864*/ 	.word	0xffffffff


	//   ....[11]....
        /*5868*/ 	.word	0xffffffff


	//   ....[12]....
        /*586c*/ 	.word	0xffffffff


	//   ....[13]....
        /*5870*/ 	.word	0xffffffff


	//   ....[14]....
        /*5874*/ 	.word	0xffffffff


	//   ....[15]....
        /*5878*/ 	.word	0xffffffff


	//   ....[16]....
        /*587c*/ 	.word	0xffffffff


	//   ....[17]....
        /*5880*/ 	.word	0xffffffff


	//   ....[18]....
        /*5884*/ 	.word	0xffffffff


	//   ....[19]....
        /*5888*/ 	.word	0xffffffff


	//   ....[20]....
        /*588c*/ 	.word	0xffffffff


	//   ....[21]....
        /*5890*/ 	.word	0xffffffff


	//   ....[22]....
        /*5894*/ 	.word	0xffffffff


	//   ....[23]....
        /*5898*/ 	.word	0xffffffff


	//   ....[24]....
        /*589c*/ 	.word	0xffffffff


	//   ....[25]....
        /*58a0*/ 	.word	0xffffffff


	//   ....[26]....
        /*58a4*/ 	.word	0xffffffff


	//   ....[27]....
        /*58a8*/ 	.word	0xffffffff


	//   ....[28]....
        /*58ac*/ 	.word	0xffffffff


	//   ....[29]....
        /*58b0*/ 	.word	0xffffffff


	//   ....[30]....
        /*58b4*/ 	.word	0xffffffff


	//   ....[31]....
        /*58b8*/ 	.word	0xffffffff


	//   ....[32]....
        /*58bc*/ 	.word	0xffffffff


	//   ....[33]....
        /*58c0*/ 	.word	0xffffffff


	//   ....[34]....
        /*58c4*/ 	.word	0xffffffff


	//   ....[35]....
        /*58c8*/ 	.word	0xffffffff


	//   ....[36]....
        /*58cc*/ 	.word	0xffffffff


	//   ....[37]....
        /*58d0*/ 	.word	0xffffffff


	//   ....[38]....
        /*58d4*/ 	.word	0xffffffff


	//   ....[39]....
        /*58d8*/ 	.word	0xffffffff


	//   ....[40]....
        /*58dc*/ 	.word	0xffffffff


	//   ....[41]....
        /*58e0*/ 	.word	0xffffffff


	//   ....[42]....
        /*58e4*/ 	.word	0xffffffff


	//   ....[43]....
        /*58e8*/ 	.word	0xffffffff


	//   ....[44]....
        /*58ec*/ 	.word	0xffffffff


	//   ....[45]....
        /*58f0*/ 	.word	0xffffffff


	//   ....[46]....
        /*58f4*/ 	.word	0xffffffff


	//   ....[47]....
        /*58f8*/ 	.word	0xffffffff


	//   ....[48]....
        /*58fc*/ 	.word	0xffffffff


	//   ....[49]....
        /*5900*/ 	.word	0xffffffff


	//   ....[50]....
        /*5904*/ 	.word	0xffffffff


	//   ....[51]....
        /*5908*/ 	.word	0xffffffff


	//   ....[52]....
        /*590c*/ 	.word	0xffffffff


	//   ....[53]....
        /*5910*/ 	.word	0xffffffff


	//   ....[54]....
        /*5914*/ 	.word	0xffffffff


	//   ....[55]....
        /*5918*/ 	.word	0xffffffff


	//   ....[56]....
        /*591c*/ 	.word	0xffffffff


	//   ....[57]....
        /*5920*/ 	.word	0xffffffff


	//   ....[58]....
        /*5924*/ 	.word	0xffffffff


	//   ....[59]....
        /*5928*/ 	.word	0xffffffff


	//   ....[60]....
        /*592c*/ 	.word	0xffffffff


	//   ....[61]....
        /*5930*/ 	.word	0xffffffff


	//   ....[62]....
        /*5934*/ 	.word	0xffffffff


	//   ....[63]....
        /*5938*/ 	.word	0xffffffff


	//   ....[64]....
        /*593c*/ 	.word	0xffffffff


	//   ....[65]....
        /*5940*/ 	.word	0xffffffff


	//   ....[66]....
        /*5944*/ 	.word	0xffffffff


	//   ....[67]....
        /*5948*/ 	.word	0xffffffff


	//   ....[68]....
        /*594c*/ 	.word	0xffffffff


	//   ....[69]....
        /*5950*/ 	.word	0xffffffff


	//   ....[70]....
        /*5954*/ 	.word	0xffffffff


	//   ....[71]....
        /*5958*/ 	.word	0xffffffff


	//   ....[72]....
        /*595c*/ 	.word	0xffffffff


	//   ....[73]....
        /*5960*/ 	.word	0xffffffff


	//   ....[74]....
        /*5964*/ 	.word	0xffffffff


	//   ....[75]....
        /*5968*/ 	.word	0xffffffff


	//   ....[76]....
        /*596c*/ 	.word	0xffffffff


	//   ....[77]....
        /*5970*/ 	.word	0xffffffff


	//   ....[78]....
        /*5974*/ 	.word	0xffffffff


	//   ....[79]....
        /*5978*/ 	.word	0xffffffff


	//   ....[80]....
        /*597c*/ 	.word	0xffffffff


	//   ....[81]....
        /*5980*/ 	.word	0xffffffff


	//   ....[82]....
        /*5984*/ 	.word	0xffffffff


	//   ....[83]....
        /*5988*/ 	.word	0xffffffff


	//   ....[84]....
        /*598c*/ 	.word	0xffffffff


	//   ....[85]....
        /*5990*/ 	.word	0xffffffff


	//   ....[86]....
        /*5994*/ 	.word	0xffffffff


	//   ....[87]....
        /*5998*/ 	.word	0xffffffff


	//   ....[88]....
        /*599c*/ 	.word	0xffffffff


	//   ....[89]....
        /*59a0*/ 	.word	0xffffffff


	//   ....[90]....
        /*59a4*/ 	.word	0xffffffff


	//   ....[91]....
        /*59a8*/ 	.word	0xffffffff


	//   ....[92]....
        /*59ac*/ 	.word	0xffffffff


	//   ....[93]....
        /*59b0*/ 	.word	0xffffffff


	//   ....[94]....
        /*59b4*/ 	.word	0xffffffff


	//   ....[95]....
        /*59b8*/ 	.word	0xffffffff


	//   ....[96]....
        /*59bc*/ 	.word	0xffffffff


	//   ....[97]....
        /*59c0*/ 	.word	0xffffffff


	//   ....[98]....
        /*59c4*/ 	.word	0xffffffff


	//   ....[99]....
        /*59c8*/ 	.word	0xffffffff


	//   ....[100]....
        /*59cc*/ 	.word	0xffffffff


	//   ....[101]....
        /*59d0*/ 	.word	0xffffffff


	//   ....[102]....
        /*59d4*/ 	.word	0xffffffff


	//   ....[103]....
        /*59d8*/ 	.word	0xffffffff


	//   ....[104]....
        /*59dc*/ 	.word	0xffffffff


	//   ....[105]....
        /*59e0*/ 	.word	0xffffffff


	//   ....[106]....
        /*59e4*/ 	.word	0xffffffff


	//   ....[107]....
        /*59e8*/ 	.word	0xffffffff


	//   ....[108]....
        /*59ec*/ 	.word	0xffffffff


	//   ....[109]....
        /*59f0*/ 	.word	0xffffffff


	//   ....[110]....
        /*59f4*/ 	.word	0xffffffff


	//   ....[111]....
        /*59f8*/ 	.word	0xffffffff


	//   ....[112]....
        /*59fc*/ 	.word	0xffffffff


	//   ....[113]....
        /*5a00*/ 	.word	0xffffffff


	//   ....[114]....
        /*5a04*/ 	.word	0xffffffff


	//   ....[115]....
        /*5a08*/ 	.word	0xffffffff


	//   ....[116]....
        /*5a0c*/ 	.word	0xffffffff


	//   ....[117]....
        /*5a10*/ 	.word	0xffffffff


	//   ....[118]....
        /*5a14*/ 	.word	0xffffffff


	//   ....[119]....
        /*5a18*/ 	.word	0xffffffff


	//   ....[120]....
        /*5a1c*/ 	.word	0xffffffff


	//   ....[121]....
        /*5a20*/ 	.word	0xffffffff


	//   ....[122]....
        /*5a24*/ 	.word	0xffffffff


	//   ....[123]....
        /*5a28*/ 	.word	0xffffffff


	//   ....[124]....
        /*5a2c*/ 	.word	0xffffffff


	//   ....[125]....
        /*5a30*/ 	.word	0xffffffff


	//   ....[126]....
        /*5a34*/ 	.word	0xffffffff


	//   ....[127]....
        /*5a38*/ 	.word	0xffffffff


	//   ....[128]....
        /*5a3c*/ 	.word	0xffffffff


	//   ....[129]....
        /*5a40*/ 	.word	0xffffffff


	//   ....[130]....
        /*5a44*/ 	.word	0xffffffff


	//   ....[131]....
        /*5a48*/ 	.word	0xffffffff


	//   ....[132]....
        /*5a4c*/ 	.word	0xffffffff


	//   ....[133]....
        /*5a50*/ 	.word	0xffffffff


	//   ....[134]....
        /*5a54*/ 	.word	0xffffffff


	//   ....[135]....
        /*5a58*/ 	.word	0xffffffff


	//   ....[136]....
        /*5a5c*/ 	.word	0xffffffff


	//   ....[137]....
        /*5a60*/ 	.word	0xffffffff


	//   ....[138]....
        /*5a64*/ 	.word	0xffffffff


	//   ....[139]....
        /*5a68*/ 	.word	0xffffffff


	//   ....[140]....
        /*5a6c*/ 	.word	0xffffffff


	//   ....[141]....
        /*5a70*/ 	.word	0xffffffff


	//   ....[142]....
        /*5a74*/ 	.word	0xffffffff


	//   ....[143]....
        /*5a78*/ 	.word	0xffffffff


	//   ....[144]....
        /*5a7c*/ 	.word	0xffffffff


	//   ....[145]....
        /*5a80*/ 	.word	0xffffffff


	//   ....[146]....
        /*5a84*/ 	.word	0xffffffff


	//   ....[147]....
        /*5a88*/ 	.word	0xffffffff


	//   ....[148]....
        /*5a8c*/ 	.word	0xffffffff


	//   ....[149]....
        /*5a90*/ 	.word	0xffffffff


	//   ....[150]....
        /*5a94*/ 	.word	0xffffffff


	//   ....[151]....
        /*5a98*/ 	.word	0xffffffff


	//   ....[152]....
        /*5a9c*/ 	.word	0xffffffff


	//   ....[153]....
        /*5aa0*/ 	.word	0xffffffff


	//   ....[154]....
        /*5aa4*/ 	.word	0xffffffff


	//   ....[155]....
        /*5aa8*/ 	.word	0xffffffff


	//   ....[156]....
        /*5aac*/ 	.word	0xffffffff


	//   ....[157]....
        /*5ab0*/ 	.word	0xffffffff


	//   ....[158]....
        /*5ab4*/ 	.word	0xffffffff


	//   ....[159]....
        /*5ab8*/ 	.word	0xffffffff


	//   ....[160]....
        /*5abc*/ 	.word	0xffffffff


	//   ....[161]....
        /*5ac0*/ 	.word	0xffffffff


	//   ....[162]....
        /*5ac4*/ 	.word	0xffffffff


	//   ....[163]....
        /*5ac8*/ 	.word	0xffffffff


	//   ....[164]....
        /*5acc*/ 	.word	0xffffffff


	//   ....[165]....
        /*5ad0*/ 	.word	0xffffffff


	//   ....[166]....
        /*5ad4*/ 	.word	0xffffffff


	//   ....[167]....
        /*5ad8*/ 	.word	0xffffffff


	//   ....[168]....
        /*5adc*/ 	.word	0xffffffff


	//   ....[169]....
        /*5ae0*/ 	.word	0xffffffff


	//   ....[170]....
        /*5ae4*/ 	.word	0xffffffff


	//   ....[171]....
        /*5ae8*/ 	.word	0xffffffff


	//   ....[172]....
        /*5aec*/ 	.word	0xffffffff


	//   ....[173]....
        /*5af0*/ 	.word	0xffffffff


	//   ....[174]....
        /*5af4*/ 	.word	0xffffffff


	//   ....[175]....
        /*5af8*/ 	.word	0xffffffff


	//   ....[176]....
        /*5afc*/ 	.word	0xffffffff


	//   ....[177]....
        /*5b00*/ 	.word	0xffffffff


	//   ....[178]....
        /*5b04*/ 	.word	0xffffffff


	//   ....[179]....
        /*5b08*/ 	.word	0xffffffff


	//   ....[180]....
        /*5b0c*/ 	.word	0xffffffff


	//   ....[181]....
        /*5b10*/ 	.word	0xffffffff


	//   ....[182]....
        /*5b14*/ 	.word	0xffffffff


	//   ....[183]....
        /*5b18*/ 	.word	0xffffffff


	//   ....[184]....
        /*5b1c*/ 	.word	0xffffffff


	//   ....[185]....
        /*5b20*/ 	.word	0xffffffff


	//   ....[186]....
        /*5b24*/ 	.word	0xffffffff


	//   ....[187]....
        /*5b28*/ 	.word	0xffffffff


	//   ....[188]....
        /*5b2c*/ 	.word	0xffffffff


	//   ....[189]....
        /*5b30*/ 	.word	0xffffffff


	//   ....[190]....
        /*5b34*/ 	.word	0xffffffff


	//   ....[191]....
        /*5b38*/ 	.word	0xffffffff


	//   ....[192]....
        /*5b3c*/ 	.word	0xffffffff


	//   ....[193]....
        /*5b40*/ 	.word	0xffffffff


	//   ....[194]....
        /*5b44*/ 	.word	0xffffffff


	//   ....[195]....
        /*5b48*/ 	.word	0xffffffff


	//   ....[196]....
        /*5b4c*/ 	.word	0xffffffff


	//   ....[197]....
        /*5b50*/ 	.word	0xffffffff


	//   ....[198]....
        /*5b54*/ 	.word	0xffffffff


	//   ....[199]....
        /*5b58*/ 	.word	0xffffffff


	//   ....[200]....
        /*5b5c*/ 	.word	0xffffffff


	//   ....[201]....
        /*5b60*/ 	.word	0xffffffff


	//   ....[202]....
        /*5b64*/ 	.word	0xffffffff


	//   ....[203]....
        /*5b68*/ 	.word	0xffffffff


	//   ....[204]....
        /*5b6c*/ 	.word	0xffffffff


	//   ....[205]....
        /*5b70*/ 	.word	0xffffffff


	//   ....[206]....
        /*5b74*/ 	.word	0xffffffff


	//   ....[207]....
        /*5b78*/ 	.word	0xffffffff


	//   ....[208]....
        /*5b7c*/ 	.word	0xffffffff


	//   ....[209]....
        /*5b80*/ 	.word	0xffffffff


	//   ....[210]....
        /*5b84*/ 	.word	0xffffffff


	//   ....[211]....
        /*5b88*/ 	.word	0xffffffff


	//   ....[212]....
        /*5b8c*/ 	.word	0xffffffff


	//   ....[213]....
        /*5b90*/ 	.word	0xffffffff


	//   ....[214]....
        /*5b94*/ 	.word	0xffffffff


	//   ....[215]....
        /*5b98*/ 	.word	0xffffffff


	//   ....[216]....
        /*5b9c*/ 	.word	0xffffffff


	//   ....[217]....
        /*5ba0*/ 	.word	0xffffffff


	//   ....[218]....
        /*5ba4*/ 	.word	0xffffffff


	//   ....[219]....
        /*5ba8*/ 	.word	0xffffffff


	//   ....[220]....
        /*5bac*/ 	.word	0xffffffff


	//   ....[221]....
        /*5bb0*/ 	.word	0xffffffff


	//   ....[222]....
        /*5bb4*/ 	.word	0xffffffff


	//   ....[223]....
        /*5bb8*/ 	.word	0xffffffff


	//   ....[224]....
        /*5bbc*/ 	.word	0xffffffff


	//   ....[225]....
        /*5bc0*/ 	.word	0xffffffff


	//   ....[226]....
        /*5bc4*/ 	.word	0xffffffff


	//   ....[227]....
        /*5bc8*/ 	.word	0xffffffff


	//   ....[228]....
        /*5bcc*/ 	.word	0xffffffff


	//   ....[229]....
        /*5bd0*/ 	.word	0xffffffff


	//   ....[230]....
        /*5bd4*/ 	.word	0xffffffff


	//   ....[231]....
        /*5bd8*/ 	.word	0xffffffff


	//   ....[232]....
        /*5bdc*/ 	.word	0xffffffff


	//   ....[233]....
        /*5be0*/ 	.word	0xffffffff


	//   ....[234]....
        /*5be4*/ 	.word	0xffffffff


	//   ....[235]....
        /*5be8*/ 	.word	0xffffffff


	//   ....[236]....
        /*5bec*/ 	.word	0xffffffff


	//   ....[237]....
        /*5bf0*/ 	.word	0xffffffff


	//   ....[238]....
        /*5bf4*/ 	.word	0xffffffff


	//   ....[239]....
        /*5bf8*/ 	.word	0xffffffff


	//   ....[240]....
        /*5bfc*/ 	.word	0xffffffff


	//   ....[241]....
        /*5c00*/ 	.word	0xffffffff


	//   ....[242]....
        /*5c04*/ 	.word	0xffffffff


	//   ....[243]....
        /*5c08*/ 	.word	0xffffffff


	//   ....[244]....
        /*5c0c*/ 	.word	0xffffffff


	//   ....[245]....
        /*5c10*/ 	.word	0xffffffff


	//   ....[246]....
        /*5c14*/ 	.word	0xffffffff


	//   ....[247]....
        /*5c18*/ 	.word	0xffffffff


	//   ....[248]....
        /*5c1c*/ 	.word	0xffffffff


	//   ....[249]....
        /*5c20*/ 	.word	0xffffffff


	//   ....[250]....
        /*5c24*/ 	.word	0xffffffff


	//   ....[251]....
        /*5c28*/ 	.word	0xffffffff


	//   ....[252]....
        /*5c2c*/ 	.word	0xffffffff


	//   ....[253]....
        /*5c30*/ 	.word	0xffffffff


	//   ....[254]....
        /*5c34*/ 	.word	0xffffffff


	//   ....[255]....
        /*5c38*/ 	.word	0xffffffff


	//   ....[0]....
        /*5c3c*/ 	.word	0xffffffff


	//   ....[1]....
        /*5c40*/ 	.word	0xffffffff


	//   ....[2]....
        /*5c44*/ 	.word	0xffffffff


	//   ....[3]....
        /*5c48*/ 	.word	0xffffffff


	//   ....[4]....
        /*5c4c*/ 	.word	0xffffffff


	//   ....[5]....
        /*5c50*/ 	.word	0xffffffff


	//   ....[6]....
        /*5c54*/ 	.word	0xffffffff


	//   ....[7]....
        /*5c58*/ 	.word	0xffffffff


	//   ....[8]....
        /*5c5c*/ 	.word	0xffffffff


	//   ....[9]....
        /*5c60*/ 	.word	0xffffffff


	//   ....[10]....
        /*5c64*/ 	.word	0xffffffff


	//   ....[11]....
        /*5c68*/ 	.word	0xffffffff


	//   ....[12]....
        /*5c6c*/ 	.word	0xffffffff


	//   ....[13]....
        /*5c70*/ 	.word	0xffffffff


	//   ....[14]....
        /*5c74*/ 	.word	0xffffffff


	//   ....[15]....
        /*5c78*/ 	.word	0xffffffff


	//   ....[16]....
        /*5c7c*/ 	.word	0xffffffff


	//   ....[17]....
        /*5c80*/ 	.word	0xffffffff


	//   ....[18]....
        /*5c84*/ 	.word	0xffffffff


	//   ....[19]....
        /*5c88*/ 	.word	0xffffffff


	//   ....[20]....
        /*5c8c*/ 	.word	0xffffffff


	//   ....[21]....
        /*5c90*/ 	.word	0xffffffff


	//   ....[22]....
        /*5c94*/ 	.word	0xffffffff


	//   ....[23]....
        /*5c98*/ 	.word	0xffffffff


	//   ....[24]....
        /*5c9c*/ 	.word	0xffffffff


	//   ....[25]....
        /*5ca0*/ 	.word	0xffffffff


	//   ....[26]....
        /*5ca4*/ 	.word	0xffffffff


	//   ....[27]....
        /*5ca8*/ 	.word	0xffffffff


	//   ....[28]....
        /*5cac*/ 	.word	0xffffffff


	//   ....[29]....
        /*5cb0*/ 	.word	0xffffffff


	//   ....[30]....
        /*5cb4*/ 	.word	0xffffffff


	//   ....[31]....
        /*5cb8*/ 	.word	0xffffffff


	//   ....[32]....
        /*5cbc*/ 	.word	0xffffffff


	//   ....[33]....
        /*5cc0*/ 	.word	0xffffffff


	//   ....[34]....
        /*5cc4*/ 	.word	0xffffffff


	//   ....[35]....
        /*5cc8*/ 	.word	0xffffffff


	//   ....[36]....
        /*5ccc*/ 	.word	0xffffffff


	//   ....[37]....
        /*5cd0*/ 	.word	0xffffffff


	//   ....[38]....
        /*5cd4*/ 	.word	0xffffffff


	//   ....[39]....
        /*5cd8*/ 	.word	0xffffffff


	//   ....[40]....
        /*5cdc*/ 	.word	0xffffffff


	//   ....[41]....
        /*5ce0*/ 	.word	0xffffffff


	//   ....[42]....
        /*5ce4*/ 	.word	0xffffffff


	//   ....[43]....
        /*5ce8*/ 	.word	0xffffffff


	//   ....[44]....
        /*5cec*/ 	.word	0xffffffff


	//   ....[45]....
        /*5cf0*/ 	.word	0xffffffff


	//   ....[46]....
        /*5cf4*/ 	.word	0xffffffff


	//   ....[47]....
        /*5cf8*/ 	.word	0xffffffff


	//   ....[48]....
        /*5cfc*/ 	.word	0xffffffff


	//   ....[49]....
        /*5d00*/ 	.word	0xffffffff


	//   ....[50]....
        /*5d04*/ 	.word	0xffffffff


	//   ....[51]....
        /*5d08*/ 	.word	0xffffffff


	//   ....[52]....
        /*5d0c*/ 	.word	0xffffffff


	//   ....[53]....
        /*5d10*/ 	.word	0xffffffff


	//   ....[54]....
        /*5d14*/ 	.word	0xffffffff


	//   ....[55]....
        /*5d18*/ 	.word	0xffffffff


	//   ....[56]....
        /*5d1c*/ 	.word	0xffffffff


	//   ....[57]....
        /*5d20*/ 	.word	0xffffffff


	//   ....[58]....
        /*5d24*/ 	.word	0xffffffff


	//   ....[59]....
        /*5d28*/ 	.word	0xffffffff


	//   ....[60]....
        /*5d2c*/ 	.word	0xffffffff


	//   ....[61]....
        /*5d30*/ 	.word	0xffffffff


	//   ....[62]....
        /*5d34*/ 	.word	0xffffffff


	//   ....[63]....
        /*5d38*/ 	.word	0xffffffff


	//   ....[64]....
        /*5d3c*/ 	.word	0xffffffff


	//   ....[65]....
        /*5d40*/ 	.word	0xffffffff


	//   ....[66]....
        /*5d44*/ 	.word	0xffffffff


	//   ....[67]....
        /*5d48*/ 	.word	0xffffffff


	//   ....[68]....
        /*5d4c*/ 	.word	0xffffffff


	//   ....[69]....
        /*5d50*/ 	.word	0xffffffff


	//   ....[70]....
        /*5d54*/ 	.word	0xffffffff


	//   ....[71]....
        /*5d58*/ 	.word	0xffffffff


	//   ....[72]....
        /*5d5c*/ 	.word	0xffffffff


	//   ....[73]....
        /*5d60*/ 	.word	0xffffffff


	//   ....[74]....
        /*5d64*/ 	.word	0xffffffff


	//   ....[75]....
        /*5d68*/ 	.word	0xffffffff


	//   ....[76]....
        /*5d6c*/ 	.word	0xffffffff


	//   ....[77]....
        /*5d70*/ 	.word	0xffffffff


	//   ....[78]....
        /*5d74*/ 	.word	0xffffffff


	//   ....[79]....
        /*5d78*/ 	.word	0xffffffff


	//   ....[80]....
        /*5d7c*/ 	.word	0xffffffff


	//   ....[81]....
        /*5d80*/ 	.word	0xffffffff


	//   ....[82]....
        /*5d84*/ 	.word	0xffffffff


	//   ....[83]....
        /*5d88*/ 	.word	0xffffffff


	//   ....[84]....
        /*5d8c*/ 	.word	0xffffffff


	//   ....[85]....
        /*5d90*/ 	.word	0xffffffff


	//   ....[86]....
        /*5d94*/ 	.word	0xffffffff


	//   ....[87]....
        /*5d98*/ 	.word	0xffffffff


	//   ....[88]....
        /*5d9c*/ 	.word	0xffffffff


	//   ....[89]....
        /*5da0*/ 	.word	0xffffffff


	//   ....[90]....
        /*5da4*/ 	.word	0xffffffff


	//   ....[91]....
        /*5da8*/ 	.word	0xffffffff


	//   ....[92]....
        /*5dac*/ 	.word	0xffffffff


	//   ....[93]....
        /*5db0*/ 	.word	0xffffffff


	//   ....[94]....
        /*5db4*/ 	.word	0xffffffff


	//   ....[95]....
        /*5db8*/ 	.word	0xffffffff


	//   ....[96]....
        /*5dbc*/ 	.word	0xffffffff


	//   ....[97]....
        /*5dc0*/ 	.word	0xffffffff


	//   ....[98]....
        /*5dc4*/ 	.word	0xffffffff


	//   ....[99]....
        /*5dc8*/ 	.word	0xffffffff


	//   ....[100]....
        /*5dcc*/ 	.word	0xffffffff


	//   ....[101]....
        /*5dd0*/ 	.word	0xffffffff


	//   ....[102]....
        /*5dd4*/ 	.word	0xffffffff


	//   ....[103]....
        /*5dd8*/ 	.word	0xffffffff


	//   ....[104]....
        /*5ddc*/ 	.word	0xffffffff


	//   ....[105]....
        /*5de0*/ 	.word	0xffffffff


	//   ....[106]....
        /*5de4*/ 	.word	0xffffffff


	//   ....[107]....
        /*5de8*/ 	.word	0xffffffff


	//   ....[108]....
        /*5dec*/ 	.word	0xffffffff


	//   ....[109]....
        /*5df0*/ 	.word	0xffffffff


	//   ....[110]....
        /*5df4*/ 	.word	0xffffffff


	//   ....[111]....
        /*5df8*/ 	.word	0xffffffff


	//   ....[112]....
        /*5dfc*/ 	.word	0xffffffff


	//   ....[113]....
        /*5e00*/ 	.word	0xffffffff


	//   ....[114]....
        /*5e04*/ 	.word	0xffffffff


	//   ....[115]....
        /*5e08*/ 	.word	0xffffffff


	//   ....[116]....
        /*5e0c*/ 	.word	0xffffffff


	//   ....[117]....
        /*5e10*/ 	.word	0xffffffff


	//   ....[118]....
        /*5e14*/ 	.word	0xffffffff


	//   ....[119]....
        /*5e18*/ 	.word	0xffffffff


	//   ....[120]....
        /*5e1c*/ 	.word	0xffffffff


	//   ....[121]....
        /*5e20*/ 	.word	0xffffffff


	//   ....[122]....
        /*5e24*/ 	.word	0xffffffff


	//   ....[123]....
        /*5e28*/ 	.word	0xffffffff


	//   ....[124]....
        /*5e2c*/ 	.word	0xffffffff


	//   ....[125]....
        /*5e30*/ 	.word	0xffffffff


	//   ....[126]....
        /*5e34*/ 	.word	0xffffffff


	//   ....[127]....
        /*5e38*/ 	.word	0xffffffff


	//   ....[128]....
        /*5e3c*/ 	.word	0xffffffff


	//   ....[129]....
        /*5e40*/ 	.word	0xffffffff


	//   ....[130]....
        /*5e44*/ 	.word	0xffffffff


	//   ....[131]....
        /*5e48*/ 	.word	0xffffffff


	//   ....[132]....
        /*5e4c*/ 	.word	0xffffffff


	//   ....[133]....
        /*5e50*/ 	.word	0xffffffff


	//   ....[134]....
        /*5e54*/ 	.word	0xffffffff


	//   ....[135]....
        /*5e58*/ 	.word	0xffffffff


	//   ....[136]....
        /*5e5c*/ 	.word	0xffffffff


	//   ....[137]....
        /*5e60*/ 	.word	0xffffffff


	//   ....[138]....
        /*5e64*/ 	.word	0xffffffff


	//   ....[139]....
        /*5e68*/ 	.word	0xffffffff


	//   ....[140]....
        /*5e6c*/ 	.word	0xffffffff


	//   ....[141]....
        /*5e70*/ 	.word	0xffffffff


	//   ....[142]....
        /*5e74*/ 	.word	0xffffffff


	//   ....[143]....
        /*5e78*/ 	.word	0xffffffff


	//   ....[144]....
        /*5e7c*/ 	.word	0xffffffff


	//   ....[145]....
        /*5e80*/ 	.word	0xffffffff


	//   ....[146]....
        /*5e84*/ 	.word	0xffffffff


	//   ....[147]....
        /*5e88*/ 	.word	0xffffffff


	//   ....[148]....
        /*5e8c*/ 	.word	0xffffffff


	//   ....[149]....
        /*5e90*/ 	.word	0xffffffff


	//   ....[150]....
        /*5e94*/ 	.word	0xffffffff


	//   ....[151]....
        /*5e98*/ 	.word	0xffffffff


	//   ....[152]....
        /*5e9c*/ 	.word	0xffffffff


	//   ....[153]....
        /*5ea0*/ 	.word	0xffffffff


	//   ....[154]....
        /*5ea4*/ 	.word	0xffffffff


	//   ....[155]....
        /*5ea8*/ 	.word	0xffffffff


	//   ....[156]....
        /*5eac*/ 	.word	0xffffffff


	//   ....[157]....
        /*5eb0*/ 	.word	0xffffffff


	//   ....[158]....
        /*5eb4*/ 	.word	0xffffffff


	//   ....[159]....
        /*5eb8*/ 	.word	0xffffffff


	//   ....[160]....
        /*5ebc*/ 	.word	0xffffffff


	//   ....[161]....
        /*5ec0*/ 	.word	0xffffffff


	//   ....[162]....
        /*5ec4*/ 	.word	0xffffffff


	//   ....[163]....
        /*5ec8*/ 	.word	0xffffffff


	//   ....[164]....
        /*5ecc*/ 	.word	0xffffffff


	//   ....[165]....
        /*5ed0*/ 	.word	0xffffffff


	//   ....[166]....
        /*5ed4*/ 	.word	0xffffffff


	//   ....[167]....
        /*5ed8*/ 	.word	0xffffffff


	//   ....[168]....
        /*5edc*/ 	.word	0xffffffff


	//   ....[169]....
        /*5ee0*/ 	.word	0xffffffff


	//   ....[170]....
        /*5ee4*/ 	.word	0xffffffff


	//   ....[171]....
        /*5ee8*/ 	.word	0xffffffff


	//   ....[172]....
        /*5eec*/ 	.word	0xffffffff


	//   ....[173]....
        /*5ef0*/ 	.word	0xffffffff


	//   ....[174]....
        /*5ef4*/ 	.word	0xffffffff


	//   ....[175]....
        /*5ef8*/ 	.word	0xffffffff


	//   ....[176]....
        /*5efc*/ 	.word	0xffffffff


	//   ....[177]....
        /*5f00*/ 	.word	0xffffffff


	//   ....[178]....
        /*5f04*/ 	.word	0xffffffff


	//   ....[179]....
        /*5f08*/ 	.word	0xffffffff


	//   ....[180]....
        /*5f0c*/ 	.word	0xffffffff


	//   ....[181]....
        /*5f10*/ 	.word	0xffffffff


	//   ....[182]....
        /*5f14*/ 	.word	0xffffffff


	//   ....[183]....
        /*5f18*/ 	.word	0xffffffff


	//   ....[184]....
        /*5f1c*/ 	.word	0xffffffff


	//   ....[185]....
        /*5f20*/ 	.word	0xffffffff


	//   ....[186]....
        /*5f24*/ 	.word	0xffffffff


	//   ....[187]....
        /*5f28*/ 	.word	0xffffffff


	//   ....[188]....
        /*5f2c*/ 	.word	0xffffffff


	//   ....[189]....
        /*5f30*/ 	.word	0xffffffff


	//   ....[190]....
        /*5f34*/ 	.word	0xffffffff


	//   ....[191]....
        /*5f38*/ 	.word	0xffffffff


	//   ....[192]....
        /*5f3c*/ 	.word	0xffffffff


	//   ....[193]....
        /*5f40*/ 	.word	0xffffffff


	//   ....[194]....
        /*5f44*/ 	.word	0xffffffff


	//   ....[195]....
        /*5f48*/ 	.word	0xffffffff


	//   ....[196]....
        /*5f4c*/ 	.word	0xffffffff


	//   ....[197]....
        /*5f50*/ 	.word	0xffffffff


	//   ....[198]....
        /*5f54*/ 	.word	0xffffffff


	//   ....[199]....
        /*5f58*/ 	.word	0xffffffff


	//   ....[200]....
        /*5f5c*/ 	.word	0xffffffff


	//   ....[201]....
        /*5f60*/ 	.word	0xffffffff


	//   ....[202]....
        /*5f64*/ 	.word	0xffffffff


	//   ....[203]....
        /*5f68*/ 	.word	0xffffffff


	//   ....[204]....
        /*5f6c*/ 	.word	0xffffffff


	//   ....[205]....
        /*5f70*/ 	.word	0xffffffff


	//   ....[206]....
        /*5f74*/ 	.word	0xffffffff


	//   ....[207]....
        /*5f78*/ 	.word	0xffffffff


	//   ....[208]....
        /*5f7c*/ 	.word	0xffffffff


	//   ....[209]....
        /*5f80*/ 	.word	0xffffffff


	//   ....[210]....
        /*5f84*/ 	.word	0xffffffff


	//   ....[211]....
        /*5f88*/ 	.word	0xffffffff


	//   ....[212]....
        /*5f8c*/ 	.word	0xffffffff


	//   ....[213]....
        /*5f90*/ 	.word	0xffffffff


	//   ....[214]....
        /*5f94*/ 	.word	0xffffffff


	//   ....[215]....
        /*5f98*/ 	.word	0xffffffff


	//   ....[216]....
        /*5f9c*/ 	.word	0xffffffff


	//   ....[217]....
        /*5fa0*/ 	.word	0xffffffff


	//   ....[218]....
        /*5fa4*/ 	.word	0xffffffff


	//   ....[219]....
        /*5fa8*/ 	.word	0xffffffff


	//   ....[220]....
        /*5fac*/ 	.word	0xffffffff


	//   ....[221]....
        /*5fb0*/ 	.word	0xffffffff


	//   ....[222]....
        /*5fb4*/ 	.word	0xffffffff


	//   ....[223]....
        /*5fb8*/ 	.word	0xffffffff


	//   ....[224]....
        /*5fbc*/ 	.word	0xffffffff


	//   ....[225]....
        /*5fc0*/ 	.word	0xffffffff


	//   ....[226]....
        /*5fc4*/ 	.word	0xffffffff


	//   ....[227]....
        /*5fc8*/ 	.word	0xffffffff


	//   ....[228]....
        /*5fcc*/ 	.word	0xffffffff


	//   ....[229]....
        /*5fd0*/ 	.word	0xffffffff


	//   ....[230]....
        /*5fd4*/ 	.word	0xffffffff


	//   ....[231]....
        /*5fd8*/ 	.word	0xffffffff


	//   ....[232]....
        /*5fdc*/ 	.word	0xffffffff


	//   ....[233]....
        /*5fe0*/ 	.word	0xffffffff


	//   ....[234]....
        /*5fe4*/ 	.word	0xffffffff


	//   ....[235]....
        /*5fe8*/ 	.word	0xffffffff


	//   ....[236]....
        /*5fec*/ 	.word	0xffffffff


	//   ....[237]....
        /*5ff0*/ 	.word	0xffffffff


	//   ....[238]....
        /*5ff4*/ 	.word	0xffffffff


	//   ....[239]....
        /*5ff8*/ 	.word	0xffffffff


	//   ....[240]....
        /*5ffc*/ 	.word	0xffffffff


	//   ....[241]....
        /*6000*/ 	.word	0xffffffff


	//   ....[242]....
        /*6004*/ 	.word	0xffffffff


	//   ....[243]....
        /*6008*/ 	.word	0xffffffff


	//   ....[244]....
        /*600c*/ 	.word	0xffffffff


	//   ....[245]....
        /*6010*/ 	.word	0xffffffff


	//   ....[246]....
        /*6014*/ 	.word	0xffffffff


	//   ....[247]....
        /*6018*/ 	.word	0xffffffff


	//   ....[248]....
        /*601c*/ 	.word	0xffffffff


	//   ....[249]....
        /*6020*/ 	.word	0xffffffff


	//   ....[250]....
        /*6024*/ 	.word	0xffffffff


	//   ....[251]....
        /*6028*/ 	.word	0xffffffff


	//   ....[252]....
        /*602c*/ 	.word	0xffffffff


	//   ....[253]....
        /*6030*/ 	.word	0xffffffff


	//   ....[254]....
        /*6034*/ 	.word	0xffffffff


	//   ....[255]....
        /*6038*/ 	.word	0xffffffff


	//   ....[0]....
        /*603c*/ 	.word	0xffffffff


	//   ....[1]....
        /*6040*/ 	.word	0xffffffff


	//   ....[2]....
        /*6044*/ 	.word	0xffffffff


	//   ....[3]....
        /*6048*/ 	.word	0xffffffff


	//   ....[4]....
        /*604c*/ 	.word	0xffffffff


	//   ....[5]....
        /*6050*/ 	.word	0xffffffff


	//   ....[6]....
        /*6054*/ 	.word	0xffffffff


	//   ....[7]....
        /*6058*/ 	.word	0xffffffff


	//   ....[8]....
        /*605c*/ 	.word	0xffffffff


	//   ....[9]....
        /*6060*/ 	.word	0xffffffff


	//   ....[10]....
        /*6064*/ 	.word	0xffffffff


	//   ....[11]....
        /*6068*/ 	.word	0xffffffff


	//   ....[12]....
        /*606c*/ 	.word	0xffffffff


	//   ....[13]....
        /*6070*/ 	.word	0xffffffff


	//   ....[14]....
        /*6074*/ 	.word	0xffffffff


	//   ....[15]....
        /*6078*/ 	.word	0xffffffff


	//   ....[16]....
        /*607c*/ 	.word	0xffffffff


	//   ....[17]....
        /*6080*/ 	.word	0xffffffff


	//   ....[18]....
        /*6084*/ 	.word	0xffffffff


	//   ....[19]....
        /*6088*/ 	.word	0xffffffff


	//   ....[20]....
        /*608c*/ 	.word	0xffffffff


	//   ....[21]....
        /*6090*/ 	.word	0xffffffff


	//   ....[22]....
        /*6094*/ 	.word	0xffffffff


	//   ....[23]....
        /*6098*/ 	.word	0xffffffff


	//   ....[24]....
        /*609c*/ 	.word	0xffffffff


	//   ....[25]....
        /*60a0*/ 	.word	0xffffffff


	//   ....[26]....
        /*60a4*/ 	.word	0xffffffff


	//   ....[27]....
        /*60a8*/ 	.word	0xffffffff


	//   ....[28]....
        /*60ac*/ 	.word	0xffffffff


	//   ....[29]....
        /*60b0*/ 	.word	0xffffffff


	//   ....[30]....
        /*60b4*/ 	.word	0xffffffff


	//   ....[31]....
        /*60b8*/ 	.word	0xffffffff


	//   ....[32]....
        /*60bc*/ 	.word	0xffffffff


	//   ....[33]....
        /*60c0*/ 	.word	0xffffffff


	//   ....[34]....
        /*60c4*/ 	.word	0xffffffff


	//   ....[35]....
        /*60c8*/ 	.word	0xffffffff


	//   ....[36]....
        /*60cc*/ 	.word	0xffffffff


	//   ....[37]....
        /*60d0*/ 	.word	0xffffffff


	//   ....[38]....
        /*60d4*/ 	.word	0xffffffff


	//   ....[39]....
        /*60d8*/ 	.word	0xffffffff


	//   ....[40]....
        /*60dc*/ 	.word	0xffffffff


	//   ....[41]....
        /*60e0*/ 	.word	0xffffffff


	//   ....[42]....
        /*60e4*/ 	.word	0xffffffff


	//   ....[43]....
        /*60e8*/ 	.word	0xffffffff


	//   ....[44]....
        /*60ec*/ 	.word	0xffffffff


	//   ....[45]....
        /*60f0*/ 	.word	0xffffffff


	//   ....[46]....
        /*60f4*/ 	.word	0xffffffff


	//   ....[47]....
        /*60f8*/ 	.word	0xffffffff


	//   ....[48]....
        /*60fc*/ 	.word	0xffffffff


	//   ....[49]....
        /*6100*/ 	.word	0xffffffff


	//   ....[50]....
        /*6104*/ 	.word	0xffffffff


	//   ....[51]....
        /*6108*/ 	.word	0xffffffff


	//   ....[52]....
        /*610c*/ 	.word	0xffffffff


	//   ....[53]....
        /*6110*/ 	.word	0xffffffff


	//   ....[54]....
        /*6114*/ 	.word	0xffffffff


	//   ....[55]....
        /*6118*/ 	.word	0xffffffff


	//   ....[56]....
        /*611c*/ 	.word	0xffffffff


	//   ....[57]....
        /*6120*/ 	.word	0xffffffff


	//   ....[58]....
        /*6124*/ 	.word	0xffffffff


	//   ....[59]....
        /*6128*/ 	.word	0xffffffff


	//   ....[60]....
        /*612c*/ 	.word	0xffffffff


	//   ....[61]....
        /*6130*/ 	.word	0xffffffff


	//   ....[62]....
        /*6134*/ 	.word	0xffffffff


	//   ....[63]....
        /*6138*/ 	.word	0xffffffff


	//   ....[64]....
        /*613c*/ 	.word	0xffffffff


	//   ....[65]....
        /*6140*/ 	.word	0xffffffff


	//   ....[66]....
        /*6144*/ 	.word	0xffffffff


	//   ....[67]....
        /*6148*/ 	.word	0xffffffff


	//   ....[68]....
        /*614c*/ 	.word	0xffffffff


	//   ....[69]....
        /*6150*/ 	.word	0xffffffff


	//   ....[70]....
        /*6154*/ 	.word	0xffffffff


	//   ....[71]....
        /*6158*/ 	.word	0xffffffff


	//   ....[72]....
        /*615c*/ 	.word	0xffffffff


	//   ....[73]....
        /*6160*/ 	.word	0xffffffff


	//   ....[74]....
        /*6164*/ 	.word	0xffffffff


	//   ....[75]....
        /*6168*/ 	.word	0xffffffff


	//   ....[76]....
        /*616c*/ 	.word	0xffffffff


	//   ....[77]....
        /*6170*/ 	.word	0xffffffff


	//   ....[78]....
        /*6174*/ 	.word	0xffffffff


	//   ....[79]....
        /*6178*/ 	.word	0xffffffff


	//   ....[80]....
        /*617c*/ 	.word	0xffffffff


	//   ....[81]....
        /*6180*/ 	.word	0xffffffff


	//   ....[82]....
        /*6184*/ 	.word	0xffffffff


	//   ....[83]....
        /*6188*/ 	.word	0xffffffff


	//   ....[84]....
        /*618c*/ 	.word	0xffffffff


	//   ....[85]....
        /*6190*/ 	.word	0xffffffff


	//   ....[86]....
        /*6194*/ 	.word	0xffffffff


	//   ....[87]....
        /*6198*/ 	.word	0xffffffff


	//   ....[88]....
        /*619c*/ 	.word	0xffffffff


	//   ....[89]....
        /*61a0*/ 	.word	0xffffffff


	//   ....[90]....
        /*61a4*/ 	.word	0xffffffff


	//   ....[91]....
        /*61a8*/ 	.word	0xffffffff


	//   ....[92]....
        /*61ac*/ 	.word	0xffffffff


	//   ....[93]....
        /*61b0*/ 	.word	0xffffffff


	//   ....[94]....
        /*61b4*/ 	.word	0xffffffff


	//   ....[95]....
        /*61b8*/ 	.word	0xffffffff


	//   ....[96]....
        /*61bc*/ 	.word	0xffffffff


	//   ....[97]....
        /*61c0*/ 	.word	0xffffffff


	//   ....[98]....
        /*61c4*/ 	.word	0xffffffff


	//   ....[99]....
        /*61c8*/ 	.word	0xffffffff


	//   ....[100]....
        /*61cc*/ 	.word	0xffffffff


	//   ....[101]....
        /*61d0*/ 	.word	0xffffffff


	//   ....[102]....
        /*61d4*/ 	.word	0xffffffff


	//   ....[103]....
        /*61d8*/ 	.word	0xffffffff


	//   ....[104]....
        /*61dc*/ 	.word	0xffffffff


	//   ....[105]....
        /*61e0*/ 	.word	0xffffffff


	//   ....[106]....
        /*61e4*/ 	.word	0xffffffff


	//   ....[107]....
        /*61e8*/ 	.word	0xffffffff


	//   ....[108]....
        /*61ec*/ 	.word	0xffffffff


	//   ....[109]....
        /*61f0*/ 	.word	0xffffffff


	//   ....[110]....
        /*61f4*/ 	.word	0xffffffff


	//   ....[111]....
        /*61f8*/ 	.word	0xffffffff


	//   ....[112]....
        /*61fc*/ 	.word	0xffffffff


	//   ....[113]....
        /*6200*/ 	.word	0xffffffff


	//   ....[114]....
        /*6204*/ 	.word	0xffffffff


	//   ....[115]....
        /*6208*/ 	.word	0xffffffff


	//   ....[116]....
        /*620c*/ 	.word	0xffffffff


	//   ....[117]....
        /*6210*/ 	.word	0xffffffff


	//   ....[118]....
        /*6214*/ 	.word	0xffffffff


	//   ....[119]....
        /*6218*/ 	.word	0xffffffff


	//   ....[120]....
        /*621c*/ 	.word	0xffffffff


	//   ....[121]....
        /*6220*/ 	.word	0xffffffff


	//   ....[122]....
        /*6224*/ 	.word	0xffffffff


	//   ....[123]....
        /*6228*/ 	.word	0xffffffff


	//   ....[124]....
        /*622c*/ 	.word	0xffffffff


	//   ....[125]....
        /*6230*/ 	.word	0xffffffff


	//   ....[126]....
        /*6234*/ 	.word	0xffffffff


	//   ....[127]....
        /*6238*/ 	.word	0xffffffff


	//   ....[128]....
        /*623c*/ 	.word	0xffffffff


	//   ....[129]....
        /*6240*/ 	.word	0xffffffff


	//   ....[130]....
        /*6244*/ 	.word	0xffffffff


	//   ....[131]....
        /*6248*/ 	.word	0xffffffff


	//   ....[132]....
        /*624c*/ 	.word	0xffffffff


	//   ....[133]....
        /*6250*/ 	.word	0xffffffff


	//   ....[134]....
        /*6254*/ 	.word	0xffffffff


	//   ....[135]....
        /*6258*/ 	.word	0xffffffff


	//   ....[136]....
        /*625c*/ 	.word	0xffffffff


	//   ....[137]....
        /*6260*/ 	.word	0xffffffff


	//   ....[138]....
        /*6264*/ 	.word	0xffffffff


	//   ....[139]....
        /*6268*/ 	.word	0xffffffff


	//   ....[140]....
        /*626c*/ 	.word	0xffffffff


	//   ....[141]....
        /*6270*/ 	.word	0xffffffff


	//   ....[142]....
        /*6274*/ 	.word	0xffffffff


	//   ....[143]....
        /*6278*/ 	.word	0xffffffff


	//   ....[144]....
        /*627c*/ 	.word	0xffffffff


	//   ....[145]....
        /*6280*/ 	.word	0xffffffff


	//   ....[146]....
        /*6284*/ 	.word	0xffffffff


	//   ....[147]....
        /*6288*/ 	.word	0xffffffff


	//   ....[148]....
        /*628c*/ 	.word	0xffffffff


	//   ....[149]....
        /*6290*/ 	.word	0xffffffff


	//   ....[150]....
        /*6294*/ 	.word	0xffffffff


	//   ....[151]....
        /*6298*/ 	.word	0xffffffff


	//   ....[152]....
        /*629c*/ 	.word	0xffffffff


	//   ....[153]....
        /*62a0*/ 	.word	0xffffffff


	//   ....[154]....
        /*62a4*/ 	.word	0xffffffff


	//   ....[155]....
        /*62a8*/ 	.word	0xffffffff


	//   ....[156]....
        /*62ac*/ 	.word	0xffffffff


	//   ....[157]....
        /*62b0*/ 	.word	0xffffffff


	//   ....[158]....
        /*62b4*/ 	.word	0xffffffff


	//   ....[159]....
        /*62b8*/ 	.word	0xffffffff


	//   ....[160]....
        /*62bc*/ 	.word	0xffffffff


	//   ....[161]....
        /*62c0*/ 	.word	0xffffffff


	//   ....[162]....
        /*62c4*/ 	.word	0xffffffff


	//   ....[163]....
        /*62c8*/ 	.word	0xffffffff


	//   ....[164]....
        /*62cc*/ 	.word	0xffffffff


	//   ....[165]....
        /*62d0*/ 	.word	0xffffffff


	//   ....[166]....
        /*62d4*/ 	.word	0xffffffff


	//   ....[167]....
        /*62d8*/ 	.word	0xffffffff


	//   ....[168]....
        /*62dc*/ 	.word	0xffffffff


	//   ....[169]....
        /*62e0*/ 	.word	0xffffffff


	//   ....[170]....
        /*62e4*/ 	.word	0xffffffff


	//   ....[171]....
        /*62e8*/ 	.word	0xffffffff


	//   ....[172]....
        /*62ec*/ 	.word	0xffffffff


	//   ....[173]....
        /*62f0*/ 	.word	0xffffffff


	//   ....[174]....
        /*62f4*/ 	.word	0xffffffff


	//   ....[175]....
        /*62f8*/ 	.word	0xffffffff


	//   ....[176]....
        /*62fc*/ 	.word	0xffffffff


	//   ....[177]....
        /*6300*/ 	.word	0xffffffff


	//   ....[178]....
        /*6304*/ 	.word	0xffffffff


	//   ....[179]....
        /*6308*/ 	.word	0xffffffff


	//   ....[180]....
        /*630c*/ 	.word	0xffffffff


	//   ....[181]....
        /*6310*/ 	.word	0xffffffff


	//   ....[182]....
        /*6314*/ 	.word	0xffffffff


	//   ....[183]....
        /*6318*/ 	.word	0xffffffff


	//   ....[184]....
        /*631c*/ 	.word	0xffffffff


	//   ....[185]....
        /*6320*/ 	.word	0xffffffff


	//   ....[186]....
        /*6324*/ 	.word	0xffffffff


	//   ....[187]....
        /*6328*/ 	.word	0xffffffff


	//   ....[188]....
        /*632c*/ 	.word	0xffffffff


	//   ....[189]....
        /*6330*/ 	.word	0xffffffff


	//   ....[190]....
        /*6334*/ 	.word	0xffffffff


	//   ....[191]....
        /*6338*/ 	.word	0xffffffff


	//   ....[192]....
        /*633c*/ 	.word	0xffffffff


	//   ....[193]....
        /*6340*/ 	.word	0xffffffff


	//   ....[194]....
        /*6344*/ 	.word	0xffffffff


	//   ....[195]....
        /*6348*/ 	.word	0xffffffff


	//   ....[196]....
        /*634c*/ 	.word	0xffffffff


	//   ....[197]....
        /*6350*/ 	.word	0xffffffff


	//   ....[198]....
        /*6354*/ 	.word	0xffffffff


	//   ....[199]....
        /*6358*/ 	.word	0xffffffff


	//   ....[200]....
        /*635c*/ 	.word	0xffffffff


	//   ....[201]....
        /*6360*/ 	.word	0xffffffff


	//   ....[202]....
        /*6364*/ 	.word	0xffffffff


	//   ....[203]....
        /*6368*/ 	.word	0xffffffff


	//   ....[204]....
        /*636c*/ 	.word	0xffffffff


	//   ....[205]....
        /*6370*/ 	.word	0xffffffff


	//   ....[206]....
        /*6374*/ 	.word	0xffffffff


	//   ....[207]....
        /*6378*/ 	.word	0xffffffff


	//   ....[208]....
        /*637c*/ 	.word	0xffffffff


	//   ....[209]....
        /*6380*/ 	.word	0xffffffff


	//   ....[210]....
        /*6384*/ 	.word	0xffffffff


	//   ....[211]....
        /*6388*/ 	.word	0xffffffff


	//   ....[212]....
        /*638c*/ 	.word	0xffffffff


	//   ....[213]....
        /*6390*/ 	.word	0xffffffff


	//   ....[214]....
        /*6394*/ 	.word	0xffffffff


	//   ....[215]....
        /*6398*/ 	.word	0xffffffff


	//   ....[216]....
        /*639c*/ 	.word	0xffffffff


	//   ....[217]....
        /*63a0*/ 	.word	0xffffffff


	//   ....[218]....
        /*63a4*/ 	.word	0xffffffff


	//   ....[219]....
        /*63a8*/ 	.word	0xffffffff


	//   ....[220]....
        /*63ac*/ 	.word	0xffffffff


	//   ....[221]....
        /*63b0*/ 	.word	0xffffffff


	//   ....[222]....
        /*63b4*/ 	.word	0xffffffff


	//   ....[223]....
        /*63b8*/ 	.word	0xffffffff


	//   ....[224]....
        /*63bc*/ 	.word	0xffffffff


	//   ....[225]....
        /*63c0*/ 	.word	0xffffffff


	//   ....[226]....
        /*63c4*/ 	.word	0xffffffff


	//   ....[227]....
        /*63c8*/ 	.word	0xffffffff


	//   ....[228]....
        /*63cc*/ 	.word	0xffffffff


	//   ....[229]....
        /*63d0*/ 	.word	0xffffffff


	//   ....[230]....
        /*63d4*/ 	.word	0xffffffff


	//   ....[231]....
        /*63d8*/ 	.word	0xffffffff


	//   ....[232]....
        /*63dc*/ 	.word	0xffffffff


	//   ....[233]....
        /*63e0*/ 	.word	0xffffffff


	//   ....[234]....
        /*63e4*/ 	.word	0xffffffff


	//   ....[235]....
        /*63e8*/ 	.word	0xffffffff


	//   ....[236]....
        /*63ec*/ 	.word	0xffffffff


	//   ....[237]....
        /*63f0*/ 	.word	0xffffffff


	//   ....[238]....
        /*63f4*/ 	.word	0xffffffff


	//   ....[239]....
        /*63f8*/ 	.word	0xffffffff


	//   ....[240]....
        /*63fc*/ 	.word	0xffffffff


	//   ....[241]....
        /*6400*/ 	.word	0xffffffff


	//   ....[242]....
        /*6404*/ 	.word	0xffffffff


	//   ....[243]....
        /*6408*/ 	.word	0xffffffff


	//   ....[244]....
        /*640c*/ 	.word	0xffffffff


	//   ....[245]....
        /*6410*/ 	.word	0xffffffff


	//   ....[246]....
        /*6414*/ 	.word	0xffffffff


	//   ....[247]....
        /*6418*/ 	.word	0xffffffff


	//   ....[248]....
        /*641c*/ 	.word	0xffffffff


	//   ....[249]....
        /*6420*/ 	.word	0xffffffff


	//   ....[250]....
        /*6424*/ 	.word	0xffffffff


	//   ....[251]....
        /*6428*/ 	.word	0xffffffff


	//   ....[252]....
        /*642c*/ 	.word	0xffffffff


	//   ....[253]....
        /*6430*/ 	.word	0xffffffff


	//   ....[254]....
        /*6434*/ 	.word	0xffffffff


	//   ....[255]....
        /*6438*/ 	.word	0xffffffff


	//   ....[0]....
        /*643c*/ 	.word	0xffffffff


	//   ....[1]....
        /*6440*/ 	.word	0xffffffff


	//   ....[2]....
        /*6444*/ 	.word	0xffffffff


	//   ....[3]....
        /*6448*/ 	.word	0xffffffff


	//   ....[4]....
        /*644c*/ 	.word	0xffffffff


	//   ....[5]....
        /*6450*/ 	.word	0xffffffff


	//   ....[6]....
        /*6454*/ 	.word	0xffffffff


	//   ....[7]....
        /*6458*/ 	.word	0xffffffff


	//   ....[8]....
        /*645c*/ 	.word	0xffffffff


	//   ....[9]....
        /*6460*/ 	.word	0xffffffff


	//   ....[10]....
        /*6464*/ 	.word	0xffffffff


	//   ....[11]....
        /*6468*/ 	.word	0xffffffff


	//   ....[12]....
        /*646c*/ 	.word	0xffffffff


	//   ....[13]....
        /*6470*/ 	.word	0xffffffff


	//   ....[14]....
        /*6474*/ 	.word	0xffffffff


	//   ....[15]....
        /*6478*/ 	.word	0xffffffff


	//   ....[16]....
        /*647c*/ 	.word	0xffffffff


	//   ....[17]....
        /*6480*/ 	.word	0xffffffff


	//   ....[18]....
        /*6484*/ 	.word	0xffffffff


	//   ....[19]....
        /*6488*/ 	.word	0xffffffff


	//   ....[20]....
        /*648c*/ 	.word	0xffffffff


	//   ....[21]....
        /*6490*/ 	.word	0xffffffff


	//   ....[22]....
        /*6494*/ 	.word	0xffffffff


	//   ....[23]....
        /*6498*/ 	.word	0xffffffff


	//   ....[24]....
        /*649c*/ 	.word	0xffffffff


	//   ....[25]....
        /*64a0*/ 	.word	0xffffffff


	//   ....[26]....
        /*64a4*/ 	.word	0xffffffff


	//   ....[27]....
        /*64a8*/ 	.word	0xffffffff


	//   ....[28]....
        /*64ac*/ 	.word	0xffffffff


	//   ....[29]....
        /*64b0*/ 	.word	0xffffffff


	//   ....[30]....
        /*64b4*/ 	.word	0xffffffff


	//   ....[31]....
        /*64b8*/ 	.word	0xffffffff


	//   ....[32]....
        /*64bc*/ 	.word	0xffffffff


	//   ....[33]....
        /*64c0*/ 	.word	0xffffffff


	//   ....[34]....
        /*64c4*/ 	.word	0xffffffff


	//   ....[35]....
        /*64c8*/ 	.word	0xffffffff


	//   ....[36]....
        /*64cc*/ 	.word	0xffffffff


	//   ....[37]....
        /*64d0*/ 	.word	0xffffffff


	//   ....[38]....
        /*64d4*/ 	.word	0xffffffff


	//   ....[39]....
        /*64d8*/ 	.word	0xffffffff


	//   ....[40]....
        /*64dc*/ 	.word	0xffffffff


	//   ....[41]....
        /*64e0*/ 	.word	0xffffffff


	//   ....[42]....
        /*64e4*/ 	.word	0xffffffff


	//   ....[43]....
        /*64e8*/ 	.word	0xffffffff


	//   ....[44]....
        /*64ec*/ 	.word	0xffffffff


	//   ....[45]....
        /*64f0*/ 	.word	0xffffffff


	//   ....[46]....
        /*64f4*/ 	.word	0xffffffff


	//   ....[47]....
        /*64f8*/ 	.word	0xffffffff


	//   ....[48]....
        /*64fc*/ 	.word	0xffffffff


	//   ....[49]....
        /*6500*/ 	.word	0xffffffff


	//   ....[50]....
        /*6504*/ 	.word	0xffffffff


	//   ....[51]....
        /*6508*/ 	.word	0xffffffff


	//   ....[52]....
        /*650c*/ 	.word	0xffffffff


	//   ....[53]....
        /*6510*/ 	.word	0xffffffff


	//   ....[54]....
        /*6514*/ 	.word	0xffffffff


	//   ....[55]....
        /*6518*/ 	.word	0xffffffff


	//   ....[56]....
        /*651c*/ 	.word	0xffffffff


	//   ....[57]....
        /*6520*/ 	.word	0xffffffff


	//   ....[58]....
        /*6524*/ 	.word	0xffffffff


	//   ....[59]....
        /*6528*/ 	.word	0xffffffff


	//   ....[60]....
        /*652c*/ 	.word	0xffffffff


	//   ....[61]....
        /*6530*/ 	.word	0xffffffff


	//   ....[62]....
        /*6534*/ 	.word	0xffffffff


	//   ....[63]....
        /*6538*/ 	.word	0xffffffff


	//   ....[64]....
        /*653c*/ 	.word	0xffffffff


	//   ....[65]....
        /*6540*/ 	.word	0xffffffff


	//   ....[66]....
        /*6544*/ 	.word	0xffffffff


	//   ....[67]....
        /*6548*/ 	.word	0xffffffff


	//   ....[68]....
        /*654c*/ 	.word	0xffffffff


	//   ....[69]....
        /*6550*/ 	.word	0xffffffff


	//   ....[70]....
        /*6554*/ 	.word	0xffffffff


	//   ....[71]....
        /*6558*/ 	.word	0xffffffff


	//   ....[72]....
        /*655c*/ 	.word	0xffffffff


	//   ....[73]....
        /*6560*/ 	.word	0xffffffff


	//   ....[74]....
        /*6564*/ 	.word	0xffffffff


	//   ....[75]....
        /*6568*/ 	.word	0xffffffff


	//   ....[76]....
        /*656c*/ 	.word	0xffffffff


	//   ....[77]....
        /*6570*/ 	.word	0xffffffff


	//   ....[78]....
        /*6574*/ 	.word	0xffffffff


	//   ....[79]....
        /*6578*/ 	.word	0xffffffff


	//   ....[80]....
        /*657c*/ 	.word	0xffffffff


	//   ....[81]....
        /*6580*/ 	.word	0xffffffff


	//   ....[82]....
        /*6584*/ 	.word	0xffffffff


	//   ....[83]....
        /*6588*/ 	.word	0xffffffff


	//   ....[84]....
        /*658c*/ 	.word	0xffffffff


	//   ....[85]....
        /*6590*/ 	.word	0xffffffff


	//   ....[86]....
        /*6594*/ 	.word	0xffffffff


	//   ....[87]....
        /*6598*/ 	.word	0xffffffff


	//   ....[88]....
        /*659c*/ 	.word	0xffffffff


	//   ....[89]....
        /*65a0*/ 	.word	0xffffffff


	//   ....[90]....
        /*65a4*/ 	.word	0xffffffff


	//   ....[91]....
        /*65a8*/ 	.word	0xffffffff


	//   ....[92]....
        /*65ac*/ 	.word	0xffffffff


	//   ....[93]....
        /*65b0*/ 	.word	0xffffffff


	//   ....[94]....
        /*65b4*/ 	.word	0xffffffff


	//   ....[95]....
        /*65b8*/ 	.word	0xffffffff


	//   ....[96]....
        /*65bc*/ 	.word	0xffffffff


	//   ....[97]....
        /*65c0*/ 	.word	0xffffffff


	//   ....[98]....
        /*65c4*/ 	.word	0xffffffff


	//   ....[99]....
        /*65c8*/ 	.word	0xffffffff


	//   ....[100]....
        /*65cc*/ 	.word	0xffffffff


	//   ....[101]....
        /*65d0*/ 	.word	0xffffffff


	//   ....[102]....
        /*65d4*/ 	.word	0xffffffff


	//   ....[103]....
        /*65d8*/ 	.word	0xffffffff


	//   ....[104]....
        /*65dc*/ 	.word	0xffffffff


	//   ....[105]....
        /*65e0*/ 	.word	0xffffffff


	//   ....[106]....
        /*65e4*/ 	.word	0xffffffff


	//   ....[107]....
        /*65e8*/ 	.word	0xffffffff


	//   ....[108]....
        /*65ec*/ 	.word	0xffffffff


	//   ....[109]....
        /*65f0*/ 	.word	0xffffffff


	//   ....[110]....
        /*65f4*/ 	.word	0xffffffff


	//   ....[111]....
        /*65f8*/ 	.word	0xffffffff


	//   ....[112]....
        /*65fc*/ 	.word	0xffffffff


	//   ....[113]....
        /*6600*/ 	.word	0xffffffff


	//   ....[114]....
        /*6604*/ 	.word	0xffffffff


	//   ....[115]....
        /*6608*/ 	.word	0xffffffff


	//   ....[116]....
        /*660c*/ 	.word	0xffffffff


	//   ....[117]....
        /*6610*/ 	.word	0xffffffff


	//   ....[118]....
        /*6614*/ 	.word	0xffffffff


	//   ....[119]....
        /*6618*/ 	.word	0xffffffff


	//   ....[120]....
        /*661c*/ 	.word	0xffffffff


	//   ....[121]....
        /*6620*/ 	.word	0xffffffff


	//   ....[122]....
        /*6624*/ 	.word	0xffffffff


	//   ....[123]....
        /*6628*/ 	.word	0xffffffff


	//   ....[124]....
        /*662c*/ 	.word	0xffffffff


	//   ....[125]....
        /*6630*/ 	.word	0xffffffff


	//   ....[126]....
        /*6634*/ 	.word	0xffffffff


	//   ....[127]....
        /*6638*/ 	.word	0xffffffff


	//   ....[128]....
        /*663c*/ 	.word	0xffffffff


	//   ....[129]....
        /*6640*/ 	.word	0xffffffff


	//   ....[130]....
        /*6644*/ 	.word	0xffffffff


	//   ....[131]....
        /*6648*/ 	.word	0xffffffff


	//   ....[132]....
        /*664c*/ 	.word	0xffffffff


	//   ....[133]....
        /*6650*/ 	.word	0xffffffff


	//   ....[134]....
        /*6654*/ 	.word	0xffffffff


	//   ....[135]....
        /*6658*/ 	.word	0xffffffff


	//   ....[136]....
        /*665c*/ 	.word	0xffffffff


	//   ....[137]....
        /*6660*/ 	.word	0xffffffff


	//   ....[138]....
        /*6664*/ 	.word	0xffffffff


	//   ....[139]....
        /*6668*/ 	.word	0xffffffff


	//   ....[140]....
        /*666c*/ 	.word	0xffffffff


	//   ....[141]....
        /*6670*/ 	.word	0xffffffff


	//   ....[142]....
        /*6674*/ 	.word	0xffffffff


	//   ....[143]....
        /*6678*/ 	.word	0xffffffff


	//   ....[144]....
        /*667c*/ 	.word	0xffffffff


	//   ....[145]....
        /*6680*/ 	.word	0xffffffff


	//   ....[146]....
        /*6684*/ 	.word	0xffffffff


	//   ....[147]....
        /*6688*/ 	.word	0xffffffff


	//   ....[148]....
        /*668c*/ 	.word	0xffffffff


	//   ....[149]....
        /*6690*/ 	.word	0xffffffff


	//   ....[150]....
        /*6694*/ 	.word	0xffffffff


	//   ....[151]....
        /*6698*/ 	.word	0xffffffff


	//   ....[152]....
        /*669c*/ 	.word	0xffffffff


	//   ....[153]....
        /*66a0*/ 	.word	0xffffffff


	//   ....[154]....
        /*66a4*/ 	.word	0xffffffff


	//   ....[155]....
        /*66a8*/ 	.word	0xffffffff


	//   ....[156]....
        /*66ac*/ 	.word	0xffffffff


	//   ....[157]....
        /*66b0*/ 	.word	0xffffffff


	//   ....[158]....
        /*66b4*/ 	.word	0xffffffff


	//   ....[159]....
        /*66b8*/ 	.word	0xffffffff


	//   ....[160]....
        /*66bc*/ 	.word	0xffffffff


	//   ....[161]....
        /*66c0*/ 	.word	0xffffffff


	//   ....[162]....
        /*66c4*/ 	.word	0xffffffff


	//   ....[163]....
        /*66c8*/ 	.word	0xffffffff


	//   ....[164]....
        /*66cc*/ 	.word	0xffffffff


	//   ....[165]....
        /*66d0*/ 	.word	0xffffffff


	//   ....[166]....
        /*66d4*/ 	.word	0xffffffff


	//   ....[167]....
        /*66d8*/ 	.word	0xffffffff


	//   ....[168]....
        /*66dc*/ 	.word	0xffffffff


	//   ....[169]....
        /*66e0*/ 	.word	0xffffffff


	//   ....[170]....
        /*66e4*/ 	.word	0xffffffff


	//   ....[171]....
        /*66e8*/ 	.word	0xffffffff


	//   ....[172]....
        /*66ec*/ 	.word	0xffffffff


	//   ....[173]....
        /*66f0*/ 	.word	0xffffffff


	//   ....[174]....
        /*66f4*/ 	.word	0xffffffff


	//   ....[175]....
        /*66f8*/ 	.word	0xffffffff


	//   ....[176]....
        /*66fc*/ 	.word	0xffffffff


	//   ....[177]....
        /*6700*/ 	.word	0xffffffff


	//   ....[178]....
        /*6704*/ 	.word	0xffffffff


	//   ....[179]....
        /*6708*/ 	.word	0xffffffff


	//   ....[180]....
        /*670c*/ 	.word	0xffffffff


	//   ....[181]....
        /*6710*/ 	.word	0xffffffff


	//   ....[182]....
        /*6714*/ 	.word	0xffffffff


	//   ....[183]....
        /*6718*/ 	.word	0xffffffff


	//   ....[184]....
        /*671c*/ 	.word	0xffffffff


	//   ....[185]....
        /*6720*/ 	.word	0xffffffff


	//   ....[186]....
        /*6724*/ 	.word	0xffffffff


	//   ....[187]....
        /*6728*/ 	.word	0xffffffff


	//   ....[188]....
        /*672c*/ 	.word	0xffffffff


	//   ....[189]....
        /*6730*/ 	.word	0xffffffff


	//   ....[190]....
        /*6734*/ 	.word	0xffffffff


	//   ....[191]....
        /*6738*/ 	.word	0xffffffff


	//   ....[192]....
        /*673c*/ 	.word	0xffffffff


	//   ....[193]....
        /*6740*/ 	.word	0xffffffff


	//   ....[194]....
        /*6744*/ 	.word	0xffffffff


	//   ....[195]....
        /*6748*/ 	.word	0xffffffff


	//   ....[196]....
        /*674c*/ 	.word	0xffffffff


	//   ....[197]....
        /*6750*/ 	.word	0xffffffff


	//   ....[198]....
        /*6754*/ 	.word	0xffffffff


	//   ....[199]....
        /*6758*/ 	.word	0xffffffff


	//   ....[200]....
        /*675c*/ 	.word	0xffffffff


	//   ....[201]....
        /*6760*/ 	.word	0xffffffff


	//   ....[202]....
        /*6764*/ 	.word	0xffffffff


	//   ....[203]....
        /*6768*/ 	.word	0xffffffff


	//   ....[204]....
        /*676c*/ 	.word	0xffffffff


	//   ....[205]....
        /*6770*/ 	.word	0xffffffff


	//   ....[206]....
        /*6774*/ 	.word	0xffffffff


	//   ....[207]....
        /*6778*/ 	.word	0xffffffff


	//   ....[208]....
        /*677c*/ 	.word	0xffffffff


	//   ....[209]....
        /*6780*/ 	.word	0xffffffff


	//   ....[210]....
        /*6784*/ 	.word	0xffffffff


	//   ....[211]....
        /*6788*/ 	.word	0xffffffff


	//   ....[212]....
        /*678c*/ 	.word	0xffffffff


	//   ....[213]....
        /*6790*/ 	.word	0xffffffff


	//   ....[214]....
        /*6794*/ 	.word	0xffffffff


	//   ....[215]....
        /*6798*/ 	.word	0xffffffff


	//   ....[216]....
        /*679c*/ 	.word	0xffffffff


	//   ....[217]....
        /*67a0*/ 	.word	0xffffffff


	//   ....[218]....
        /*67a4*/ 	.word	0xffffffff


	//   ....[219]....
        /*67a8*/ 	.word	0xffffffff


	//   ....[220]....
        /*67ac*/ 	.word	0xffffffff


	//   ....[221]....
        /*67b0*/ 	.word	0xffffffff


	//   ....[222]....
        /*67b4*/ 	.word	0xffffffff


	//   ....[223]....
        /*67b8*/ 	.word	0xffffffff


	//   ....[224]....
        /*67bc*/ 	.word	0xffffffff


	//   ....[225]....
        /*67c0*/ 	.word	0xffffffff


	//   ....[226]....
        /*67c4*/ 	.word	0xffffffff


	//   ....[227]....
        /*67c8*/ 	.word	0xffffffff


	//   ....[228]....
        /*67cc*/ 	.word	0xffffffff


	//   ....[229]....
        /*67d0*/ 	.word	0xffffffff


	//   ....[230]....
        /*67d4*/ 	.word	0xffffffff


	//   ....[231]....
        /*67d8*/ 	.word	0xffffffff


	//   ....[232]....
        /*67dc*/ 	.word	0xffffffff


	//   ....[233]....
        /*67e0*/ 	.word	0xffffffff


	//   ....[234]....
        /*67e4*/ 	.word	0xffffffff


	//   ....[235]....
        /*67e8*/ 	.word	0xffffffff


	//   ....[236]....
        /*67ec*/ 	.word	0xffffffff


	//   ....[237]....
        /*67f0*/ 	.word	0xffffffff


	//   ....[238]....
        /*67f4*/ 	.word	0xffffffff


	//   ....[239]....
        /*67f8*/ 	.word	0xffffffff


	//   ....[240]....
        /*67fc*/ 	.word	0xffffffff


	//   ....[241]....
        /*6800*/ 	.word	0xffffffff


	//   ....[242]....
        /*6804*/ 	.word	0xffffffff


	//   ....[243]....
        /*6808*/ 	.word	0xffffffff


	//   ....[244]....
        /*680c*/ 	.word	0xffffffff


	//   ....[245]....
        /*6810*/ 	.word	0xffffffff


	//   ....[246]....
        /*6814*/ 	.word	0xffffffff


	//   ....[247]....
        /*6818*/ 	.word	0xffffffff


	//   ....[248]....
        /*681c*/ 	.word	0xffffffff


	//   ....[249]....
        /*6820*/ 	.word	0xffffffff


	//   ....[250]....
        /*6824*/ 	.word	0xffffffff


	//   ....[251]....
        /*6828*/ 	.word	0xffffffff


	//   ....[252]....
        /*682c*/ 	.word	0xffffffff


	//   ....[253]....
        /*6830*/ 	.word	0xffffffff


	//   ....[254]....
        /*6834*/ 	.word	0xffffffff


	//   ....[255]....
        /*6838*/ 	.word	0xffffffff


	//   ....[0]....
        /*683c*/ 	.word	0xffffffff


	//   ....[1]....
        /*6840*/ 	.word	0xffffffff


	//   ....[2]....
        /*6844*/ 	.word	0xffffffff


	//   ....[3]....
        /*6848*/ 	.word	0xffffffff


	//   ....[4]....
        /*684c*/ 	.word	0xffffffff


	//   ....[5]....
        /*6850*/ 	.word	0xffffffff


	//   ....[6]....
        /*6854*/ 	.word	0xffffffff


	//   ....[7]....
        /*6858*/ 	.word	0xffffffff


	//   ....[8]....
        /*685c*/ 	.word	0xffffffff


	//   ....[9]....
        /*6860*/ 	.word	0xffffffff


	//   ....[10]....
        /*6864*/ 	.word	0xffffffff


	//   ....[11]....
        /*6868*/ 	.word	0xffffffff


	//   ....[12]....
        /*686c*/ 	.word	0xffffffff


	//   ....[13]....
        /*6870*/ 	.word	0xffffffff


	//   ....[14]....
        /*6874*/ 	.word	0xffffffff


	//   ....[15]....
        /*6878*/ 	.word	0xffffffff


	//   ....[16]....
        /*687c*/ 	.word	0xffffffff


	//   ....[17]....
        /*6880*/ 	.word	0xffffffff


	//   ....[18]....
        /*6884*/ 	.word	0xffffffff


	//   ....[19]....
        /*6888*/ 	.word	0xffffffff


	//   ....[20]....
        /*688c*/ 	.word	0xffffffff


	//   ....[21]....
        /*6890*/ 	.word	0xffffffff


	//   ....[22]....
        /*6894*/ 	.word	0xffffffff


	//   ....[23]....
        /*6898*/ 	.word	0xffffffff


	//   ....[24]....
        /*689c*/ 	.word	0xffffffff


	//   ....[25]....
        /*68a0*/ 	.word	0xffffffff


	//   ....[26]....
        /*68a4*/ 	.word	0xffffffff


	//   ....[27]....
        /*68a8*/ 	.word	0xffffffff


	//   ....[28]....
        /*68ac*/ 	.word	0xffffffff


	//   ....[29]....
        /*68b0*/ 	.word	0xffffffff


	//   ....[30]....
        /*68b4*/ 	.word	0xffffffff


	//   ....[31]....
        /*68b8*/ 	.word	0xffffffff


	//   ....[32]....
        /*68bc*/ 	.word	0xffffffff


	//   ....[33]....
        /*68c0*/ 	.word	0xffffffff


	//   ....[34]....
        /*68c4*/ 	.word	0xffffffff


	//   ....[35]....
        /*68c8*/ 	.word	0xffffffff


	//   ....[36]....
        /*68cc*/ 	.word	0xffffffff


	//   ....[37]....
        /*68d0*/ 	.word	0xffffffff


	//   ....[38]....
        /*68d4*/ 	.word	0xffffffff


	//   ....[39]....
        /*68d8*/ 	.word	0xffffffff


	//   ....[40]....
        /*68dc*/ 	.word	0xffffffff


	//   ....[41]....
        /*68e0*/ 	.word	0xffffffff


	//   ....[42]....
        /*68e4*/ 	.word	0xffffffff


	//   ....[43]....
        /*68e8*/ 	.word	0xffffffff


	//   ....[44]....
        /*68ec*/ 	.word	0xffffffff


	//   ....[45]....
        /*68f0*/ 	.word	0xffffffff


	//   ....[46]....
        /*68f4*/ 	.word	0xffffffff


	//   ....[47]....
        /*68f8*/ 	.word	0xffffffff


	//   ....[48]....
        /*68fc*/ 	.word	0xffffffff


	//   ....[49]....
        /*6900*/ 	.word	0xffffffff


	//   ....[50]....
        /*6904*/ 	.word	0xffffffff


	//   ....[51]....
        /*6908*/ 	.word	0xffffffff


	//   ....[52]....
        /*690c*/ 	.word	0xffffffff


	//   ....[53]....
        /*6910*/ 	.word	0xffffffff


	//   ....[54]....
        /*6914*/ 	.word	0xffffffff


	//   ....[55]....
        /*6918*/ 	.word	0xffffffff


	//   ....[56]....
        /*691c*/ 	.word	0xffffffff


	//   ....[57]....
        /*6920*/ 	.word	0xffffffff


	//   ....[58]....
        /*6924*/ 	.word	0xffffffff


	//   ....[59]....
        /*6928*/ 	.word	0xffffffff


	//   ....[60]....
        /*692c*/ 	.word	0xffffffff


	//   ....[61]....
        /*6930*/ 	.word	0xffffffff


	//   ....[62]....
        /*6934*/ 	.word	0xffffffff


	//   ....[63]....
        /*6938*/ 	.word	0xffffffff


	//   ....[64]....
        /*693c*/ 	.word	0xffffffff


	//   ....[65]....
        /*6940*/ 	.word	0xffffffff


	//   ....[66]....
        /*6944*/ 	.word	0xffffffff


	//   ....[67]....
        /*6948*/ 	.word	0xffffffff


	//   ....[68]....
        /*694c*/ 	.word	0xffffffff


	//   ....[69]....
        /*6950*/ 	.word	0xffffffff


	//   ....[70]....
        /*6954*/ 	.word	0xffffffff


	//   ....[71]....
        /*6958*/ 	.word	0xffffffff


	//   ....[72]....
        /*695c*/ 	.word	0xffffffff


	//   ....[73]....
        /*6960*/ 	.word	0xffffffff


	//   ....[74]....
        /*6964*/ 	.word	0xffffffff


	//   ....[75]....
        /*6968*/ 	.word	0xffffffff


	//   ....[76]....
        /*696c*/ 	.word	0xffffffff


	//   ....[77]....
        /*6970*/ 	.word	0xffffffff


	//   ....[78]....
        /*6974*/ 	.word	0xffffffff


	//   ....[79]....
        /*6978*/ 	.word	0xffffffff


	//   ....[80]....
        /*697c*/ 	.word	0xffffffff


	//   ....[81]....
        /*6980*/ 	.word	0xffffffff


	//   ....[82]....
        /*6984*/ 	.word	0xffffffff


	//   ....[83]....
        /*6988*/ 	.word	0xffffffff


	//   ....[84]....
        /*698c*/ 	.word	0xffffffff


	//   ....[85]....
        /*6990*/ 	.word	0xffffffff


	//   ....[86]....
        /*6994*/ 	.word	0xffffffff


	//   ....[87]....
        /*6998*/ 	.word	0xffffffff


	//   ....[88]....
        /*699c*/ 	.word	0xffffffff


	//   ....[89]....
        /*69a0*/ 	.word	0xffffffff


	//   ....[90]....
        /*69a4*/ 	.word	0xffffffff


	//   ....[91]....
        /*69a8*/ 	.word	0xffffffff


	//   ....[92]....
        /*69ac*/ 	.word	0xffffffff


	//   ....[93]....
        /*69b0*/ 	.word	0xffffffff


	//   ....[94]....
        /*69b4*/ 	.word	0xffffffff


	//   ....[95]....
        /*69b8*/ 	.word	0xffffffff


	//   ....[96]....
        /*69bc*/ 	.word	0xffffffff


	//   ....[97]....
        /*69c0*/ 	.word	0xffffffff


	//   ....[98]....
        /*69c4*/ 	.word	0xffffffff


	//   ....[99]....
        /*69c8*/ 	.word	0xffffffff


	//   ....[100]....
        /*69cc*/ 	.word	0xffffffff


	//   ....[101]....
        /*69d0*/ 	.word	0xffffffff


	//   ....[102]....
        /*69d4*/ 	.word	0xffffffff


	//   ....[103]....
        /*69d8*/ 	.word	0xffffffff


	//   ....[104]....
        /*69dc*/ 	.word	0xffffffff


	//   ....[105]....
        /*69e0*/ 	.word	0xffffffff


	//   ....[106]....
        /*69e4*/ 	.word	0xffffffff


	//   ....[107]....
        /*69e8*/ 	.word	0xffffffff


	//   ....[108]....
        /*69ec*/ 	.word	0xffffffff


	//   ....[109]....
        /*69f0*/ 	.word	0xffffffff


	//   ....[110]....
        /*69f4*/ 	.word	0xffffffff


	//   ....[111]....
        /*69f8*/ 	.word	0xffffffff


	//   ....[112]....
        /*69fc*/ 	.word	0xffffffff


	//   ....[113]....
        /*6a00*/ 	.word	0xffffffff


	//   ....[114]....
        /*6a04*/ 	.word	0xffffffff


	//   ....[115]....
        /*6a08*/ 	.word	0xffffffff


	//   ....[116]....
        /*6a0c*/ 	.word	0xffffffff


	//   ....[117]....
        /*6a10*/ 	.word	0xffffffff


	//   ....[118]....
        /*6a14*/ 	.word	0xffffffff


	//   ....[119]....
        /*6a18*/ 	.word	0xffffffff


	//   ....[120]....
        /*6a1c*/ 	.word	0xffffffff


	//   ....[121]....
        /*6a20*/ 	.word	0xffffffff


	//   ....[122]....
        /*6a24*/ 	.word	0xffffffff


	//   ....[123]....
        /*6a28*/ 	.word	0xffffffff


	//   ....[124]....
        /*6a2c*/ 	.word	0xffffffff


	//   ....[125]....
        /*6a30*/ 	.word	0xffffffff


	//   ....[126]....
        /*6a34*/ 	.word	0xffffffff


	//   ....[127]....
        /*6a38*/ 	.word	0xffffffff


	//   ....[128]....
        /*6a3c*/ 	.word	0xffffffff


	//   ....[129]....
        /*6a40*/ 	.word	0xffffffff


	//   ....[130]....
        /*6a44*/ 	.word	0xffffffff


	//   ....[131]....
        /*6a48*/ 	.word	0xffffffff


	//   ....[132]....
        /*6a4c*/ 	.word	0xffffffff


	//   ....[133]....
        /*6a50*/ 	.word	0xffffffff


	//   ....[134]....
        /*6a54*/ 	.word	0xffffffff


	//   ....[135]....
        /*6a58*/ 	.word	0xffffffff


	//   ....[136]....
        /*6a5c*/ 	.word	0xffffffff


	//   ....[137]....
        /*6a60*/ 	.word	0xffffffff


	//   ....[138]....
        /*6a64*/ 	.word	0xffffffff


	//   ....[139]....
        /*6a68*/ 	.word	0xffffffff


	//   ....[140]....
        /*6a6c*/ 	.word	0xffffffff


	//   ....[141]....
        /*6a70*/ 	.word	0xffffffff


	//   ....[142]....
        /*6a74*/ 	.word	0xffffffff


	//   ....[143]....
        /*6a78*/ 	.word	0xffffffff


	//   ....[144]....
        /*6a7c*/ 	.word	0xffffffff


	//   ....[145]....
        /*6a80*/ 	.word	0xffffffff


	//   ....[146]....
        /*6a84*/ 	.word	0xffffffff


	//   ....[147]....
        /*6a88*/ 	.word	0xffffffff


	//   ....[148]....
        /*6a8c*/ 	.word	0xffffffff


	//   ....[149]....
        /*6a90*/ 	.word	0xffffffff


	//   ....[150]....
        /*6a94*/ 	.word	0xffffffff


	//   ....[151]....
        /*6a98*/ 	.word	0xffffffff


	//   ....[152]....
        /*6a9c*/ 	.word	0xffffffff


	//   ....[153]....
        /*6aa0*/ 	.word	0xffffffff


	//   ....[154]....
        /*6aa4*/ 	.word	0xffffffff


	//   ....[155]....
        /*6aa8*/ 	.word	0xffffffff


	//   ....[156]....
        /*6aac*/ 	.word	0xffffffff


	//   ....[157]....
        /*6ab0*/ 	.word	0xffffffff


	//   ....[158]....
        /*6ab4*/ 	.word	0xffffffff


	//   ....[159]....
        /*6ab8*/ 	.word	0xffffffff


	//   ....[160]....
        /*6abc*/ 	.word	0xffffffff


	//   ....[161]....
        /*6ac0*/ 	.word	0xffffffff


	//   ....[162]....
        /*6ac4*/ 	.word	0xffffffff


	//   ....[163]....
        /*6ac8*/ 	.word	0xffffffff


	//   ....[164]....
        /*6acc*/ 	.word	0xffffffff


	//   ....[165]....
        /*6ad0*/ 	.word	0xffffffff


	//   ....[166]....
        /*6ad4*/ 	.word	0xffffffff


	//   ....[167]....
        /*6ad8*/ 	.word	0xffffffff


	//   ....[168]....
        /*6adc*/ 	.word	0xffffffff


	//   ....[169]....
        /*6ae0*/ 	.word	0xffffffff


	//   ....[170]....
        /*6ae4*/ 	.word	0xffffffff


	//   ....[171]....
        /*6ae8*/ 	.word	0xffffffff


	//   ....[172]....
        /*6aec*/ 	.word	0xffffffff


	//   ....[173]....
        /*6af0*/ 	.word	0xffffffff


	//   ....[174]....
        /*6af4*/ 	.word	0xffffffff


	//   ....[175]....
        /*6af8*/ 	.word	0xffffffff


	//   ....[176]....
        /*6afc*/ 	.word	0xffffffff


	//   ....[177]....
        /*6b00*/ 	.word	0xffffffff


	//   ....[178]....
        /*6b04*/ 	.word	0xffffffff


	//   ....[179]....
        /*6b08*/ 	.word	0xffffffff


	//   ....[180]....
        /*6b0c*/ 	.word	0xffffffff


	//   ....[181]....
        /*6b10*/ 	.word	0xffffffff


	//   ....[182]....
        /*6b14*/ 	.word	0xffffffff


	//   ....[183]....
        /*6b18*/ 	.word	0xffffffff


	//   ....[184]....
        /*6b1c*/ 	.word	0xffffffff


	//   ....[185]....
        /*6b20*/ 	.word	0xffffffff


	//   ....[186]....
        /*6b24*/ 	.word	0xffffffff


	//   ....[187]....
        /*6b28*/ 	.word	0xffffffff


	//   ....[188]....
        /*6b2c*/ 	.word	0xffffffff


	//   ....[189]....
        /*6b30*/ 	.word	0xffffffff


	//   ....[190]....
        /*6b34*/ 	.word	0xffffffff


	//   ....[191]....
        /*6b38*/ 	.word	0xffffffff


	//   ....[192]....
        /*6b3c*/ 	.word	0xffffffff


	//   ....[193]....
        /*6b40*/ 	.word	0xffffffff


	//   ....[194]....
        /*6b44*/ 	.word	0xffffffff


	//   ....[195]....
        /*6b48*/ 	.word	0xffffffff


	//   ....[196]....
        /*6b4c*/ 	.word	0xffffffff


	//   ....[197]....
        /*6b50*/ 	.word	0xffffffff


	//   ....[198]....
        /*6b54*/ 	.word	0xffffffff


	//   ....[199]....
        /*6b58*/ 	.word	0xffffffff


	//   ....[200]....
        /*6b5c*/ 	.word	0xffffffff


	//   ....[201]....
        /*6b60*/ 	.word	0xffffffff


	//   ....[202]....
        /*6b64*/ 	.word	0xffffffff


	//   ....[203]....
        /*6b68*/ 	.word	0xffffffff


	//   ....[204]....
        /*6b6c*/ 	.word	0xffffffff


	//   ....[205]....
        /*6b70*/ 	.word	0xffffffff


	//   ....[206]....
        /*6b74*/ 	.word	0xffffffff


	//   ....[207]....
        /*6b78*/ 	.word	0xffffffff


	//   ....[208]....
        /*6b7c*/ 	.word	0xffffffff


	//   ....[209]....
        /*6b80*/ 	.word	0xffffffff


	//   ....[210]....
        /*6b84*/ 	.word	0xffffffff


	//   ....[211]....
        /*6b88*/ 	.word	0xffffffff


	//   ....[212]....
        /*6b8c*/ 	.word	0xffffffff


	//   ....[213]....
        /*6b90*/ 	.word	0xffffffff


	//   ....[214]....
        /*6b94*/ 	.word	0xffffffff


	//   ....[215]....
        /*6b98*/ 	.word	0xffffffff


	//   ....[216]....
        /*6b9c*/ 	.word	0xffffffff


	//   ....[217]....
        /*6ba0*/ 	.word	0xffffffff


	//   ....[218]....
        /*6ba4*/ 	.word	0xffffffff


	//   ....[219]....
        /*6ba8*/ 	.word	0xffffffff


	//   ....[220]....
        /*6bac*/ 	.word	0xffffffff


	//   ....[221]....
        /*6bb0*/ 	.word	0xffffffff


	//   ....[222]....
        /*6bb4*/ 	.word	0xffffffff


	//   ....[223]....
        /*6bb8*/ 	.word	0xffffffff


	//   ....[224]....
        /*6bbc*/ 	.word	0xffffffff


	//   ....[225]....
        /*6bc0*/ 	.word	0xffffffff


	//   ....[226]....
        /*6bc4*/ 	.word	0xffffffff


	//   ....[227]....
        /*6bc8*/ 	.word	0xffffffff


	//   ....[228]....
        /*6bcc*/ 	.word	0xffffffff


	//   ....[229]....
        /*6bd0*/ 	.word	0xffffffff


	//   ....[230]....
        /*6bd4*/ 	.word	0xffffffff


	//   ....[231]....
        /*6bd8*/ 	.word	0xffffffff


	//   ....[232]....
        /*6bdc*/ 	.word	0xffffffff


	//   ....[233]....
        /*6be0*/ 	.word	0xffffffff


	//   ....[234]....
        /*6be4*/ 	.word	0xffffffff


	//   ....[235]....
        /*6be8*/ 	.word	0xffffffff


	//   ....[236]....
        /*6bec*/ 	.word	0xffffffff


	//   ....[237]....
        /*6bf0*/ 	.word	0xffffffff


	//   ....[238]....
        /*6bf4*/ 	.word	0xffffffff


	//   ....[239]....
        /*6bf8*/ 	.word	0xffffffff


	//   ....[240]....
        /*6bfc*/ 	.word	0xffffffff


	//   ....[241]....
        /*6c00*/ 	.word	0xffffffff


	//   ....[242]....
        /*6c04*/ 	.word	0xffffffff


	//   ....[243]....
        /*6c08*/ 	.word	0xffffffff


	//   ....[244]....
        /*6c0c*/ 	.word	0xffffffff


	//   ....[245]....
        /*6c10*/ 	.word	0xffffffff


	//   ....[246]....
        /*6c14*/ 	.word	0xffffffff


	//   ....[247]....
        /*6c18*/ 	.word	0xffffffff


	//   ....[248]....
        /*6c1c*/ 	.word	0xffffffff


	//   ....[249]....
        /*6c20*/ 	.word	0xffffffff


	//   ....[250]....
        /*6c24*/ 	.word	0xffffffff


	//   ....[251]....
        /*6c28*/ 	.word	0xffffffff


	//   ....[252]....
        /*6c2c*/ 	.word	0xffffffff


	//   ....[253]....
        /*6c30*/ 	.word	0xffffffff


	//   ....[254]....
        /*6c34*/ 	.word	0xffffffff


	//   ....[255]....
        /*6c38*/ 	.word	0xffffffff


	//   ....[0]....
        /*6c3c*/ 	.word	0xffffffff


	//   ....[1]....
        /*6c40*/ 	.word	0xffffffff


	//   ....[2]....
        /*6c44*/ 	.word	0xffffffff


	//   ....[3]....
        /*6c48*/ 	.word	0xffffffff


	//   ....[4]....
        /*6c4c*/ 	.word	0xffffffff


	//   ....[5]....
        /*6c50*/ 	.word	0xffffffff


	//   ....[6]....
        /*6c54*/ 	.word	0xffffffff


	//   ....[7]....
        /*6c58*/ 	.word	0xffffffff


	//   ....[8]....
        /*6c5c*/ 	.word	0xffffffff


	//   ....[9]....
        /*6c60*/ 	.word	0xffffffff


	//   ....[10]....
        /*6c64*/ 	.word	0xffffffff


	//   ....[11]....
        /*6c68*/ 	.word	0xffffffff


	//   ....[12]....
        /*6c6c*/ 	.word	0xffffffff


	//   ....[13]....
        /*6c70*/ 	.word	0xffffffff


	//   ....[14]....
        /*6c74*/ 	.word	0xffffffff


	//   ....[15]....
        /*6c78*/ 	.word	0xffffffff


	//   ....[16]....
        /*6c7c*/ 	.word	0xffffffff


	//   ....[17]....
        /*6c80*/ 	.word	0xffffffff


	//   ....[18]....
        /*6c84*/ 	.word	0xffffffff


	//   ....[19]....
        /*6c88*/ 	.word	0xffffffff


	//   ....[20]....
        /*6c8c*/ 	.word	0xffffffff


	//   ....[21]....
        /*6c90*/ 	.word	0xffffffff


	//   ....[22]....
        /*6c94*/ 	.word	0xffffffff


	//   ....[23]....
        /*6c98*/ 	.word	0xffffffff


	//   ....[24]....
        /*6c9c*/ 	.word	0xffffffff


	//   ....[25]....
        /*6ca0*/ 	.word	0xffffffff


	//   ....[26]....
        /*6ca4*/ 	.word	0xffffffff


	//   ....[27]....
        /*6ca8*/ 	.word	0xffffffff


	//   ....[28]....
        /*6cac*/ 	.word	0xffffffff


	//   ....[29]....
        /*6cb0*/ 	.word	0xffffffff


	//   ....[30]....
        /*6cb4*/ 	.word	0xffffffff


	//   ....[31]....
        /*6cb8*/ 	.word	0xffffffff


	//   ....[32]....
        /*6cbc*/ 	.word	0xffffffff


	//   ....[33]....
        /*6cc0*/ 	.word	0xffffffff


	//   ....[34]....
        /*6cc4*/ 	.word	0xffffffff


	//   ....[35]....
        /*6cc8*/ 	.word	0xffffffff


	//   ....[36]....
        /*6ccc*/ 	.word	0xffffffff


	//   ....[37]....
        /*6cd0*/ 	.word	0xffffffff


	//   ....[38]....
        /*6cd4*/ 	.word	0xffffffff


	//   ....[39]....
        /*6cd8*/ 	.word	0xffffffff


	//   ....[40]....
        /*6cdc*/ 	.word	0xffffffff


	//   ....[41]....
        /*6ce0*/ 	.word	0xffffffff


	//   ....[42]....
        /*6ce4*/ 	.word	0xffffffff


	//   ....[43]....
        /*6ce8*/ 	.word	0xffffffff


	//   ....[44]....
        /*6cec*/ 	.word	0xffffffff


	//   ....[45]....
        /*6cf0*/ 	.word	0xffffffff


	//   ....[46]....
        /*6cf4*/ 	.word	0xffffffff


	//   ....[47]....
        /*6cf8*/ 	.word	0xffffffff


	//   ....[48]....
        /*6cfc*/ 	.word	0xffffffff


	//   ....[49]....
        /*6d00*/ 	.word	0xffffffff


	//   ....[50]....
        /*6d04*/ 	.word	0xffffffff


	//   ....[51]....
        /*6d08*/ 	.word	0xffffffff


	//   ....[52]....
        /*6d0c*/ 	.word	0xffffffff


	//   ....[53]....
        /*6d10*/ 	.word	0xffffffff


	//   ....[54]....
        /*6d14*/ 	.word	0xffffffff


	//   ....[55]....
        /*6d18*/ 	.word	0xffffffff


	//   ....[56]....
        /*6d1c*/ 	.word	0xffffffff


	//   ....[57]....
        /*6d20*/ 	.word	0xffffffff


	//   ....[58]....
        /*6d24*/ 	.word	0xffffffff


	//   ....[59]....
        /*6d28*/ 	.word	0xffffffff


	//   ....[60]....
        /*6d2c*/ 	.word	0xffffffff


	//   ....[61]....
        /*6d30*/ 	.word	0xffffffff


	//   ....[62]....
        /*6d34*/ 	.word	0xffffffff


	//   ....[63]....
        /*6d38*/ 	.word	0xffffffff


	//   ....[64]....
        /*6d3c*/ 	.word	0xffffffff


	//   ....[65]....
        /*6d40*/ 	.word	0xffffffff


	//   ....[66]....
        /*6d44*/ 	.word	0xffffffff


	//   ....[67]....
        /*6d48*/ 	.word	0xffffffff


	//   ....[68]....
        /*6d4c*/ 	.word	0xffffffff


	//   ....[69]....
        /*6d50*/ 	.word	0xffffffff


	//   ....[70]....
        /*6d54*/ 	.word	0xffffffff


	//   ....[71]....
        /*6d58*/ 	.word	0xffffffff


	//   ....[72]....
        /*6d5c*/ 	.word	0xffffffff


	//   ....[73]....
        /*6d60*/ 	.word	0xffffffff


	//   ....[74]....
        /*6d64*/ 	.word	0xffffffff


	//   ....[75]....
        /*6d68*/ 	.word	0xffffffff


	//   ....[76]....
        /*6d6c*/ 	.word	0xffffffff


	//   ....[77]....
        /*6d70*/ 	.word	0xffffffff


	//   ....[78]....
        /*6d74*/ 	.word	0xffffffff


	//   ....[79]....
        /*6d78*/ 	.word	0xffffffff


	//   ....[80]....
        /*6d7c*/ 	.word	0xffffffff


	//   ....[81]....
        /*6d80*/ 	.word	0xffffffff


	//   ....[82]....
        /*6d84*/ 	.word	0xffffffff


	//   ....[83]....
        /*6d88*/ 	.word	0xffffffff


	//   ....[84]....
        /*6d8c*/ 	.word	0xffffffff


	//   ....[85]....
        /*6d90*/ 	.word	0xffffffff


	//   ....[86]....
        /*6d94*/ 	.word	0xffffffff


	//   ....[87]....
        /*6d98*/ 	.word	0xffffffff


	//   ....[88]....
        /*6d9c*/ 	.word	0xffffffff


	//   ....[89]....
        /*6da0*/ 	.word	0xffffffff


	//   ....[90]....
        /*6da4*/ 	.word	0xffffffff


	//   ....[91]....
        /*6da8*/ 	.word	0xffffffff


	//   ....[92]....
        /*6dac*/ 	.word	0xffffffff


	//   ....[93]....
        /*6db0*/ 	.word	0xffffffff


	//   ....[94]....
        /*6db4*/ 	.word	0xffffffff


	//   ....[95]....
        /*6db8*/ 	.word	0xffffffff


	//   ....[96]....
        /*6dbc*/ 	.word	0xffffffff


	//   ....[97]....
        /*6dc0*/ 	.word	0xffffffff


	//   ....[98]....
        /*6dc4*/ 	.word	0xffffffff


	//   ....[99]....
        /*6dc8*/ 	.word	0xffffffff


	//   ....[100]....
        /*6dcc*/ 	.word	0xffffffff


	//   ....[101]....
        /*6dd0*/ 	.word	0xffffffff


	//   ....[102]....
        /*6dd4*/ 	.word	0xffffffff


	//   ....[103]....
        /*6dd8*/ 	.word	0xffffffff


	//   ....[104]....
        /*6ddc*/ 	.word	0xffffffff


	//   ....[105]....
        /*6de0*/ 	.word	0xffffffff


	//   ....[106]....
        /*6de4*/ 	.word	0xffffffff


	//   ....[107]....
        /*6de8*/ 	.word	0xffffffff


	//   ....[108]....
        /*6dec*/ 	.word	0xffffffff


	//   ....[109]....
        /*6df0*/ 	.word	0xffffffff


	//   ....[110]....
        /*6df4*/ 	.word	0xffffffff


	//   ....[111]....
        /*6df8*/ 	.word	0xffffffff


	//   ....[112]....
        /*6dfc*/ 	.word	0xffffffff


	//   ....[113]....
        /*6e00*/ 	.word	0xffffffff


	//   ....[114]....
        /*6e04*/ 	.word	0xffffffff


	//   ....[115]....
        /*6e08*/ 	.word	0xffffffff


	//   ....[116]....
        /*6e0c*/ 	.word	0xffffffff


	//   ....[117]....
        /*6e10*/ 	.word	0xffffffff


	//   ....[118]....
        /*6e14*/ 	.word	0xffffffff


	//   ....[119]....
        /*6e18*/ 	.word	0xffffffff


	//   ....[120]....
        /*6e1c*/ 	.word	0xffffffff


	//   ....[121]....
        /*6e20*/ 	.word	0xffffffff


	//   ....[122]....
        /*6e24*/ 	.word	0xffffffff


	//   ....[123]....
        /*6e28*/ 	.word	0xffffffff


	//   ....[124]....
        /*6e2c*/ 	.word	0xffffffff


	//   ....[125]....
        /*6e30*/ 	.word	0xffffffff


	//   ....[126]....
        /*6e34*/ 	.word	0xffffffff


	//   ....[127]....
        /*6e38*/ 	.word	0xffffffff


	//   ....[128]....
        /*6e3c*/ 	.word	0xffffffff


	//   ....[129]....
        /*6e40*/ 	.word	0xffffffff


	//   ....[130]....
        /*6e44*/ 	.word	0xffffffff


	//   ....[131]....
        /*6e48*/ 	.word	0xffffffff


	//   ....[132]....
        /*6e4c*/ 	.word	0xffffffff


	//   ....[133]....
        /*6e50*/ 	.word	0xffffffff


	//   ....[134]....
        /*6e54*/ 	.word	0xffffffff


	//   ....[135]....
        /*6e58*/ 	.word	0xffffffff


	//   ....[136]....
        /*6e5c*/ 	.word	0xffffffff


	//   ....[137]....
        /*6e60*/ 	.word	0xffffffff


	//   ....[138]....
        /*6e64*/ 	.word	0xffffffff


	//   ....[139]....
        /*6e68*/ 	.word	0xffffffff


	//   ....[140]....
        /*6e6c*/ 	.word	0xffffffff


	//   ....[141]....
        /*6e70*/ 	.word	0xffffffff


	//   ....[142]....
        /*6e74*/ 	.word	0xffffffff


	//   ....[143]....
        /*6e78*/ 	.word	0xffffffff


	//   ....[144]....
        /*6e7c*/ 	.word	0xffffffff


	//   ....[145]....
        /*6e80*/ 	.word	0xffffffff


	//   ....[146]....
        /*6e84*/ 	.word	0xffffffff


	//   ....[147]....
        /*6e88*/ 	.word	0xffffffff


	//   ....[148]....
        /*6e8c*/ 	.word	0xffffffff


	//   ....[149]....
        /*6e90*/ 	.word	0xffffffff


	//   ....[150]....
        /*6e94*/ 	.word	0xffffffff


	//   ....[151]....
        /*6e98*/ 	.word	0xffffffff


	//   ....[152]....
        /*6e9c*/ 	.word	0xffffffff


	//   ....[153]....
        /*6ea0*/ 	.word	0xffffffff


	//   ....[154]....
        /*6ea4*/ 	.word	0xffffffff


	//   ....[155]....
        /*6ea8*/ 	.word	0xffffffff


	//   ....[156]....
        /*6eac*/ 	.word	0xffffffff


	//   ....[157]....
        /*6eb0*/ 	.word	0xffffffff


	//   ....[158]....
        /*6eb4*/ 	.word	0xffffffff


	//   ....[159]....
        /*6eb8*/ 	.word	0xffffffff


	//   ....[160]....
        /*6ebc*/ 	.word	0xffffffff


	//   ....[161]....
        /*6ec0*/ 	.word	0xffffffff


	//   ....[162]....
        /*6ec4*/ 	.word	0xffffffff


	//   ....[163]....
        /*6ec8*/ 	.word	0xffffffff


	//   ....[164]....
        /*6ecc*/ 	.word	0xffffffff


	//   ....[165]....
        /*6ed0*/ 	.word	0xffffffff


	//   ....[166]....
        /*6ed4*/ 	.word	0xffffffff


	//   ....[167]....
        /*6ed8*/ 	.word	0xffffffff


	//   ....[168]....
        /*6edc*/ 	.word	0xffffffff


	//   ....[169]....
        /*6ee0*/ 	.word	0xffffffff


	//   ....[170]....
        /*6ee4*/ 	.word	0xffffffff


	//   ....[171]....
        /*6ee8*/ 	.word	0xffffffff


	//   ....[172]....
        /*6eec*/ 	.word	0xffffffff


	//   ....[173]....
        /*6ef0*/ 	.word	0xffffffff


	//   ....[174]....
        /*6ef4*/ 	.word	0xffffffff


	//   ....[175]....
        /*6ef8*/ 	.word	0xffffffff


	//   ....[176]....
        /*6efc*/ 	.word	0xffffffff


	//   ....[177]....
        /*6f00*/ 	.word	0xffffffff


	//   ....[178]....
        /*6f04*/ 	.word	0xffffffff


	//   ....[179]....
        /*6f08*/ 	.word	0xffffffff


	//   ....[180]....
        /*6f0c*/ 	.word	0xffffffff


	//   ....[181]....
        /*6f10*/ 	.word	0xffffffff


	//   ....[182]....
        /*6f14*/ 	.word	0xffffffff


	//   ....[183]....
        /*6f18*/ 	.word	0xffffffff


	//   ....[184]....
        /*6f1c*/ 	.word	0xffffffff


	//   ....[185]....
        /*6f20*/ 	.word	0xffffffff


	//   ....[186]....
        /*6f24*/ 	.word	0xffffffff


	//   ....[187]....
        /*6f28*/ 	.word	0xffffffff


	//   ....[188]....
        /*6f2c*/ 	.word	0xffffffff


	//   ....[189]....
        /*6f30*/ 	.word	0xffffffff


	//   ....[190]....
        /*6f34*/ 	.word	0xffffffff


	//   ....[191]....
        /*6f38*/ 	.word	0xffffffff


	//   ....[192]....
        /*6f3c*/ 	.word	0xffffffff


	//   ....[193]....
        /*6f40*/ 	.word	0xffffffff


	//   ....[194]....
        /*6f44*/ 	.word	0xffffffff


	//   ....[195]....
        /*6f48*/ 	.word	0xffffffff


	//   ....[196]....
        /*6f4c*/ 	.word	0xffffffff


	//   ....[197]....
        /*6f50*/ 	.word	0xffffffff


	//   ....[198]....
        /*6f54*/ 	.word	0xffffffff


	//   ....[199]....
        /*6f58*/ 	.word	0xffffffff


	//   ....[200]....
        /*6f5c*/ 	.word	0xffffffff


	//   ....[201]....
        /*6f60*/ 	.word	0xffffffff


	//   ....[202]....
        /*6f64*/ 	.word	0xffffffff


	//   ....[203]....
        /*6f68*/ 	.word	0xffffffff


	//   ....[204]....
        /*6f6c*/ 	.word	0xffffffff


	//   ....[205]....
        /*6f70*/ 	.word	0xffffffff


	//   ....[206]....
        /*6f74*/ 	.word	0xffffffff


	//   ....[207]....
        /*6f78*/ 	.word	0xffffffff


	//   ....[208]....
        /*6f7c*/ 	.word	0xffffffff


	//   ....[209]....
        /*6f80*/ 	.word	0xffffffff


	//   ....[210]....
        /*6f84*/ 	.word	0xffffffff


	//   ....[211]....
        /*6f88*/ 	.word	0xffffffff


	//   ....[212]....
        /*6f8c*/ 	.word	0xffffffff


	//   ....[213]....
        /*6f90*/ 	.word	0xffffffff


	//   ....[214]....
        /*6f94*/ 	.word	0xffffffff


	//   ....[215]....
        /*6f98*/ 	.word	0xffffffff


	//   ....[216]....
        /*6f9c*/ 	.word	0xffffffff


	//   ....[217]....
        /*6fa0*/ 	.word	0xffffffff


	//   ....[218]....
        /*6fa4*/ 	.word	0xffffffff


	//   ....[219]....
        /*6fa8*/ 	.word	0xffffffff


	//   ....[220]....
        /*6fac*/ 	.word	0xffffffff


	//   ....[221]....
        /*6fb0*/ 	.word	0xffffffff


	//   ....[222]....
        /*6fb4*/ 	.word	0xffffffff


	//   ....[223]....
        /*6fb8*/ 	.word	0xffffffff


	//   ....[224]....
        /*6fbc*/ 	.word	0xffffffff


	//   ....[225]....
        /*6fc0*/ 	.word	0xffffffff


	//   ....[226]....
        /*6fc4*/ 	.word	0xffffffff


	//   ....[227]....
        /*6fc8*/ 	.word	0xffffffff


	//   ....[228]....
        /*6fcc*/ 	.word	0xffffffff


	//   ....[229]....
        /*6fd0*/ 	.word	0xffffffff


	//   ....[230]....
        /*6fd4*/ 	.word	0xffffffff


	//   ....[231]....
        /*6fd8*/ 	.word	0xffffffff


	//   ....[232]....
        /*6fdc*/ 	.word	0xffffffff


	//   ....[233]....
        /*6fe0*/ 	.word	0xffffffff


	//   ....[234]....
        /*6fe4*/ 	.word	0xffffffff


	//   ....[235]....
        /*6fe8*/ 	.word	0xffffffff


	//   ....[236]....
        /*6fec*/ 	.word	0xffffffff


	//   ....[237]....
        /*6ff0*/ 	.word	0xffffffff


	//   ....[238]....
        /*6ff4*/ 	.word	0xffffffff


	//   ....[239]....
        /*6ff8*/ 	.word	0xffffffff


	//   ....[240]....
        /*6ffc*/ 	.word	0xffffffff


	//   ....[241]....
        /*7000*/ 	.word	0xffffffff


	//   ....[242]....
        /*7004*/ 	.word	0xffffffff


	//   ....[243]....
        /*7008*/ 	.word	0xffffffff


	//   ....[244]....
        /*700c*/ 	.word	0xffffffff


	//   ....[245]....
        /*7010*/ 	.word	0xffffffff


	//   ....[246]....
        /*7014*/ 	.word	0xffffffff


	//   ....[247]....
        /*7018*/ 	.word	0xffffffff


	//   ....[248]....
        /*701c*/ 	.word	0xffffffff


	//   ....[249]....
        /*7020*/ 	.word	0xffffffff


	//   ....[250]....
        /*7024*/ 	.word	0xffffffff


	//   ....[251]....
        /*7028*/ 	.word	0xffffffff


	//   ....[252]....
        /*702c*/ 	.word	0xffffffff


	//   ....[253]....
        /*7030*/ 	.word	0xffffffff


	//   ....[254]....
        /*7034*/ 	.word	0xffffffff


	//   ....[255]....
        /*7038*/ 	.word	0xffffffff


	//   ....[0]....
        /*703c*/ 	.word	0xffffffff


	//   ....[1]....
        /*7040*/ 	.word	0xffffffff


	//   ....[2]....
        /*7044*/ 	.word	0xffffffff


	//   ....[3]....
        /*7048*/ 	.word	0xffffffff


	//   ....[4]....
        /*704c*/ 	.word	0xffffffff


	//   ....[5]....
        /*7050*/ 	.word	0xffffffff


	//   ....[6]....
        /*7054*/ 	.word	0xffffffff


	//   ....[7]....
        /*7058*/ 	.word	0xffffffff


	//   ....[8]....
        /*705c*/ 	.word	0xffffffff


	//   ....[9]....
        /*7060*/ 	.word	0xffffffff


	//   ....[10]....
        /*7064*/ 	.word	0xffffffff


	//   ....[11]....
        /*7068*/ 	.word	0xffffffff


	//   ....[12]....
        /*706c*/ 	.word	0xffffffff


	//   ....[13]....
        /*7070*/ 	.word	0xffffffff


	//   ....[14]....
        /*7074*/ 	.word	0xffffffff


	//   ....[15]....
        /*7078*/ 	.word	0xffffffff


	//   ....[16]....
        /*707c*/ 	.word	0xffffffff


	//   ....[17]....
        /*7080*/ 	.word	0xffffffff


	//   ....[18]....
        /*7084*/ 	.word	0xffffffff


	//   ....[19]....
        /*7088*/ 	.word	0xffffffff


	//   ....[20]....
        /*708c*/ 	.word	0xffffffff


	//   ....[21]....
        /*7090*/ 	.word	0xffffffff


	//   ....[22]....
        /*7094*/ 	.word	0xffffffff


	//   ....[23]....
        /*7098*/ 	.word	0xffffffff


	//   ....[24]....
        /*709c*/ 	.word	0xffffffff


	//   ....[25]....
        /*70a0*/ 	.word	0xffffffff


	//   ....[26]....
        /*70a4*/ 	.word	0xffffffff


	//   ....[27]....
        /*70a8*/ 	.word	0xffffffff


	//   ....[28]....
        /*70ac*/ 	.word	0xffffffff


	//   ....[29]....
        /*70b0*/ 	.word	0xffffffff


	//   ....[30]....
        /*70b4*/ 	.word	0xffffffff


	//   ....[31]....
        /*70b8*/ 	.word	0xffffffff


	//   ....[32]....
        /*70bc*/ 	.word	0xffffffff


	//   ....[33]....
        /*70c0*/ 	.word	0xffffffff


	//   ....[34]....
        /*70c4*/ 	.word	0xffffffff


	//   ....[35]....
        /*70c8*/ 	.word	0xffffffff


	//   ....[36]....
        /*70cc*/ 	.word	0xffffffff


	//   ....[37]....
        /*70d0*/ 	.word	0xffffffff


	//   ....[38]....
        /*70d4*/ 	.word	0xffffffff


	//   ....[39]....
        /*70d8*/ 	.word	0xffffffff


	//   ....[40]....
        /*70dc*/ 	.word	0xffffffff


	//   ....[41]....
        /*70e0*/ 	.word	0xffffffff


	//   ....[42]....
        /*70e4*/ 	.word	0xffffffff


	//   ....[43]....
        /*70e8*/ 	.word	0xffffffff


	//   ....[44]....
        /*70ec*/ 	.word	0xffffffff


	//   ....[45]....
        /*70f0*/ 	.word	0xffffffff


	//   ....[46]....
        /*70f4*/ 	.word	0xffffffff


	//   ....[47]....
        /*70f8*/ 	.word	0xffffffff


	//   ....[48]....
        /*70fc*/ 	.word	0xffffffff


	//   ....[49]....
        /*7100*/ 	.word	0xffffffff


	//   ....[50]....
        /*7104*/ 	.word	0xffffffff


	//   ....[51]....
        /*7108*/ 	.word	0xffffffff


	//   ....[52]....
        /*710c*/ 	.word	0xffffffff


	//   ....[53]....
        /*7110*/ 	.word	0xffffffff


	//   ....[54]....
        /*7114*/ 	.word	0xffffffff


	//   ....[55]....
        /*7118*/ 	.word	0xffffffff


	//   ....[56]....
        /*711c*/ 	.word	0xffffffff


	//   ....[57]....
        /*7120*/ 	.word	0xffffffff


	//   ....[58]....
        /*7124*/ 	.word	0xffffffff


	//   ....[59]....
        /*7128*/ 	.word	0xffffffff


	//   ....[60]....
        /*712c*/ 	.word	0xffffffff


	//   ....[61]....
        /*7130*/ 	.word	0xffffffff


	//   ....[62]....
        /*7134*/ 	.word	0xffffffff


	//   ....[63]....
        /*7138*/ 	.word	0xffffffff


	//   ....[64]....
        /*713c*/ 	.word	0xffffffff


	//   ....[65]....
        /*7140*/ 	.word	0xffffffff


	//   ....[66]....
        /*7144*/ 	.word	0xffffffff


	//   ....[67]....
        /*7148*/ 	.word	0xffffffff


	//   ....[68]....
        /*714c*/ 	.word	0xffffffff


	//   ....[69]....
        /*7150*/ 	.word	0xffffffff


	//   ....[70]....
        /*7154*/ 	.word	0xffffffff


	//   ....[71]....
        /*7158*/ 	.word	0xffffffff


	//   ....[72]....
        /*715c*/ 	.word	0xffffffff


	//   ....[73]....
        /*7160*/ 	.word	0xffffffff


	//   ....[74]....
        /*7164*/ 	.word	0xffffffff


	//   ....[75]....
        /*7168*/ 	.word	0xffffffff


	//   ....[76]....
        /*716c*/ 	.word	0xffffffff


	//   ....[77]....
        /*7170*/ 	.word	0xffffffff


	//   ....[78]....
        /*7174*/ 	.word	0xffffffff


	//   ....[79]....
        /*7178*/ 	.word	0xffffffff


	//   ....[80]....
        /*717c*/ 	.word	0xffffffff


	//   ....[81]....
        /*7180*/ 	.word	0xffffffff


	//   ....[82]....
        /*7184*/ 	.word	0xffffffff


	//   ....[83]....
        /*7188*/ 	.word	0xffffffff


	//   ....[84]....
        /*718c*/ 	.word	0xffffffff


	//   ....[85]....
        /*7190*/ 	.word	0xffffffff


	//   ....[86]....
        /*7194*/ 	.word	0xffffffff


	//   ....[87]....
        /*7198*/ 	.word	0xffffffff


	//   ....[88]....
        /*719c*/ 	.word	0xffffffff


	//   ....[89]....
        /*71a0*/ 	.word	0xffffffff


	//   ....[90]....
        /*71a4*/ 	.word	0xffffffff


	//   ....[91]....
        /*71a8*/ 	.word	0xffffffff


	//   ....[92]....
        /*71ac*/ 	.word	0xffffffff


	//   ....[93]....
        /*71b0*/ 	.word	0xffffffff


	//   ....[94]....
        /*71b4*/ 	.word	0xffffffff


	//   ....[95]....
        /*71b8*/ 	.word	0xffffffff


	//   ....[96]....
        /*71bc*/ 	.word	0xffffffff


	//   ....[97]....
        /*71c0*/ 	.word	0xffffffff


	//   ....[98]....
        /*71c4*/ 	.word	0xffffffff


	//   ....[99]....
        /*71c8*/ 	.word	0xffffffff


	//   ....[100]....
        /*71cc*/ 	.word	0xffffffff


	//   ....[101]....
        /*71d0*/ 	.word	0xffffffff


	//   ....[102]....
        /*71d4*/ 	.word	0xffffffff


	//   ....[103]....
        /*71d8*/ 	.word	0xffffffff


	//   ....[104]....
        /*71dc*/ 	.word	0xffffffff


	//   ....[105]....
        /*71e0*/ 	.word	0xffffffff


	//   ....[106]....
        /*71e4*/ 	.word	0xffffffff


	//   ....[107]....
        /*71e8*/ 	.word	0xffffffff


	//   ....[108]....
        /*71ec*/ 	.word	0xffffffff


	//   ....[109]....
        /*71f0*/ 	.word	0xffffffff


	//   ....[110]....
        /*71f4*/ 	.word	0xffffffff


	//   ....[111]....
        /*71f8*/ 	.word	0xffffffff


	//   ....[112]....
        /*71fc*/ 	.word	0xffffffff


	//   ....[113]....
        /*7200*/ 	.word	0xffffffff


	//   ....[114]....
        /*7204*/ 	.word	0xffffffff


	//   ....[115]....
        /*7208*/ 	.word	0xffffffff


	//   ....[116]....
        /*720c*/ 	.word	0xffffffff


	//   ....[117]....
        /*7210*/ 	.word	0xffffffff


	//   ....[118]....
        /*7214*/ 	.word	0xffffffff


	//   ....[119]....
        /*7218*/ 	.word	0xffffffff


	//   ....[120]....
        /*721c*/ 	.word	0xffffffff


	//   ....[121]....
        /*7220*/ 	.word	0xffffffff


	//   ....[122]....
        /*7224*/ 	.word	0xffffffff


	//   ....[123]....
        /*7228*/ 	.word	0xffffffff


	//   ....[124]....
        /*722c*/ 	.word	0xffffffff


	//   ....[125]....
        /*7230*/ 	.word	0xffffffff


	//   ....[126]....
        /*7234*/ 	.word	0xffffffff


	//   ....[127]....
        /*7238*/ 	.word	0xffffffff


	//   ....[128]....
        /*723c*/ 	.word	0xffffffff


	//   ....[129]....
        /*7240*/ 	.word	0xffffffff


	//   ....[130]....
        /*7244*/ 	.word	0xffffffff


	//   ....[131]....
        /*7248*/ 	.word	0xffffffff


	//   ....[132]....
        /*724c*/ 	.word	0xffffffff


	//   ....[133]....
        /*7250*/ 	.word	0xffffffff


	//   ....[134]....
        /*7254*/ 	.word	0xffffffff


	//   ....[135]....
        /*7258*/ 	.word	0xffffffff


	//   ....[136]....
        /*725c*/ 	.word	0xffffffff


	//   ....[137]....
        /*7260*/ 	.word	0xffffffff


	//   ....[138]....
        /*7264*/ 	.word	0xffffffff


	//   ....[139]....
        /*7268*/ 	.word	0xffffffff


	//   ....[140]....
        /*726c*/ 	.word	0xffffffff


	//   ....[141]....
        /*7270*/ 	.word	0xffffffff


	//   ....[142]....
        /*7274*/ 	.word	0xffffffff


	//   ....[143]....
        /*7278*/ 	.word	0xffffffff


	//   ....[144]....
        /*727c*/ 	.word	0xffffffff


	//   ....[145]....
        /*7280*/ 	.word	0xffffffff


	//   ....[146]....
        /*7284*/ 	.word	0xffffffff


	//   ....[147]....
        /*7288*/ 	.word	0xffffffff


	//   ....[148]....
        /*728c*/ 	.word	0xffffffff


	//   ....[149]....
        /*7290*/ 	.word	0xffffffff


	//   ....[150]....
        /*7294*/ 	.word	0xffffffff


	//   ....[151]....
        /*7298*/ 	.word	0xffffffff


	//   ....[152]....
        /*729c*/ 	.word	0xffffffff


	//   ....[153]....
        /*72a0*/ 	.word	0xffffffff


	//   ....[154]....
        /*72a4*/ 	.word	0xffffffff


	//   ....[155]....
        /*72a8*/ 	.word	0xffffffff


	//   ....[156]....
        /*72ac*/ 	.word	0xffffffff


	//   ....[157]....
        /*72b0*/ 	.word	0xffffffff


	//   ....[158]....
        /*72b4*/ 	.word	0xffffffff


	//   ....[159]....
        /*72b8*/ 	.word	0xffffffff


	//   ....[160]....
        /*72bc*/ 	.word	0xffffffff


	//   ....[161]....
        /*72c0*/ 	.word	0xffffffff


	//   ....[162]....
        /*72c4*/ 	.word	0xffffffff


	//   ....[163]....
        /*72c8*/ 	.word	0xffffffff


	//   ....[164]....
        /*72cc*/ 	.word	0xffffffff


	//   ....[165]....
        /*72d0*/ 	.word	0xffffffff


	//   ....[166]....
        /*72d4*/ 	.word	0xffffffff


	//   ....[167]....
        /*72d8*/ 	.word	0xffffffff


	//   ....[168]....
        /*72dc*/ 	.word	0xffffffff


	//   ....[169]....
        /*72e0*/ 	.word	0xffffffff


	//   ....[170]....
        /*72e4*/ 	.word	0xffffffff


	//   ....[171]....
        /*72e8*/ 	.word	0xffffffff


	//   ....[172]....
        /*72ec*/ 	.word	0xffffffff


	//   ....[173]....
        /*72f0*/ 	.word	0xffffffff


	//   ....[174]....
        /*72f4*/ 	.word	0xffffffff


	//   ....[175]....
        /*72f8*/ 	.word	0xffffffff


	//   ....[176]....
        /*72fc*/ 	.word	0xffffffff


	//   ....[177]....
        /*7300*/ 	.word	0xffffffff


	//   ....[178]....
        /*7304*/ 	.word	0xffffffff


	//   ....[179]....
        /*7308*/ 	.word	0xffffffff


	//   ....[180]....
        /*730c*/ 	.word	0xffffffff


	//   ....[181]....
        /*7310*/ 	.word	0xffffffff


	//   ....[182]....
        /*7314*/ 	.word	0xffffffff


	//   ....[183]....
        /*7318*/ 	.word	0xffffffff


	//   ....[184]....
        /*731c*/ 	.word	0xffffffff


	//   ....[185]....
        /*7320*/ 	.word	0xffffffff


	//   ....[186]....
        /*7324*/ 	.word	0xffffffff


	//   ....[187]....
        /*7328*/ 	.word	0xffffffff


	//   ....[188]....
        /*732c*/ 	.word	0xffffffff


	//   ....[189]....
        /*7330*/ 	.word	0xffffffff


	//   ....[190]....
        /*7334*/ 	.word	0xffffffff


	//   ....[191]....
        /*7338*/ 	.word	0xffffffff


	//   ....[192]....
        /*733c*/ 	.word	0xffffffff


	//   ....[193]....
        /*7340*/ 	.word	0xffffffff


	//   ....[194]....
        /*7344*/ 	.word	0xffffffff


	//   ....[195]....
        /*7348*/ 	.word	0xffffffff


	//   ....[196]....
        /*734c*/ 	.word	0xffffffff


	//   ....[197]....
        /*7350*/ 	.word	0xffffffff


	//   ....[198]....
        /*7354*/ 	.word	0xffffffff


	//   ....[199]....
        /*7358*/ 	.word	0xffffffff


	//   ....[200]....
        /*735c*/ 	.word	0xffffffff


	//   ....[201]....
        /*7360*/ 	.word	0xffffffff


	//   ....[202]....
        /*7364*/ 	.word	0xffffffff


	//   ....[203]....
        /*7368*/ 	.word	0xffffffff


	//   ....[204]....
        /*736c*/ 	.word	0xffffffff


	//   ....[205]....
        /*7370*/ 	.word	0xffffffff


	//   ....[206]....
        /*7374*/ 	.word	0xffffffff


	//   ....[207]....
        /*7378*/ 	.word	0xffffffff


	//   ....[208]....
        /*737c*/ 	.word	0xffffffff


	//   ....[209]....
        /*7380*/ 	.word	0xffffffff


	//   ....[210]....
        /*7384*/ 	.word	0xffffffff


	//   ....[211]....
        /*7388*/ 	.word	0xffffffff


	//   ....[212]....
        /*738c*/ 	.word	0xffffffff


	//   ....[213]....
        /*7390*/ 	.word	0xffffffff


	//   ....[214]....
        /*7394*/ 	.word	0xffffffff


	//   ....[215]....
        /*7398*/ 	.word	0xffffffff


	//   ....[216]....
        /*739c*/ 	.word	0xffffffff


	//   ....[217]....
        /*73a0*/ 	.word	0xffffffff


	//   ....[218]....
        /*73a4*/ 	.word	0xffffffff


	//   ....[219]....
        /*73a8*/ 	.word	0xffffffff


	//   ....[220]....
        /*73ac*/ 	.word	0xffffffff


	//   ....[221]....
        /*73b0*/ 	.word	0xffffffff


	//   ....[222]....
        /*73b4*/ 	.word	0xffffffff


	//   ....[223]....
        /*73b8*/ 	.word	0xffffffff


	//   ....[224]....
        /*73bc*/ 	.word	0xffffffff


	//   ....[225]....
        /*73c0*/ 	.word	0xffffffff


	//   ....[226]....
        /*73c4*/ 	.word	0xffffffff


	//   ....[227]....
        /*73c8*/ 	.word	0xffffffff


	//   ....[228]....
        /*73cc*/ 	.word	0xffffffff


	//   ....[229]....
        /*73d0*/ 	.word	0xffffffff


	//   ....[230]....
        /*73d4*/ 	.word	0xffffffff


	//   ....[231]....
        /*73d8*/ 	.word	0xffffffff


	//   ....[232]....
        /*73dc*/ 	.word	0xffffffff


	//   ....[233]....
        /*73e0*/ 	.word	0xffffffff


	//   ....[234]....
        /*73e4*/ 	.word	0xffffffff


	//   ....[235]....
        /*73e8*/ 	.word	0xffffffff


	//   ....[236]....
        /*73ec*/ 	.word	0xffffffff


	//   ....[237]....
        /*73f0*/ 	.word	0xffffffff


	//   ....[238]....
        /*73f4*/ 	.word	0xffffffff


	//   ....[239]....
        /*73f8*/ 	.word	0xffffffff


	//   ....[240]....
        /*73fc*/ 	.word	0xffffffff


	//   ....[241]....
        /*7400*/ 	.word	0xffffffff


	//   ....[242]....
        /*7404*/ 	.word	0xffffffff


	//   ....[243]....
        /*7408*/ 	.word	0xffffffff


	//   ....[244]....
        /*740c*/ 	.word	0xffffffff


	//   ....[245]....
        /*7410*/ 	.word	0xffffffff


	//   ....[246]....
        /*7414*/ 	.word	0xffffffff


	//   ....[247]....
        /*7418*/ 	.word	0xffffffff


	//   ....[248]....
        /*741c*/ 	.word	0xffffffff


	//   ....[249]....
        /*7420*/ 	.word	0xffffffff


	//   ....[250]....
        /*7424*/ 	.word	0xffffffff


	//   ....[251]....
        /*7428*/ 	.word	0xffffffff


	//   ....[252]....
        /*742c*/ 	.word	0xffffffff


	//   ....[253]....
        /*7430*/ 	.word	0xffffffff


	//   ....[254]....
        /*7434*/ 	.word	0xffffffff


	//   ....[255]....
        /*7438*/ 	.word	0xffffffff


	//   ....[0]....
        /*743c*/ 	.word	0xffffffff


	//   ....[1]....
        /*7440*/ 	.word	0xffffffff


	//   ....[2]....
        /*7444*/ 	.word	0xffffffff


	//   ....[3]....
        /*7448*/ 	.word	0xffffffff


	//   ....[4]....
        /*744c*/ 	.word	0xffffffff


	//   ....[5]....
        /*7450*/ 	.word	0xffffffff


	//   ....[6]....
        /*7454*/ 	.word	0xffffffff


	//   ....[7]....
        /*7458*/ 	.word	0xffffffff


	//   ....[8]....
        /*745c*/ 	.word	0xffffffff


	//   ....[9]....
        /*7460*/ 	.word	0xffffffff


	//   ....[10]....
        /*7464*/ 	.word	0xffffffff


	//   ....[11]....
        /*7468*/ 	.word	0xffffffff


	//   ....[12]....
        /*746c*/ 	.word	0xffffffff


	//   ....[13]....
        /*7470*/ 	.word	0xffffffff


	//   ....[14]....
        /*7474*/ 	.word	0xffffffff


	//   ....[15]....
        /*7478*/ 	.word	0xffffffff


	//   ....[16]....
        /*747c*/ 	.word	0xffffffff


	//   ....[17]....
        /*7480*/ 	.word	0xffffffff


	//   ....[18]....
        /*7484*/ 	.word	0xffffffff


	//   ....[19]....
        /*7488*/ 	.word	0xffffffff


	//   ....[20]....
        /*748c*/ 	.word	0xffffffff


	//   ....[21]....
        /*7490*/ 	.word	0xffffffff


	//   ....[22]....
        /*7494*/ 	.word	0xffffffff


	//   ....[23]....
        /*7498*/ 	.word	0xffffffff


	//   ....[24]....
        /*749c*/ 	.word	0xffffffff


	//   ....[25]....
        /*74a0*/ 	.word	0xffffffff


	//   ....[26]....
        /*74a4*/ 	.word	0xffffffff


	//   ....[27]....
        /*74a8*/ 	.word	0xffffffff


	//   ....[28]....
        /*74ac*/ 	.word	0xffffffff


	//   ....[29]....
        /*74b0*/ 	.word	0xffffffff


	//   ....[30]....
        /*74b4*/ 	.word	0xffffffff


	//   ....[31]....
        /*74b8*/ 	.word	0xffffffff


	//   ....[32]....
        /*74bc*/ 	.word	0xffffffff


	//   ....[33]....
        /*74c0*/ 	.word	0xffffffff


	//   ....[34]....
        /*74c4*/ 	.word	0xffffffff


	//   ....[35]....
        /*74c8*/ 	.word	0xffffffff


	//   ....[36]....
        /*74cc*/ 	.word	0xffffffff


	//   ....[37]....
        /*74d0*/ 	.word	0xffffffff


	//   ....[38]....
        /*74d4*/ 	.word	0xffffffff


	//   ....[39]....
        /*74d8*/ 	.word	0xffffffff


	//   ....[40]....
        /*74dc*/ 	.word	0xffffffff


	//   ....[41]....
        /*74e0*/ 	.word	0xffffffff


	//   ....[42]....
        /*74e4*/ 	.word	0xffffffff


	//   ....[43]....
        /*74e8*/ 	.word	0xffffffff


	//   ....[44]....
        /*74ec*/ 	.word	0xffffffff


	//   ....[45]....
        /*74f0*/ 	.word	0xffffffff


	//   ....[46]....
        /*74f4*/ 	.word	0xffffffff


	//   ....[47]....
        /*74f8*/ 	.word	0xffffffff


	//   ....[48]....
        /*74fc*/ 	.word	0xffffffff


	//   ....[49]....
        /*7500*/ 	.word	0xffffffff


	//   ....[50]....
        /*7504*/ 	.word	0xffffffff


	//   ....[51]....
        /*7508*/ 	.word	0xffffffff


	//   ....[52]....
        /*750c*/ 	.word	0xffffffff


	//   ....[53]....
        /*7510*/ 	.word	0xffffffff


	//   ....[54]....
        /*7514*/ 	.word	0xffffffff


	//   ....[55]....
        /*7518*/ 	.word	0xffffffff


	//   ....[56]....
        /*751c*/ 	.word	0xffffffff


	//   ....[57]....
        /*7520*/ 	.word	0xffffffff


	//   ....[58]....
        /*7524*/ 	.word	0xffffffff


	//   ....[59]....
        /*7528*/ 	.word	0xffffffff


	//   ....[60]....
        /*752c*/ 	.word	0xffffffff


	//   ....[61]....
        /*7530*/ 	.word	0xffffffff


	//   ....[62]....
        /*7534*/ 	.word	0xffffffff


	//   ....[63]....
        /*7538*/ 	.word	0xffffffff


	//   ....[64]....
        /*753c*/ 	.word	0xffffffff


	//   ....[65]....
        /*7540*/ 	.word	0xffffffff


	//   ....[66]....
        /*7544*/ 	.word	0xffffffff


	//   ....[67]....
        /*7548*/ 	.word	0xffffffff


	//   ....[68]....
        /*754c*/ 	.word	0xffffffff


	//   ....[69]....
        /*7550*/ 	.word	0xffffffff


	//   ....[70]....
        /*7554*/ 	.word	0xffffffff


	//   ....[71]....
        /*7558*/ 	.word	0xffffffff


	//   ....[72]....
        /*755c*/ 	.word	0xffffffff


	//   ....[73]....
        /*7560*/ 	.word	0xffffffff


	//   ....[74]....
        /*7564*/ 	.word	0xffffffff


	//   ....[75]....
        /*7568*/ 	.word	0xffffffff


	//   ....[76]....
        /*756c*/ 	.word	0xffffffff


	//   ....[77]....
        /*7570*/ 	.word	0xffffffff


	//   ....[78]....
        /*7574*/ 	.word	0xffffffff


	//   ....[79]....
        /*7578*/ 	.word	0xffffffff


	//   ....[80]....
        /*757c*/ 	.word	0xffffffff


	//   ....[81]....
        /*7580*/ 	.word	0xffffffff


	//   ....[82]....
        /*7584*/ 	.word	0xffffffff


	//   ....[83]....
        /*7588*/ 	.word	0xffffffff


	//   ....[84]....
        /*758c*/ 	.word	0xffffffff


	//   ....[85]....
        /*7590*/ 	.word	0xffffffff


	//   ....[86]....
        /*7594*/ 	.word	0xffffffff


	//   ....[87]....
        /*7598*/ 	.word	0xffffffff


	//   ....[88]....
        /*759c*/ 	.word	0xffffffff


	//   ....[89]....
        /*75a0*/ 	.word	0xffffffff


	//   ....[90]....
        /*75a4*/ 	.word	0xffffffff


	//   ....[91]....
        /*75a8*/ 	.word	0xffffffff


	//   ....[92]....
        /*75ac*/ 	.word	0xffffffff


	//   ....[93]....
        /*75b0*/ 	.word	0xffffffff


	//   ....[94]....
        /*75b4*/ 	.word	0xffffffff


	//   ....[95]....
        /*75b8*/ 	.word	0xffffffff


	//   ....[96]....
        /*75bc*/ 	.word	0xffffffff


	//   ....[97]....
        /*75c0*/ 	.word	0xffffffff


	//   ....[98]....
        /*75c4*/ 	.word	0xffffffff


	//   ....[99]....
        /*75c8*/ 	.word	0xffffffff


	//   ....[100]....
        /*75cc*/ 	.word	0xffffffff


	//   ....[101]....
        /*75d0*/ 	.word	0xffffffff


	//   ....[102]....
        /*75d4*/ 	.word	0xffffffff


	//   ....[103]....
        /*75d8*/ 	.word	0xffffffff


	//   ....[104]....
        /*75dc*/ 	.word	0xffffffff


	//   ....[105]....
        /*75e0*/ 	.word	0xffffffff


	//   ....[106]....
        /*75e4*/ 	.word	0xffffffff


	//   ....[107]....
        /*75e8*/ 	.word	0xffffffff


	//   ....[108]....
        /*75ec*/ 	.word	0xffffffff


	//   ....[109]....
        /*75f0*/ 	.word	0xffffffff


	//   ....[110]....
        /*75f4*/ 	.word	0xffffffff


	//   ....[111]....
        /*75f8*/ 	.word	0xffffffff


	//   ....[112]....
        /*75fc*/ 	.word	0xffffffff


	//   ....[113]....
        /*7600*/ 	.word	0xffffffff


	//   ....[114]....
        /*7604*/ 	.word	0xffffffff


	//   ....[115]....
        /*7608*/ 	.word	0xffffffff


	//   ....[116]....
        /*760c*/ 	.word	0xffffffff


	//   ....[117]....
        /*7610*/ 	.word	0xffffffff


	//   ....[118]....
        /*7614*/ 	.word	0xffffffff


	//   ....[119]....
        /*7618*/ 	.word	0xffffffff


	//   ....[120]....
        /*761c*/ 	.word	0xffffffff


	//   ....[121]....
        /*7620*/ 	.word	0xffffffff


	//   ....[122]....
        /*7624*/ 	.word	0xffffffff


	//   ....[123]....
        /*7628*/ 	.word	0xffffffff


	//   ....[124]....
        /*762c*/ 	.word	0xffffffff


	//   ....[125]....
        /*7630*/ 	.word	0xffffffff


	//   ....[126]....
        /*7634*/ 	.word	0xffffffff


	//   ....[127]....
        /*7638*/ 	.word	0xffffffff


	//   ....[128]....
        /*763c*/ 	.word	0xffffffff


	//   ....[129]....
        /*7640*/ 	.word	0xffffffff


	//   ....[130]....
        /*7644*/ 	.word	0xffffffff


	//   ....[131]....
        /*7648*/ 	.word	0xffffffff


	//   ....[132]....
        /*764c*/ 	.word	0xffffffff


	//   ....[133]....
        /*7650*/ 	.word	0xffffffff


	//   ....[134]....
        /*7654*/ 	.word	0xffffffff


	//   ....[135]....
        /*7658*/ 	.word	0xffffffff


	//   ....[136]....
        /*765c*/ 	.word	0xffffffff


	//   ....[137]....
        /*7660*/ 	.word	0xffffffff


	//   ....[138]....
        /*7664*/ 	.word	0xffffffff


	//   ....[139]....
        /*7668*/ 	.word	0xffffffff


	//   ....[140]....
        /*766c*/ 	.word	0xffffffff


	//   ....[141]....
        /*7670*/ 	.word	0xffffffff


	//   ....[142]....
        /*7674*/ 	.word	0xffffffff


	//   ....[143]....
        /*7678*/ 	.word	0xffffffff


	//   ....[144]....
        /*767c*/ 	.word	0xffffffff


	//   ....[145]....
        /*7680*/ 	.word	0xffffffff


	//   ....[146]....
        /*7684*/ 	.word	0xffffffff


	//   ....[147]....
        /*7688*/ 	.word	0xffffffff


	//   ....[148]....
        /*768c*/ 	.word	0xffffffff


	//   ....[149]....
        /*7690*/ 	.word	0xffffffff


	//   ....[150]....
        /*7694*/ 	.word	0xffffffff


	//   ....[151]....
        /*7698*/ 	.word	0xffffffff


	//   ....[152]....
        /*769c*/ 	.word	0xffffffff


	//   ....[153]....
        /*76a0*/ 	.word	0xffffffff


	//   ....[154]....
        /*76a4*/ 	.word	0xffffffff


	//   ....[155]....
        /*76a8*/ 	.word	0xffffffff


	//   ....[156]....
        /*76ac*/ 	.word	0xffffffff


	//   ....[157]....
        /*76b0*/ 	.word	0xffffffff


	//   ....[158]....
        /*76b4*/ 	.word	0xffffffff


	//   ....[159]....
        /*76b8*/ 	.word	0xffffffff


	//   ....[160]....
        /*76bc*/ 	.word	0xffffffff


	//   ....[161]....
        /*76c0*/ 	.word	0xffffffff


	//   ....[162]....
        /*76c4*/ 	.word	0xffffffff


	//   ....[163]....
        /*76c8*/ 	.word	0xffffffff


	//   ....[164]....
        /*76cc*/ 	.word	0xffffffff


	//   ....[165]....
        /*76d0*/ 	.word	0xffffffff


	//   ....[166]....
        /*76d4*/ 	.word	0xffffffff


	//   ....[167]....
        /*76d8*/ 	.word	0xffffffff


	//   ....[168]....
        /*76dc*/ 	.word	0xffffffff


	//   ....[169]....
        /*76e0*/ 	.word	0xffffffff


	//   ....[170]....
        /*76e4*/ 	.word	0xffffffff


	//   ....[171]....
        /*76e8*/ 	.word	0xffffffff


	//   ....[172]....
        /*76ec*/ 	.word	0xffffffff


	//   ....[173]....
        /*76f0*/ 	.word	0xffffffff


	//   ....[174]....
        /*76f4*/ 	.word	0xffffffff


	//   ....[175]....
        /*76f8*/ 	.word	0xffffffff


	//   ....[176]....
        /*76fc*/ 	.word	0xffffffff


	//   ....[177]....
        /*7700*/ 	.word	0xffffffff


	//   ....[178]....
        /*7704*/ 	.word	0xffffffff


	//   ....[179]....
        /*7708*/ 	.word	0xffffffff


	//   ....[180]....
        /*770c*/ 	.word	0xffffffff


	//   ....[181]....
        /*7710*/ 	.word	0xffffffff


	//   ....[182]....
        /*7714*/ 	.word	0xffffffff


	//   ....[183]....
        /*7718*/ 	.word	0xffffffff


	//   ....[184]....
        /*771c*/ 	.word	0xffffffff


	//   ....[185]....
        /*7720*/ 	.word	0xffffffff


	//   ....[186]....
        /*7724*/ 	.word	0xffffffff


	//   ....[187]....
        /*7728*/ 	.word	0xffffffff


	//   ....[188]....
        /*772c*/ 	.word	0xffffffff


	//   ....[189]....
        /*7730*/ 	.word	0xffffffff


	//   ....[190]....
        /*7734*/ 	.word	0xffffffff


	//   ....[191]....
        /*7738*/ 	.word	0xffffffff


	//   ....[192]....
        /*773c*/ 	.word	0xffffffff


	//   ....[193]....
        /*7740*/ 	.word	0xffffffff


	//   ....[194]....
        /*7744*/ 	.word	0xffffffff


	//   ....[195]....
        /*7748*/ 	.word	0xffffffff


	//   ....[196]....
        /*774c*/ 	.word	0xffffffff


	//   ....[197]....
        /*7750*/ 	.word	0xffffffff


	//   ....[198]....
        /*7754*/ 	.word	0xffffffff


	//   ....[199]....
        /*7758*/ 	.word	0xffffffff


	//   ....[200]....
        /*775c*/ 	.word	0xffffffff


	//   ....[201]....
        /*7760*/ 	.word	0xffffffff


	//   ....[202]....
        /*7764*/ 	.word	0xffffffff


	//   ....[203]....
        /*7768*/ 	.word	0xffffffff


	//   ....[204]....
        /*776c*/ 	.word	0xffffffff


	//   ....[205]....
        /*7770*/ 	.word	0xffffffff


	//   ....[206]....
        /*7774*/ 	.word	0xffffffff


	//   ....[207]....
        /*7778*/ 	.word	0xffffffff


	//   ....[208]....
        /*777c*/ 	.word	0xffffffff


	//   ....[209]....
        /*7780*/ 	.word	0xffffffff


	//   ....[210]....
        /*7784*/ 	.word	0xffffffff


	//   ....[211]....
        /*7788*/ 	.word	0xffffffff


	//   ....[212]....
        /*778c*/ 	.word	0xffffffff


	//   ....[213]....
        /*7790*/ 	.word	0xffffffff


	//   ....[214]....
        /*7794*/ 	.word	0xffffffff


	//   ....[215]....
        /*7798*/ 	.word	0xffffffff


	//   ....[216]....
        /*779c*/ 	.word	0xffffffff


	//   ....[217]....
        /*77a0*/ 	.word	0xffffffff


	//   ....[218]....
        /*77a4*/ 	.word	0xffffffff


	//   ....[219]....
        /*77a8*/ 	.word	0xffffffff


	//   ....[220]....
        /*77ac*/ 	.word	0xffffffff


	//   ....[221]....
        /*77b0*/ 	.word	0xffffffff


	//   ....[222]....
        /*77b4*/ 	.word	0xffffffff


	//   ....[223]....
        /*77b8*/ 	.word	0xffffffff


	//   ....[224]....
        /*77bc*/ 	.word	0xffffffff


	//   ....[225]....
        /*77c0*/ 	.word	0xffffffff


	//   ....[226]....
        /*77c4*/ 	.word	0xffffffff


	//   ....[227]....
        /*77c8*/ 	.word	0xffffffff


	//   ....[228]....
        /*77cc*/ 	.word	0xffffffff


	//   ....[229]....
        /*77d0*/ 	.word	0xffffffff


	//   ....[230]....
        /*77d4*/ 	.word	0xffffffff


	//   ....[231]....
        /*77d8*/ 	.word	0xffffffff


	//   ....[232]....
        /*77dc*/ 	.word	0xffffffff


	//   ....[233]....
        /*77e0*/ 	.word	0xffffffff


	//   ....[234]....
        /*77e4*/ 	.word	0xffffffff


	//   ....[235]....
        /*77e8*/ 	.word	0xffffffff


	//   ....[236]....
        /*77ec*/ 	.word	0xffffffff


	//   ....[237]....
        /*77f0*/ 	.word	0xffffffff


	//   ....[238]....
        /*77f4*/ 	.word	0xffffffff


	//   ....[239]....
        /*77f8*/ 	.word	0xffffffff


	//   ....[240]....
        /*77fc*/ 	.word	0xffffffff


	//   ....[241]....
        /*7800*/ 	.word	0xffffffff


	//   ....[242]....
        /*7804*/ 	.word	0xffffffff


	//   ....[243]....
        /*7808*/ 	.word	0xffffffff


	//   ....[244]....
        /*780c*/ 	.word	0xffffffff


	//   ....[245]....
        /*7810*/ 	.word	0xffffffff


	//   ....[246]....
        /*7814*/ 	.word	0xffffffff


	//   ....[247]....
        /*7818*/ 	.word	0xffffffff


	//   ....[248]....
        /*781c*/ 	.word	0xffffffff


	//   ....[249]....
        /*7820*/ 	.word	0xffffffff


	//   ....[250]....
        /*7824*/ 	.word	0xffffffff


	//   ....[251]....
        /*7828*/ 	.word	0xffffffff


	//   ....[252]....
        /*782c*/ 	.word	0xffffffff


	//   ....[253]....
        /*7830*/ 	.word	0xffffffff


	//   ....[254]....
        /*7834*/ 	.word	0xffffffff


	//   ....[255]....
        /*7838*/ 	.word	0xffffffff


	//   ....[0]....
        /*783c*/ 	.word	0xffffffff


	//   ....[1]....
        /*7840*/ 	.word	0xffffffff


	//   ....[2]....
        /*7844*/ 	.word	0xffffffff


	//   ....[3]....
        /*7848*/ 	.word	0xffffffff


	//   ....[4]....
        /*784c*/ 	.word	0xffffffff


	//   ....[5]....
        /*7850*/ 	.word	0xffffffff


	//   ....[6]....
        /*7854*/ 	.word	0xffffffff


	//   ....[7]....
        /*7858*/ 	.word	0xffffffff


	//   ....[8]....
        /*785c*/ 	.word	0xffffffff


	//   ....[9]....
        /*7860*/ 	.word	0xffffffff


	//   ....[10]....
        /*7864*/ 	.word	0xffffffff


	//   ....[11]....
        /*7868*/ 	.word	0xffffffff


	//   ....[12]....
        /*786c*/ 	.word	0xffffffff


	//   ....[13]....
        /*7870*/ 	.word	0xffffffff


	//   ....[14]....
        /*7874*/ 	.word	0xffffffff


	//   ....[15]....
        /*7878*/ 	.word	0xffffffff


	//   ....[16]....
        /*787c*/ 	.word	0xffffffff


	//   ....[17]....
        /*7880*/ 	.word	0xffffffff


	//   ....[18]....
        /*7884*/ 	.word	0xffffffff


	//   ....[19]....
        /*7888*/ 	.word	0xffffffff


	//   ....[20]....
        /*788c*/ 	.word	0xffffffff


	//   ....[21]....
        /*7890*/ 	.word	0xffffffff


	//   ....[22]....
        /*7894*/ 	.word	0xffffffff


	//   ....[23]....
        /*7898*/ 	.word	0xffffffff


	//   ....[24]....
        /*789c*/ 	.word	0xffffffff


	//   ....[25]....
        /*78a0*/ 	.word	0xffffffff


	//   ....[26]....
        /*78a4*/ 	.word	0xffffffff


	//   ....[27]....
        /*78a8*/ 	.word	0xffffffff


	//   ....[28]....
        /*78ac*/ 	.word	0xffffffff


	//   ....[29]....
        /*78b0*/ 	.word	0xffffffff


	//   ....[30]....
        /*78b4*/ 	.word	0xffffffff


	//   ....[31]....
        /*78b8*/ 	.word	0xffffffff


	//   ....[32]....
        /*78bc*/ 	.word	0xffffffff


	//   ....[33]....
        /*78c0*/ 	.word	0xffffffff


	//   ....[34]....
        /*78c4*/ 	.word	0xffffffff


	//   ....[35]....
        /*78c8*/ 	.word	0xffffffff


	//   ....[36]....
        /*78cc*/ 	.word	0xffffffff


	//   ....[37]....
        /*78d0*/ 	.word	0xffffffff


	//   ....[38]....
        /*78d4*/ 	.word	0xffffffff


	//   ....[39]....
        /*78d8*/ 	.word	0xffffffff


	//   ....[40]....
        /*78dc*/ 	.word	0xffffffff


	//   ....[41]....
        /*78e0*/ 	.word	0xffffffff


	//   ....[42]....
        /*78e4*/ 	.word	0xffffffff


	//   ....[43]....
        /*78e8*/ 	.word	0xffffffff


	//   ....[44]....
        /*78ec*/ 	.word	0xffffffff


	//   ....[45]....
        /*78f0*/ 	.word	0xffffffff


	//   ....[46]....
        /*78f4*/ 	.word	0xffffffff


	//   ....[47]....
        /*78f8*/ 	.word	0xffffffff


	//   ....[48]....
        /*78fc*/ 	.word	0xffffffff


	//   ....[49]....
        /*7900*/ 	.word	0xffffffff


	//   ....[50]....
        /*7904*/ 	.word	0xffffffff


	//   ....[51]....
        /*7908*/ 	.word	0xffffffff


	//   ....[52]....
        /*790c*/ 	.word	0xffffffff


	//   ....[53]....
        /*7910*/ 	.word	0xffffffff


	//   ....[54]....
        /*7914*/ 	.word	0xffffffff


	//   ....[55]....
        /*7918*/ 	.word	0xffffffff


	//   ....[56]....
        /*791c*/ 	.word	0xffffffff


	//   ....[57]....
        /*7920*/ 	.word	0xffffffff


	//   ....[58]....
        /*7924*/ 	.word	0xffffffff


	//   ....[59]....
        /*7928*/ 	.word	0xffffffff


	//   ....[60]....
        /*792c*/ 	.word	0xffffffff


	//   ....[61]....
        /*7930*/ 	.word	0xffffffff


	//   ....[62]....
        /*7934*/ 	.word	0xffffffff


	//   ....[63]....
        /*7938*/ 	.word	0xffffffff


	//   ....[64]....
        /*793c*/ 	.word	0xffffffff


	//   ....[65]....
        /*7940*/ 	.word	0xffffffff


	//   ....[66]....
        /*7944*/ 	.word	0xffffffff


	//   ....[67]....
        /*7948*/ 	.word	0xffffffff


	//   ....[68]....
        /*794c*/ 	.word	0xffffffff


	//   ....[69]....
        /*7950*/ 	.word	0xffffffff


	//   ....[70]....
        /*7954*/ 	.word	0xffffffff


	//   ....[71]....
        /*7958*/ 	.word	0xffffffff


	//   ....[72]....
        /*795c*/ 	.word	0xffffffff


	//   ....[73]....
        /*7960*/ 	.word	0xffffffff


	//   ....[74]....
        /*7964*/ 	.word	0xffffffff


	//   ....[75]....
        /*7968*/ 	.word	0xffffffff


	//   ....[76]....
        /*796c*/ 	.word	0xffffffff


	//   ....[77]....
        /*7970*/ 	.word	0xffffffff


	//   ....[78]....
        /*7974*/ 	.word	0xffffffff


	//   ....[79]....
        /*7978*/ 	.word	0xffffffff


	//   ....[80]....
        /*797c*/ 	.word	0xffffffff


	//   ....[81]....
        /*7980*/ 	.word	0xffffffff


	//   ....[82]....
        /*7984*/ 	.word	0xffffffff


	//   ....[83]....
        /*7988*/ 	.word	0xffffffff


	//   ....[84]....
        /*798c*/ 	.word	0xffffffff


	//   ....[85]....
        /*7990*/ 	.word	0xffffffff


	//   ....[86]....
        /*7994*/ 	.word	0xffffffff


	//   ....[87]....
        /*7998*/ 	.word	0xffffffff


	//   ....[88]....
        /*799c*/ 	.word	0xffffffff


	//   ....[89]....
        /*79a0*/ 	.word	0xffffffff


	//   ....[90]....
        /*79a4*/ 	.word	0xffffffff


	//   ....[91]....
        /*79a8*/ 	.word	0xffffffff


	//   ....[92]....
        /*79ac*/ 	.word	0xffffffff


	//   ....[93]....
        /*79b0*/ 	.word	0xffffffff


	//   ....[94]....
        /*79b4*/ 	.word	0xffffffff


	//   ....[95]....
        /*79b8*/ 	.word	0xffffffff


	//   ....[96]....
        /*79bc*/ 	.word	0xffffffff


	//   ....[97]....
        /*79c0*/ 	.word	0xffffffff


	//   ....[98]....
        /*79c4*/ 	.word	0xffffffff


	//   ....[99]....
        /*79c8*/ 	.word	0xffffffff


	//   ....[100]....
        /*79cc*/ 	.word	0xffffffff


	//   ....[101]....
        /*79d0*/ 	.word	0xffffffff


	//   ....[102]....
        /*79d4*/ 	.word	0xffffffff


	//   ....[103]....
        /*79d8*/ 	.word	0xffffffff


	//   ....[104]....
        /*79dc*/ 	.word	0xffffffff


	//   ....[105]....
        /*79e0*/ 	.word	0xffffffff


	//   ....[106]....
        /*79e4*/ 	.word	0xffffffff


	//   ....[107]....
        /*79e8*/ 	.word	0xffffffff


	//   ....[108]....
        /*79ec*/ 	.word	0xffffffff


	//   ....[109]....
        /*79f0*/ 	.word	0xffffffff


	//   ....[110]....
        /*79f4*/ 	.word	0xffffffff


	//   ....[111]....
        /*79f8*/ 	.word	0xffffffff


	//   ....[112]....
        /*79fc*/ 	.word	0xffffffff


	//   ....[113]....
        /*7a00*/ 	.word	0xffffffff


	//   ....[114]....
        /*7a04*/ 	.word	0xffffffff


	//   ....[115]....
        /*7a08*/ 	.word	0xffffffff


	//   ....[116]....
        /*7a0c*/ 	.word	0xffffffff


	//   ....[117]....
        /*7a10*/ 	.word	0xffffffff


	//   ....[118]....
        /*7a14*/ 	.word	0xffffffff


	//   ....[119]....
        /*7a18*/ 	.word	0xffffffff


	//   ....[120]....
        /*7a1c*/ 	.word	0xffffffff


	//   ....[121]....
        /*7a20*/ 	.word	0xffffffff


	//   ....[122]....
        /*7a24*/ 	.word	0xffffffff


	//   ....[123]....
        /*7a28*/ 	.word	0xffffffff


	//   ....[124]....
        /*7a2c*/ 	.word	0xffffffff


	//   ....[125]....
        /*7a30*/ 	.word	0xffffffff


	//   ....[126]....
        /*7a34*/ 	.word	0xffffffff


	//   ....[127]....
        /*7a38*/ 	.word	0xffffffff


	//   ....[128]....
        /*7a3c*/ 	.word	0xffffffff


	//   ....[129]....
        /*7a40*/ 	.word	0xffffffff


	//   ....[130]....
        /*7a44*/ 	.word	0xffffffff


	//   ....[131]....
        /*7a48*/ 	.word	0xffffffff


	//   ....[132]....
        /*7a4c*/ 	.word	0xffffffff


	//   ....[133]....
        /*7a50*/ 	.word	0xffffffff


	//   ....[134]....
        /*7a54*/ 	.word	0xffffffff


	//   ....[135]....
        /*7a58*/ 	.word	0xffffffff


	//   ....[136]....
        /*7a5c*/ 	.word	0xffffffff


	//   ....[137]....
        /*7a60*/ 	.word	0xffffffff


	//   ....[138]....
        /*7a64*/ 	.word	0xffffffff


	//   ....[139]....
        /*7a68*/ 	.word	0xffffffff


	//   ....[140]....
        /*7a6c*/ 	.word	0xffffffff


	//   ....[141]....
        /*7a70*/ 	.word	0xffffffff


	//   ....[142]....
        /*7a74*/ 	.word	0xffffffff


	//   ....[143]....
        /*7a78*/ 	.word	0xffffffff


	//   ....[144]....
        /*7a7c*/ 	.word	0xffffffff


	//   ....[145]....
        /*7a80*/ 	.word	0xffffffff


	//   ....[146]....
        /*7a84*/ 	.word	0xffffffff


	//   ....[147]....
        /*7a88*/ 	.word	0xffffffff


	//   ....[148]....
        /*7a8c*/ 	.word	0xffffffff


	//   ....[149]....
        /*7a90*/ 	.word	0xffffffff


	//   ....[150]....
        /*7a94*/ 	.word	0xffffffff


	//   ....[151]....
        /*7a98*/ 	.word	0xffffffff


	//   ....[152]....
        /*7a9c*/ 	.word	0xffffffff


	//   ....[153]....
        /*7aa0*/ 	.word	0xffffffff


	//   ....[154]....
        /*7aa4*/ 	.word	0xffffffff


	//   ....[155]....
        /*7aa8*/ 	.word	0xffffffff


	//   ....[156]....
        /*7aac*/ 	.word	0xffffffff


	//   ....[157]....
        /*7ab0*/ 	.word	0xffffffff


	//   ....[158]....
        /*7ab4*/ 	.word	0xffffffff


	//   ....[159]....
        /*7ab8*/ 	.word	0xffffffff


	//   ....[160]....
        /*7abc*/ 	.word	0xffffffff


	//   ....[161]....
        /*7ac0*/ 	.word	0xffffffff


	//   ....[162]....
        /*7ac4*/ 	.word	0xffffffff


	//   ....[163]....
        /*7ac8*/ 	.word	0xffffffff


	//   ....[164]....
        /*7acc*/ 	.word	0xffffffff


	//   ....[165]....
        /*7ad0*/ 	.word	0xffffffff


	//   ....[166]....
        /*7ad4*/ 	.word	0xffffffff


	//   ....[167]....
        /*7ad8*/ 	.word	0xffffffff


	//   ....[168]....
        /*7adc*/ 	.word	0xffffffff


	//   ....[169]....
        /*7ae0*/ 	.word	0xffffffff


	//   ....[170]....
        /*7ae4*/ 	.word	0xffffffff


	//   ....[171]....
        /*7ae8*/ 	.word	0xffffffff


	//   ....[172]....
        /*7aec*/ 	.word	0xffffffff


	//   ....[173]....
        /*7af0*/ 	.word	0xffffffff


	//   ....[174]....
        /*7af4*/ 	.word	0xffffffff


	//   ....[175]....
        /*7af8*/ 	.word	0xffffffff


	//   ....[176]....
        /*7afc*/ 	.word	0xffffffff


	//   ....[177]....
        /*7b00*/ 	.word	0xffffffff


	//   ....[178]....
        /*7b04*/ 	.word	0xffffffff


	//   ....[179]....
        /*7b08*/ 	.word	0xffffffff


	//   ....[180]....
        /*7b0c*/ 	.word	0xffffffff


	//   ....[181]....
        /*7b10*/ 	.word	0xffffffff


	//   ....[182]....
        /*7b14*/ 	.word	0xffffffff


	//   ....[183]....
        /*7b18*/ 	.word	0xffffffff


	//   ....[184]....
        /*7b1c*/ 	.word	0xffffffff


	//   ....[185]....
        /*7b20*/ 	.word	0xffffffff


	//   ....[186]....
        /*7b24*/ 	.word	0xffffffff


	//   ....[187]....
        /*7b28*/ 	.word	0xffffffff


	//   ....[188]....
        /*7b2c*/ 	.word	0xffffffff


	//   ....[189]....
        /*7b30*/ 	.word	0xffffffff


	//   ....[190]....
        /*7b34*/ 	.word	0xffffffff


	//   ....[191]....
        /*7b38*/ 	.word	0xffffffff


	//   ....[192]....
        /*7b3c*/ 	.word	0xffffffff


	//   ....[193]....
        /*7b40*/ 	.word	0xffffffff


	//   ....[194]....
        /*7b44*/ 	.word	0xffffffff


	//   ....[195]....
        /*7b48*/ 	.word	0xffffffff


	//   ....[196]....
        /*7b4c*/ 	.word	0xffffffff


	//   ....[197]....
        /*7b50*/ 	.word	0xffffffff


	//   ....[198]....
        /*7b54*/ 	.word	0xffffffff


	//   ....[199]....
        /*7b58*/ 	.word	0xffffffff


	//   ....[200]....
        /*7b5c*/ 	.word	0xffffffff


	//   ....[201]....
        /*7b60*/ 	.word	0xffffffff


	//   ....[202]....
        /*7b64*/ 	.word	0xffffffff


	//   ....[203]....
        /*7b68*/ 	.word	0xffffffff


	//   ....[204]....
        /*7b6c*/ 	.word	0xffffffff


	//   ....[205]....
        /*7b70*/ 	.word	0xffffffff


	//   ....[206]....
        /*7b74*/ 	.word	0xffffffff


	//   ....[207]....
        /*7b78*/ 	.word	0xffffffff


	//   ....[208]....
        /*7b7c*/ 	.word	0xffffffff


	//   ....[209]....
        /*7b80*/ 	.word	0xffffffff


	//   ....[210]....
        /*7b84*/ 	.word	0xffffffff


	//   ....[211]....
        /*7b88*/ 	.word	0xffffffff


	//   ....[212]....
        /*7b8c*/ 	.word	0xffffffff


	//   ....[213]....
        /*7b90*/ 	.word	0xffffffff


	//   ....[214]....
        /*7b94*/ 	.word	0xffffffff


	//   ....[215]....
        /*7b98*/ 	.word	0xffffffff


	//   ....[216]....
        /*7b9c*/ 	.word	0xffffffff


	//   ....[217]....
        /*7ba0*/ 	.word	0xffffffff


	//   ....[218]....
        /*7ba4*/ 	.word	0xffffffff


	//   ....[219]....
        /*7ba8*/ 	.word	0xffffffff


	//   ....[220]....
        /*7bac*/ 	.word	0xffffffff


	//   ....[221]....
        /*7bb0*/ 	.word	0xffffffff


	//   ....[222]....
        /*7bb4*/ 	.word	0xffffffff


	//   ....[223]....
        /*7bb8*/ 	.word	0xffffffff


	//   ....[224]....
        /*7bbc*/ 	.word	0xffffffff


	//   ....[225]....
        /*7bc0*/ 	.word	0xffffffff


	//   ....[226]....
        /*7bc4*/ 	.word	0xffffffff


	//   ....[227]....
        /*7bc8*/ 	.word	0xffffffff


	//   ....[228]....
        /*7bcc*/ 	.word	0xffffffff


	//   ....[229]....
        /*7bd0*/ 	.word	0xffffffff


	//   ....[230]....
        /*7bd4*/ 	.word	0xffffffff


	//   ....[231]....
        /*7bd8*/ 	.word	0xffffffff


	//   ....[232]....
        /*7bdc*/ 	.word	0xffffffff


	//   ....[233]....
        /*7be0*/ 	.word	0xffffffff


	//   ....[234]....
        /*7be4*/ 	.word	0xffffffff


	//   ....[235]....
        /*7be8*/ 	.word	0xffffffff


	//   ....[236]....
        /*7bec*/ 	.word	0xffffffff


	//   ....[237]....
        /*7bf0*/ 	.word	0xffffffff


	//   ....[238]....
        /*7bf4*/ 	.word	0xffffffff


	//   ....[239]....
        /*7bf8*/ 	.word	0xffffffff


	//   ....[240]....
        /*7bfc*/ 	.word	0xffffffff


	//   ....[241]....
        /*7c00*/ 	.word	0xffffffff


	//   ....[242]....
        /*7c04*/ 	.word	0xffffffff


	//   ....[243]....
        /*7c08*/ 	.word	0xffffffff


	//   ....[244]....
        /*7c0c*/ 	.word	0xffffffff


	//   ....[245]....
        /*7c10*/ 	.word	0xffffffff


	//   ....[246]....
        /*7c14*/ 	.word	0xffffffff


	//   ....[247]....
        /*7c18*/ 	.word	0xffffffff


	//   ....[248]....
        /*7c1c*/ 	.word	0xffffffff


	//   ....[249]....
        /*7c20*/ 	.word	0xffffffff


	//   ....[250]....
        /*7c24*/ 	.word	0xffffffff


	//   ....[251]....
        /*7c28*/ 	.word	0xffffffff


	//   ....[252]....
        /*7c2c*/ 	.word	0xffffffff


	//   ....[253]....
        /*7c30*/ 	.word	0xffffffff


	//   ....[254]....
        /*7c34*/ 	.word	0xffffffff


	//   ....[255]....
        /*7c38*/ 	.word	0xffffffff


	//   ....[0]....
        /*7c3c*/ 	.word	0xffffffff


	//   ....[1]....
        /*7c40*/ 	.word	0xffffffff


	//   ....[2]....
        /*7c44*/ 	.word	0xffffffff


	//   ....[3]....
        /*7c48*/ 	.word	0xffffffff


	//   ....[4]....
        /*7c4c*/ 	.word	0xffffffff


	//   ....[5]....
        /*7c50*/ 	.word	0xffffffff


	//   ....[6]....
        /*7c54*/ 	.word	0xffffffff


	//   ....[7]....
        /*7c58*/ 	.word	0xffffffff


	//   ....[8]....
        /*7c5c*/ 	.word	0xffffffff


	//   ....[9]....
        /*7c60*/ 	.word	0xffffffff


	//   ....[10]....
        /*7c64*/ 	.word	0xffffffff


	//   ....[11]....
        /*7c68*/ 	.word	0xffffffff


	//   ....[12]....
        /*7c6c*/ 	.word	0xffffffff


	//   ....[13]....
        /*7c70*/ 	.word	0xffffffff


	//   ....[14]....
        /*7c74*/ 	.word	0xffffffff


	//   ....[15]....
        /*7c78*/ 	.word	0xffffffff


	//   ....[16]....
        /*7c7c*/ 	.word	0xffffffff


	//   ....[17]....
        /*7c80*/ 	.word	0xffffffff


	//   ....[18]....
        /*7c84*/ 	.word	0xffffffff


	//   ....[19]....
        /*7c88*/ 	.word	0xffffffff


	//   ....[20]....
        /*7c8c*/ 	.word	0xffffffff


	//   ....[21]....
        /*7c90*/ 	.word	0xffffffff


	//   ....[22]....
        /*7c94*/ 	.word	0xffffffff


	//   ....[23]....
        /*7c98*/ 	.word	0xffffffff


	//   ....[24]....
        /*7c9c*/ 	.word	0xffffffff


	//   ....[25]....
        /*7ca0*/ 	.word	0xffffffff


	//   ....[26]....
        /*7ca4*/ 	.word	0xffffffff


	//   ....[27]....
        /*7ca8*/ 	.word	0xffffffff


	//   ....[28]....
        /*7cac*/ 	.word	0xffffffff


	//   ....[29]....
        /*7cb0*/ 	.word	0xffffffff


	//   ....[30]....
        /*7cb4*/ 	.word	0xffffffff


	//   ....[31]....
        /*7cb8*/ 	.word	0xffffffff


	//   ....[32]....
        /*7cbc*/ 	.word	0xffffffff


	//   ....[33]....
        /*7cc0*/ 	.word	0xffffffff


	//   ....[34]....
        /*7cc4*/ 	.word	0xffffffff


	//   ....[35]....
        /*7cc8*/ 	.word	0xffffffff


	//   ....[36]....
        /*7ccc*/ 	.word	0xffffffff


	//   ....[37]....
        /*7cd0*/ 	.word	0xffffffff


	//   ....[38]....
        /*7cd4*/ 	.word	0xffffffff


	//   ....[39]....
        /*7cd8*/ 	.word	0xffffffff


	//   ....[40]....
        /*7cdc*/ 	.word	0xffffffff


	//   ....[41]....
        /*7ce0*/ 	.word	0xffffffff


	//   ....[42]....
        /*7ce4*/ 	.word	0xffffffff


	//   ....[43]....
        /*7ce8*/ 	.word	0xffffffff


	//   ....[44]....
        /*7cec*/ 	.word	0xffffffff


	//   ....[45]....
        /*7cf0*/ 	.word	0xffffffff


	//   ....[46]....
        /*7cf4*/ 	.word	0xffffffff


	//   ....[47]....
        /*7cf8*/ 	.word	0xffffffff


	//   ....[48]....
        /*7cfc*/ 	.word	0xffffffff


	//   ....[49]....
        /*7d00*/ 	.word	0xffffffff


	//   ....[50]....
        /*7d04*/ 	.word	0xffffffff


	//   ....[51]....
        /*7d08*/ 	.word	0xffffffff


	//   ....[52]....
        /*7d0c*/ 	.word	0xffffffff


	//   ....[53]....
        /*7d10*/ 	.word	0xffffffff


	//   ....[54]....
        /*7d14*/ 	.word	0xffffffff


	//   ....[55]....
        /*7d18*/ 	.word	0xffffffff


	//   ....[56]....
        /*7d1c*/ 	.word	0xffffffff


	//   ....[57]....
        /*7d20*/ 	.word	0xffffffff


	//   ....[58]....
        /*7d24*/ 	.word	0xffffffff


	//   ....[59]....
        /*7d28*/ 	.word	0xffffffff


	//   ....[60]....
        /*7d2c*/ 	.word	0xffffffff


	//   ....[61]....
        /*7d30*/ 	.word	0xffffffff


	//   ....[62]....
        /*7d34*/ 	.word	0xffffffff


	//   ....[63]....
        /*7d38*/ 	.word	0xffffffff


	//   ....[64]....
        /*7d3c*/ 	.word	0xffffffff


	//   ....[65]....
        /*7d40*/ 	.word	0xffffffff


	//   ....[66]....
        /*7d44*/ 	.word	0xffffffff


	//   ....[67]....
        /*7d48*/ 	.word	0xffffffff


	//   ....[68]....
        /*7d4c*/ 	.word	0xffffffff


	//   ....[69]....
        /*7d50*/ 	.word	0xffffffff


	//   ....[70]....
        /*7d54*/ 	.word	0xffffffff


	//   ....[71]....
        /*7d58*/ 	.word	0xffffffff


	//   ....[72]....
        /*7d5c*/ 	.word	0xffffffff


	//   ....[73]....
        /*7d60*/ 	.word	0xffffffff


	//   ....[74]....
        /*7d64*/ 	.word	0xffffffff


	//   ....[75]....
        /*7d68*/ 	.word	0xffffffff


	//   ....[76]....
        /*7d6c*/ 	.word	0xffffffff


	//   ....[77]....
        /*7d70*/ 	.word	0xffffffff


	//   ....[78]....
        /*7d74*/ 	.word	0xffffffff


	//   ....[79]....
        /*7d78*/ 	.word	0xffffffff


	//   ....[80]....
        /*7d7c*/ 	.word	0xffffffff


	//   ....[81]....
        /*7d80*/ 	.word	0xffffffff


	//   ....[82]....
        /*7d84*/ 	.word	0xffffffff


	//   ....[83]....
        /*7d88*/ 	.word	0xffffffff


	//   ....[84]....
        /*7d8c*/ 	.word	0xffffffff


	//   ....[85]....
        /*7d90*/ 	.word	0xffffffff


	//   ....[86]....
        /*7d94*/ 	.word	0xffffffff


	//   ....[87]....
        /*7d98*/ 	.word	0xffffffff


	//   ....[88]....
        /*7d9c*/ 	.word	0xffffffff


	//   ....[89]....
        /*7da0*/ 	.word	0xffffffff


	//   ....[90]....
        /*7da4*/ 	.word	0xffffffff


	//   ....[91]....
        /*7da8*/ 	.word	0xffffffff


	//   ....[92]....
        /*7dac*/ 	.word	0xffffffff


	//   ....[93]....
        /*7db0*/ 	.word	0xffffffff


	//   ....[94]....
        /*7db4*/ 	.word	0xffffffff


	//   ....[95]....
        /*7db8*/ 	.word	0xffffffff


	//   ....[96]....
        /*7dbc*/ 	.word	0xffffffff


	//   ....[97]....
        /*7dc0*/ 	.word	0xffffffff


	//   ....[98]....
        /*7dc4*/ 	.word	0xffffffff


	//   ....[99]....
        /*7dc8*/ 	.word	0xffffffff


	//   ....[100]....
        /*7dcc*/ 	.word	0xffffffff


	//   ....[101]....
        /*7dd0*/ 	.word	0xffffffff


	//   ....[102]....
        /*7dd4*/ 	.word	0xffffffff


	//   ....[103]....
        /*7dd8*/ 	.word	0xffffffff


	//   ....[104]....
        /*7ddc*/ 	.word	0xffffffff


	//   ....[105]....
        /*7de0*/ 	.word	0xffffffff


	//   ....[106]....
        /*7de4*/ 	.word	0xffffffff


	//   ....[107]....
        /*7de8*/ 	.word	0xffffffff


	//   ....[108]....
        /*7dec*/ 	.word	0xffffffff


	//   ....[109]....
        /*7df0*/ 	.word	0xffffffff


	//   ....[110]....
        /*7df4*/ 	.word	0xffffffff


	//   ....[111]....
        /*7df8*/ 	.word	0xffffffff


	//   ....[112]....
        /*7dfc*/ 	.word	0xffffffff


	//   ....[113]....
        /*7e00*/ 	.word	0xffffffff


	//   ....[114]....
        /*7e04*/ 	.word	0xffffffff


	//   ....[115]....
        /*7e08*/ 	.word	0xffffffff


	//   ....[116]....
        /*7e0c*/ 	.word	0xffffffff


	//   ....[117]....
        /*7e10*/ 	.word	0xffffffff


	//   ....[118]....
        /*7e14*/ 	.word	0xffffffff


	//   ....[119]....
        /*7e18*/ 	.word	0xffffffff


	//   ....[120]....
        /*7e1c*/ 	.word	0xffffffff


	//   ....[121]....
        /*7e20*/ 	.word	0xffffffff


	//   ....[122]....
        /*7e24*/ 	.word	0xffffffff


	//   ....[123]....
        /*7e28*/ 	.word	0xffffffff


	//   ....[124]....
        /*7e2c*/ 	.word	0xffffffff


	//   ....[125]....
        /*7e30*/ 	.word	0xffffffff


	//   ....[126]....
        /*7e34*/ 	.word	0xffffffff


	//   ....[127]....
        /*7e38*/ 	.word	0xffffffff


	//   ....[128]....
        /*7e3c*/ 	.word	0xffffffff


	//   ....[129]....
        /*7e40*/ 	.word	0xffffffff


	//   ....[130]....
        /*7e44*/ 	.word	0xffffffff


	//   ....[131]....
        /*7e48*/ 	.word	0xffffffff


	//   ....[132]....
        /*7e4c*/ 	.word	0xffffffff


	//   ....[133]....
        /*7e50*/ 	.word	0xffffffff


	//   ....[134]....
        /*7e54*/ 	.word	0xffffffff


	//   ....[135]....
        /*7e58*/ 	.word	0xffffffff


	//   ....[136]....
        /*7e5c*/ 	.word	0xffffffff


	//   ....[137]....
        /*7e60*/ 	.word	0xffffffff


	//   ....[138]....
        /*7e64*/ 	.word	0xffffffff


	//   ....[139]....
        /*7e68*/ 	.word	0xffffffff


	//   ....[140]....
        /*7e6c*/ 	.word	0xffffffff


	//   ....[141]....
        /*7e70*/ 	.word	0xffffffff


	//   ....[142]....
        /*7e74*/ 	.word	0xffffffff


	//   ....[143]....
        /*7e78*/ 	.word	0xffffffff


	//   ....[144]....
        /*7e7c*/ 	.word	0xffffffff


	//   ....[145]....
        /*7e80*/ 	.word	0xffffffff


	//   ....[146]....
        /*7e84*/ 	.word	0xffffffff


	//   ....[147]....
        /*7e88*/ 	.word	0xffffffff


	//   ....[148]....
        /*7e8c*/ 	.word	0xffffffff


	//   ....[149]....
        /*7e90*/ 	.word	0xffffffff


	//   ....[150]....
        /*7e94*/ 	.word	0xffffffff


	//   ....[151]....
        /*7e98*/ 	.word	0xffffffff


	//   ....[152]....
        /*7e9c*/ 	.word	0xffffffff


	//   ....[153]....
        /*7ea0*/ 	.word	0xffffffff


	//   ....[154]....
        /*7ea4*/ 	.word	0xffffffff


	//   ....[155]....
        /*7ea8*/ 	.word	0xffffffff


	//   ....[156]....
        /*7eac*/ 	.word	0xffffffff


	//   ....[157]....
        /*7eb0*/ 	.word	0xffffffff


	//   ....[158]....
        /*7eb4*/ 	.word	0xffffffff


	//   ....[159]....
        /*7eb8*/ 	.word	0xffffffff


	//   ....[160]....
        /*7ebc*/ 	.word	0xffffffff


	//   ....[161]....
        /*7ec0*/ 	.word	0xffffffff


	//   ....[162]....
        /*7ec4*/ 	.word	0xffffffff


	//   ....[163]....
        /*7ec8*/ 	.word	0xffffffff


	//   ....[164]....
        /*7ecc*/ 	.word	0xffffffff


	//   ....[165]....
        /*7ed0*/ 	.word	0xffffffff


	//   ....[166]....
        /*7ed4*/ 	.word	0xffffffff


	//   ....[167]....
        /*7ed8*/ 	.word	0xffffffff


	//   ....[168]....
        /*7edc*/ 	.word	0xffffffff


	//   ....[169]....
        /*7ee0*/ 	.word	0xffffffff


	//   ....[170]....
        /*7ee4*/ 	.word	0xffffffff


	//   ....[171]....
        /*7ee8*/ 	.word	0xffffffff


	//   ....[172]....
        /*7eec*/ 	.word	0xffffffff


	//   ....[173]....
        /*7ef0*/ 	.word	0xffffffff


	//   ....[174]....
        /*7ef4*/ 	.word	0xffffffff


	//   ....[175]....
        /*7ef8*/ 	.word	0xffffffff


	//   ....[176]....
        /*7efc*/ 	.word	0xffffffff


	//   ....[177]....
        /*7f00*/ 	.word	0xffffffff


	//   ....[178]....
        /*7f04*/ 	.word	0xffffffff


	//   ....[179]....
        /*7f08*/ 	.word	0xffffffff


	//   ....[180]....
        /*7f0c*/ 	.word	0xffffffff


	//   ....[181]....
        /*7f10*/ 	.word	0xffffffff


	//   ....[182]....
        /*7f14*/ 	.word	0xffffffff


	//   ....[183]....
        /*7f18*/ 	.word	0xffffffff


	//   ....[184]....
        /*7f1c*/ 	.word	0xffffffff


	//   ....[185]....
        /*7f20*/ 	.word	0xffffffff


	//   ....[186]....
        /*7f24*/ 	.word	0xffffffff


	//   ....[187]....
        /*7f28*/ 	.word	0xffffffff


	//   ....[188]....
        /*7f2c*/ 	.word	0xffffffff


	//   ....[189]....
        /*7f30*/ 	.word	0xffffffff


	//   ....[190]....
        /*7f34*/ 	.word	0xffffffff


	//   ....[191]....
        /*7f38*/ 	.word	0xffffffff


	//   ....[192]....
        /*7f3c*/ 	.word	0xffffffff


	//   ....[193]....
        /*7f40*/ 	.word	0xffffffff


	//   ....[194]....
        /*7f44*/ 	.word	0xffffffff


	//   ....[195]....
        /*7f48*/ 	.word	0xffffffff


	//   ....[196]....
        /*7f4c*/ 	.word	0xffffffff


	//   ....[197]....
        /*7f50*/ 	.word	0xffffffff


	//   ....[198]....
        /*7f54*/ 	.word	0xffffffff


	//   ....[199]....
        /*7f58*/ 	.word	0xffffffff


	//   ....[200]....
        /*7f5c*/ 	.word	0xffffffff


	//   ....[201]....
        /*7f60*/ 	.word	0xffffffff


	//   ....[202]....
        /*7f64*/ 	.word	0xffffffff


	//   ....[203]....
        /*7f68*/ 	.word	0xffffffff


	//   ....[204]....
        /*7f6c*/ 	.word	0xffffffff


	//   ....[205]....
        /*7f70*/ 	.word	0xffffffff


	//   ....[206]....
        /*7f74*/ 	.word	0xffffffff


	//   ....[207]....
        /*7f78*/ 	.word	0xffffffff


	//   ....[208]....
        /*7f7c*/ 	.word	0xffffffff


	//   ....[209]....
        /*7f80*/ 	.word	0xffffffff


	//   ....[210]....
        /*7f84*/ 	.word	0xffffffff


	//   ....[211]....
        /*7f88*/ 	.word	0xffffffff


	//   ....[212]....
        /*7f8c*/ 	.word	0xffffffff


	//   ....[213]....
        /*7f90*/ 	.word	0xffffffff


	//   ....[214]....
        /*7f94*/ 	.word	0xffffffff


	//   ....[215]....
        /*7f98*/ 	.word	0xffffffff


	//   ....[216]....
        /*7f9c*/ 	.word	0xffffffff


	//   ....[217]....
        /*7fa0*/ 	.word	0xffffffff


	//   ....[218]....
        /*7fa4*/ 	.word	0xffffffff


	//   ....[219]....
        /*7fa8*/ 	.word	0xffffffff


	//   ....[220]....
        /*7fac*/ 	.word	0xffffffff


	//   ....[221]....
        /*7fb0*/ 	.word	0xffffffff


	//   ....[222]....
        /*7fb4*/ 	.word	0xffffffff


	//   ....[223]....
        /*7fb8*/ 	.word	0xffffffff


	//   ....[224]....
        /*7fbc*/ 	.word	0xffffffff


	//   ....[225]....
        /*7fc0*/ 	.word	0xffffffff


	//   ....[226]....
        /*7fc4*/ 	.word	0xffffffff


	//   ....[227]....
        /*7fc8*/ 	.word	0xffffffff


	//   ....[228]....
        /*7fcc*/ 	.word	0xffffffff


	//   ....[229]....
        /*7fd0*/ 	.word	0xffffffff


	//   ....[230]....
        /*7fd4*/ 	.word	0xffffffff


	//   ....[231]....
        /*7fd8*/ 	.word	0xffffffff


	//   ....[232]....
        /*7fdc*/ 	.word	0xffffffff


	//   ....[233]....
        /*7fe0*/ 	.word	0xffffffff


	//   ....[234]....
        /*7fe4*/ 	.word	0xffffffff


	//   ....[235]....
        /*7fe8*/ 	.word	0xffffffff


	//   ....[236]....
        /*7fec*/ 	.word	0xffffffff


	//   ....[237]....
        /*7ff0*/ 	.word	0xffffffff


	//   ....[238]....
        /*7ff4*/ 	.word	0xffffffff


	//   ....[239]....
        /*7ff8*/ 	.word	0xffffffff


	//   ....[240]....
        /*7ffc*/ 	.word	0xffffffff


	//   ....[241]....
        /*8000*/ 	.word	0xffffffff


	//   ....[242]....
        /*8004*/ 	.word	0xffffffff


	//   ....[243]....
        /*8008*/ 	.word	0xffffffff


	//   ....[244]....
        /*800c*/ 	.word	0xffffffff


	//   ....[245]....
        /*8010*/ 	.word	0xffffffff


	//   ....[246]....
        /*8014*/ 	.word	0xffffffff


	//   ....[247]....
        /*8018*/ 	.word	0xffffffff


	//   ....[248]....
        /*801c*/ 	.word	0xffffffff


	//   ....[249]....
        /*8020*/ 	.word	0xffffffff


	//   ....[250]....
        /*8024*/ 	.word	0xffffffff


	//   ....[251]....
        /*8028*/ 	.word	0xffffffff


	//   ....[252]....
        /*802c*/ 	.word	0xffffffff


	//   ....[253]....
        /*8030*/ 	.word	0xffffffff


	//   ....[254]....
        /*8034*/ 	.word	0xffffffff


	//   ....[255]....
        /*8038*/ 	.word	0xffffffff


	//----- nvinfo : EIATTR_COOP_GROUP_INSTR_OFFSETS
	.align		4
.L_193:
        /*803c*/ 	.byte	0x04, 0x28
        /*803e*/ 	.short	(.L_195 - .L_194)


	//   ....[0]....
.L_194:
        /*8040*/ 	.word	0x00000060


	//   ....[1]....
        /*8044*/ 	.word	0x00000080


	//   ....[2]....
        /*8048*/ 	.word	0x00000090


	//   ....[3]....
        /*804c*/ 	.word	0x000000a0


	//   ....[4]....
        /*8050*/ 	.word	0x000000b0


	//   ....[5]....
        /*8054*/ 	.word	0x000000e0


	//   ....[6]....
        /*8058*/ 	.word	0x000000f0


	//   ....[7]....
        /*805c*/ 	.word	0x00000100


	//   ....[8]....
        /*8060*/ 	.word	0x00000110


	//   ....[9]....
        /*8064*/ 	.word	0x00000140


	//   ....[10]....
        /*8068*/ 	.word	0x00000150


	//   ....[11]....
        /*806c*/ 	.word	0x00000160


	//   ....[12]....
        /*8070*/ 	.word	0x00000170


	//   ....[13]....
        /*8074*/ 	.word	0x000001a0


	//   ....[14]....
        /*8078*/ 	.word	0x000001b0


	//   ....[15]....
        /*807c*/ 	.word	0x000001c0


	//   ....[16]....
        /*8080*/ 	.word	0x000001d0


	//   ....[17]....
        /*8084*/ 	.word	0x00000200


	//   ....[18]....
        /*8088*/ 	.word	0x00000210


	//   ....[19]....
        /*808c*/ 	.word	0x00000220


	//   ....[20]....
        /*8090*/ 	.word	0x00000230


	//   ....[21]....
        /*8094*/ 	.word	0x00000260


	//   ....[22]....
        /*8098*/ 	.word	0x00000270


	//   ....[23]....
        /*809c*/ 	.word	0x00000280


	//   ....[24]....
        /*80a0*/ 	.word	0x00000290


	//   ....[25]....
        /*80a4*/ 	.word	0x000002c0


	//   ....[26]....
        /*80a8*/ 	.word	0x000002d0


	//   ....[27]....
        /*80ac*/ 	.word	0x000002e0


	//   ....[28]....
        /*80b0*/ 	.word	0x000002f0


	//   ....[29]....
        /*80b4*/ 	.word	0x00000320


	//   ....[30]....
        /*80b8*/ 	.word	0x00000330


	//   ....[31]....
        /*80bc*/ 	.word	0x00000340


	//   ....[32]....
        /*80c0*/ 	.word	0x00000350


	//   ....[33]....
        /*80c4*/ 	.word	0x00000380


	//   ....[34]....
        /*80c8*/ 	.word	0x00000390


	//   ....[35]....
        /*80cc*/ 	.word	0x000003a0


	//   ....[36]....
        /*80d0*/ 	.word	0x000003b0


	//   ....[37]....
        /*80d4*/ 	.word	0x000003e0


	//   ....[38]....
        /*80d8*/ 	.word	0x000003f0


	//   ....[39]....
        /*80dc*/ 	.word	0x00000400


	//   ....[40]....
        /*80e0*/ 	.word	0x00000410


	//   ....[41]....
        /*80e4*/ 	.word	0x00000440


	//   ....[42]....
        /*80e8*/ 	.word	0x00000450


	//   ....[43]....
        /*80ec*/ 	.word	0x00000460


	//   ....[44]....
        /*80f0*/ 	.word	0x00000470


	//   ....[45]....
        /*80f4*/ 	.word	0x000004a0


	//   ....[46]....
        /*80f8*/ 	.word	0x000004b0


	//   ....[47]....
        /*80fc*/ 	.word	0x000004c0


	//   ....[48]....
        /*8100*/ 	.word	0x000004d0


	//   ....[49]....
        /*8104*/ 	.word	0x00000500


	//   ....[50]....
        /*8108*/ 	.word	0x00000510


	//   ....[51]....
        /*810c*/ 	.word	0x00000520


	//   ....[52]....
        /*8110*/ 	.word	0x00000530


	//   ....[53]....
        /*8114*/ 	.word	0x00000560


	//   ....[54]....
        /*8118*/ 	.word	0x00000570


	//   ....[55]....
        /*811c*/ 	.word	0x00000580


	//   ....[56]....
        /*8120*/ 	.word	0x00000590


	//   ....[57]....
        /*8124*/ 	.word	0x000005c0


	//   ....[58]....
        /*8128*/ 	.word	0x000005d0


	//   ....[59]....
        /*812c*/ 	.word	0x000005e0


	//   ....[60]....
        /*8130*/ 	.word	0x000005f0


	//   ....[61]....
        /*8134*/ 	.word	0x00000620


	//   ....[62]....
        /*8138*/ 	.word	0x00000630


	//   ....[63]....
        /*813c*/ 	.word	0x00000640


	//   ....[64]....
        /*8140*/ 	.word	0x00000650


	//   ....[65]....
        /*8144*/ 	.word	0x00000680


	//   ....[66]....
        /*8148*/ 	.word	0x00000690


	//   ....[67]....
        /*814c*/ 	.word	0x000006a0


	//   ....[68]....
        /*8150*/ 	.word	0x000006b0


	//   ....[69]....
        /*8154*/ 	.word	0x000006e0


	//   ....[70]....
        /*8158*/ 	.word	0x000006f0


	//   ....[71]....
        /*815c*/ 	.word	0x00000700


	//   ....[72]....
        /*8160*/ 	.word	0x00000710


	//   ....[73]....
        /*8164*/ 	.word	0x00000740


	//   ....[74]....
        /*8168*/ 	.word	0x00000750


	//   ....[75]....
        /*816c*/ 	.word	0x00000760


	//   ....[76]....
        /*8170*/ 	.word	0x00000770


	//   ....[77]....
        /*8174*/ 	.word	0x000007a0


	//   ....[78]....
        /*8178*/ 	.word	0x000007b0


	//   ....[79]....
        /*817c*/ 	.word	0x000007c0


	//   ....[80]....
        /*8180*/ 	.word	0x000007d0


	//   ....[81]....
        /*8184*/ 	.word	0x00000800


	//   ....[82]....
        /*8188*/ 	.word	0x00000810


	//   ....[83]....
        /*818c*/ 	.word	0x00000820


	//   ....[84]....
        /*8190*/ 	.word	0x00000830


	//   ....[85]....
        /*8194*/ 	.word	0x00000860


	//   ....[86]....
        /*8198*/ 	.word	0x00000870


	//   ....[87]....
        /*819c*/ 	.word	0x00000880


	//   ....[88]....
        /*81a0*/ 	.word	0x00000890


	//   ....[89]....
        /*81a4*/ 	.word	0x000008c0


	//   ....[90]....
        /*81a8*/ 	.word	0x000008d0


	//   ....[91]....
        /*81ac*/ 	.word	0x000008e0


	//   ....[92]....
        /*81b0*/ 	.word	0x000008f0


	//   ....[93]....
        /*81b4*/ 	.word	0x00000920


	//   ....[94]....
        /*81b8*/ 	.word	0x00000930


	//   ....[95]....
        /*81bc*/ 	.word	0x00000940


	//   ....[96]....
        /*81c0*/ 	.word	0x00000950


	//   ....[97]....
        /*81c4*/ 	.word	0x00000980


	//   ....[98]....
        /*81c8*/ 	.word	0x00000990


	//   ....[99]....
        /*81cc*/ 	.word	0x000009a0


	//   ....[100]....
        /*81d0*/ 	.word	0x000009b0


	//   ....[101]....
        /*81d4*/ 	.word	0x000009e0


	//   ....[102]....
        /*81d8*/ 	.word	0x000009f0


	//   ....[103]....
        /*81dc*/ 	.word	0x00000a00


	//   ....[104]....
        /*81e0*/ 	.word	0x00000a10


	//   ....[105]....
        /*81e4*/ 	.word	0x00000a40


	//   ....[106]....
        /*81e8*/ 	.word	0x00000a50


	//   ....[107]....
        /*81ec*/ 	.word	0x00000a60


	//   ....[108]....
        /*81f0*/ 	.word	0x00000a70


	//   ....[109]....
        /*81f4*/ 	.word	0x00000aa0


	//   ....[110]....
        /*81f8*/ 	.word	0x00000ab0


	//   ....[111]....
        /*81fc*/ 	.word	0x00000ac0


	//   ....[112]....
        /*8200*/ 	.word	0x00000ad0


	//   ....[113]....
        /*8204*/ 	.word	0x00000b00


	//   ....[114]....
        /*8208*/ 	.word	0x00000b10


	//   ....[115]....
        /*820c*/ 	.word	0x00000b20


	//   ....[116]....
        /*8210*/ 	.word	0x00000b30


	//   ....[117]....
        /*8214*/ 	.word	0x00000b60


	//   ....[118]....
        /*8218*/ 	.word	0x00000b70


	//   ....[119]....
        /*821c*/ 	.word	0x00000b80


	//   ....[120]....
        /*8220*/ 	.word	0x00000b90


	//   ....[121]....
        /*8224*/ 	.word	0x00000bc0


	//   ....[122]....
        /*8228*/ 	.word	0x00000bd0


	//   ....[123]....
        /*822c*/ 	.word	0x00000be0


	//   ....[124]....
        /*8230*/ 	.word	0x00000bf0


	//   ....[125]....
        /*8234*/ 	.word	0x00000c20


	//   ....[126]....
        /*8238*/ 	.word	0x00000c30


	//   ....[127]....
        /*823c*/ 	.word	0x00000c40


	//   ....[128]....
        /*8240*/ 	.word	0x00000c50


	//   ....[129]....
        /*8244*/ 	.word	0x00000c80


	//   ....[130]....
        /*8248*/ 	.word	0x00000c90


	//   ....[131]....
        /*824c*/ 	.word	0x00000ca0


	//   ....[132]....
        /*8250*/ 	.word	0x00000cb0


	//   ....[133]....
        /*8254*/ 	.word	0x00000ce0


	//   ....[134]....
        /*8258*/ 	.word	0x00000cf0


	//   ....[135]....
        /*825c*/ 	.word	0x00000d00


	//   ....[136]....
        /*8260*/ 	.word	0x00000d10


	//   ....[137]....
        /*8264*/ 	.word	0x00000d40


	//   ....[138]....
        /*8268*/ 	.word	0x00000d50


	//   ....[139]....
        /*826c*/ 	.word	0x00000d60


	//   ....[140]....
        /*8270*/ 	.word	0x00000d70


	//   ....[141]....
        /*8274*/ 	.word	0x00000da0


	//   ....[142]....
        /*8278*/ 	.word	0x00000db0


	//   ....[143]....
        /*827c*/ 	.word	0x00000dc0


	//   ....[144]....
        /*8280*/ 	.word	0x00000dd0


	//   ....[145]....
        /*8284*/ 	.word	0x00000e00


	//   ....[146]....
        /*8288*/ 	.word	0x00000e10


	//   ....[147]....
        /*828c*/ 	.word	0x00000e20


	//   ....[148]....
        /*8290*/ 	.word	0x00000e30


	//   ....[149]....
        /*8294*/ 	.word	0x00000e60


	//   ....[150]....
        /*8298*/ 	.word	0x00000e70


	//   ....[151]....
        /*829c*/ 	.word	0x00000e80


	//   ....[152]....
        /*82a0*/ 	.word	0x00000e90


	//   ....[153]....
        /*82a4*/ 	.word	0x00000ec0


	//   ....[154]....
        /*82a8*/ 	.word	0x00000ed0


	//   ....[155]....
        /*82ac*/ 	.word	0x00000ee0


	//   ....[156]....
        /*82b0*/ 	.word	0x00000ef0


	//   ....[157]....
        /*82b4*/ 	.word	0x00000f20


	//   ....[158]....
        /*82b8*/ 	.word	0x00000f30


	//   ....[159]....
        /*82bc*/ 	.word	0x00000f40


	//   ....[160]....
        /*82c0*/ 	.word	0x00000f50


	//   ....[161]....
        /*82c4*/ 	.word	0x00000f80


	//   ....[162]....
        /*82c8*/ 	.word	0x00000f90


	//   ....[163]....
        /*82cc*/ 	.word	0x00000fa0


	//   ....[164]....
        /*82d0*/ 	.word	0x00000fb0


	//   ....[165]....
        /*82d4*/ 	.word	0x00000fe0


	//   ....[166]....
        /*82d8*/ 	.word	0x00000ff0


	//   ....[167]....
        /*82dc*/ 	.word	0x00001000


	//   ....[168]....
        /*82e0*/ 	.word	0x00001010


	//   ....[169]....
        /*82e4*/ 	.word	0x00001040


	//   ....[170]....
        /*82e8*/ 	.word	0x00001050


	//   ....[171]....
        /*82ec*/ 	.word	0x00001060


	//   ....[172]....
        /*82f0*/ 	.word	0x00001070


	//   ....[173]....
        /*82f4*/ 	.word	0x000010a0


	//   ....[174]....
        /*82f8*/ 	.word	0x000010b0


	//   ....[175]....
        /*82fc*/ 	.word	0x000010c0


	//   ....[176]....
        /*8300*/ 	.word	0x000010d0


	//   ....[177]....
        /*8304*/ 	.word	0x00001100


	//   ....[178]....
        /*8308*/ 	.word	0x00001110


	//   ....[179]....
        /*830c*/ 	.word	0x00001120


	//   ....[180]....
        /*8310*/ 	.word	0x00001130


	//   ....[181]....
        /*8314*/ 	.word	0x00001160


	//   ....[182]....
        /*8318*/ 	.word	0x00001170


	//   ....[183]....
        /*831c*/ 	.word	0x00001180


	//   ....[184]....
        /*8320*/ 	.word	0x00001190


	//   ....[185]....
        /*8324*/ 	.word	0x000011c0


	//   ....[186]....
        /*8328*/ 	.word	0x000011d0


	//   ....[187]....
        /*832c*/ 	.word	0x000011e0


	//   ....[188]....
        /*8330*/ 	.word	0x000011f0


	//   ....[189]....
        /*8334*/ 	.word	0x00001220


	//   ....[190]....
        /*8338*/ 	.word	0x00001230


	//   ....[191]....
        /*833c*/ 	.word	0x00001240


	//   ....[192]....
        /*8340*/ 	.word	0x00001250


	//   ....[193]....
        /*8344*/ 	.word	0x00001280


	//   ....[194]....
        /*8348*/ 	.word	0x00001290


	//   ....[195]....
        /*834c*/ 	.word	0x000012a0


	//   ....[196]....
        /*8350*/ 	.word	0x000012b0


	//   ....[197]....
        /*8354*/ 	.word	0x000012e0


	//   ....[198]....
        /*8358*/ 	.word	0x000012f0


	//   ....[199]....
        /*835c*/ 	.word	0x00001300


	//   ....[200]....
        /*8360*/ 	.word	0x00001310


	//   ....[201]....
        /*8364*/ 	.word	0x00001340


	//   ....[202]....
        /*8368*/ 	.word	0x00001350


	//   ....[203]....
        /*836c*/ 	.word	0x00001360


	//   ....[204]....
        /*8370*/ 	.word	0x00001370


	//   ....[205]....
        /*8374*/ 	.word	0x000013a0


	//   ....[206]....
        /*8378*/ 	.word	0x000013b0


	//   ....[207]....
        /*837c*/ 	.word	0x000013c0


	//   ....[208]....
        /*8380*/ 	.word	0x000013d0


	//   ....[209]....
        /*8384*/ 	.word	0x00001400


	//   ....[210]....
        /*8388*/ 	.word	0x00001410


	//   ....[211]....
        /*838c*/ 	.word	0x00001420


	//   ....[212]....
        /*8390*/ 	.word	0x00001430


	//   ....[213]....
        /*8394*/ 	.word	0x00001460


	//   ....[214]....
        /*8398*/ 	.word	0x00001470


	//   ....[215]....
        /*839c*/ 	.word	0x00001480


	//   ....[216]....
        /*83a0*/ 	.word	0x00001490


	//   ....[217]....
        /*83a4*/ 	.word	0x000014c0


	//   ....[218]....
        /*83a8*/ 	.word	0x000014d0


	//   ....[219]....
        /*83ac*/ 	.word	0x000014e0


	//   ....[220]....
        /*83b0*/ 	.word	0x000014f0


	//   ....[221]....
        /*83b4*/ 	.word	0x00001520


	//   ....[222]....
        /*83b8*/ 	.word	0x00001530


	//   ....[223]....
        /*83bc*/ 	.word	0x00001540


	//   ....[224]....
        /*83c0*/ 	.word	0x00001550


	//   ....[225]....
        /*83c4*/ 	.word	0x00001580


	//   ....[226]....
        /*83c8*/ 	.word	0x00001590


	//   ....[227]....
        /*83cc*/ 	.word	0x000015a0


	//   ....[228]....
        /*83d0*/ 	.word	0x000015b0


	//   ....[229]....
        /*83d4*/ 	.word	0x000015e0


	//   ....[230]....
        /*83d8*/ 	.word	0x000015f0


	//   ....[231]....
        /*83dc*/ 	.word	0x00001600


	//   ....[232]....
        /*83e0*/ 	.word	0x00001610


	//   ....[233]....
        /*83e4*/ 	.word	0x00001640


	//   ....[234]....
        /*83e8*/ 	.word	0x00001650


	//   ....[235]....
        /*83ec*/ 	.word	0x00001660


	//   ....[236]....
        /*83f0*/ 	.word	0x00001670


	//   ....[237]....
        /*83f4*/ 	.word	0x000016a0


	//   ....[238]....
        /*83f8*/ 	.word	0x000016b0


	//   ....[239]....
        /*83fc*/ 	.word	0x000016c0


	//   ....[240]....
        /*8400*/ 	.word	0x000016d0


	//   ....[241]....
        /*8404*/ 	.word	0x00001700


	//   ....[242]....
        /*8408*/ 	.word	0x00001710


	//   ....[243]....
        /*840c*/ 	.word	0x00001720


	//   ....[244]....
        /*8410*/ 	.word	0x00001730


	//   ....[245]....
        /*8414*/ 	.word	0x00001760


	//   ....[246]....
        /*8418*/ 	.word	0x00001770


	//   ....[247]....
        /*841c*/ 	.word	0x00001780


	//   ....[248]....
        /*8420*/ 	.word	0x00001790


	//   ....[249]....
        /*8424*/ 	.word	0x000017c0


	//   ....[250]....
        /*8428*/ 	.word	0x000017d0


	//   ....[251]....
        /*842c*/ 	.word	0x000017e0


	//   ....[252]....
        /*8430*/ 	.word	0x000017f0


	//   ....[253]....
        /*8434*/ 	.word	0x00001820


	//   ....[254]....
        /*8438*/ 	.word	0x00001830


	//   ....[255]....
        /*843c*/ 	.word	0x00001840


	//   ....[0]....
        /*8440*/ 	.word	0x00001850


	//   ....[1]....
        /*8444*/ 	.word	0x00001880


	//   ....[2]....
        /*8448*/ 	.word	0x00001890


	//   ....[3]....
        /*844c*/ 	.word	0x000018a0


	//   ....[4]....
        /*8450*/ 	.word	0x000018b0


	//   ....[5]....
        /*8454*/ 	.word	0x000018e0


	//   ....[6]....
        /*8458*/ 	.word	0x000018f0


	//   ....[7]....
        /*845c*/ 	.word	0x00001900


	//   ....[8]....
        /*8460*/ 	.word	0x00001910


	//   ....[9]....
        /*8464*/ 	.word	0x00001940


	//   ....[10]....
        /*8468*/ 	.word	0x00001950


	//   ....[11]....
        /*846c*/ 	.word	0x00001960


	//   ....[12]....
        /*8470*/ 	.word	0x00001970


	//   ....[13]....
        /*8474*/ 	.word	0x000019a0


	//   ....[14]....
        /*8478*/ 	.word	0x000019b0


	//   ....[15]....
        /*847c*/ 	.word	0x000019c0


	//   ....[16]....
        /*8480*/ 	.word	0x000019d0


	//   ....[17]....
        /*8484*/ 	.word	0x00001a00


	//   ....[18]....
        /*8488*/ 	.word	0x00001a10


	//   ....[19]....
        /*848c*/ 	.word	0x00001a20


	//   ....[20]....
        /*8490*/ 	.word	0x00001a30


	//   ....[21]....
        /*8494*/ 	.word	0x00001a60


	//   ....[22]....
        /*8498*/ 	.word	0x00001a70


	//   ....[23]....
        /*849c*/ 	.word	0x00001a80


	//   ....[24]....
        /*84a0*/ 	.word	0x00001a90


	//   ....[25]....
        /*84a4*/ 	.word	0x00001ac0


	//   ....[26]....
        /*84a8*/ 	.word	0x00001ad0


	//   ....[27]....
        /*84ac*/ 	.word	0x00001ae0


	//   ....[28]....
        /*84b0*/ 	.word	0x00001af0


	//   ....[29]....
        /*84b4*/ 	.word	0x00001b20


	//   ....[30]....
        /*84b8*/ 	.word	0x00001b30


	//   ....[31]....
        /*84bc*/ 	.word	0x00001b40


	//   ....[32]....
        /*84c0*/ 	.word	0x00001b50


	//   ....[33]....
        /*84c4*/ 	.word	0x00001b80


	//   ....[34]....
        /*84c8*/ 	.word	0x00001b90


	//   ....[35]....
        /*84cc*/ 	.word	0x00001ba0


	//   ....[36]....
        /*84d0*/ 	.word	0x00001bb0


	//   ....[37]....
        /*84d4*/ 	.word	0x00001be0


	//   ....[38]....
        /*84d8*/ 	.word	0x00001bf0


	//   ....[39]....
        /*84dc*/ 	.word	0x00001c00


	//   ....[40]....
        /*84e0*/ 	.word	0x00001c10


	//   ....[41]....
        /*84e4*/ 	.word	0x00001c40


	//   ....[42]....
        /*84e8*/ 	.word	0x00001c50


	//   ....[43]....
        /*84ec*/ 	.word	0x00001c60


	//   ....[44]....
        /*84f0*/ 	.word	0x00001c70


	//   ....[45]....
        /*84f4*/ 	.word	0x00001ca0


	//   ....[46]....
        /*84f8*/ 	.word	0x00001cb0


	//   ....[47]....
        /*84fc*/ 	.word	0x00001cc0


	//   ....[48]....
        /*8500*/ 	.word	0x00001cd0


	//   ....[49]....
        /*8504*/ 	.word	0x00001d00


	//   ....[50]....
        /*8508*/ 	.word	0x00001d10


	//   ....[51]....
        /*850c*/ 	.word	0x00001d20


	//   ....[52]....
        /*8510*/ 	.word	0x00001d30


	//   ....[53]....
        /*8514*/ 	.word	0x00001d60


	//   ....[54]....
        /*8518*/ 	.word	0x00001d70


	//   ....[55]....
        /*851c*/ 	.word	0x00001d80


	//   ....[56]....
        /*8520*/ 	.word	0x00001d90


	//   ....[57]....
        /*8524*/ 	.word	0x00001dc0


	//   ....[58]....
        /*8528*/ 	.word	0x00001dd0


	//   ....[59]....
        /*852c*/ 	.word	0x00001de0


	//   ....[60]....
        /*8530*/ 	.word	0x00001df0


	//   ....[61]....
        /*8534*/ 	.word	0x00001e20


	//   ....[62]....
        /*8538*/ 	.word	0x00001e30


	//   ....[63]....
        /*853c*/ 	.word	0x00001e40


	//   ....[64]....
        /*8540*/ 	.word	0x00001e50


	//   ....[65]....
        /*8544*/ 	.word	0x00001e80


	//   ....[66]....
        /*8548*/ 	.word	0x00001e90


	//   ....[67]....
        /*854c*/ 	.word	0x00001ea0


	//   ....[68]....
        /*8550*/ 	.word	0x00001eb0


	//   ....[69]....
        /*8554*/ 	.word	0x00001ee0


	//   ....[70]....
        /*8558*/ 	.word	0x00001ef0


	//   ....[71]....
        /*855c*/ 	.word	0x00001f00


	//   ....[72]....
        /*8560*/ 	.word	0x00001f10


	//   ....[73]....
        /*8564*/ 	.word	0x00001f40


	//   ....[74]....
        /*8568*/ 	.word	0x00001f50


	//   ....[75]....
        /*856c*/ 	.word	0x00001f60


	//   ....[76]....
        /*8570*/ 	.word	0x00001f70


	//   ....[77]....
        /*8574*/ 	.word	0x00001fa0


	//   ....[78]....
        /*8578*/ 	.word	0x00001fb0


	//   ....[79]....
        /*857c*/ 	.word	0x00001fc0


	//   ....[80]....
        /*8580*/ 	.word	0x00001fd0


	//   ....[81]....
        /*8584*/ 	.word	0x00002000


	//   ....[82]....
        /*8588*/ 	.word	0x00002010


	//   ....[83]....
        /*858c*/ 	.word	0x00002020


	//   ....[84]....
        /*8590*/ 	.word	0x00002030


	//   ....[85]....
        /*8594*/ 	.word	0x00002060


	//   ....[86]....
        /*8598*/ 	.word	0x00002070


	//   ....[87]....
        /*859c*/ 	.word	0x00002080


	//   ....[88]....
        /*85a0*/ 	.word	0x00002090


	//   ....[89]....
        /*85a4*/ 	.word	0x000020c0


	//   ....[90]....
        /*85a8*/ 	.word	0x000020d0


	//   ....[91]....
        /*85ac*/ 	.word	0x000020e0


	//   ....[92]....
        /*85b0*/ 	.word	0x000020f0


	//   ....[93]....
        /*85b4*/ 	.word	0x00002120


	//   ....[94]....
        /*85b8*/ 	.word	0x00002130


	//   ....[95]....
        /*85bc*/ 	.word	0x00002140


	//   ....[96]....
        /*85c0*/ 	.word	0x00002150


	//   ....[97]....
        /*85c4*/ 	.word	0x00002180


	//   ....[98]....
        /*85c8*/ 	.word	0x00002190


	//   ....[99]....
        /*85cc*/ 	.word	0x000021a0


	//   ....[100]....
        /*85d0*/ 	.word	0x000021b0


	//   ....[101]....
        /*85d4*/ 	.word	0x000021e0


	//   ....[102]....
        /*85d8*/ 	.word	0x000021f0


	//   ....[103]....
        /*85dc*/ 	.word	0x00002200


	//   ....[104]....
        /*85e0*/ 	.word	0x00002210


	//   ....[105]....
        /*85e4*/ 	.word	0x00002240


	//   ....[106]....
        /*85e8*/ 	.word	0x00002250


	//   ....[107]....
        /*85ec*/ 	.word	0x00002260


	//   ....[108]....
        /*85f0*/ 	.word	0x00002270


	//   ....[109]....
        /*85f4*/ 	.word	0x000022a0


	//   ....[110]....
        /*85f8*/ 	.word	0x000022b0


	//   ....[111]....
        /*85fc*/ 	.word	0x000022c0


	//   ....[112]....
        /*8600*/ 	.word	0x000022d0


	//   ....[113]....
        /*8604*/ 	.word	0x00002300


	//   ....[114]....
        /*8608*/ 	.word	0x00002310


	//   ....[115]....
        /*860c*/ 	.word	0x00002320


	//   ....[116]....
        /*8610*/ 	.word	0x00002330


	//   ....[117]....
        /*8614*/ 	.word	0x00002360


	//   ....[118]....
        /*8618*/ 	.word	0x00002370


	//   ....[119]....
        /*861c*/ 	.word	0x00002380


	//   ....[120]....
        /*8620*/ 	.word	0x00002390


	//   ....[121]....
        /*8624*/ 	.word	0x000023c0


	//   ....[122]....
        /*8628*/ 	.word	0x000023d0


	//   ....[123]....
        /*862c*/ 	.word	0x000023e0


	//   ....[124]....
        /*8630*/ 	.word	0x000023f0


	//   ....[125]....
        /*8634*/ 	.word	0x00002420


	//   ....[126]....
        /*8638*/ 	.word	0x00002430


	//   ....[127]....
        /*863c*/ 	.word	0x00002440


	//   ....[128]....
        /*8640*/ 	.word	0x00002450


	//   ....[129]....
        /*8644*/ 	.word	0x00002480


	//   ....[130]....
        /*8648*/ 	.word	0x00002490


	//   ....[131]....
        /*864c*/ 	.word	0x000024a0


	//   ....[132]....
        /*8650*/ 	.word	0x000024b0


	//   ....[133]....
        /*8654*/ 	.word	0x000024e0


	//   ....[134]....
        /*8658*/ 	.word	0x000024f0


	//   ....[135]....
        /*865c*/ 	.word	0x00002500


	//   ....[136]....
        /*8660*/ 	.word	0x00002510


	//   ....[137]....
        /*8664*/ 	.word	0x00002540


	//   ....[138]....
        /*8668*/ 	.word	0x00002550


	//   ....[139]....
        /*866c*/ 	.word	0x00002560


	//   ....[140]....
        /*8670*/ 	.word	0x00002570


	//   ....[141]....
        /*8674*/ 	.word	0x000025a0


	//   ....[142]....
        /*8678*/ 	.word	0x000025b0


	//   ....[143]....
        /*867c*/ 	.word	0x000025c0


	//   ....[144]....
        /*8680*/ 	.word	0x000025d0


	//   ....[145]....
        /*8684*/ 	.word	0x00002600


	//   ....[146]....
        /*8688*/ 	.word	0x00002610


	//   ....[147]....
        /*868c*/ 	.word	0x00002620


	//   ....[148]....
        /*8690*/ 	.word	0x00002630


	//   ....[149]....
        /*8694*/ 	.word	0x00002660


	//   ....[150]....
        /*8698*/ 	.word	0x00002670


	//   ....[151]....
        /*869c*/ 	.word	0x00002680


	//   ....[152]....
        /*86a0*/ 	.word	0x00002690


	//   ....[153]....
        /*86a4*/ 	.word	0x000026c0


	//   ....[154]....
        /*86a8*/ 	.word	0x000026d0


	//   ....[155]....
        /*86ac*/ 	.word	0x000026e0


	//   ....[156]....
        /*86b0*/ 	.word	0x000026f0


	//   ....[157]....
        /*86b4*/ 	.word	0x00002720


	//   ....[158]....
        /*86b8*/ 	.word	0x00002730


	//   ....[159]....
        /*86bc*/ 	.word	0x00002740


	//   ....[160]....
        /*86c0*/ 	.word	0x00002750


	//   ....[161]....
        /*86c4*/ 	.word	0x00002780


	//   ....[162]....
        /*86c8*/ 	.word	0x00002790


	//   ....[163]....
        /*86cc*/ 	.word	0x000027a0


	//   ....[164]....
        /*86d0*/ 	.word	0x000027b0


	//   ....[165]....
        /*86d4*/ 	.word	0x000027e0


	//   ....[166]....
        /*86d8*/ 	.word	0x000027f0


	//   ....[167]....
        /*86dc*/ 	.word	0x00002800


	//   ....[168]....
        /*86e0*/ 	.word	0x00002810


	//   ....[169]....
        /*86e4*/ 	.word	0x00002840


	//   ....[170]....
        /*86e8*/ 	.word	0x00002850


	//   ....[171]....
        /*86ec*/ 	.word	0x00002860


	//   ....[172]....
        /*86f0*/ 	.word	0x00002870


	//   ....[173]....
        /*86f4*/ 	.word	0x000028a0


	//   ....[174]....
        /*86f8*/ 	.word	0x000028b0


	//   ....[175]....
        /*86fc*/ 	.word	0x000028c0


	//   ....[176]....
        /*8700*/ 	.word	0x000028d0


	//   ....[177]....
        /*8704*/ 	.word	0x00002900


	//   ....[178]....
        /*8708*/ 	.word	0x00002910


	//   ....[179]....
        /*870c*/ 	.word	0x00002920


	//   ....[180]....
        /*8710*/ 	.word	0x00002930


	//   ....[181]....
        /*8714*/ 	.word	0x00002960


	//   ....[182]....
        /*8718*/ 	.word	0x00002970


	//   ....[183]....
        /*871c*/ 	.word	0x00002980


	//   ....[184]....
        /*8720*/ 	.word	0x00002990


	//   ....[185]....
        /*8724*/ 	.word	0x000029c0


	//   ....[186]....
        /*8728*/ 	.word	0x000029d0


	//   ....[187]....
        /*872c*/ 	.word	0x000029e0


	//   ....[188]....
        /*8730*/ 	.word	0x000029f0


	//   ....[189]....
        /*8734*/ 	.word	0x00002a20


	//   ....[190]....
        /*8738*/ 	.word	0x00002a30


	//   ....[191]....
        /*873c*/ 	.word	0x00002a40


	//   ....[192]....
        /*8740*/ 	.word	0x00002a50


	//   ....[193]....
        /*8744*/ 	.word	0x00002a80


	//   ....[194]....
        /*8748*/ 	.word	0x00002a90


	//   ....[195]....
        /*874c*/ 	.word	0x00002aa0


	//   ....[196]....
        /*8750*/ 	.word	0x00002ab0


	//   ....[197]....
        /*8754*/ 	.word	0x00002ae0


	//   ....[198]....
        /*8758*/ 	.word	0x00002af0


	//   ....[199]....
        /*875c*/ 	.word	0x00002b00


	//   ....[200]....
        /*8760*/ 	.word	0x00002b10


	//   ....[201]....
        /*8764*/ 	.word	0x00002b40


	//   ....[202]....
        /*8768*/ 	.word	0x00002b50


	//   ....[203]....
        /*876c*/ 	.word	0x00002b60


	//   ....[204]....
        /*8770*/ 	.word	0x00002b70


	//   ....[205]....
        /*8774*/ 	.word	0x00002ba0


	//   ....[206]....
        /*8778*/ 	.word	0x00002bb0


	//   ....[207]....
        /*877c*/ 	.word	0x00002bc0


	//   ....[208]....
        /*8780*/ 	.word	0x00002bd0


	//   ....[209]....
        /*8784*/ 	.word	0x00002c00


	//   ....[210]....
        /*8788*/ 	.word	0x00002c10


	//   ....[211]....
        /*878c*/ 	.word	0x00002c20


	//   ....[212]....
        /*8790*/ 	.word	0x00002c30


	//   ....[213]....
        /*8794*/ 	.word	0x00002c60


	//   ....[214]....
        /*8798*/ 	.word	0x00002c70


	//   ....[215]....
        /*879c*/ 	.word	0x00002c80


	//   ....[216]....
        /*87a0*/ 	.word	0x00002c90


	//   ....[217]....
        /*87a4*/ 	.word	0x00002cc0


	//   ....[218]....
        /*87a8*/ 	.word	0x00002cd0


	//   ....[219]....
        /*87ac*/ 	.word	0x00002ce0


	//   ....[220]....
        /*87b0*/ 	.word	0x00002cf0


	//   ....[221]....
        /*87b4*/ 	.word	0x00002d20


	//   ....[222]....
        /*87b8*/ 	.word	0x00002d30


	//   ....[223]....
        /*87bc*/ 	.word	0x00002d40


	//   ....[224]....
        /*87c0*/ 	.word	0x00002d50


	//   ....[225]....
        /*87c4*/ 	.word	0x00002d80


	//   ....[226]....
        /*87c8*/ 	.word	0x00002d90


	//   ....[227]....
        /*87cc*/ 	.word	0x00002da0


	//   ....[228]....
        /*87d0*/ 	.word	0x00002db0


	//   ....[229]....
        /*87d4*/ 	.word	0x00002de0


	//   ....[230]....
        /*87d8*/ 	.word	0x00002df0


	//   ....[231]....
        /*87dc*/ 	.word	0x00002e00


	//   ....[232]....
        /*87e0*/ 	.word	0x00002e10


	//   ....[233]....
        /*87e4*/ 	.word	0x00002e40


	//   ....[234]....
        /*87e8*/ 	.word	0x00002e50


	//   ....[235]....
        /*87ec*/ 	.word	0x00002e60


	//   ....[236]....
        /*87f0*/ 	.word	0x00002e70


	//   ....[237]....
        /*87f4*/ 	.word	0x00002ea0


	//   ....[238]....
        /*87f8*/ 	.word	0x00002eb0


	//   ....[239]....
        /*87fc*/ 	.word	0x00002ec0


	//   ....[240]....
        /*8800*/ 	.word	0x00002ed0


	//   ....[241]....
        /*8804*/ 	.word	0x00002f00


	//   ....[242]....
        /*8808*/ 	.word	0x00002f10


	//   ....[243]....
        /*880c*/ 	.word	0x00002f20


	//   ....[244]....
        /*8810*/ 	.word	0x00002f30


	//   ....[245]....
        /*8814*/ 	.word	0x00002f60


	//   ....[246]....
        /*8818*/ 	.word	0x00002f70


	//   ....[247]....
        /*881c*/ 	.word	0x00002f80


	//   ....[248]....
        /*8820*/ 	.word	0x00002f90


	//   ....[249]....
        /*8824*/ 	.word	0x00002fc0


	//   ....[250]....
        /*8828*/ 	.word	0x00002fd0


	//   ....[251]....
        /*882c*/ 	.word	0x00002fe0


	//   ....[252]....
        /*8830*/ 	.word	0x00002ff0


	//   ....[253]....
        /*8834*/ 	.word	0x00003020


	//   ....[254]....
        /*8838*/ 	.word	0x00003030


	//   ....[255]....
        /*883c*/ 	.word	0x00006080


	//   ....[0]....
        /*8840*/ 	.word	0x00006090


	//   ....[1]....
        /*8844*/ 	.word	0x000060a0


	//   ....[2]....
        /*8848*/ 	.word	0x000060c0


	//   ....[3]....
        /*884c*/ 	.word	0x000060d0


	//   ....[4]....
        /*8850*/ 	.word	0x000060e0


	//   ....[5]....
        /*8854*/ 	.word	0x000060f0


	//   ....[6]....
        /*8858*/ 	.word	0x00006120


	//   ....[7]....
        /*885c*/ 	.word	0x00006130


	//   ....[8]....
        /*8860*/ 	.word	0x00006140


	//   ....[9]....
        /*8864*/ 	.word	0x00006150


	//   ....[10]....
        /*8868*/ 	.word	0x00006180


	//   ....[11]....
        /*886c*/ 	.word	0x00006190


	//   ....[12]....
        /*8870*/ 	.word	0x000061a0


	//   ....[13]....
        /*8874*/ 	.word	0x000061b0


	//   ....[14]....
        /*8878*/ 	.word	0x000061e0


	//   ....[15]....
        /*887c*/ 	.word	0x000061f0


	//   ....[16]....
        /*8880*/ 	.word	0x00006200


	//   ....[17]....
        /*8884*/ 	.word	0x00006210


	//   ....[18]....
        /*8888*/ 	.word	0x00006240


	//   ....[19]....
        /*888c*/ 	.word	0x00006250


	//   ....[20]....
        /*8890*/ 	.word	0x00006260


	//   ....[21]....
        /*8894*/ 	.word	0x00006270


	//   ....[22]....
        /*8898*/ 	.word	0x000062a0


	//   ....[23]....
        /*889c*/ 	.word	0x000062b0


	//   ....[24]....
        /*88a0*/ 	.word	0x000062c0


	//   ....[25]....
        /*88a4*/ 	.word	0x000062d0


	//   ....[26]....
        /*88a8*/ 	.word	0x00006300


	//   ....[27]....
        /*88ac*/ 	.word	0x00006310


	//   ....[28]....
        /*88b0*/ 	.word	0x00006320


	//   ....[29]....
        /*88b4*/ 	.word	0x00006330


	//   ....[30]....
        /*88b8*/ 	.word	0x00006360


	//   ....[31]....
        /*88bc*/ 	.word	0x00006370


	//   ....[32]....
        /*88c0*/ 	.word	0x00006380


	//   ....[33]....
        /*88c4*/ 	.word	0x00006390


	//   ....[34]....
        /*88c8*/ 	.word	0x000063c0


	//   ....[35]....
        /*88cc*/ 	.word	0x000063d0


	//   ....[36]....
        /*88d0*/ 	.word	0x000063e0


	//   ....[37]....
        /*88d4*/ 	.word	0x000063f0


	//   ....[38]....
        /*88d8*/ 	.word	0x00006420


	//   ....[39]....
        /*88dc*/ 	.word	0x00006430


	//   ....[40]....
        /*88e0*/ 	.word	0x00006440


	//   ....[41]....
        /*88e4*/ 	.word	0x00006450


	//   ....[42]....
        /*88e8*/ 	.word	0x00006480


	//   ....[43]....
        /*88ec*/ 	.word	0x00006490


	//   ....[44]....
        /*88f0*/ 	.word	0x000064a0


	//   ....[45]....
        /*88f4*/ 	.word	0x000064b0


	//   ....[46]....
        /*88f8*/ 	.word	0x000064e0


	//   ....[47]....
        /*88fc*/ 	.word	0x000064f0


	//   ....[48]....
        /*8900*/ 	.word	0x00006500


	//   ....[49]....
        /*8904*/ 	.word	0x00006510


	//   ....[50]....
        /*8908*/ 	.word	0x00006540


	//   ....[51]....
        /*890c*/ 	.word	0x00006550


	//   ....[52]....
        /*8910*/ 	.word	0x00006560


	//   ....[53]....
        /*8914*/ 	.word	0x00006570


	//   ....[54]....
        /*8918*/ 	.word	0x000065a0


	//   ....[55]....
        /*891c*/ 	.word	0x000065b0


	//   ....[56]....
        /*8920*/ 	.word	0x000065c0


	//   ....[57]....
        /*8924*/ 	.word	0x000065d0


	//   ....[58]....
        /*8928*/ 	.word	0x00006600


	//   ....[59]....
        /*892c*/ 	.word	0x00006610


	//   ....[60]....
        /*8930*/ 	.word	0x00006620


	//   ....[61]....
        /*8934*/ 	.word	0x00006630


	//   ....[62]....
        /*8938*/ 	.word	0x00006660


	//   ....[63]....
        /*893c*/ 	.word	0x00006670


	//   ....[64]....
        /*8940*/ 	.word	0x00006680


	//   ....[65]....
        /*8944*/ 	.word	0x00006690


	//   ....[66]....
        /*8948*/ 	.word	0x000066c0


	//   ....[67]....
        /*894c*/ 	.word	0x000066d0


	//   ....[68]....
        /*8950*/ 	.word	0x000066e0


	//   ....[69]....
        /*8954*/ 	.word	0x000066f0


	//   ....[70]....
        /*8958*/ 	.word	0x00006720


	//   ....[71]....
        /*895c*/ 	.word	0x00006730


	//   ....[72]....
        /*8960*/ 	.word	0x00006740


	//   ....[73]....
        /*8964*/ 	.word	0x00006750


	//   ....[74]....
        /*8968*/ 	.word	0x00006780


	//   ....[75]....
        /*896c*/ 	.word	0x00006790


	//   ....[76]....
        /*8970*/ 	.word	0x000067a0


	//   ....[77]....
        /*8974*/ 	.word	0x000067b0


	//   ....[78]....
        /*8978*/ 	.word	0x000067e0


	//   ....[79]....
        /*897c*/ 	.word	0x000067f0


	//   ....[80]....
        /*8980*/ 	.word	0x00006800


	//   ....[81]....
        /*8984*/ 	.word	0x00006810


	//   ....[82]....
        /*8988*/ 	.word	0x00006840


	//   ....[83]....
        /*898c*/ 	.word	0x00006850


	//   ....[84]....
        /*8990*/ 	.word	0x00006860


	//   ....[85]....
        /*8994*/ 	.word	0x00006870


	//   ....[86]....
        /*8998*/ 	.word	0x000068a0


	//   ....[87]....
        /*899c*/ 	.word	0x000068b0


	//   ....[88]....
        /*89a0*/ 	.word	0x000068c0


	//   ....[89]....
        /*89a4*/ 	.word	0x000068d0


	//   ....[90]....
        /*89a8*/ 	.word	0x00006900


	//   ....[91]....
        /*89ac*/ 	.word	0x00006910


	//   ....[92]....
        /*89b0*/ 	.word	0x00006920


	//   ....[93]....
        /*89b4*/ 	.word	0x00006930


	//   ....[94]....
        /*89b8*/ 	.word	0x00006960


	//   ....[95]....
        /*89bc*/ 	.word	0x00006970


	//   ....[96]....
        /*89c0*/ 	.word	0x00006980


	//   ....[97]....
        /*89c4*/ 	.word	0x00006990


	//   ....[98]....
        /*89c8*/ 	.word	0x000069c0


	//   ....[99]....
        /*89cc*/ 	.word	0x000069d0


	//   ....[100]....
        /*89d0*/ 	.word	0x000069e0


	//   ....[101]....
        /*89d4*/ 	.word	0x000069f0


	//   ....[102]....
        /*89d8*/ 	.word	0x00006a20


	//   ....[103]....
        /*89dc*/ 	.word	0x00006a30


	//   ....[104]....
        /*89e0*/ 	.word	0x00006a40


	//   ....[105]....
        /*89e4*/ 	.word	0x00006a50


	//   ....[106]....
        /*89e8*/ 	.word	0x00006a80


	//   ....[107]....
        /*89ec*/ 	.word	0x00006a90


	//   ....[108]....
        /*89f0*/ 	.word	0x00006aa0


	//   ....[109]....
        /*89f4*/ 	.word	0x00006ab0


	//   ....[110]....
        /*89f8*/ 	.word	0x00006ae0


	//   ....[111]....
        /*89fc*/ 	.word	0x00006af0


	//   ....[112]....
        /*8a00*/ 	.word	0x00006b00


	//   ....[113]....
        /*8a04*/ 	.word	0x00006b10


	//   ....[114]....
        /*8a08*/ 	.word	0x00006b40


	//   ....[115]....
        /*8a0c*/ 	.word	0x00006b50


	//   ....[116]....
        /*8a10*/ 	.word	0x00006b60


	//   ....[117]....
        /*8a14*/ 	.word	0x00006b70


	//   ....[118]....
        /*8a18*/ 	.word	0x00006ba0


	//   ....[119]....
        /*8a1c*/ 	.word	0x00006bb0


	//   ....[120]....
        /*8a20*/ 	.word	0x00006bc0


	//   ....[121]....
        /*8a24*/ 	.word	0x00006bd0


	//   ....[122]....
        /*8a28*/ 	.word	0x00006c00


	//   ....[123]....
        /*8a2c*/ 	.word	0x00006c10


	//   ....[124]....
        /*8a30*/ 	.word	0x00006c20


	//   ....[125]....
        /*8a34*/ 	.word	0x00006c30


	//   ....[126]....
        /*8a38*/ 	.word	0x00006c60


	//   ....[127]....
        /*8a3c*/ 	.word	0x00006c70


	//   ....[128]....
        /*8a40*/ 	.word	0x00006c80


	//   ....[129]....
        /*8a44*/ 	.word	0x00006c90


	//   ....[130]....
        /*8a48*/ 	.word	0x00006cc0


	//   ....[131]....
        /*8a4c*/ 	.word	0x00006cd0


	//   ....[132]....
        /*8a50*/ 	.word	0x00006ce0


	//   ....[133]....
        /*8a54*/ 	.word	0x00006cf0


	//   ....[134]....
        /*8a58*/ 	.word	0x00006d20


	//   ....[135]....
        /*8a5c*/ 	.word	0x00006d30


	//   ....[136]....
        /*8a60*/ 	.word	0x00006d40


	//   ....[137]....
        /*8a64*/ 	.word	0x00006d50


	//   ....[138]....
        /*8a68*/ 	.word	0x00006d80


	//   ....[139]....
        /*8a6c*/ 	.word	0x00006d90


	//   ....[140]....
        /*8a70*/ 	.word	0x00006da0


	//   ....[141]....
        /*8a74*/ 	.word	0x00006db0


	//   ....[142]....
        /*8a78*/ 	.word	0x00006de0


	//   ....[143]....
        /*8a7c*/ 	.word	0x00006df0


	//   ....[144]....
        /*8a80*/ 	.word	0x00006e00


	//   ....[145]....
        /*8a84*/ 	.word	0x00006e10


	//   ....[146]....
        /*8a88*/ 	.word	0x00006e40


	//   ....[147]....
        /*8a8c*/ 	.word	0x00006e50


	//   ....[148]....
        /*8a90*/ 	.word	0x00006e60


	//   ....[149]....
        /*8a94*/ 	.word	0x00006e70


	//   ....[150]....
        /*8a98*/ 	.word	0x00006ea0


	//   ....[151]....
        /*8a9c*/ 	.word	0x00006eb0


	//   ....[152]....
        /*8aa0*/ 	.word	0x00006ec0


	//   ....[153]....
        /*8aa4*/ 	.word	0x00006ed0


	//   ....[154]....
        /*8aa8*/ 	.word	0x00006f00


	//   ....[155]....
        /*8aac*/ 	.word	0x00006f10


	//   ....[156]....
        /*8ab0*/ 	.word	0x00006f20


	//   ....[157]....
        /*8ab4*/ 	.word	0x00006f30


	//   ....[158]....
        /*8ab8*/ 	.word	0x00006f60


	//   ....[159]....
        /*8abc*/ 	.word	0x00006f70


	//   ....[160]....
        /*8ac0*/ 	.word	0x00006f80


	//   ....[161]....
        /*8ac4*/ 	.word	0x00006f90


	//   ....[162]....
        /*8ac8*/ 	.word	0x00006fc0


	//   ....[163]....
        /*8acc*/ 	.word	0x00006fd0


	//   ....[164]....
        /*8ad0*/ 	.word	0x00006fe0


	//   ....[165]....
        /*8ad4*/ 	.word	0x00006ff0


	//   ....[166]....
        /*8ad8*/ 	.word	0x00007020


	//   ....[167]....
        /*8adc*/ 	.word	0x00007030


	//   ....[168]....
        /*8ae0*/ 	.word	0x00007040


	//   ....[169]....
        /*8ae4*/ 	.word	0x00007050


	//   ....[170]....
        /*8ae8*/ 	.word	0x00007080


	//   ....[171]....
        /*8aec*/ 	.word	0x00007090


	//   ....[172]....
        /*8af0*/ 	.word	0x000070a0


	//   ....[173]....
        /*8af4*/ 	.word	0x000070b0


	//   ....[174]....
        /*8af8*/ 	.word	0x000070e0


	//   ....[175]....
        /*8afc*/ 	.word	0x000070f0


	//   ....[176]....
        /*8b00*/ 	.word	0x00007100


	//   ....[177]....
        /*8b04*/ 	.word	0x00007110


	//   ....[178]....
        /*8b08*/ 	.word	0x00007140


	//   ....[179]....
        /*8b0c*/ 	.word	0x00007150


	//   ....[180]....
        /*8b10*/ 	.word	0x00007160


	//   ....[181]....
        /*8b14*/ 	.word	0x00007170


	//   ....[182]....
        /*8b18*/ 	.word	0x000071a0


	//   ....[183]....
        /*8b1c*/ 	.word	0x000071b0


	//   ....[184]....
        /*8b20*/ 	.word	0x000071c0


	//   ....[185]....
        /*8b24*/ 	.word	0x000071d0


	//   ....[186]....
        /*8b28*/ 	.word	0x00007200


	//   ....[187]....
        /*8b2c*/ 	.word	0x00007210


	//   ....[188]....
        /*8b30*/ 	.word	0x00007220


	//   ....[189]....
        /*8b34*/ 	.word	0x00007230


	//   ....[190]....
        /*8b38*/ 	.word	0x00007260


	//   ....[191]....
        /*8b3c*/ 	.word	0x00007270


	//   ....[192]....
        /*8b40*/ 	.word	0x00007280


	//   ....[193]....
        /*8b44*/ 	.word	0x00007290


	//   ....[194]....
        /*8b48*/ 	.word	0x000072c0


	//   ....[195]....
        /*8b4c*/ 	.word	0x000072d0


	//   ....[196]....
        /*8b50*/ 	.word	0x000072e0


	//   ....[197]....
        /*8b54*/ 	.word	0x000072f0


	//   ....[198]....
        /*8b58*/ 	.word	0x00007320


	//   ....[199]....
        /*8b5c*/ 	.word	0x00007330


	//   ....[200]....
        /*8b60*/ 	.word	0x00007340


	//   ....[201]....
        /*8b64*/ 	.word	0x00007350


	//   ....[202]....
        /*8b68*/ 	.word	0x00007380


	//   ....[203]....
        /*8b6c*/ 	.word	0x00007390


	//   ....[204]....
        /*8b70*/ 	.word	0x000073a0


	//   ....[205]....
        /*8b74*/ 	.word	0x000073b0


	//   ....[206]....
        /*8b78*/ 	.word	0x000073e0


	//   ....[207]....
        /*8b7c*/ 	.word	0x000073f0


	//   ....[208]....
        /*8b80*/ 	.word	0x00007400


	//   ....[209]....
        /*8b84*/ 	.word	0x00007410


	//   ....[210]....
        /*8b88*/ 	.word	0x00007440


	//   ....[211]....
        /*8b8c*/ 	.word	0x00007450


	//   ....[212]....
        /*8b90*/ 	.word	0x00007460


	//   ....[213]....
        /*8b94*/ 	.word	0x00007470


	//   ....[214]....
        /*8b98*/ 	.word	0x000074a0


	//   ....[215]....
        /*8b9c*/ 	.word	0x000074b0


	//   ....[216]....
        /*8ba0*/ 	.word	0x000074c0


	//   ....[217]....
        /*8ba4*/ 	.word	0x000074d0


	//   ....[218]....
        /*8ba8*/ 	.word	0x00007500


	//   ....[219]....
        /*8bac*/ 	.word	0x00007510


	//   ....[220]....
        /*8bb0*/ 	.word	0x00007520


	//   ....[221]....
        /*8bb4*/ 	.word	0x00007530


	//   ....[222]....
        /*8bb8*/ 	.word	0x00007560


	//   ....[223]....
        /*8bbc*/ 	.word	0x00007570


	//   ....[224]....
        /*8bc0*/ 	.word	0x00007580


	//   ....[225]....
        /*8bc4*/ 	.word	0x00007590


	//   ....[226]....
        /*8bc8*/ 	.word	0x000075c0


	//   ....[227]....
        /*8bcc*/ 	.word	0x000075d0


	//   ....[228]....
        /*8bd0*/ 	.word	0x000075e0


	//   ....[229]....
        /*8bd4*/ 	.word	0x000075f0


	//   ....[230]....
        /*8bd8*/ 	.word	0x00007620


	//   ....[231]....
        /*8bdc*/ 	.word	0x00007630


	//   ....[232]....
        /*8be0*/ 	.word	0x00007640


	//   ....[233]....
        /*8be4*/ 	.word	0x00007650


	//   ....[234]....
        /*8be8*/ 	.word	0x00007680


	//   ....[235]....
        /*8bec*/ 	.word	0x00007690


	//   ....[236]....
        /*8bf0*/ 	.word	0x000076a0


	//   ....[237]....
        /*8bf4*/ 	.word	0x000076b0


	//   ....[238]....
        /*8bf8*/ 	.word	0x000076e0


	//   ....[239]....
        /*8bfc*/ 	.word	0x000076f0


	//   ....[240]....
        /*8c00*/ 	.word	0x00007700


	//   ....[241]....
        /*8c04*/ 	.word	0x00007710


	//   ....[242]....
        /*8c08*/ 	.word	0x00007740


	//   ....[243]....
        /*8c0c*/ 	.word	0x00007750


	//   ....[244]....
        /*8c10*/ 	.word	0x00007760


	//   ....[245]....
        /*8c14*/ 	.word	0x00007770


	//   ....[246]....
        /*8c18*/ 	.word	0x000077a0


	//   ....[247]....
        /*8c1c*/ 	.word	0x000077b0


	//   ....[248]....
        /*8c20*/ 	.word	0x000077c0


	//   ....[249]....
        /*8c24*/ 	.word	0x000077d0


	//   ....[250]....
        /*8c28*/ 	.word	0x00007800


	//   ....[251]....
        /*8c2c*/ 	.word	0x00007810


	//   ....[252]....
        /*8c30*/ 	.word	0x00007820


	//   ....[253]....
        /*8c34*/ 	.word	0x00007830


	//   ....[254]....
        /*8c38*/ 	.word	0x00007860


	//   ....[255]....
        /*8c3c*/ 	.word	0x00007870


	//   ....[0]....
        /*8c40*/ 	.word	0x00007880


	//   ....[1]....
        /*8c44*/ 	.word	0x00007890


	//   ....[2]....
        /*8c48*/ 	.word	0x000078c0


	//   ....[3]....
        /*8c4c*/ 	.word	0x000078d0


	//   ....[4]....
        /*8c50*/ 	.word	0x000078e0


	//   ....[5]....
        /*8c54*/ 	.word	0x000078f0


	//   ....[6]....
        /*8c58*/ 	.word	0x00007920


	//   ....[7]....
        /*8c5c*/ 	.word	0x00007930


	//   ....[8]....
        /*8c60*/ 	.word	0x00007940


	//   ....[9]....
        /*8c64*/ 	.word	0x00007950


	//   ....[10]....
        /*8c68*/ 	.word	0x00007980


	//   ....[11]....
        /*8c6c*/ 	.word	0x00007990


	//   ....[12]....
        /*8c70*/ 	.word	0x000079a0


	//   ....[13]....
        /*8c74*/ 	.word	0x000079b0


	//   ....[14]....
        /*8c78*/ 	.word	0x000079e0


	//   ....[15]....
        /*8c7c*/ 	.word	0x000079f0


	//   ....[16]....
        /*8c80*/ 	.word	0x00007a00


	//   ....[17]....
        /*8c84*/ 	.word	0x00007a10


	//   ....[18]....
        /*8c88*/ 	.word	0x00007a40


	//   ....[19]....
        /*8c8c*/ 	.word	0x00007a50


	//   ....[20]....
        /*8c90*/ 	.word	0x00007a60


	//   ....[21]....
        /*8c94*/ 	.word	0x00007a70


	//   ....[22]....
        /*8c98*/ 	.word	0x00007aa0


	//   ....[23]....
        /*8c9c*/ 	.word	0x00007ab0


	//   ....[24]....
        /*8ca0*/ 	.word	0x00007ac0


	//   ....[25]....
        /*8ca4*/ 	.word	0x00007ad0


	//   ....[26]....
        /*8ca8*/ 	.word	0x00007b00


	//   ....[27]....
        /*8cac*/ 	.word	0x00007b10


	//   ....[28]....
        /*8cb0*/ 	.word	0x00007b20


	//   ....[29]....
        /*8cb4*/ 	.word	0x00007b30


	//   ....[30]....
        /*8cb8*/ 	.word	0x00007b60


	//   ....[31]....
        /*8cbc*/ 	.word	0x00007b70


	//   ....[32]....
        /*8cc0*/ 	.word	0x00007b80


	//   ....[33]....
        /*8cc4*/ 	.word	0x00007b90


	//   ....[34]....
        /*8cc8*/ 	.word	0x00007bc0


	//   ....[35]....
        /*8ccc*/ 	.word	0x00007bd0


	//   ....[36]....
        /*8cd0*/ 	.word	0x00007be0


	//   ....[37]....
        /*8cd4*/ 	.word	0x00007bf0


	//   ....[38]....
        /*8cd8*/ 	.word	0x00007c20


	//   ....[39]....
        /*8cdc*/ 	.word	0x00007c30


	//   ....[40]....
        /*8ce0*/ 	.word	0x00007c40


	//   ....[41]....
        /*8ce4*/ 	.word	0x00007c50


	//   ....[42]....
        /*8ce8*/ 	.word	0x00007c80


	//   ....[43]....
        /*8cec*/ 	.word	0x00007c90


	//   ....[44]....
        /*8cf0*/ 	.word	0x00007ca0


	//   ....[45]....
        /*8cf4*/ 	.word	0x00007cb0


	//   ....[46]....
        /*8cf8*/ 	.word	0x00007ce0


	//   ....[47]....
        /*8cfc*/ 	.word	0x00007cf0


	//   ....[48]....
        /*8d00*/ 	.word	0x00007d00


	//   ....[49]....
        /*8d04*/ 	.word	0x00007d10


	//   ....[50]....
        /*8d08*/ 	.word	0x00007d40


	//   ....[51]....
        /*8d0c*/ 	.word	0x00007d50


	//   ....[52]....
        /*8d10*/ 	.word	0x00007d60


	//   ....[53]....
        /*8d14*/ 	.word	0x00007d70


	//   ....[54]....
        /*8d18*/ 	.word	0x00007da0


	//   ....[55]....
        /*8d1c*/ 	.word	0x00007db0


	//   ....[56]....
        /*8d20*/ 	.word	0x00007dc0


	//   ....[57]....
        /*8d24*/ 	.word	0x00007dd0


	//   ....[58]....
        /*8d28*/ 	.word	0x00007e00


	//   ....[59]....
        /*8d2c*/ 	.word	0x00007e10


	//   ....[60]....
        /*8d30*/ 	.word	0x00007e20


	//   ....[61]....
        /*8d34*/ 	.word	0x00007e30


	//   ....[62]....
        /*8d38*/ 	.word	0x00007e60


	//   ....[63]....
        /*8d3c*/ 	.word	0x00007e70


	//   ....[64]....
        /*8d40*/ 	.word	0x00007e80


	//   ....[65]....
        /*8d44*/ 	.word	0x00007e90


	//   ....[66]....
        /*8d48*/ 	.word	0x00007ec0


	//   ....[67]....
        /*8d4c*/ 	.word	0x00007ed0


	//   ....[68]....
        /*8d50*/ 	.word	0x00007ee0


	//   ....[69]....
        /*8d54*/ 	.word	0x00007ef0


	//   ....[70]....
        /*8d58*/ 	.word	0x00007f20


	//   ....[71]....
        /*8d5c*/ 	.word	0x00007f30


	//   ....[72]....
        /*8d60*/ 	.word	0x00007f40


	//   ....[73]....
        /*8d64*/ 	.word	0x00007f50


	//   ....[74]....
        /*8d68*/ 	.word	0x00007f80


	//   ....[75]....
        /*8d6c*/ 	.word	0x00007f90


	//   ....[76]....
        /*8d70*/ 	.word	0x00007fa0


	//   ....[77]....
        /*8d74*/ 	.word	0x00007fb0


	//   ....[78]....
        /*8d78*/ 	.word	0x00007fe0


	//   ....[79]....
        /*8d7c*/ 	.word	0x00007ff0


	//   ....[80]....
        /*8d80*/ 	.word	0x00008000


	//   ....[81]....
        /*8d84*/ 	.word	0x00008010


	//   ....[82]....
        /*8d88*/ 	.word	0x00008040


	//   ....[83]....
        /*8d8c*/ 	.word	0x00008050


	//   ....[84]....
        /*8d90*/ 	.word	0x00008060


	//   ....[85]....
        /*8d94*/ 	.word	0x00008070


	//   ....[86]....
        /*8d98*/ 	.word	0x000080a0


	//   ....[87]....
        /*8d9c*/ 	.word	0x000080b0


	//   ....[88]....
        /*8da0*/ 	.word	0x000080c0


	//   ....[89]....
        /*8da4*/ 	.word	0x000080d0


	//   ....[90]....
        /*8da8*/ 	.word	0x00008100


	//   ....[91]....
        /*8dac*/ 	.word	0x00008110


	//   ....[92]....
        /*8db0*/ 	.word	0x00008120


	//   ....[93]....
        /*8db4*/ 	.word	0x00008130


	//   ....[94]....
        /*8db8*/ 	.word	0x00008160


	//   ....[95]....
        /*8dbc*/ 	.word	0x00008170


	//   ....[96]....
        /*8dc0*/ 	.word	0x00008180


	//   ....[97]....
        /*8dc4*/ 	.word	0x00008190


	//   ....[98]....
        /*8dc8*/ 	.word	0x000081c0


	//   ....[99]....
        /*8dcc*/ 	.word	0x000081d0


	//   ....[100]....
        /*8dd0*/ 	.word	0x000081e0


	//   ....[101]....
        /*8dd4*/ 	.word	0x000081f0


	//   ....[102]....
        /*8dd8*/ 	.word	0x00008220


	//   ....[103]....
        /*8ddc*/ 	.word	0x00008230


	//   ....[104]....
        /*8de0*/ 	.word	0x00008240


	//   ....[105]....
        /*8de4*/ 	.word	0x00008250


	//   ....[106]....
        /*8de8*/ 	.word	0x00008280


	//   ....[107]....
        /*8dec*/ 	.word	0x00008290


	//   ....[108]....
        /*8df0*/ 	.word	0x000082a0


	//   ....[109]....
        /*8df4*/ 	.word	0x000082b0


	//   ....[110]....
        /*8df8*/ 	.word	0x000082e0


	//   ....[111]....
        /*8dfc*/ 	.word	0x000082f0


	//   ....[112]....
        /*8e00*/ 	.word	0x00008300


	//   ....[113]....
        /*8e04*/ 	.word	0x00008310


	//   ....[114]....
        /*8e08*/ 	.word	0x00008340


	//   ....[115]....
        /*8e0c*/ 	.word	0x00008350


	//   ....[116]....
        /*8e10*/ 	.word	0x00008360


	//   ....[117]....
        /*8e14*/ 	.word	0x00008370


	//   ....[118]....
        /*8e18*/ 	.word	0x000083a0


	//   ....[119]....
        /*8e1c*/ 	.word	0x000083b0


	//   ....[120]....
        /*8e20*/ 	.word	0x000083c0


	//   ....[121]....
        /*8e24*/ 	.word	0x000083d0


	//   ....[122]....
        /*8e28*/ 	.word	0x00008400


	//   ....[123]....
        /*8e2c*/ 	.word	0x00008410


	//   ....[124]....
        /*8e30*/ 	.word	0x00008420


	//   ....[125]....
        /*8e34*/ 	.word	0x00008430


	//   ....[126]....
        /*8e38*/ 	.word	0x00008460


	//   ....[127]....
        /*8e3c*/ 	.word	0x00008470


	//   ....[128]....
        /*8e40*/ 	.word	0x00008480


	//   ....[129]....
        /*8e44*/ 	.word	0x00008490


	//   ....[130]....
        /*8e48*/ 	.word	0x000084c0


	//   ....[131]....
        /*8e4c*/ 	.word	0x000084d0


	//   ....[132]....
        /*8e50*/ 	.word	0x000084e0


	//   ....[133]....
        /*8e54*/ 	.word	0x000084f0


	//   ....[134]....
        /*8e58*/ 	.word	0x00008520


	//   ....[135]....
        /*8e5c*/ 	.word	0x00008530


	//   ....[136]....
        /*8e60*/ 	.word	0x00008540


	//   ....[137]....
        /*8e64*/ 	.word	0x00008550


	//   ....[138]....
        /*8e68*/ 	.word	0x00008580


	//   ....[139]....
        /*8e6c*/ 	.word	0x00008590


	//   ....[140]....
        /*8e70*/ 	.word	0x000085a0


	//   ....[141]....
        /*8e74*/ 	.word	0x000085b0


	//   ....[142]....
        /*8e78*/ 	.word	0x000085e0


	//   ....[143]....
        /*8e7c*/ 	.word	0x000085f0


	//   ....[144]....
        /*8e80*/ 	.word	0x00008600


	//   ....[145]....
        /*8e84*/ 	.word	0x00008610


	//   ....[146]....
        /*8e88*/ 	.word	0x00008640


	//   ....[147]....
        /*8e8c*/ 	.word	0x00008650


	//   ....[148]....
        /*8e90*/ 	.word	0x00008660


	//   ....[149]....
        /*8e94*/ 	.word	0x00008670


	//   ....[150]....
        /*8e98*/ 	.word	0x000086a0


	//   ....[151]....
        /*8e9c*/ 	.word	0x000086b0


	//   ....[152]....
        /*8ea0*/ 	.word	0x000086c0


	//   ....[153]....
        /*8ea4*/ 	.word	0x000086d0


	//   ....[154]....
        /*8ea8*/ 	.word	0x00008700


	//   ....[155]....
        /*8eac*/ 	.word	0x00008710


	//   ....[156]....
        /*8eb0*/ 	.word	0x00008720


	//   ....[157]....
        /*8eb4*/ 	.word	0x00008730


	//   ....[158]....
        /*8eb8*/ 	.word	0x00008760


	//   ....[159]....
        /*8ebc*/ 	.word	0x00008770


	//   ....[160]....
        /*8ec0*/ 	.word	0x00008780


	//   ....[161]....
        /*8ec4*/ 	.word	0x00008790


	//   ....[162]....
        /*8ec8*/ 	.word	0x000087c0


	//   ....[163]....
        /*8ecc*/ 	.word	0x000087d0


	//   ....[164]....
        /*8ed0*/ 	.word	0x000087e0


	//   ....[165]....
        /*8ed4*/ 	.word	0x000087f0


	//   ....[166]....
        /*8ed8*/ 	.word	0x00008820


	//   ....[167]....
        /*8edc*/ 	.word	0x00008830


	//   ....[168]....
        /*8ee0*/ 	.word	0x00008840


	//   ....[169]....
        /*8ee4*/ 	.word	0x00008850


	//   ....[170]....
        /*8ee8*/ 	.word	0x00008880


	//   ....[171]....
        /*8eec*/ 	.word	0x00008890


	//   ....[172]....
        /*8ef0*/ 	.word	0x000088a0


	//   ....[173]....
        /*8ef4*/ 	.word	0x000088b0


	//   ....[174]....
        /*8ef8*/ 	.word	0x000088e0


	//   ....[175]....
        /*8efc*/ 	.word	0x000088f0


	//   ....[176]....
        /*8f00*/ 	.word	0x00008900


	//   ....[177]....
        /*8f04*/ 	.word	0x00008910


	//   ....[178]....
        /*8f08*/ 	.word	0x00008940


	//   ....[179]....
        /*8f0c*/ 	.word	0x00008950


	//   ....[180]....
        /*8f10*/ 	.word	0x00008960


	//   ....[181]....
        /*8f14*/ 	.word	0x00008970


	//   ....[182]....
        /*8f18*/ 	.word	0x000089a0


	//   ....[183]....
        /*8f1c*/ 	.word	0x000089b0


	//   ....[184]....
        /*8f20*/ 	.word	0x000089c0


	//   ....[185]....
        /*8f24*/ 	.word	0x000089d0


	//   ....[186]....
        /*8f28*/ 	.word	0x00008a00


	//   ....[187]....
        /*8f2c*/ 	.word	0x00008a10


	//   ....[188]....
        /*8f30*/ 	.word	0x00008a20


	//   ....[189]....
        /*8f34*/ 	.word	0x00008a30


	//   ....[190]....
        /*8f38*/ 	.word	0x00008a60


	//   ....[191]....
        /*8f3c*/ 	.word	0x00008a70


	//   ....[192]....
        /*8f40*/ 	.word	0x00008a80


	//   ....[193]....
        /*8f44*/ 	.word	0x00008a90


	//   ....[194]....
        /*8f48*/ 	.word	0x00008ac0


	//   ....[195]....
        /*8f4c*/ 	.word	0x00008ad0


	//   ....[196]....
        /*8f50*/ 	.word	0x00008ae0


	//   ....[197]....
        /*8f54*/ 	.word	0x00008af0


	//   ....[198]....
        /*8f58*/ 	.word	0x00008b20


	//   ....[199]....
        /*8f5c*/ 	.word	0x00008b30


	//   ....[200]....
        /*8f60*/ 	.word	0x00008b40


	//   ....[201]....
        /*8f64*/ 	.word	0x00008b50


	//   ....[202]....
        /*8f68*/ 	.word	0x00008b80


	//   ....[203]....
        /*8f6c*/ 	.word	0x00008b90


	//   ....[204]....
        /*8f70*/ 	.word	0x00008ba0


	//   ....[205]....
        /*8f74*/ 	.word	0x00008bb0


	//   ....[206]....
        /*8f78*/ 	.word	0x00008be0


	//   ....[207]....
        /*8f7c*/ 	.word	0x00008bf0


	//   ....[208]....
        /*8f80*/ 	.word	0x00008c00


	//   ....[209]....
        /*8f84*/ 	.word	0x00008c10


	//   ....[210]....
        /*8f88*/ 	.word	0x00008c40


	//   ....[211]....
        /*8f8c*/ 	.word	0x00008c50


	//   ....[212]....
        /*8f90*/ 	.word	0x00008c60


	//   ....[213]....
        /*8f94*/ 	.word	0x00008c70


	//   ....[214]....
        /*8f98*/ 	.word	0x00008ca0


	//   ....[215]....
        /*8f9c*/ 	.word	0x00008cb0


	//   ....[216]....
        /*8fa0*/ 	.word	0x00008cc0


	//   ....[217]....
        /*8fa4*/ 	.word	0x00008cd0


	//   ....[218]....
        /*8fa8*/ 	.word	0x00008d00


	//   ....[219]....
        /*8fac*/ 	.word	0x00008d10


	//   ....[220]....
        /*8fb0*/ 	.word	0x00008d20


	//   ....[221]....
        /*8fb4*/ 	.word	0x00008d30


	//   ....[222]....
        /*8fb8*/ 	.word	0x00008d60


	//   ....[223]....
        /*8fbc*/ 	.word	0x00008d70


	//   ....[224]....
        /*8fc0*/ 	.word	0x00008d80


	//   ....[225]....
        /*8fc4*/ 	.word	0x00008d90


	//   ....[226]....
        /*8fc8*/ 	.word	0x00008dc0


	//   ....[227]....
        /*8fcc*/ 	.word	0x00008dd0


	//   ....[228]....
        /*8fd0*/ 	.word	0x00008de0


	//   ....[229]....
        /*8fd4*/ 	.word	0x00008df0


	//   ....[230]....
        /*8fd8*/ 	.word	0x00008e20


	//   ....[231]....
        /*8fdc*/ 	.word	0x00008e30


	//   ....[232]....
        /*8fe0*/ 	.word	0x00008e40


	//   ....[233]....
        /*8fe4*/ 	.word	0x00008e50


	//   ....[234]....
        /*8fe8*/ 	.word	0x00008e80


	//   ....[235]....
        /*8fec*/ 	.word	0x00008e90


	//   ....[236]....
        /*8ff0*/ 	.word	0x00008ea0


	//   ....[237]....
        /*8ff4*/ 	.word	0x00008eb0


	//   ....[238]....
        /*8ff8*/ 	.word	0x00008ee0


	//   ....[239]....
        /*8ffc*/ 	.word	0x00008ef0


	//   ....[240]....
        /*9000*/ 	.word	0x00008f00


	//   ....[241]....
        /*9004*/ 	.word	0x00008f10


	//   ....[242]....
        /*9008*/ 	.word	0x00008f40


	//   ....[243]....
        /*900c*/ 	.word	0x00008f50


	//   ....[244]....
        /*9010*/ 	.word	0x00008f60


	//   ....[245]....
        /*9014*/ 	.word	0x00008f70


	//   ....[246]....
        /*9018*/ 	.word	0x00008fa0


	//   ....[247]....
        /*901c*/ 	.word	0x00008fb0


	//   ....[248]....
        /*9020*/ 	.word	0x00008fc0


	//   ....[249]....
        /*9024*/ 	.word	0x00008fd0


	//   ....[250]....
        /*9028*/ 	.word	0x00009000


	//   ....[251]....
        /*902c*/ 	.word	0x00009010


	//   ....[252]....
        /*9030*/ 	.word	0x00009020


	//   ....[253]....
        /*9034*/ 	.word	0x00009030


	//   ....[254]....
        /*9038*/ 	.word	0x00009070


	//   ....[255]....
        /*903c*/ 	.word	0x0000c0b0


	//   ....[0]....
        /*9040*/ 	.word	0x0000c0c0


	//   ....[1]....
        /*9044*/ 	.word	0x0000c0d0


	//   ....[2]....
        /*9048*/ 	.word	0x0000c0f0


	//   ....[3]....
        /*904c*/ 	.word	0x0000c100


	//   ....[4]....
        /*9050*/ 	.word	0x0000c110


	//   ....[5]....
        /*9054*/ 	.word	0x0000c120


	//   ....[6]....
        /*9058*/ 	.word	0x0000c150


	//   ....[7]....
        /*905c*/ 	.word	0x0000c160


	//   ....[8]....
        /*9060*/ 	.word	0x0000c170


	//   ....[9]....
        /*9064*/ 	.word	0x0000c180


	//   ....[10]....
        /*9068*/ 	.word	0x0000c1b0


	//   ....[11]....
        /*906c*/ 	.word	0x0000c1c0


	//   ....[12]....
        /*9070*/ 	.word	0x0000c1d0


	//   ....[13]....
        /*9074*/ 	.word	0x0000c1e0


	//   ....[14]....
        /*9078*/ 	.word	0x0000c210


	//   ....[15]....
        /*907c*/ 	.word	0x0000c220


	//   ....[16]....
        /*9080*/ 	.word	0x0000c230


	//   ....[17]....
        /*9084*/ 	.word	0x0000c240


	//   ....[18]....
        /*9088*/ 	.word	0x0000c270


	//   ....[19]....
        /*908c*/ 	.word	0x0000c280


	//   ....[20]....
        /*9090*/ 	.word	0x0000c290


	//   ....[21]....
        /*9094*/ 	.word	0x0000c2a0


	//   ....[22]....
        /*9098*/ 	.word	0x0000c2d0


	//   ....[23]....
        /*909c*/ 	.word	0x0000c2e0


	//   ....[24]....
        /*90a0*/ 	.word	0x0000c2f0


	//   ....[25]....
        /*90a4*/ 	.word	0x0000c300


	//   ....[26]....
        /*90a8*/ 	.word	0x0000c330


	//   ....[27]....
        /*90ac*/ 	.word	0x0000c340


	//   ....[28]....
        /*90b0*/ 	.word	0x0000c350


	//   ....[29]....
        /*90b4*/ 	.word	0x0000c360


	//   ....[30]....
        /*90b8*/ 	.word	0x0000c390


	//   ....[31]....
        /*90bc*/ 	.word	0x0000c3a0


	//   ....[32]....
        /*90c0*/ 	.word	0x0000c3b0


	//   ....[33]....
        /*90c4*/ 	.word	0x0000c3c0


	//   ....[34]....
        /*90c8*/ 	.word	0x0000c3f0


	//   ....[35]....
        /*90cc*/ 	.word	0x0000c400


	//   ....[36]....
        /*90d0*/ 	.word	0x0000c410


	//   ....[37]....
        /*90d4*/ 	.word	0x0000c420


	//   ....[38]....
        /*90d8*/ 	.word	0x0000c450


	//   ....[39]....
        /*90dc*/ 	.word	0x0000c460


	//   ....[40]....
        /*90e0*/ 	.word	0x0000c470


	//   ....[41]....
        /*90e4*/ 	.word	0x0000c480


	//   ....[42]....
        /*90e8*/ 	.word	0x0000c4b0


	//   ....[43]....
        /*90ec*/ 	.word	0x0000c4c0


	//   ....[44]....
        /*90f0*/ 	.word	0x0000c4d0


	//   ....[45]....
        /*90f4*/ 	.word	0x0000c4e0


	//   ....[46]....
        /*90f8*/ 	.word	0x0000c510


	//   ....[47]....
        /*90fc*/ 	.word	0x0000c520


	//   ....[48]....
        /*9100*/ 	.word	0x0000c530


	//   ....[49]....
        /*9104*/ 	.word	0x0000c540


	//   ....[50]....
        /*9108*/ 	.word	0x0000c570


	//   ....[51]....
        /*910c*/ 	.word	0x0000c580


	//   ....[52]....
        /*9110*/ 	.word	0x0000c590


	//   ....[53]....
        /*9114*/ 	.word	0x0000c5a0


	//   ....[54]....
        /*9118*/ 	.word	0x0000c5d0


	//   ....[55]....
        /*911c*/ 	.word	0x0000c5e0


	//   ....[56]....
        /*9120*/ 	.word	0x0000c5f0


	//   ....[57]....
        /*9124*/ 	.word	0x0000c600


	//   ....[58]....
        /*9128*/ 	.word	0x0000c630


	//   ....[59]....
        /*912c*/ 	.word	0x0000c640


	//   ....[60]....
        /*9130*/ 	.word	0x0000c650


	//   ....[61]....
        /*9134*/ 	.word	0x0000c660


	//   ....[62]....
        /*9138*/ 	.word	0x0000c690


	//   ....[63]....
        /*913c*/ 	.word	0x0000c6a0


	//   ....[64]....
        /*9140*/ 	.word	0x0000c6b0


	//   ....[65]....
        /*9144*/ 	.word	0x0000c6c0


	//   ....[66]....
        /*9148*/ 	.word	0x0000c6f0


	//   ....[67]....
        /*914c*/ 	.word	0x0000c700


	//   ....[68]....
        /*9150*/ 	.word	0x0000c710


	//   ....[69]....
        /*9154*/ 	.word	0x0000c720


	//   ....[70]....
        /*9158*/ 	.word	0x0000c750


	//   ....[71]....
        /*915c*/ 	.word	0x0000c760


	//   ....[72]....
        /*9160*/ 	.word	0x0000c770


	//   ....[73]....
        /*9164*/ 	.word	0x0000c780


	//   ....[74]....
        /*9168*/ 	.word	0x0000c7b0


	//   ....[75]....
        /*916c*/ 	.word	0x0000c7c0


	//   ....[76]....
        /*9170*/ 	.word	0x0000c7d0


	//   ....[77]....
        /*9174*/ 	.word	0x0000c7e0


	//   ....[78]....
        /*9178*/ 	.word	0x0000c810


	//   ....[79]....
        /*917c*/ 	.word	0x0000c820


	//   ....[80]....
        /*9180*/ 	.word	0x0000c830


	//   ....[81]....
        /*9184*/ 	.word	0x0000c840


	//   ....[82]....
        /*9188*/ 	.word	0x0000c870


	//   ....[83]....
        /*918c*/ 	.word	0x0000c880


	//   ....[84]....
        /*9190*/ 	.word	0x0000c890


	//   ....[85]....
        /*9194*/ 	.word	0x0000c8a0


	//   ....[86]....
        /*9198*/ 	.word	0x0000c8d0


	//   ....[87]....
        /*919c*/ 	.word	0x0000c8e0


	//   ....[88]....
        /*91a0*/ 	.word	0x0000c8f0


	//   ....[89]....
        /*91a4*/ 	.word	0x0000c900


	//   ....[90]....
        /*91a8*/ 	.word	0x0000c930


	//   ....[91]....
        /*91ac*/ 	.word	0x0000c940


	//   ....[92]....
        /*91b0*/ 	.word	0x0000c950


	//   ....[93]....
        /*91b4*/ 	.word	0x0000c960


	//   ....[94]....
        /*91b8*/ 	.word	0x0000c990


	//   ....[95]....
        /*91bc*/ 	.word	0x0000c9a0


	//   ....[96]....
        /*91c0*/ 	.word	0x0000c9b0


	//   ....[97]....
        /*91c4*/ 	.word	0x0000c9c0


	//   ....[98]....
        /*91c8*/ 	.word	0x0000c9f0


	//   ....[99]....
        /*91cc*/ 	.word	0x0000ca00


	//   ....[100]....
        /*91d0*/ 	.word	0x0000ca10


	//   ....[101]....
        /*91d4*/ 	.word	0x0000ca20


	//   ....[102]....
        /*91d8*/ 	.word	0x0000ca50


	//   ....[103]....
        /*91dc*/ 	.word	0x0000ca60


	//   ....[104]....
        /*91e0*/ 	.word	0x0000ca70


	//   ....[105]....
        /*91e4*/ 	.word	0x0000ca80


	//   ....[106]....
        /*91e8*/ 	.word	0x0000cab0


	//   ....[107]....
        /*91ec*/ 	.word	0x0000cac0


	//   ....[108]....
        /*91f0*/ 	.word	0x0000cad0


	//   ....[109]....
        /*91f4*/ 	.word	0x0000cae0


	//   ....[110]....
        /*91f8*/ 	.word	0x0000cb10


	//   ....[111]....
        /*91fc*/ 	.word	0x0000cb20


	//   ....[112]....
        /*9200*/ 	.word	0x0000cb30


	//   ....[113]....
        /*9204*/ 	.word	0x0000cb40


	//   ....[114]....
        /*9208*/ 	.word	0x0000cb70


	//   ....[115]....
        /*920c*/ 	.word	0x0000cb80


	//   ....[116]....
        /*9210*/ 	.word	0x0000cb90


	//   ....[117]....
        /*9214*/ 	.word	0x0000cba0


	//   ....[118]....
        /*9218*/ 	.word	0x0000cbd0


	//   ....[119]....
        /*921c*/ 	.word	0x0000cbe0


	//   ....[120]....
        /*9220*/ 	.word	0x0000cbf0


	//   ....[121]....
        /*9224*/ 	.word	0x0000cc00


	//   ....[122]....
        /*9228*/ 	.word	0x0000cc30


	//   ....[123]....
        /*922c*/ 	.word	0x0000cc40


	//   ....[124]....
        /*9230*/ 	.word	0x0000cc50


	//   ....[125]....
        /*9234*/ 	.word	0x0000cc60


	//   ....[126]....
        /*9238*/ 	.word	0x0000cc90


	//   ....[127]....
        /*923c*/ 	.word	0x0000cca0


	//   ....[128]....
        /*9240*/ 	.word	0x0000ccb0


	//   ....[129]....
        /*9244*/ 	.word	0x0000ccc0


	//   ....[130]....
        /*9248*/ 	.word	0x0000ccf0


	//   ....[131]....
        /*924c*/ 	.word	0x0000cd00


	//   ....[132]....
        /*9250*/ 	.word	0x0000cd10


	//   ....[133]....
        /*9254*/ 	.word	0x0000cd20


	//   ....[134]....
        /*9258*/ 	.word	0x0000cd50


	//   ....[135]....
        /*925c*/ 	.word	0x0000cd60


	//   ....[136]....
        /*9260*/ 	.word	0x0000cd70


	//   ....[137]....
        /*9264*/ 	.word	0x0000cd80


	//   ....[138]....
        /*9268*/ 	.word	0x0000cdb0


	//   ....[139]....
        /*926c*/ 	.word	0x0000cdc0


	//   ....[140]....
        /*9270*/ 	.word	0x0000cdd0


	//   ....[141]....
        /*9274*/ 	.word	0x0000cde0


	//   ....[142]....
        /*9278*/ 	.word	0x0000ce10


	//   ....[143]....
        /*927c*/ 	.word	0x0000ce20


	//   ....[144]....
        /*9280*/ 	.word	0x0000ce30


	//   ....[145]....
        /*9284*/ 	.word	0x0000ce40


	//   ....[146]....
        /*9288*/ 	.word	0x0000ce70


	//   ....[147]....
        /*928c*/ 	.word	0x0000ce80


	//   ....[148]....
        /*9290*/ 	.word	0x0000ce90


	//   ....[149]....
        /*9294*/ 	.word	0x0000cea0


	//   ....[150]....
        /*9298*/ 	.word	0x0000ced0


	//   ....[151]....
        /*929c*/ 	.word	0x0000cee0


	//   ....[152]....
        /*92a0*/ 	.word	0x0000cef0


	//   ....[153]....
        /*92a4*/ 	.word	0x0000cf00


	//   ....[154]....
        /*92a8*/ 	.word	0x0000cf30


	//   ....[155]....
        /*92ac*/ 	.word	0x0000cf40


	//   ....[156]....
        /*92b0*/ 	.word	0x0000cf50


	//   ....[157]....
        /*92b4*/ 	.word	0x0000cf60


	//   ....[158]....
        /*92b8*/ 	.word	0x0000cf90


	//   ....[159]....
        /*92bc*/ 	.word	0x0000cfa0


	//   ....[160]....
        /*92c0*/ 	.word	0x0000cfb0


	//   ....[161]....
        /*92c4*/ 	.word	0x0000cfc0


	//   ....[162]....
        /*92c8*/ 	.word	0x0000cff0


	//   ....[163]....
        /*92cc*/ 	.word	0x0000d000


	//   ....[164]....
        /*92d0*/ 	.word	0x0000d010


	//   ....[165]....
        /*92d4*/ 	.word	0x0000d020


	//   ....[166]....
        /*92d8*/ 	.word	0x0000d050


	//   ....[167]....
        /*92dc*/ 	.word	0x0000d060


	//   ....[168]....
        /*92e0*/ 	.word	0x0000d070


	//   ....[169]....
        /*92e4*/ 	.word	0x0000d080


	//   ....[170]....
        /*92e8*/ 	.word	0x0000d0b0


	//   ....[171]....
        /*92ec*/ 	.word	0x0000d0c0


	//   ....[172]....
        /*92f0*/ 	.word	0x0000d0d0


	//   ....[173]....
        /*92f4*/ 	.word	0x0000d0e0


	//   ....[174]....
        /*92f8*/ 	.word	0x0000d110


	//   ....[175]....
        /*92fc*/ 	.word	0x0000d120


	//   ....[176]....
        /*9300*/ 	.word	0x0000d130


	//   ....[177]....
        /*9304*/ 	.word	0x0000d140


	//   ....[178]....
        /*9308*/ 	.word	0x0000d170


	//   ....[179]....
        /*930c*/ 	.word	0x0000d180


	//   ....[180]....
        /*9310*/ 	.word	0x0000d190


	//   ....[181]....
        /*9314*/ 	.word	0x0000d1a0


	//   ....[182]....
        /*9318*/ 	.word	0x0000d1d0


	//   ....[183]....
        /*931c*/ 	.word	0x0000d1e0


	//   ....[184]....
        /*9320*/ 	.word	0x0000d1f0


	//   ....[185]....
        /*9324*/ 	.word	0x0000d200


	//   ....[186]....
        /*9328*/ 	.word	0x0000d230


	//   ....[187]....
        /*932c*/ 	.word	0x0000d240


	//   ....[188]....
        /*9330*/ 	.word	0x0000d250


	//   ....[189]....
        /*9334*/ 	.word	0x0000d260


	//   ....[190]....
        /*9338*/ 	.word	0x0000d290


	//   ....[191]....
        /*933c*/ 	.word	0x0000d2a0


	//   ....[192]....
        /*9340*/ 	.word	0x0000d2b0


	//   ....[193]....
        /*9344*/ 	.word	0x0000d2c0


	//   ....[194]....
        /*9348*/ 	.word	0x0000d2f0


	//   ....[195]....
        /*934c*/ 	.word	0x0000d300


	//   ....[196]....
        /*9350*/ 	.word	0x0000d310


	//   ....[197]....
        /*9354*/ 	.word	0x0000d320


	//   ....[198]....
        /*9358*/ 	.word	0x0000d350


	//   ....[199]....
        /*935c*/ 	.word	0x0000d360


	//   ....[200]....
        /*9360*/ 	.word	0x0000d370


	//   ....[201]....
        /*9364*/ 	.word	0x0000d380


	//   ....[202]....
        /*9368*/ 	.word	0x0000d3b0


	//   ....[203]....
        /*936c*/ 	.word	0x0000d3c0


	//   ....[204]....
        /*9370*/ 	.word	0x0000d3d0


	//   ....[205]....
        /*9374*/ 	.word	0x0000d3e0


	//   ....[206]....
        /*9378*/ 	.word	0x0000d410


	//   ....[207]....
        /*937c*/ 	.word	0x0000d420


	//   ....[208]....
        /*9380*/ 	.word	0x0000d430


	//   ....[209]....
        /*9384*/ 	.word	0x0000d440


	//   ....[210]....
        /*9388*/ 	.word	0x0000d470


	//   ....[211]....
        /*938c*/ 	.word	0x0000d480


	//   ....[212]....
        /*9390*/ 	.word	0x0000d490


	//   ....[213]....
        /*9394*/ 	.word	0x0000d4a0


	//   ....[214]....
        /*9398*/ 	.word	0x0000d4d0


	//   ....[215]....
        /*939c*/ 	.word	0x0000d4e0


	//   ....[216]....
        /*93a0*/ 	.word	0x0000d4f0


	//   ....[217]....
        /*93a4*/ 	.word	0x0000d500


	//   ....[218]....
        /*93a8*/ 	.word	0x0000d530


	//   ....[219]....
        /*93ac*/ 	.word	0x0000d540


	//   ....[220]....
        /*93b0*/ 	.word	0x0000d550


	//   ....[221]....
        /*93b4*/ 	.word	0x0000d560


	//   ....[222]....
        /*93b8*/ 	.word	0x0000d590


	//   ....[223]....
        /*93bc*/ 	.word	0x0000d5a0


	//   ....[224]....
        /*93c0*/ 	.word	0x0000d5b0


	//   ....[225]....
        /*93c4*/ 	.word	0x0000d5c0


	//   ....[226]....
        /*93c8*/ 	.word	0x0000d5f0


	//   ....[227]....
        /*93cc*/ 	.word	0x0000d600


	//   ....[228]....
        /*93d0*/ 	.word	0x0000d610


	//   ....[229]....
        /*93d4*/ 	.word	0x0000d620


	//   ....[230]....
        /*93d8*/ 	.word	0x0000d650


	//   ....[231]....
        /*93dc*/ 	.word	0x0000d660


	//   ....[232]....
        /*93e0*/ 	.word	0x0000d670


	//   ....[233]....
        /*93e4*/ 	.word	0x0000d680


	//   ....[234]....
        /*93e8*/ 	.word	0x0000d6b0


	//   ....[235]....
        /*93ec*/ 	.word	0x0000d6c0


	//   ....[236]....
        /*93f0*/ 	.word	0x0000d6d0


	//   ....[237]....
        /*93f4*/ 	.word	0x0000d6e0


	//   ....[238]....
        /*93f8*/ 	.word	0x0000d710


	//   ....[239]....
        /*93fc*/ 	.word	0x0000d720


	//   ....[240]....
        /*9400*/ 	.word	0x0000d730


	//   ....[241]....
        /*9404*/ 	.word	0x0000d740


	//   ....[242]....
        /*9408*/ 	.word	0x0000d770


	//   ....[243]....
        /*940c*/ 	.word	0x0000d780


	//   ....[244]....
        /*9410*/ 	.word	0x0000d790


	//   ....[245]....
        /*9414*/ 	.word	0x0000d7a0


	//   ....[246]....
        /*9418*/ 	.word	0x0000d7d0


	//   ....[247]....
        /*941c*/ 	.word	0x0000d7e0


	//   ....[248]....
        /*9420*/ 	.word	0x0000d7f0


	//   ....[249]....
        /*9424*/ 	.word	0x0000d800


	//   ....[250]....
        /*9428*/ 	.word	0x0000d830


	//   ....[251]....
        /*942c*/ 	.word	0x0000d840


	//   ....[252]....
        /*9430*/ 	.word	0x0000d850


	//   ....[253]....
        /*9434*/ 	.word	0x0000d860


	//   ....[254]....
        /*9438*/ 	.word	0x0000d890


	//   ....[255]....
        /*943c*/ 	.word	0x0000d8a0


	//   ....[0]....
        /*9440*/ 	.word	0x0000d8b0


	//   ....[1]....
        /*9444*/ 	.word	0x0000d8c0


	//   ....[2]....
        /*9448*/ 	.word	0x0000d8f0


	//   ....[3]....
        /*944c*/ 	.word	0x0000d900


	//   ....[4]....
        /*9450*/ 	.word	0x0000d910


	//   ....[5]....
        /*9454*/ 	.word	0x0000d920


	//   ....[6]....
        /*9458*/ 	.word	0x0000d950


	//   ....[7]....
        /*945c*/ 	.word	0x0000d960


	//   ....[8]....
        /*9460*/ 	.word	0x0000d970


	//   ....[9]....
        /*9464*/ 	.word	0x0000d980


	//   ....[10]....
        /*9468*/ 	.word	0x0000d9b0


	//   ....[11]....
        /*946c*/ 	.word	0x0000d9c0


	//   ....[12]....
        /*9470*/ 	.word	0x0000d9d0


	//   ....[13]....
        /*9474*/ 	.word	0x0000d9e0


	//   ....[14]....
        /*9478*/ 	.word	0x0000da10


	//   ....[15]....
        /*947c*/ 	.word	0x0000da20


	//   ....[16]....
        /*9480*/ 	.word	0x0000da30


	//   ....[17]....
        /*9484*/ 	.word	0x0000da40


	//   ....[18]....
        /*9488*/ 	.word	0x0000da70


	//   ....[19]....
        /*948c*/ 	.word	0x0000da80


	//   ....[20]....
        /*9490*/ 	.word	0x0000da90


	//   ....[21]....
        /*9494*/ 	.word	0x0000daa0


	//   ....[22]....
        /*9498*/ 	.word	0x0000dad0


	//   ....[23]....
        /*949c*/ 	.word	0x0000dae0


	//   ....[24]....
        /*94a0*/ 	.word	0x0000daf0


	//   ....[25]....
        /*94a4*/ 	.word	0x0000db00


	//   ....[26]....
        /*94a8*/ 	.word	0x0000db30


	//   ....[27]....
        /*94ac*/ 	.word	0x0000db40


	//   ....[28]....
        /*94b0*/ 	.word	0x0000db50


	//   ....[29]....
        /*94b4*/ 	.word	0x0000db60


	//   ....[30]....
        /*94b8*/ 	.word	0x0000db90


	//   ....[31]....
        /*94bc*/ 	.word	0x0000dba0


	//   ....[32]....
        /*94c0*/ 	.word	0x0000dbb0


	//   ....[33]....
        /*94c4*/ 	.word	0x0000dbc0


	//   ....[34]....
        /*94c8*/ 	.word	0x0000dbf0


	//   ....[35]....
        /*94cc*/ 	.word	0x0000dc00


	//   ....[36]....
        /*94d0*/ 	.word	0x0000dc10


	//   ....[37]....
        /*94d4*/ 	.word	0x0000dc20


	//   ....[38]....
        /*94d8*/ 	.word	0x0000dc50


	//   ....[39]....
        /*94dc*/ 	.word	0x0000dc60


	//   ....[40]....
        /*94e0*/ 	.word	0x0000dc70


	//   ....[41]....
        /*94e4*/ 	.word	0x0000dc80


	//   ....[42]....
        /*94e8*/ 	.word	0x0000dcb0


	//   ....[43]....
        /*94ec*/ 	.word	0x0000dcc0


	//   ....[44]....
        /*94f0*/ 	.word	0x0000dcd0


	//   ....[45]....
        /*94f4*/ 	.word	0x0000dce0


	//   ....[46]....
        /*94f8*/ 	.word	0x0000dd10


	//   ....[47]....
        /*94fc*/ 	.word	0x0000dd20


	//   ....[48]....
        /*9500*/ 	.word	0x0000dd30


	//   ....[49]....
        /*9504*/ 	.word	0x0000dd40


	//   ....[50]....
        /*9508*/ 	.word	0x0000dd70


	//   ....[51]....
        /*950c*/ 	.word	0x0000dd80


	//   ....[52]....
        /*9510*/ 	.word	0x0000dd90


	//   ....[53]....
        /*9514*/ 	.word	0x0000dda0


	//   ....[54]....
        /*9518*/ 	.word	0x0000ddd0


	//   ....[55]....
        /*951c*/ 	.word	0x0000dde0


	//   ....[56]....
        /*9520*/ 	.word	0x0000ddf0


	//   ....[57]....
        /*9524*/ 	.word	0x0000de00


	//   ....[58]....
        /*9528*/ 	.word	0x0000de30


	//   ....[59]....
        /*952c*/ 	.word	0x0000de40


	//   ....[60]....
        /*9530*/ 	.word	0x0000de50


	//   ....[61]....
        /*9534*/ 	.word	0x0000de60


	//   ....[62]....
        /*9538*/ 	.word	0x0000de90


	//   ....[63]....
        /*953c*/ 	.word	0x0000dea0


	//   ....[64]....
        /*9540*/ 	.word	0x0000deb0


	//   ....[65]....
        /*9544*/ 	.word	0x0000dec0


	//   ....[66]....
        /*9548*/ 	.word	0x0000def0


	//   ....[67]....
        /*954c*/ 	.word	0x0000df00


	//   ....[68]....
        /*9550*/ 	.word	0x0000df10


	//   ....[69]....
        /*9554*/ 	.word	0x0000df20


	//   ....[70]....
        /*9558*/ 	.word	0x0000df50


	//   ....[71]....
        /*955c*/ 	.word	0x0000df60


	//   ....[72]....
        /*9560*/ 	.word	0x0000df70


	//   ....[73]....
        /*9564*/ 	.word	0x0000df80


	//   ....[74]....
        /*9568*/ 	.word	0x0000dfb0


	//   ....[75]....
        /*956c*/ 	.word	0x0000dfc0


	//   ....[76]....
        /*9570*/ 	.word	0x0000dfd0


	//   ....[77]....
        /*9574*/ 	.word	0x0000dfe0


	//   ....[78]....
        /*9578*/ 	.word	0x0000e010


	//   ....[79]....
        /*957c*/ 	.word	0x0000e020


	//   ....[80]....
        /*9580*/ 	.word	0x0000e030


	//   ....[81]....
        /*9584*/ 	.word	0x0000e040


	//   ....[82]....
        /*9588*/ 	.word	0x0000e070


	//   ....[83]....
        /*958c*/ 	.word	0x0000e080


	//   ....[84]....
        /*9590*/ 	.word	0x0000e090


	//   ....[85]....
        /*9594*/ 	.word	0x0000e0a0


	//   ....[86]....
        /*9598*/ 	.word	0x0000e0d0


	//   ....[87]....
        /*959c*/ 	.word	0x0000e0e0


	//   ....[88]....
        /*95a0*/ 	.word	0x0000e0f0


	//   ....[89]....
        /*95a4*/ 	.word	0x0000e100


	//   ....[90]....
        /*95a8*/ 	.word	0x0000e130


	//   ....[91]....
        /*95ac*/ 	.word	0x0000e140


	//   ....[92]....
        /*95b0*/ 	.word	0x0000e150


	//   ....[93]....
        /*95b4*/ 	.word	0x0000e160


	//   ....[94]....
        /*95b8*/ 	.word	0x0000e190


	//   ....[95]....
        /*95bc*/ 	.word	0x0000e1a0


	//   ....[96]....
        /*95c0*/ 	.word	0x0000e1b0


	//   ....[97]....
        /*95c4*/ 	.word	0x0000e1c0


	//   ....[98]....
        /*95c8*/ 	.word	0x0000e1f0


	//   ....[99]....
        /*95cc*/ 	.word	0x0000e200


	//   ....[100]....
        /*95d0*/ 	.word	0x0000e210


	//   ....[101]....
        /*95d4*/ 	.word	0x0000e220


	//   ....[102]....
        /*95d8*/ 	.word	0x0000e250


	//   ....[103]....
        /*95dc*/ 	.word	0x0000e260


	//   ....[104]....
        /*95e0*/ 	.word	0x0000e270


	//   ....[105]....
        /*95e4*/ 	.word	0x0000e280


	//   ....[106]....
        /*95e8*/ 	.word	0x0000e2b0


	//   ....[107]....
        /*95ec*/ 	.word	0x0000e2c0


	//   ....[108]....
        /*95f0*/ 	.word	0x0000e2d0


	//   ....[109]....
        /*95f4*/ 	.word	0x0000e2e0


	//   ....[110]....
        /*95f8*/ 	.word	0x0000e310


	//   ....[111]....
        /*95fc*/ 	.word	0x0000e320


	//   ....[112]....
        /*9600*/ 	.word	0x0000e330


	//   ....[113]....
        /*9604*/ 	.word	0x0000e340


	//   ....[114]....
        /*9608*/ 	.word	0x0000e370


	//   ....[115]....
        /*960c*/ 	.word	0x0000e380


	//   ....[116]....
        /*9610*/ 	.word	0x0000e390


	//   ....[117]....
        /*9614*/ 	.word	0x0000e3a0


	//   ....[118]....
        /*9618*/ 	.word	0x0000e3d0


	//   ....[119]....
        /*961c*/ 	.word	0x0000e3e0


	//   ....[120]....
        /*9620*/ 	.word	0x0000e3f0


	//   ....[121]....
        /*9624*/ 	.word	0x0000e400


	//   ....[122]....
        /*9628*/ 	.word	0x0000e430


	//   ....[123]....
        /*962c*/ 	.word	0x0000e440


	//   ....[124]....
        /*9630*/ 	.word	0x0000e450


	//   ....[125]....
        /*9634*/ 	.word	0x0000e460


	//   ....[126]....
        /*9638*/ 	.word	0x0000e490


	//   ....[127]....
        /*963c*/ 	.word	0x0000e4a0


	//   ....[128]....
        /*9640*/ 	.word	0x0000e4b0


	//   ....[129]....
        /*9644*/ 	.word	0x0000e4c0


	//   ....[130]....
        /*9648*/ 	.word	0x0000e4f0


	//   ....[131]....
        /*964c*/ 	.word	0x0000e500


	//   ....[132]....
        /*9650*/ 	.word	0x0000e510


	//   ....[133]....
        /*9654*/ 	.word	0x0000e520


	//   ....[134]....
        /*9658*/ 	.word	0x0000e550


	//   ....[135]....
        /*965c*/ 	.word	0x0000e560


	//   ....[136]....
        /*9660*/ 	.word	0x0000e570


	//   ....[137]....
        /*9664*/ 	.word	0x0000e580


	//   ....[138]....
        /*9668*/ 	.word	0x0000e5b0


	//   ....[139]....
        /*966c*/ 	.word	0x0000e5c0


	//   ....[140]....
        /*9670*/ 	.word	0x0000e5d0


	//   ....[141]....
        /*9674*/ 	.word	0x0000e5e0


	//   ....[142]....
        /*9678*/ 	.word	0x0000e610


	//   ....[143]....
        /*967c*/ 	.word	0x0000e620


	//   ....[144]....
        /*9680*/ 	.word	0x0000e630


	//   ....[145]....
        /*9684*/ 	.word	0x0000e640


	//   ....[146]....
        /*9688*/ 	.word	0x0000e670


	//   ....[147]....
        /*968c*/ 	.word	0x0000e680


	//   ....[148]....
        /*9690*/ 	.word	0x0000e690


	//   ....[149]....
        /*9694*/ 	.word	0x0000e6a0


	//   ....[150]....
        /*9698*/ 	.word	0x0000e6d0


	//   ....[151]....
        /*969c*/ 	.word	0x0000e6e0


	//   ....[152]....
        /*96a0*/ 	.word	0x0000e6f0


	//   ....[153]....
        /*96a4*/ 	.word	0x0000e700


	//   ....[154]....
        /*96a8*/ 	.word	0x0000e730


	//   ....[155]....
        /*96ac*/ 	.word	0x0000e740


	//   ....[156]....
        /*96b0*/ 	.word	0x0000e750


	//   ....[157]....
        /*96b4*/ 	.word	0x0000e760


	//   ....[158]....
        /*96b8*/ 	.word	0x0000e790


	//   ....[159]....
        /*96bc*/ 	.word	0x0000e7a0


	//   ....[160]....
        /*96c0*/ 	.word	0x0000e7b0


	//   ....[161]....
        /*96c4*/ 	.word	0x0000e7c0


	//   ....[162]....
        /*96c8*/ 	.word	0x0000e7f0


	//   ....[163]....
        /*96cc*/ 	.word	0x0000e800


	//   ....[164]....
        /*96d0*/ 	.word	0x0000e810


	//   ....[165]....
        /*96d4*/ 	.word	0x0000e820


	//   ....[166]....
        /*96d8*/ 	.word	0x0000e850


	//   ....[167]....
        /*96dc*/ 	.word	0x0000e860


	//   ....[168]....
        /*96e0*/ 	.word	0x0000e870


	//   ....[169]....
        /*96e4*/ 	.word	0x0000e880


	//   ....[170]....
        /*96e8*/ 	.word	0x0000e8b0


	//   ....[171]....
        /*96ec*/ 	.word	0x0000e8c0


	//   ....[172]....
        /*96f0*/ 	.word	0x0000e8d0


	//   ....[173]....
        /*96f4*/ 	.word	0x0000e8e0


	//   ....[174]....
        /*96f8*/ 	.word	0x0000e910


	//   ....[175]....
        /*96fc*/ 	.word	0x0000e920


	//   ....[176]....
        /*9700*/ 	.word	0x0000e930


	//   ....[177]....
        /*9704*/ 	.word	0x0000e940


	//   ....[178]....
        /*9708*/ 	.word	0x0000e970


	//   ....[179]....
        /*970c*/ 	.word	0x0000e980


	//   ....[180]....
        /*9710*/ 	.word	0x0000e990


	//   ....[181]....
        /*9714*/ 	.word	0x0000e9a0


	//   ....[182]....
        /*9718*/ 	.word	0x0000e9d0


	//   ....[183]....
        /*971c*/ 	.word	0x0000e9e0


	//   ....[184]....
        /*9720*/ 	.word	0x0000e9f0


	//   ....[185]....
        /*9724*/ 	.word	0x0000ea00


	//   ....[186]....
        /*9728*/ 	.word	0x0000ea30


	//   ....[187]....
        /*972c*/ 	.word	0x0000ea40


	//   ....[188]....
        /*9730*/ 	.word	0x0000ea50


	//   ....[189]....
        /*9734*/ 	.word	0x0000ea60


	//   ....[190]....
        /*9738*/ 	.word	0x0000ea90


	//   ....[191]....
        /*973c*/ 	.word	0x0000eaa0


	//   ....[192]....
        /*9740*/ 	.word	0x0000eab0


	//   ....[193]....
        /*9744*/ 	.word	0x0000eac0


	//   ....[194]....
        /*9748*/ 	.word	0x0000eaf0


	//   ....[195]....
        /*974c*/ 	.word	0x0000eb00


	//   ....[196]....
        /*9750*/ 	.word	0x0000eb10


	//   ....[197]....
        /*9754*/ 	.word	0x0000eb20


	//   ....[198]....
        /*9758*/ 	.word	0x0000eb50


	//   ....[199]....
        /*975c*/ 	.word	0x0000eb60


	//   ....[200]....
        /*9760*/ 	.word	0x0000eb70


	//   ....[201]....
        /*9764*/ 	.word	0x0000eb80


	//   ....[202]....
        /*9768*/ 	.word	0x0000ebb0


	//   ....[203]....
        /*976c*/ 	.word	0x0000ebc0


	//   ....[204]....
        /*9770*/ 	.word	0x0000ebd0


	//   ....[205]....
        /*9774*/ 	.word	0x0000ebe0


	//   ....[206]....
        /*9778*/ 	.word	0x0000ec10


	//   ....[207]....
        /*977c*/ 	.word	0x0000ec20


	//   ....[208]....
        /*9780*/ 	.word	0x0000ec30


	//   ....[209]....
        /*9784*/ 	.word	0x0000ec40


	//   ....[210]....
        /*9788*/ 	.word	0x0000ec70


	//   ....[211]....
        /*978c*/ 	.word	0x0000ec80


	//   ....[212]....
        /*9790*/ 	.word	0x0000ec90


	//   ....[213]....
        /*9794*/ 	.word	0x0000eca0


	//   ....[214]....
        /*9798*/ 	.word	0x0000ecd0


	//   ....[215]....
        /*979c*/ 	.word	0x0000ece0


	//   ....[216]....
        /*97a0*/ 	.word	0x0000ecf0


	//   ....[217]....
        /*97a4*/ 	.word	0x0000ed00


	//   ....[218]....
        /*97a8*/ 	.word	0x0000ed30


	//   ....[219]....
        /*97ac*/ 	.word	0x0000ed40


	//   ....[220]....
        /*97b0*/ 	.word	0x0000ed50


	//   ....[221]....
        /*97b4*/ 	.word	0x0000ed60


	//   ....[222]....
        /*97b8*/ 	.word	0x0000ed90


	//   ....[223]....
        /*97bc*/ 	.word	0x0000eda0


	//   ....[224]....
        /*97c0*/ 	.word	0x0000edb0


	//   ....[225]....
        /*97c4*/ 	.word	0x0000edc0


	//   ....[226]....
        /*97c8*/ 	.word	0x0000edf0


	//   ....[227]....
        /*97cc*/ 	.word	0x0000ee00


	//   ....[228]....
        /*97d0*/ 	.word	0x0000ee10


	//   ....[229]....
        /*97d4*/ 	.word	0x0000ee20


	//   ....[230]....
        /*97d8*/ 	.word	0x0000ee50


	//   ....[231]....
        /*97dc*/ 	.word	0x0000ee60


	//   ....[232]....
        /*97e0*/ 	.word	0x0000ee70


	//   ....[233]....
        /*97e4*/ 	.word	0x0000ee80


	//   ....[234]....
        /*97e8*/ 	.word	0x0000eeb0


	//   ....[235]....
        /*97ec*/ 	.word	0x0000eec0


	//   ....[236]....
        /*97f0*/ 	.word	0x0000eed0


	//   ....[237]....
        /*97f4*/ 	.word	0x0000eee0


	//   ....[238]....
        /*97f8*/ 	.word	0x0000ef10


	//   ....[239]....
        /*97fc*/ 	.word	0x0000ef20


	//   ....[240]....
        /*9800*/ 	.word	0x0000ef30


	//   ....[241]....
        /*9804*/ 	.word	0x0000ef40


	//   ....[242]....
        /*9808*/ 	.word	0x0000ef70


	//   ....[243]....
        /*980c*/ 	.word	0x0000ef80


	//   ....[244]....
        /*9810*/ 	.word	0x0000ef90


	//   ....[245]....
        /*9814*/ 	.word	0x0000efa0


	//   ....[246]....
        /*9818*/ 	.word	0x0000efd0


	//   ....[247]....
        /*981c*/ 	.word	0x0000efe0


	//   ....[248]....
        /*9820*/ 	.word	0x0000eff0


	//   ....[249]....
        /*9824*/ 	.word	0x0000f000


	//   ....[250]....
        /*9828*/ 	.word	0x0000f030


	//   ....[251]....
        /*982c*/ 	.word	0x0000f040


	//   ....[252]....
        /*9830*/ 	.word	0x0000f050


	//   ....[253]....
        /*9834*/ 	.word	0x0000f060


	//   ....[254]....
        /*9838*/ 	.word	0x0000f0a0


	//   ....[255]....
        /*983c*/ 	.word	0x000120e0


	//   ....[0]....
        /*9840*/ 	.word	0x000120f0


	//   ....[1]....
        /*9844*/ 	.word	0x00012100


	//   ....[2]....
        /*9848*/ 	.word	0x00012120


	//   ....[3]....
        /*984c*/ 	.word	0x00012130


	//   ....[4]....
        /*9850*/ 	.word	0x00012140


	//   ....[5]....
        /*9854*/ 	.word	0x00012150


	//   ....[6]....
        /*9858*/ 	.word	0x00012180


	//   ....[7]....
        /*985c*/ 	.word	0x00012190


	//   ....[8]....
        /*9860*/ 	.word	0x000121a0


	//   ....[9]....
        /*9864*/ 	.word	0x000121b0


	//   ....[10]....
        /*9868*/ 	.word	0x000121e0


	//   ....[11]....
        /*986c*/ 	.word	0x000121f0


	//   ....[12]....
        /*9870*/ 	.word	0x00012200


	//   ....[13]....
        /*9874*/ 	.word	0x00012210


	//   ....[14]....
        /*9878*/ 	.word	0x00012240


	//   ....[15]....
        /*987c*/ 	.word	0x00012250


	//   ....[16]....
        /*9880*/ 	.word	0x00012260


	//   ....[17]....
        /*9884*/ 	.word	0x00012270


	//   ....[18]....
        /*9888*/ 	.word	0x000122a0


	//   ....[19]....
        /*988c*/ 	.word	0x000122b0


	//   ....[20]....
        /*9890*/ 	.word	0x000122c0


	//   ....[21]....
        /*9894*/ 	.word	0x000122d0


	//   ....[22]....
        /*9898*/ 	.word	0x00012300


	//   ....[23]....
        /*989c*/ 	.word	0x00012310


	//   ....[24]....
        /*98a0*/ 	.word	0x00012320


	//   ....[25]....
        /*98a4*/ 	.word	0x00012330


	//   ....[26]....
        /*98a8*/ 	.word	0x00012360


	//   ....[27]....
        /*98ac*/ 	.word	0x00012370


	//   ....[28]....
        /*98b0*/ 	.word	0x00012380


	//   ....[29]....
        /*98b4*/ 	.word	0x00012390


	//   ....[30]....
        /*98b8*/ 	.word	0x000123c0


	//   ....[31]....
        /*98bc*/ 	.word	0x000123d0


	//   ....[32]....
        /*98c0*/ 	.word	0x000123e0


	//   ....[33]....
        /*98c4*/ 	.word	0x000123f0


	//   ....[34]....
        /*98c8*/ 	.word	0x00012420


	//   ....[35]....
        /*98cc*/ 	.word	0x00012430


	//   ....[36]....
        /*98d0*/ 	.word	0x00012440


	//   ....[37]....
        /*98d4*/ 	.word	0x00012450


	//   ....[38]....
        /*98d8*/ 	.word	0x00012480


	//   ....[39]....
        /*98dc*/ 	.word	0x00012490


	//   ....[40]....
        /*98e0*/ 	.word	0x000124a0


	//   ....[41]....
        /*98e4*/ 	.word	0x000124b0


	//   ....[42]....
        /*98e8*/ 	.word	0x000124e0


	//   ....[43]....
        /*98ec*/ 	.word	0x000124f0


	//   ....[44]....
        /*98f0*/ 	.word	0x00012500


	//   ....[45]....
        /*98f4*/ 	.word	0x00012510


	//   ....[46]....
        /*98f8*/ 	.word	0x00012540


	//   ....[47]....
        /*98fc*/ 	.word	0x00012550


	//   ....[48]....
        /*9900*/ 	.word	0x00012560


	//   ....[49]....
        /*9904*/ 	.word	0x00012570


	//   ....[50]....
        /*9908*/ 	.word	0x000125a0


	//   ....[51]....
        /*990c*/ 	.word	0x000125b0


	//   ....[52]....
        /*9910*/ 	.word	0x000125c0


	//   ....[53]....
        /*9914*/ 	.word	0x000125d0


	//   ....[54]....
        /*9918*/ 	.word	0x00012600


	//   ....[55]....
        /*991c*/ 	.word	0x00012610


	//   ....[56]....
        /*9920*/ 	.word	0x00012620


	//   ....[57]....
        /*9924*/ 	.word	0x00012630


	//   ....[58]....
        /*9928*/ 	.word	0x00012660


	//   ....[59]....
        /*992c*/ 	.word	0x00012670


	//   ....[60]....
        /*9930*/ 	.word	0x00012680


	//   ....[61]....
        /*9934*/ 	.word	0x00012690


	//   ....[62]....
        /*9938*/ 	.word	0x000126c0


	//   ....[63]....
        /*993c*/ 	.word	0x000126d0


	//   ....[64]....
        /*9940*/ 	.word	0x000126e0


	//   ....[65]....
        /*9944*/ 	.word	0x000126f0


	//   ....[66]....
        /*9948*/ 	.word	0x00012720


	//   ....[67]....
        /*994c*/ 	.word	0x00012730


	//   ....[68]....
        /*9950*/ 	.word	0x00012740


	//   ....[69]....
        /*9954*/ 	.word	0x00012750


	//   ....[70]....
        /*9958*/ 	.word	0x00012780


	//   ....[71]....
        /*995c*/ 	.word	0x00012790


	//   ....[72]....
        /*9960*/ 	.word	0x000127a0


	//   ....[73]....
        /*9964*/ 	.word	0x000127b0


	//   ....[74]....
        /*9968*/ 	.word	0x000127e0


	//   ....[75]....
        /*996c*/ 	.word	0x000127f0


	//   ....[76]....
        /*9970*/ 	.word	0x00012800


	//   ....[77]....
        /*9974*/ 	.word	0x00012810


	//   ....[78]....
        /*9978*/ 	.word	0x00012840


	//   ....[79]....
        /*997c*/ 	.word	0x00012850


	//   ....[80]....
        /*9980*/ 	.word	0x00012860


	//   ....[81]....
        /*9984*/ 	.word	0x00012870


	//   ....[82]....
        /*9988*/ 	.word	0x000128a0


	//   ....[83]....
        /*998c*/ 	.word	0x000128b0


	//   ....[84]....
        /*9990*/ 	.word	0x000128c0


	//   ....[85]....
        /*9994*/ 	.word	0x000128d0


	//   ....[86]....
        /*9998*/ 	.word	0x00012900


	//   ....[87]....
        /*999c*/ 	.word	0x00012910


	//   ....[88]....
        /*99a0*/ 	.word	0x00012920


	//   ....[89]....
        /*99a4*/ 	.word	0x00012930


	//   ....[90]....
        /*99a8*/ 	.word	0x00012960


	//   ....[91]....
        /*99ac*/ 	.word	0x00012970


	//   ....[92]....
        /*99b0*/ 	.word	0x00012980


	//   ....[93]....
        /*99b4*/ 	.word	0x00012990


	//   ....[94]....
        /*99b8*/ 	.word	0x000129c0


	//   ....[95]....
        /*99bc*/ 	.word	0x000129d0


	//   ....[96]....
        /*99c0*/ 	.word	0x000129e0


	//   ....[97]....
        /*99c4*/ 	.word	0x000129f0


	//   ....[98]....
        /*99c8*/ 	.word	0x00012a20


	//   ....[99]....
        /*99cc*/ 	.word	0x00012a30


	//   ....[100]....
        /*99d0*/ 	.word	0x00012a40


	//   ....[101]....
        /*99d4*/ 	.word	0x00012a50


	//   ....[102]....
        /*99d8*/ 	.word	0x00012a80


	//   ....[103]....
        /*99dc*/ 	.word	0x00012a90


	//   ....[104]....
        /*99e0*/ 	.word	0x00012aa0


	//   ....[105]....
        /*99e4*/ 	.word	0x00012ab0


	//   ....[106]....
        /*99e8*/ 	.word	0x00012ae0


	//   ....[107]....
        /*99ec*/ 	.word	0x00012af0


	//   ....[108]....
        /*99f0*/ 	.word	0x00012b00


	//   ....[109]....
        /*99f4*/ 	.word	0x00012b10


	//   ....[110]....
        /*99f8*/ 	.word	0x00012b40


	//   ....[111]....
        /*99fc*/ 	.word	0x00012b50


	//   ....[112]....
        /*9a00*/ 	.word	0x00012b60


	//   ....[113]....
        /*9a04*/ 	.word	0x00012b70


	//   ....[114]....
        /*9a08*/ 	.word	0x00012ba0


	//   ....[115]....
        /*9a0c*/ 	.word	0x00012bb0


	//   ....[116]....
        /*9a10*/ 	.word	0x00012bc0


	//   ....[117]....
        /*9a14*/ 	.word	0x00012bd0


	//   ....[118]....
        /*9a18*/ 	.word	0x00012c00


	//   ....[119]....
        /*9a1c*/ 	.word	0x00012c10


	//   ....[120]....
        /*9a20*/ 	.word	0x00012c20


	//   ....[121]....
        /*9a24*/ 	.word	0x00012c30


	//   ....[122]....
        /*9a28*/ 	.word	0x00012c60


	//   ....[123]....
        /*9a2c*/ 	.word	0x00012c70


	//   ....[124]....
        /*9a30*/ 	.word	0x00012c80


	//   ....[125]....
        /*9a34*/ 	.word	0x00012c90


	//   ....[126]....
        /*9a38*/ 	.word	0x00012cc0


	//   ....[127]....
        /*9a3c*/ 	.word	0x00012cd0


	//   ....[128]....
        /*9a40*/ 	.word	0x00012ce0


	//   ....[129]....
        /*9a44*/ 	.word	0x00012cf0


	//   ....[130]....
        /*9a48*/ 	.word	0x00012d20


	//   ....[131]....
        /*9a4c*/ 	.word	0x00012d30


	//   ....[132]....
        /*9a50*/ 	.word	0x00012d40


	//   ....[133]....
        /*9a54*/ 	.word	0x00012d50


	//   ....[134]....
        /*9a58*/ 	.word	0x00012d80


	//   ....[135]....
        /*9a5c*/ 	.word	0x00012d90


	//   ....[136]....
        /*9a60*/ 	.word	0x00012da0


	//   ....[137]....
        /*9a64*/ 	.word	0x00012db0


	//   ....[138]....
        /*9a68*/ 	.word	0x00012de0


	//   ....[139]....
        /*9a6c*/ 	.word	0x00012df0


	//   ....[140]....
        /*9a70*/ 	.word	0x00012e00


	//   ....[141]....
        /*9a74*/ 	.word	0x00012e10


	//   ....[142]....
        /*9a78*/ 	.word	0x00012e40


	//   ....[143]....
        /*9a7c*/ 	.word	0x00012e50


	//   ....[144]....
        /*9a80*/ 	.word	0x00012e60


	//   ....[145]....
        /*9a84*/ 	.word	0x00012e70


	//   ....[146]....
        /*9a88*/ 	.word	0x00012ea0


	//   ....[147]....
        /*9a8c*/ 	.word	0x00012eb0


	//   ....[148]....
        /*9a90*/ 	.word	0x00012ec0


	//   ....[149]....
        /*9a94*/ 	.word	0x00012ed0


	//   ....[150]....
        /*9a98*/ 	.word	0x00012f00


	//   ....[151]....
        /*9a9c*/ 	.word	0x00012f10


	//   ....[152]....
        /*9aa0*/ 	.word	0x00012f20


	//   ....[153]....
        /*9aa4*/ 	.word	0x00012f30


	//   ....[154]....
        /*9aa8*/ 	.word	0x00012f60


	//   ....[155]....
        /*9aac*/ 	.word	0x00012f70


	//   ....[156]....
        /*9ab0*/ 	.word	0x00012f80


	//   ....[157]....
        /*9ab4*/ 	.word	0x00012f90


	//   ....[158]....
        /*9ab8*/ 	.word	0x00012fc0


	//   ....[159]....
        /*9abc*/ 	.word	0x00012fd0


	//   ....[160]....
        /*9ac0*/ 	.word	0x00012fe0


	//   ....[161]....
        /*9ac4*/ 	.word	0x00012ff0


	//   ....[162]....
        /*9ac8*/ 	.word	0x00013020


	//   ....[163]....
        /*9acc*/ 	.word	0x00013030


	//   ....[164]....
        /*9ad0*/ 	.word	0x00013040


	//   ....[165]....
        /*9ad4*/ 	.word	0x00013050


	//   ....[166]....
        /*9ad8*/ 	.word	0x00013080


	//   ....[167]....
        /*9adc*/ 	.word	0x00013090


	//   ....[168]....
        /*9ae0*/ 	.word	0x000130a0


	//   ....[169]....
        /*9ae4*/ 	.word	0x000130b0


	//   ....[170]....
        /*9ae8*/ 	.word	0x000130e0


	//   ....[171]....
        /*9aec*/ 	.word	0x000130f0


	//   ....[172]....
        /*9af0*/ 	.word	0x00013100


	//   ....[173]....
        /*9af4*/ 	.word	0x00013110


	//   ....[174]....
        /*9af8*/ 	.word	0x00013140


	//   ....[175]....
        /*9afc*/ 	.word	0x00013150


	//   ....[176]....
        /*9b00*/ 	.word	0x00013160


	//   ....[177]....
        /*9b04*/ 	.word	0x00013170


	//   ....[178]....
        /*9b08*/ 	.word	0x000131a0


	//   ....[179]....
        /*9b0c*/ 	.word	0x000131b0


	//   ....[180]....
        /*9b10*/ 	.word	0x000131c0


	//   ....[181]....
        /*9b14*/ 	.word	0x000131d0


	//   ....[182]....
        /*9b18*/ 	.word	0x00013200


	//   ....[183]....
        /*9b1c*/ 	.word	0x00013210


	//   ....[184]....
        /*9b20*/ 	.word	0x00013220


	//   ....[185]....
        /*9b24*/ 	.word	0x00013230


	//   ....[186]....
        /*9b28*/ 	.word	0x00013260


	//   ....[187]....
        /*9b2c*/ 	.word	0x00013270


	//   ....[188]....
        /*9b30*/ 	.word	0x00013280


	//   ....[189]....
        /*9b34*/ 	.word	0x00013290


	//   ....[190]....
        /*9b38*/ 	.word	0x000132c0


	//   ....[191]....
        /*9b3c*/ 	.word	0x000132d0


	//   ....[192]....
        /*9b40*/ 	.word	0x000132e0


	//   ....[193]....
        /*9b44*/ 	.word	0x000132f0


	//   ....[194]....
        /*9b48*/ 	.word	0x00013320


	//   ....[195]....
        /*9b4c*/ 	.word	0x00013330


	//   ....[196]....
        /*9b50*/ 	.word	0x00013340


	//   ....[197]....
        /*9b54*/ 	.word	0x00013350


	//   ....[198]....
        /*9b58*/ 	.word	0x00013380


	//   ....[199]....
        /*9b5c*/ 	.word	0x00013390


	//   ....[200]....
        /*9b60*/ 	.word	0x000133a0


	//   ....[201]....
        /*9b64*/ 	.word	0x000133b0


	//   ....[202]....
        /*9b68*/ 	.word	0x000133e0


	//   ....[203]....
        /*9b6c*/ 	.word	0x000133f0


	//   ....[204]....
        /*9b70*/ 	.word	0x00013400


	//   ....[205]....
        /*9b74*/ 	.word	0x00013410


	//   ....[206]....
        /*9b78*/ 	.word	0x00013440


	//   ....[207]....
        /*9b7c*/ 	.word	0x00013450


	//   ....[208]....
        /*9b80*/ 	.word	0x00013460


	//   ....[209]....
        /*9b84*/ 	.word	0x00013470


	//   ....[210]....
        /*9b88*/ 	.word	0x000134a0


	//   ....[211]....
        /*9b8c*/ 	.word	0x000134b0


	//   ....[212]....
        /*9b90*/ 	.word	0x000134c0


	//   ....[213]....
        /*9b94*/ 	.word	0x000134d0


	//   ....[214]....
        /*9b98*/ 	.word	0x00013500


	//   ....[215]....
        /*9b9c*/ 	.word	0x00013510


	//   ....[216]....
        /*9ba0*/ 	.word	0x00013520


	//   ....[217]....
        /*9ba4*/ 	.word	0x00013530


	//   ....[218]....
        /*9ba8*/ 	.word	0x00013560


	//   ....[219]....
        /*9bac*/ 	.word	0x00013570


	//   ....[220]....
        /*9bb0*/ 	.word	0x00013580


	//   ....[221]....
        /*9bb4*/ 	.word	0x00013590


	//   ....[222]....
        /*9bb8*/ 	.word	0x000135c0


	//   ....[223]....
        /*9bbc*/ 	.word	0x000135d0


	//   ....[224]....
        /*9bc0*/ 	.word	0x000135e0


	//   ....[225]....
        /*9bc4*/ 	.word	0x000135f0


	//   ....[226]....
        /*9bc8*/ 	.word	0x00013620


	//   ....[227]....
        /*9bcc*/ 	.word	0x00013630


	//   ....[228]....
        /*9bd0*/ 	.word	0x00013640


	//   ....[229]....
        /*9bd4*/ 	.word	0x00013650


	//   ....[230]....
        /*9bd8*/ 	.word	0x00013680


	//   ....[231]....
        /*9bdc*/ 	.word	0x00013690


	//   ....[232]....
        /*9be0*/ 	.word	0x000136a0


	//   ....[233]....
        /*9be4*/ 	.word	0x000136b0


	//   ....[234]....
        /*9be8*/ 	.word	0x000136e0


	//   ....[235]....
        /*9bec*/ 	.word	0x000136f0


	//   ....[236]....
        /*9bf0*/ 	.word	0x00013700


	//   ....[237]....
        /*9bf4*/ 	.word	0x00013710


	//   ....[238]....
        /*9bf8*/ 	.word	0x00013740


	//   ....[239]....
        /*9bfc*/ 	.word	0x00013750


	//   ....[240]....
        /*9c00*/ 	.word	0x00013760


	//   ....[241]....
        /*9c04*/ 	.word	0x00013770


	//   ....[242]....
        /*9c08*/ 	.word	0x000137a0


	//   ....[243]....
        /*9c0c*/ 	.word	0x000137b0


	//   ....[244]....
        /*9c10*/ 	.word	0x000137c0


	//   ....[245]....
        /*9c14*/ 	.word	0x000137d0


	//   ....[246]....
        /*9c18*/ 	.word	0x00013800


	//   ....[247]....
        /*9c1c*/ 	.word	0x00013810


	//   ....[248]....
        /*9c20*/ 	.word	0x00013820


	//   ....[249]....
        /*9c24*/ 	.word	0x00013830


	//   ....[250]....
        /*9c28*/ 	.word	0x00013860


	//   ....[251]....
        /*9c2c*/ 	.word	0x00013870


	//   ....[252]....
        /*9c30*/ 	.word	0x00013880


	//   ....[253]....
        /*9c34*/ 	.word	0x00013890


	//   ....[254]....
        /*9c38*/ 	.word	0x000138c0


	//   ....[255]....
        /*9c3c*/ 	.word	0x000138d0


	//   ....[0]....
        /*9c40*/ 	.word	0x000138e0


	//   ....[1]....
        /*9c44*/ 	.word	0x000138f0


	//   ....[2]....
        /*9c48*/ 	.word	0x00013920


	//   ....[3]....
        /*9c4c*/ 	.word	0x00013930


	//   ....[4]....
        /*9c50*/ 	.word	0x00013940


	//   ....[5]....
        /*9c54*/ 	.word	0x00013950


	//   ....[6]....
        /*9c58*/ 	.word	0x00013980


	//   ....[7]....
        /*9c5c*/ 	.word	0x00013990


	//   ....[8]....
        /*9c60*/ 	.word	0x000139a0


	//   ....[9]....
        /*9c64*/ 	.word	0x000139b0


	//   ....[10]....
        /*9c68*/ 	.word	0x000139e0


	//   ....[11]....
        /*9c6c*/ 	.word	0x000139f0


	//   ....[12]....
        /*9c70*/ 	.word	0x00013a00


	//   ....[13]....
        /*9c74*/ 	.word	0x00013a10


	//   ....[14]....
        /*9c78*/ 	.word	0x00013a40


	//   ....[15]....
        /*9c7c*/ 	.word	0x00013a50


	//   ....[16]....
        /*9c80*/ 	.word	0x00013a60


	//   ....[17]....
        /*9c84*/ 	.word	0x00013a70


	//   ....[18]....
        /*9c88*/ 	.word	0x00013aa0


	//   ....[19]....
        /*9c8c*/ 	.word	0x00013ab0


	//   ....[20]....
        /*9c90*/ 	.word	0x00013ac0


	//   ....[21]....
        /*9c94*/ 	.word	0x00013ad0


	//   ....[22]....
        /*9c98*/ 	.word	0x00013b00


	//   ....[23]....
        /*9c9c*/ 	.word	0x00013b10


	//   ....[24]....
        /*9ca0*/ 	.word	0x00013b20


	//   ....[25]....
        /*9ca4*/ 	.word	0x00013b30


	//   ....[26]....
        /*9ca8*/ 	.word	0x00013b60


	//   ....[27]....
        /*9cac*/ 	.word	0x00013b70


	//   ....[28]....
        /*9cb0*/ 	.word	0x00013b80


	//   ....[29]....
        /*9cb4*/ 	.word	0x00013b90


	//   ....[30]....
        /*9cb8*/ 	.word	0x00013bc0


	//   ....[31]....
        /*9cbc*/ 	.word	0x00013bd0


	//   ....[32]....
        /*9cc0*/ 	.word	0x00013be0


	//   ....[33]....
        /*9cc4*/ 	.word	0x00013bf0


	//   ....[34]....
        /*9cc8*/ 	.word	0x00013c20


	//   ....[35]....
        /*9ccc*/ 	.word	0x00013c30


	//   ....[36]....
        /*9cd0*/ 	.word	0x00013c40


	//   ....[37]....
        /*9cd4*/ 	.word	0x00013c50


	//   ....[38]....
        /*9cd8*/ 	.word	0x00013c80


	//   ....[39]....
        /*9cdc*/ 	.word	0x00013c90


	//   ....[40]....
        /*9ce0*/ 	.word	0x00013ca0


	//   ....[41]....
        /*9ce4*/ 	.word	0x00013cb0


	//   ....[42]....
        /*9ce8*/ 	.word	0x00013ce0


	//   ....[43]....
        /*9cec*/ 	.word	0x00013cf0


	//   ....[44]....
        /*9cf0*/ 	.word	0x00013d00


	//   ....[45]....
        /*9cf4*/ 	.word	0x00013d10


	//   ....[46]....
        /*9cf8*/ 	.word	0x00013d40


	//   ....[47]....
        /*9cfc*/ 	.word	0x00013d50


	//   ....[48]....
        /*9d00*/ 	.word	0x00013d60


	//   ....[49]....
        /*9d04*/ 	.word	0x00013d70


	//   ....[50]....
        /*9d08*/ 	.word	0x00013da0


	//   ....[51]....
        /*9d0c*/ 	.word	0x00013db0


	//   ....[52]....
        /*9d10*/ 	.word	0x00013dc0


	//   ....[53]....
        /*9d14*/ 	.word	0x00013dd0


	//   ....[54]....
        /*9d18*/ 	.word	0x00013e00


	//   ....[55]....
        /*9d1c*/ 	.word	0x00013e10


	//   ....[56]....
        /*9d20*/ 	.word	0x00013e20


	//   ....[57]....
        /*9d24*/ 	.word	0x00013e30


	//   ....[58]....
        /*9d28*/ 	.word	0x00013e60


	//   ....[59]....
        /*9d2c*/ 	.word	0x00013e70


	//   ....[60]....
        /*9d30*/ 	.word	0x00013e80


	//   ....[61]....
        /*9d34*/ 	.word	0x00013e90


	//   ....[62]....
        /*9d38*/ 	.word	0x00013ec0


	//   ....[63]....
        /*9d3c*/ 	.word	0x00013ed0


	//   ....[64]....
        /*9d40*/ 	.word	0x00013ee0


	//   ....[65]....
        /*9d44*/ 	.word	0x00013ef0


	//   ....[66]....
        /*9d48*/ 	.word	0x00013f20


	//   ....[67]....
        /*9d4c*/ 	.word	0x00013f30


	//   ....[68]....
        /*9d50*/ 	.word	0x00013f40


	//   ....[69]....
        /*9d54*/ 	.word	0x00013f50


	//   ....[70]....
        /*9d58*/ 	.word	0x00013f80


	//   ....[71]....
        /*9d5c*/ 	.word	0x00013f90


	//   ....[72]....
        /*9d60*/ 	.word	0x00013fa0


	//   ....[73]....
        /*9d64*/ 	.word	0x00013fb0


	//   ....[74]....
        /*9d68*/ 	.word	0x00013fe0


	//   ....[75]....
        /*9d6c*/ 	.word	0x00013ff0


	//   ....[76]....
        /*9d70*/ 	.word	0x00014000


	//   ....[77]....
        /*9d74*/ 	.word	0x00014010


	//   ....[78]....
        /*9d78*/ 	.word	0x00014040


	//   ....[79]....
        /*9d7c*/ 	.word	0x00014050


	//   ....[80]....
        /*9d80*/ 	.word	0x00014060


	//   ....[81]....
        /*9d84*/ 	.word	0x00014070


	//   ....[82]....
        /*9d88*/ 	.word	0x000140a0


	//   ....[83]....
        /*9d8c*/ 	.word	0x000140b0


	//   ....[84]....
        /*9d90*/ 	.word	0x000140c0


	//   ....[85]....
        /*9d94*/ 	.word	0x000140d0


	//   ....[86]....
        /*9d98*/ 	.word	0x00014100


	//   ....[87]....
        /*9d9c*/ 	.word	0x00014110


	//   ....[88]....
        /*9da0*/ 	.word	0x00014120


	//   ....[89]....
        /*9da4*/ 	.word	0x00014130


	//   ....[90]....
        /*9da8*/ 	.word	0x00014160


	//   ....[91]....
        /*9dac*/ 	.word	0x00014170


	//   ....[92]....
        /*9db0*/ 	.word	0x00014180


	//   ....[93]....
        /*9db4*/ 	.word	0x00014190


	//   ....[94]....
        /*9db8*/ 	.word	0x000141c0


	//   ....[95]....
        /*9dbc*/ 	.word	0x000141d0


	//   ....[96]....
        /*9dc0*/ 	.word	0x000141e0


	//   ....[97]....
        /*9dc4*/ 	.word	0x000141f0


	//   ....[98]....
        /*9dc8*/ 	.word	0x00014220


	//   ....[99]....
        /*9dcc*/ 	.word	0x00014230


	//   ....[100]....
        /*9dd0*/ 	.word	0x00014240


	//   ....[101]....
        /*9dd4*/ 	.word	0x00014250


	//   ....[102]....
        /*9dd8*/ 	.word	0x00014280


	//   ....[103]....
        /*9ddc*/ 	.word	0x00014290


	//   ....[104]....
        /*9de0*/ 	.word	0x000142a0


	//   ....[105]....
        /*9de4*/ 	.word	0x000142b0


	//   ....[106]....
        /*9de8*/ 	.word	0x000142e0


	//   ....[107]....
        /*9dec*/ 	.word	0x000142f0


	//   ....[108]....
        /*9df0*/ 	.word	0x00014300


	//   ....[109]....
        /*9df4*/ 	.word	0x00014310


	//   ....[110]....
        /*9df8*/ 	.word	0x00014340


	//   ....[111]....
        /*9dfc*/ 	.word	0x00014350


	//   ....[112]....
        /*9e00*/ 	.word	0x00014360


	//   ....[113]....
        /*9e04*/ 	.word	0x00014370


	//   ....[114]....
        /*9e08*/ 	.word	0x000143a0


	//   ....[115]....
        /*9e0c*/ 	.word	0x000143b0


	//   ....[116]....
        /*9e10*/ 	.word	0x000143c0


	//   ....[117]....
        /*9e14*/ 	.word	0x000143d0


	//   ....[118]....
        /*9e18*/ 	.word	0x00014400


	//   ....[119]....
        /*9e1c*/ 	.word	0x00014410


	//   ....[120]....
        /*9e20*/ 	.word	0x00014420


	//   ....[121]....
        /*9e24*/ 	.word	0x00014430


	//   ....[122]....
        /*9e28*/ 	.word	0x00014460


	//   ....[123]....
        /*9e2c*/ 	.word	0x00014470


	//   ....[124]....
        /*9e30*/ 	.word	0x00014480


	//   ....[125]....
        /*9e34*/ 	.word	0x00014490


	//   ....[126]....
        /*9e38*/ 	.word	0x000144c0


	//   ....[127]....
        /*9e3c*/ 	.word	0x000144d0


	//   ....[128]....
        /*9e40*/ 	.word	0x000144e0


	//   ....[129]....
        /*9e44*/ 	.word	0x000144f0


	//   ....[130]....
        /*9e48*/ 	.word	0x00014520


	//   ....[131]....
        /*9e4c*/ 	.word	0x00014530


	//   ....[132]....
        /*9e50*/ 	.word	0x00014540


	//   ....[133]....
        /*9e54*/ 	.word	0x00014550


	//   ....[134]....
        /*9e58*/ 	.word	0x00014580


	//   ....[135]....
        /*9e5c*/ 	.word	0x00014590


	//   ....[136]....
        /*9e60*/ 	.word	0x000145a0


	//   ....[137]....
        /*9e64*/ 	.word	0x000145b0


	//   ....[138]....
        /*9e68*/ 	.word	0x000145e0


	//   ....[139]....
        /*9e6c*/ 	.word	0x000145f0


	//   ....[140]....
        /*9e70*/ 	.word	0x00014600


	//   ....[141]....
        /*9e74*/ 	.word	0x00014610


	//   ....[142]....
        /*9e78*/ 	.word	0x00014640


	//   ....[143]....
        /*9e7c*/ 	.word	0x00014650


	//   ....[144]....
        /*9e80*/ 	.word	0x00014660


	//   ....[145]....
        /*9e84*/ 	.word	0x00014670


	//   ....[146]....
        /*9e88*/ 	.word	0x000146a0


	//   ....[147]....
        /*9e8c*/ 	.word	0x000146b0


	//   ....[148]....
        /*9e90*/ 	.word	0x000146c0


	//   ....[149]....
        /*9e94*/ 	.word	0x000146d0


	//   ....[150]....
        /*9e98*/ 	.word	0x00014700


	//   ....[151]....
        /*9e9c*/ 	.word	0x00014710


	//   ....[152]....
        /*9ea0*/ 	.word	0x00014720


	//   ....[153]....
        /*9ea4*/ 	.word	0x00014730


	//   ....[154]....
        /*9ea8*/ 	.word	0x00014760


	//   ....[155]....
        /*9eac*/ 	.word	0x00014770


	//   ....[156]....
        /*9eb0*/ 	.word	0x00014780


	//   ....[157]....
        /*9eb4*/ 	.word	0x00014790


	//   ....[158]....
        /*9eb8*/ 	.word	0x000147c0


	//   ....[159]....
        /*9ebc*/ 	.word	0x000147d0


	//   ....[160]....
        /*9ec0*/ 	.word	0x000147e0


	//   ....[161]....
        /*9ec4*/ 	.word	0x000147f0


	//   ....[162]....
        /*9ec8*/ 	.word	0x00014820


	//   ....[163]....
        /*9ecc*/ 	.word	0x00014830


	//   ....[164]....
        /*9ed0*/ 	.word	0x00014840


	//   ....[165]....
        /*9ed4*/ 	.word	0x00014850


	//   ....[166]....
        /*9ed8*/ 	.word	0x00014880


	//   ....[167]....
        /*9edc*/ 	.word	0x00014890


	//   ....[168]....
        /*9ee0*/ 	.word	0x000148a0


	//   ....[169]....
        /*9ee4*/ 	.word	0x000148b0


	//   ....[170]....
        /*9ee8*/ 	.word	0x000148e0


	//   ....[171]....
        /*9eec*/ 	.word	0x000148f0


	//   ....[172]....
        /*9ef0*/ 	.word	0x00014900


	//   ....[173]....
        /*9ef4*/ 	.word	0x00014910


	//   ....[174]....
        /*9ef8*/ 	.word	0x00014940


	//   ....[175]....
        /*9efc*/ 	.word	0x00014950


	//   ....[176]....
        /*9f00*/ 	.word	0x00014960


	//   ....[177]....
        /*9f04*/ 	.word	0x00014970


	//   ....[178]....
        /*9f08*/ 	.word	0x000149a0


	//   ....[179]....
        /*9f0c*/ 	.word	0x000149b0


	//   ....[180]....
        /*9f10*/ 	.word	0x000149c0


	//   ....[181]....
        /*9f14*/ 	.word	0x000149d0


	//   ....[182]....
        /*9f18*/ 	.word	0x00014a00


	//   ....[183]....
        /*9f1c*/ 	.word	0x00014a10


	//   ....[184]....
        /*9f20*/ 	.word	0x00014a20


	//   ....[185]....
        /*9f24*/ 	.word	0x00014a30


	//   ....[186]....
        /*9f28*/ 	.word	0x00014a60


	//   ....[187]....
        /*9f2c*/ 	.word	0x00014a70


	//   ....[188]....
        /*9f30*/ 	.word	0x00014a80


	//   ....[189]....
        /*9f34*/ 	.word	0x00014a90


	//   ....[190]....
        /*9f38*/ 	.word	0x00014ac0


	//   ....[191]....
        /*9f3c*/ 	.word	0x00014ad0


	//   ....[192]....
        /*9f40*/ 	.word	0x00014ae0


	//   ....[193]....
        /*9f44*/ 	.word	0x00014af0


	//   ....[194]....
        /*9f48*/ 	.word	0x00014b20


	//   ....[195]....
        /*9f4c*/ 	.word	0x00014b30


	//   ....[196]....
        /*9f50*/ 	.word	0x00014b40


	//   ....[197]....
        /*9f54*/ 	.word	0x00014b50


	//   ....[198]....
        /*9f58*/ 	.word	0x00014b80


	//   ....[199]....
        /*9f5c*/ 	.word	0x00014b90


	//   ....[200]....
        /*9f60*/ 	.word	0x00014ba0


	//   ....[201]....
        /*9f64*/ 	.word	0x00014bb0


	//   ....[202]....
        /*9f68*/ 	.word	0x00014be0


	//   ....[203]....
        /*9f6c*/ 	.word	0x00014bf0


	//   ....[204]....
        /*9f70*/ 	.word	0x00014c00


	//   ....[205]....
        /*9f74*/ 	.word	0x00014c10


	//   ....[206]....
        /*9f78*/ 	.word	0x00014c40


	//   ....[207]....
        /*9f7c*/ 	.word	0x00014c50


	//   ....[208]....
        /*9f80*/ 	.word	0x00014c60


	//   ....[209]....
        /*9f84*/ 	.word	0x00014c70


	//   ....[210]....
        /*9f88*/ 	.word	0x00014ca0


	//   ....[211]....
        /*9f8c*/ 	.word	0x00014cb0


	//   ....[212]....
        /*9f90*/ 	.word	0x00014cc0


	//   ....[213]....
        /*9f94*/ 	.word	0x00014cd0


	//   ....[214]....
        /*9f98*/ 	.word	0x00014d00


	//   ....[215]....
        /*9f9c*/ 	.word	0x00014d10


	//   ....[216]....
        /*9fa0*/ 	.word	0x00014d20


	//   ....[217]....
        /*9fa4*/ 	.word	0x00014d30


	//   ....[218]....
        /*9fa8*/ 	.word	0x00014d60


	//   ....[219]....
        /*9fac*/ 	.word	0x00014d70


	//   ....[220]....
        /*9fb0*/ 	.word	0x00014d80


	//   ....[221]....
        /*9fb4*/ 	.word	0x00014d90


	//   ....[222]....
        /*9fb8*/ 	.word	0x00014dc0


	//   ....[223]....
        /*9fbc*/ 	.word	0x00014dd0


	//   ....[224]....
        /*9fc0*/ 	.word	0x00014de0


	//   ....[225]....
        /*9fc4*/ 	.word	0x00014df0


	//   ....[226]....
        /*9fc8*/ 	.word	0x00014e20


	//   ....[227]....
        /*9fcc*/ 	.word	0x00014e30


	//   ....[228]....
        /*9fd0*/ 	.word	0x00014e40


	//   ....[229]....
        /*9fd4*/ 	.word	0x00014e50


	//   ....[230]....
        /*9fd8*/ 	.word	0x00014e80


	//   ....[231]....
        /*9fdc*/ 	.word	0x00014e90


	//   ....[232]....
        /*9fe0*/ 	.word	0x00014ea0


	//   ....[233]....
        /*9fe4*/ 	.word	0x00014eb0


	//   ....[234]....
        /*9fe8*/ 	.word	0x00014ee0


	//   ....[235]....
        /*9fec*/ 	.word	0x00014ef0


	//   ....[236]....
        /*9ff0*/ 	.word	0x00014f00


	//   ....[237]....
        /*9ff4*/ 	.word	0x00014f10


	//   ....[238]....
        /*9ff8*/ 	.word	0x00014f40


	//   ....[239]....
        /*9ffc*/ 	.word	0x00014f50


	//   ....[240]....
        /*a000*/ 	.word	0x00014f60


	//   ....[241]....
        /*a004*/ 	.word	0x00014f70


	//   ....[242]....
        /*a008*/ 	.word	0x00014fa0


	//   ....[243]....
        /*a00c*/ 	.word	0x00014fb0


	//   ....[244]....
        /*a010*/ 	.word	0x00014fc0


	//   ....[245]....
        /*a014*/ 	.word	0x00014fd0


	//   ....[246]....
        /*a018*/ 	.word	0x00015000


	//   ....[247]....
        /*a01c*/ 	.word	0x00015010


	//   ....[248]....
        /*a020*/ 	.word	0x00015020


	//   ....[249]....
        /*a024*/ 	.word	0x00015030


	//   ....[250]....
        /*a028*/ 	.word	0x00015060


	//   ....[251]....
        /*a02c*/ 	.word	0x00015070


	//   ....[252]....
        /*a030*/ 	.word	0x00015080


	//   ....[253]....
        /*a034*/ 	.word	0x00015090


	//   ....[254]....
        /*a038*/ 	.word	0x000150d0


	//   ....[255]....
        /*a03c*/ 	.word	0x00018110


	//   ....[0]....
        /*a040*/ 	.word	0x00018120


	//   ....[1]....
        /*a044*/ 	.word	0x00018130


	//   ....[2]....
        /*a048*/ 	.word	0x00018150


	//   ....[3]....
        /*a04c*/ 	.word	0x00018160


	//   ....[4]....
        /*a050*/ 	.word	0x00018170


	//   ....[5]....
        /*a054*/ 	.word	0x00018180


	//   ....[6]....
        /*a058*/ 	.word	0x000181b0


	//   ....[7]....
        /*a05c*/ 	.word	0x000181c0


	//   ....[8]....
        /*a060*/ 	.word	0x000181d0


	//   ....[9]....
        /*a064*/ 	.word	0x000181e0


	//   ....[10]....
        /*a068*/ 	.word	0x00018210


	//   ....[11]....
        /*a06c*/ 	.word	0x00018220


	//   ....[12]....
        /*a070*/ 	.word	0x00018230


	//   ....[13]....
        /*a074*/ 	.word	0x00018240


	//   ....[14]....
        /*a078*/ 	.word	0x00018270


	//   ....[15]....
        /*a07c*/ 	.word	0x00018280


	//   ....[16]....
        /*a080*/ 	.word	0x00018290


	//   ....[17]....
        /*a084*/ 	.word	0x000182a0


	//   ....[18]....
        /*a088*/ 	.word	0x000182d0


	//   ....[19]....
        /*a08c*/ 	.word	0x000182e0


	//   ....[20]....
        /*a090*/ 	.word	0x000182f0


	//   ....[21]....
        /*a094*/ 	.word	0x00018300


	//   ....[22]....
        /*a098*/ 	.word	0x00018330


	//   ....[23]....
        /*a09c*/ 	.word	0x00018340


	//   ....[24]....
        /*a0a0*/ 	.word	0x00018350


	//   ....[25]....
        /*a0a4*/ 	.word	0x00018360


	//   ....[26]....
        /*a0a8*/ 	.word	0x00018390


	//   ....[27]....
        /*a0ac*/ 	.word	0x000183a0


	//   ....[28]....
        /*a0b0*/ 	.word	0x000183b0


	//   ....[29]....
        /*a0b4*/ 	.word	0x000183c0


	//   ....[30]....
        /*a0b8*/ 	.word	0x000183f0


	//   ....[31]....
        /*a0bc*/ 	.word	0x00018400


	//   ....[32]....
        /*a0c0*/ 	.word	0x00018410


	//   ....[33]....
        /*a0c4*/ 	.word	0x00018420


	//   ....[34]....
        /*a0c8*/ 	.word	0x00018450


	//   ....[35]....
        /*a0cc*/ 	.word	0x00018460


	//   ....[36]....
        /*a0d0*/ 	.word	0x00018470


	//   ....[37]....
        /*a0d4*/ 	.word	0x00018480


	//   ....[38]....
        /*a0d8*/ 	.word	0x000184b0


	//   ....[39]....
        /*a0dc*/ 	.word	0x000184c0


	//   ....[40]....
        /*a0e0*/ 	.word	0x000184d0


	//   ....[41]....
        /*a0e4*/ 	.word	0x000184e0


	//   ....[42]....
        /*a0e8*/ 	.word	0x00018510


	//   ....[43]....
        /*a0ec*/ 	.word	0x00018520


	//   ....[44]....
        /*a0f0*/ 	.word	0x00018530


	//   ....[45]....
        /*a0f4*/ 	.word	0x00018540


	//   ....[46]....
        /*a0f8*/ 	.word	0x00018570


	//   ....[47]....
        /*a0fc*/ 	.word	0x00018580


	//   ....[48]....
        /*a100*/ 	.word	0x00018590


	//   ....[49]....
        /*a104*/ 	.word	0x000185a0


	//   ....[50]....
        /*a108*/ 	.word	0x000185d0


	//   ....[51]....
        /*a10c*/ 	.word	0x000185e0


	//   ....[52]....
        /*a110*/ 	.word	0x000185f0


	//   ....[53]....
        /*a114*/ 	.word	0x00018600


	//   ....[54]....
        /*a118*/ 	.word	0x00018630


	//   ....[55]....
        /*a11c*/ 	.word	0x00018640


	//   ....[56]....
        /*a120*/ 	.word	0x00018650


	//   ....[57]....
        /*a124*/ 	.word	0x00018660


	//   ....[58]....
        /*a128*/ 	.word	0x00018690


	//   ....[59]....
        /*a12c*/ 	.word	0x000186a0


	//   ....[60]....
        /*a130*/ 	.word	0x000186b0


	//   ....[61]....
        /*a134*/ 	.word	0x000186c0


	//   ....[62]....
        /*a138*/ 	.word	0x000186f0


	//   ....[63]....
        /*a13c*/ 	.word	0x00018700


	//   ....[64]....
        /*a140*/ 	.word	0x00018710


	//   ....[65]....
        /*a144*/ 	.word	0x00018720


	//   ....[66]....
        /*a148*/ 	.word	0x00018750


	//   ....[67]....
        /*a14c*/ 	.word	0x00018760


	//   ....[68]....
        /*a150*/ 	.word	0x00018770


	//   ....[69]....
        /*a154*/ 	.word	0x00018780


	//   ....[70]....
        /*a158*/ 	.word	0x000187b0


	//   ....[71]....
        /*a15c*/ 	.word	0x000187c0


	//   ....[72]....
        /*a160*/ 	.word	0x000187d0


	//   ....[73]....
        /*a164*/ 	.word	0x000187e0


	//   ....[74]....
        /*a168*/ 	.word	0x00018810


	//   ....[75]....
        /*a16c*/ 	.word	0x00018820


	//   ....[76]....
        /*a170*/ 	.word	0x00018830


	//   ....[77]....
        /*a174*/ 	.word	0x00018840


	//   ....[78]....
        /*a178*/ 	.word	0x00018870


	//   ....[79]....
        /*a17c*/ 	.word	0x00018880


	//   ....[80]....
        /*a180*/ 	.word	0x00018890


	//   ....[81]....
        /*a184*/ 	.word	0x000188a0


	//   ....[82]....
        /*a188*/ 	.word	0x000188d0


	//   ....[83]....
        /*a18c*/ 	.word	0x000188e0


	//   ....[84]....
        /*a190*/ 	.word	0x000188f0


	//   ....[85]....
        /*a194*/ 	.word	0x00018900


	//   ....[86]....
        /*a198*/ 	.word	0x00018930


	//   ....[87]....
        /*a19c*/ 	.word	0x00018940


	//   ....[88]....
        /*a1a0*/ 	.word	0x00018950


	//   ....[89]....
        /*a1a4*/ 	.word	0x00018960


	//   ....[90]....
        /*a1a8*/ 	.word	0x00018990


	//   ....[91]....
        /*a1ac*/ 	.word	0x000189a0


	//   ....[92]....
        /*a1b0*/ 	.word	0x000189b0


	//   ....[93]....
        /*a1b4*/ 	.word	0x000189c0


	//   ....[94]....
        /*a1b8*/ 	.word	0x000189f0


	//   ....[95]....
        /*a1bc*/ 	.word	0x00018a00


	//   ....[96]....
        /*a1c0*/ 	.word	0x00018a10


	//   ....[97]....
        /*a1c4*/ 	.word	0x00018a20


	//   ....[98]....
        /*a1c8*/ 	.word	0x00018a50


	//   ....[99]....
        /*a1cc*/ 	.word	0x00018a60


	//   ....[100]....
        /*a1d0*/ 	.word	0x00018a70


	//   ....[101]....
        /*a1d4*/ 	.word	0x00018a80


	//   ....[102]....
        /*a1d8*/ 	.word	0x00018ab0


	//   ....[103]....
        /*a1dc*/ 	.word	0x00018ac0


	//   ....[104]....
        /*a1e0*/ 	.word	0x00018ad0


	//   ....[105]....
        /*a1e4*/ 	.word	0x00018ae0


	//   ....[106]....
        /*a1e8*/ 	.word	0x00018b10


	//   ....[107]....
        /*a1ec*/ 	.word	0x00018b20


	//   ....[108]....
        /*a1f0*/ 	.word	0x00018b30


	//   ....[109]....
        /*a1f4*/ 	.word	0x00018b40


	//   ....[110]....
        /*a1f8*/ 	.word	0x00018b70


	//   ....[111]....
        /*a1fc*/ 	.word	0x00018b80


	//   ....[112]....
        /*a200*/ 	.word	0x00018b90


	//   ....[113]....
        /*a204*/ 	.word	0x00018ba0


	//   ....[114]....
        /*a208*/ 	.word	0x00018bd0


	//   ....[115]....
        /*a20c*/ 	.word	0x00018be0


	//   ....[116]....
        /*a210*/ 	.word	0x00018bf0


	//   ....[117]....
        /*a214*/ 	.word	0x00018c00


	//   ....[118]....
        /*a218*/ 	.word	0x00018c30


	//   ....[119]....
        /*a21c*/ 	.word	0x00018c40


	//   ....[120]....
        /*a220*/ 	.word	0x00018c50


	//   ....[121]....
        /*a224*/ 	.word	0x00018c60


	//   ....[122]....
        /*a228*/ 	.word	0x00018c90


	//   ....[123]....
        /*a22c*/ 	.word	0x00018ca0


	//   ....[124]....
        /*a230*/ 	.word	0x00018cb0


	//   ....[125]....
        /*a234*/ 	.word	0x00018cc0


	//   ....[126]....
        /*a238*/ 	.word	0x00018cf0


	//   ....[127]....
        /*a23c*/ 	.word	0x00018d00


	//   ....[128]....
        /*a240*/ 	.word	0x00018d10


	//   ....[129]....
        /*a244*/ 	.word	0x00018d20


	//   ....[130]....
        /*a248*/ 	.word	0x00018d50


	//   ....[131]....
        /*a24c*/ 	.word	0x00018d60


	//   ....[132]....
        /*a250*/ 	.word	0x00018d70


	//   ....[133]....
        /*a254*/ 	.word	0x00018d80


	//   ....[134]....
        /*a258*/ 	.word	0x00018db0


	//   ....[135]....
        /*a25c*/ 	.word	0x00018dc0


	//   ....[136]....
        /*a260*/ 	.word	0x00018dd0


	//   ....[137]....
        /*a264*/ 	.word	0x00018de0


	//   ....[138]....
        /*a268*/ 	.word	0x00018e10


	//   ....[139]....
        /*a26c*/ 	.word	0x00018e20


	//   ....[140]....
        /*a270*/ 	.word	0x00018e30


	//   ....[141]....
        /*a274*/ 	.word	0x00018e40


	//   ....[142]....
        /*a278*/ 	.word	0x00018e70


	//   ....[143]....
        /*a27c*/ 	.word	0x00018e80


	//   ....[144]....
        /*a280*/ 	.word	0x00018e90


	//   ....[145]....
        /*a284*/ 	.word	0x00018ea0


	//   ....[146]....
        /*a288*/ 	.word	0x00018ed0


	//   ....[147]....
        /*a28c*/ 	.word	0x00018ee0


	//   ....[148]....
        /*a290*/ 	.word	0x00018ef0


	//   ....[149]....
        /*a294*/ 	.word	0x00018f00


	//   ....[150]....
        /*a298*/ 	.word	0x00018f30


	//   ....[151]....
        /*a29c*/ 	.word	0x00018f40


	//   ....[152]....
        /*a2a0*/ 	.word	0x00018f50


	//   ....[153]....
        /*a2a4*/ 	.word	0x00018f60


	//   ....[154]....
        /*a2a8*/ 	.word	0x00018f90


	//   ....[155]....
        /*a2ac*/ 	.word	0x00018fa0


	//   ....[156]....
        /*a2b0*/ 	.word	0x00018fb0


	//   ....[157]....
        /*a2b4*/ 	.word	0x00018fc0


	//   ....[158]....
        /*a2b8*/ 	.word	0x00018ff0


	//   ....[159]....
        /*a2bc*/ 	.word	0x00019000


	//   ....[160]....
        /*a2c0*/ 	.word	0x00019010


	//   ....[161]....
        /*a2c4*/ 	.word	0x00019020


	//   ....[162]....
        /*a2c8*/ 	.word	0x00019050


	//   ....[163]....
        /*a2cc*/ 	.word	0x00019060


	//   ....[164]....
        /*a2d0*/ 	.word	0x00019070


	//   ....[165]....
        /*a2d4*/ 	.word	0x00019080


	//   ....[166]....
        /*a2d8*/ 	.word	0x000190b0


	//   ....[167]....
        /*a2dc*/ 	.word	0x000190c0


	//   ....[168]....
        /*a2e0*/ 	.word	0x000190d0


	//   ....[169]....
        /*a2e4*/ 	.word	0x000190e0


	//   ....[170]....
        /*a2e8*/ 	.word	0x00019110


	//   ....[171]....
        /*a2ec*/ 	.word	0x00019120


	//   ....[172]....
        /*a2f0*/ 	.word	0x00019130


	//   ....[173]....
        /*a2f4*/ 	.word	0x00019140


	//   ....[174]....
        /*a2f8*/ 	.word	0x00019170


	//   ....[175]....
        /*a2fc*/ 	.word	0x00019180


	//   ....[176]....
        /*a300*/ 	.word	0x00019190


	//   ....[177]....
        /*a304*/ 	.word	0x000191a0


	//   ....[178]....
        /*a308*/ 	.word	0x000191d0


	//   ....[179]....
        /*a30c*/ 	.word	0x000191e0


	//   ....[180]....
        /*a310*/ 	.word	0x000191f0


	//   ....[181]....
        /*a314*/ 	.word	0x00019200


	//   ....[182]....
        /*a318*/ 	.word	0x00019230


	//   ....[183]....
        /*a31c*/ 	.word	0x00019240


	//   ....[184]....
        /*a320*/ 	.word	0x00019250


	//   ....[185]....
        /*a324*/ 	.word	0x00019260


	//   ....[186]....
        /*a328*/ 	.word	0x00019290


	//   ....[187]....
        /*a32c*/ 	.word	0x000192a0


	//   ....[188]....
        /*a330*/ 	.word	0x000192b0


	//   ....[189]....
        /*a334*/ 	.word	0x000192c0


	//   ....[190]....
        /*a338*/ 	.word	0x000192f0


	//   ....[191]....
        /*a33c*/ 	.word	0x00019300


	//   ....[192]....
        /*a340*/ 	.word	0x00019310


	//   ....[193]....
        /*a344*/ 	.word	0x00019320


	//   ....[194]....
        /*a348*/ 	.word	0x00019350


	//   ....[195]....
        /*a34c*/ 	.word	0x00019360


	//   ....[196]....
        /*a350*/ 	.word	0x00019370


	//   ....[197]....
        /*a354*/ 	.word	0x00019380


	//   ....[198]....
        /*a358*/ 	.word	0x000193b0


	//   ....[199]....
        /*a35c*/ 	.word	0x000193c0


	//   ....[200]....
        /*a360*/ 	.word	0x000193d0


	//   ....[201]....
        /*a364*/ 	.word	0x000193e0


	//   ....[202]....
        /*a368*/ 	.word	0x00019410


	//   ....[203]....
        /*a36c*/ 	.word	0x00019420


	//   ....[204]....
        /*a370*/ 	.word	0x00019430


	//   ....[205]....
        /*a374*/ 	.word	0x00019440


	//   ....[206]....
        /*a378*/ 	.word	0x00019470


	//   ....[207]....
        /*a37c*/ 	.word	0x00019480


	//   ....[208]....
        /*a380*/ 	.word	0x00019490


	//   ....[209]....
        /*a384*/ 	.word	0x000194a0


	//   ....[210]....
        /*a388*/ 	.word	0x000194d0


	//   ....[211]....
        /*a38c*/ 	.word	0x000194e0


	//   ....[212]....
        /*a390*/ 	.word	0x000194f0


	//   ....[213]....
        /*a394*/ 	.word	0x00019500


	//   ....[214]....
        /*a398*/ 	.word	0x00019530


	//   ....[215]....
        /*a39c*/ 	.word	0x00019540


	//   ....[216]....
        /*a3a0*/ 	.word	0x00019550


	//   ....[217]....
        /*a3a4*/ 	.word	0x00019560


	//   ....[218]....
        /*a3a8*/ 	.word	0x00019590


	//   ....[219]....
        /*a3ac*/ 	.word	0x000195a0


	//   ....[220]....
        /*a3b0*/ 	.word	0x000195b0


	//   ....[221]....
        /*a3b4*/ 	.word	0x000195c0


	//   ....[222]....
        /*a3b8*/ 	.word	0x000195f0


	//   ....[223]....
        /*a3bc*/ 	.word	0x00019600


	//   ....[224]....
        /*a3c0*/ 	.word	0x00019610


	//   ....[225]....
        /*a3c4*/ 	.word	0x00019620


	//   ....[226]....
        /*a3c8*/ 	.word	0x00019650


	//   ....[227]....
        /*a3cc*/ 	.word	0x00019660


	//   ....[228]....
        /*a3d0*/ 	.word	0x00019670


	//   ....[229]....
        /*a3d4*/ 	.word	0x00019680


	//   ....[230]....
        /*a3d8*/ 	.word	0x000196b0


	//   ....[231]....
        /*a3dc*/ 	.word	0x000196c0


	//   ....[232]....
        /*a3e0*/ 	.word	0x000196d0


	//   ....[233]....
        /*a3e4*/ 	.word	0x000196e0


	//   ....[234]....
        /*a3e8*/ 	.word	0x00019710


	//   ....[235]....
        /*a3ec*/ 	.word	0x00019720


	//   ....[236]....
        /*a3f0*/ 	.word	0x00019730


	//   ....[237]....
        /*a3f4*/ 	.word	0x00019740


	//   ....[238]....
        /*a3f8*/ 	.word	0x00019770


	//   ....[239]....
        /*a3fc*/ 	.word	0x00019780


	//   ....[240]....
        /*a400*/ 	.word	0x00019790


	//   ....[241]....
        /*a404*/ 	.word	0x000197a0


	//   ....[242]....
        /*a408*/ 	.word	0x000197d0


	//   ....[243]....
        /*a40c*/ 	.word	0x000197e0


	//   ....[244]....
        /*a410*/ 	.word	0x000197f0


	//   ....[245]....
        /*a414*/ 	.word	0x00019800


	//   ....[246]....
        /*a418*/ 	.word	0x00019830


	//   ....[247]....
        /*a41c*/ 	.word	0x00019840


	//   ....[248]....
        /*a420*/ 	.word	0x00019850


	//   ....[249]....
        /*a424*/ 	.word	0x00019860


	//   ....[250]....
        /*a428*/ 	.word	0x00019890


	//   ....[251]....
        /*a42c*/ 	.word	0x000198a0


	//   ....[252]....
        /*a430*/ 	.word	0x000198b0


	//   ....[253]....
        /*a434*/ 	.word	0x000198c0


	//   ....[254]....
        /*a438*/ 	.word	0x000198f0


	//   ....[255]....
        /*a43c*/ 	.word	0x00019900


	//   ....[0]....
        /*a440*/ 	.word	0x00019910


	//   ....[1]....
        /*a444*/ 	.word	0x00019920


	//   ....[2]....
        /*a448*/ 	.word	0x00019950


	//   ....[3]....
        /*a44c*/ 	.word	0x00019960


	//   ....[4]....
        /*a450*/ 	.word	0x00019970


	//   ....[5]....
        /*a454*/ 	.word	0x00019980


	//   ....[6]....
        /*a458*/ 	.word	0x000199b0


	//   ....[7]....
        /*a45c*/ 	.word	0x000199c0


	//   ....[8]....
        /*a460*/ 	.word	0x000199d0


	//   ....[9]....
        /*a464*/ 	.word	0x000199e0


	//   ....[10]....
        /*a468*/ 	.word	0x00019a10


	//   ....[11]....
        /*a46c*/ 	.word	0x00019a20


	//   ....[12]....
        /*a470*/ 	.word	0x00019a30


	//   ....[13]....
        /*a474*/ 	.word	0x00019a40


	//   ....[14]....
        /*a478*/ 	.word	0x00019a70


	//   ....[15]....
        /*a47c*/ 	.word	0x00019a80


	//   ....[16]....
        /*a480*/ 	.word	0x00019a90


	//   ....[17]....
        /*a484*/ 	.word	0x00019aa0


	//   ....[18]....
        /*a488*/ 	.word	0x00019ad0


	//   ....[19]....
        /*a48c*/ 	.word	0x00019ae0


	//   ....[20]....
        /*a490*/ 	.word	0x00019af0


	//   ....[21]....
        /*a494*/ 	.word	0x00019b00


	//   ....[22]....
        /*a498*/ 	.word	0x00019b30


	//   ....[23]....
        /*a49c*/ 	.word	0x00019b40


	//   ....[24]....
        /*a4a0*/ 	.word	0x00019b50


	//   ....[25]....
        /*a4a4*/ 	.word	0x00019b60


	//   ....[26]....
        /*a4a8*/ 	.word	0x00019b90


	//   ....[27]....
        /*a4ac*/ 	.word	0x00019ba0


	//   ....[28]....
        /*a4b0*/ 	.word	0x00019bb0


	//   ....[29]....
        /*a4b4*/ 	.word	0x00019bc0


	//   ....[30]....
        /*a4b8*/ 	.word	0x00019bf0


	//   ....[31]....
        /*a4bc*/ 	.word	0x00019c00


	//   ....[32]....
        /*a4c0*/ 	.word	0x00019c10


	//   ....[33]....
        /*a4c4*/ 	.word	0x00019c20


	//   ....[34]....
        /*a4c8*/ 	.word	0x00019c50


	//   ....[35]....
        /*a4cc*/ 	.word	0x00019c60


	//   ....[36]....
        /*a4d0*/ 	.word	0x00019c70


	//   ....[37]....
        /*a4d4*/ 	.word	0x00019c80


	//   ....[38]....
        /*a4d8*/ 	.word	0x00019cb0


	//   ....[39]....
        /*a4dc*/ 	.word	0x00019cc0


	//   ....[40]....
        /*a4e0*/ 	.word	0x00019cd0


	//   ....[41]....
        /*a4e4*/ 	.word	0x00019ce0


	//   ....[42]....
        /*a4e8*/ 	.word	0x00019d10


	//   ....[43]....
        /*a4ec*/ 	.word	0x00019d20


	//   ....[44]....
        /*a4f0*/ 	.word	0x00019d30


	//   ....[45]....
        /*a4f4*/ 	.word	0x00019d40


	//   ....[46]....
        /*a4f8*/ 	.word	0x00019d70


	//   ....[47]....
        /*a4fc*/ 	.word	0x00019d80


	//   ....[48]....
        /*a500*/ 	.word	0x00019d90


	//   ....[49]....
        /*a504*/ 	.word	0x00019da0


	//   ....[50]....
        /*a508*/ 	.word	0x00019dd0


	//   ....[51]....
        /*a50c*/ 	.word	0x00019de0


	//   ....[52]....
        /*a510*/ 	.word	0x00019df0


	//   ....[53]....
        /*a514*/ 	.word	0x00019e00


	//   ....[54]....
        /*a518*/ 	.word	0x00019e30


	//   ....[55]....
        /*a51c*/ 	.word	0x00019e40


	//   ....[56]....
        /*a520*/ 	.word	0x00019e50


	//   ....[57]....
        /*a524*/ 	.word	0x00019e60


	//   ....[58]....
        /*a528*/ 	.word	0x00019e90


	//   ....[59]....
        /*a52c*/ 	.word	0x00019ea0


	//   ....[60]....
        /*a530*/ 	.word	0x00019eb0


	//   ....[61]....
        /*a534*/ 	.word	0x00019ec0


	//   ....[62]....
        /*a538*/ 	.word	0x00019ef0


	//   ....[63]....
        /*a53c*/ 	.word	0x00019f00


	//   ....[64]....
        /*a540*/ 	.word	0x00019f10


	//   ....[65]....
        /*a544*/ 	.word	0x00019f20


	//   ....[66]....
        /*a548*/ 	.word	0x00019f50


	//   ....[67]....
        /*a54c*/ 	.word	0x00019f60


	//   ....[68]....
        /*a550*/ 	.word	0x00019f70


	//   ....[69]....
        /*a554*/ 	.word	0x00019f80


	//   ....[70]....
        /*a558*/ 	.word	0x00019fb0


	//   ....[71]....
        /*a55c*/ 	.word	0x00019fc0


	//   ....[72]....
        /*a560*/ 	.word	0x00019fd0


	//   ....[73]....
        /*a564*/ 	.word	0x00019fe0


	//   ....[74]....
        /*a568*/ 	.word	0x0001a010


	//   ....[75]....
        /*a56c*/ 	.word	0x0001a020


	//   ....[76]....
        /*a570*/ 	.word	0x0001a030


	//   ....[77]....
        /*a574*/ 	.word	0x0001a040


	//   ....[78]....
        /*a578*/ 	.word	0x0001a070


	//   ....[79]....
        /*a57c*/ 	.word	0x0001a080


	//   ....[80]....
        /*a580*/ 	.word	0x0001a090


	//   ....[81]....
        /*a584*/ 	.word	0x0001a0a0


	//   ....[82]....
        /*a588*/ 	.word	0x0001a0d0


	//   ....[83]....
        /*a58c*/ 	.word	0x0001a0e0


	//   ....[84]....
        /*a590*/ 	.word	0x0001a0f0


	//   ....[85]....
        /*a594*/ 	.word	0x0001a100


	//   ....[86]....
        /*a598*/ 	.word	0x0001a130


	//   ....[87]....
        /*a59c*/ 	.word	0x0001a140


	//   ....[88]....
        /*a5a0*/ 	.word	0x0001a150


	//   ....[89]....
        /*a5a4*/ 	.word	0x0001a160


	//   ....[90]....
        /*a5a8*/ 	.word	0x0001a190


	//   ....[91]....
        /*a5ac*/ 	.word	0x0001a1a0


	//   ....[92]....
        /*a5b0*/ 	.word	0x0001a1b0


	//   ....[93]....
        /*a5b4*/ 	.word	0x0001a1c0


	//   ....[94]....
        /*a5b8*/ 	.word	0x0001a1f0


	//   ....[95]....
        /*a5bc*/ 	.word	0x0001a200


	//   ....[96]....
        /*a5c0*/ 	.word	0x0001a210


	//   ....[97]....
        /*a5c4*/ 	.word	0x0001a220


	//   ....[98]....
        /*a5c8*/ 	.word	0x0001a250


	//   ....[99]....
        /*a5cc*/ 	.word	0x0001a260


	//   ....[100]....
        /*a5d0*/ 	.word	0x0001a270


	//   ....[101]....
        /*a5d4*/ 	.word	0x0001a280


	//   ....[102]....
        /*a5d8*/ 	.word	0x0001a2b0


	//   ....[103]....
        /*a5dc*/ 	.word	0x0001a2c0


	//   ....[104]....
        /*a5e0*/ 	.word	0x0001a2d0


	//   ....[105]....
        /*a5e4*/ 	.word	0x0001a2e0


	//   ....[106]....
        /*a5e8*/ 	.word	0x0001a310


	//   ....[107]....
        /*a5ec*/ 	.word	0x0001a320


	//   ....[108]....
        /*a5f0*/ 	.word	0x0001a330


	//   ....[109]....
        /*a5f4*/ 	.word	0x0001a340


	//   ....[110]....
        /*a5f8*/ 	.word	0x0001a370


	//   ....[111]....
        /*a5fc*/ 	.word	0x0001a380


	//   ....[112]....
        /*a600*/ 	.word	0x0001a390


	//   ....[113]....
        /*a604*/ 	.word	0x0001a3a0


	//   ....[114]....
        /*a608*/ 	.word	0x0001a3d0


	//   ....[115]....
        /*a60c*/ 	.word	0x0001a3e0


	//   ....[116]....
        /*a610*/ 	.word	0x0001a3f0


	//   ....[117]....
        /*a614*/ 	.word	0x0001a400


	//   ....[118]....
        /*a618*/ 	.word	0x0001a430


	//   ....[119]....
        /*a61c*/ 	.word	0x0001a440


	//   ....[120]....
        /*a620*/ 	.word	0x0001a450


	//   ....[121]....
        /*a624*/ 	.word	0x0001a460


	//   ....[122]....
        /*a628*/ 	.word	0x0001a490


	//   ....[123]....
        /*a62c*/ 	.word	0x0001a4a0


	//   ....[124]....
        /*a630*/ 	.word	0x0001a4b0


	//   ....[125]....
        /*a634*/ 	.word	0x0001a4c0


	//   ....[126]....
        /*a638*/ 	.word	0x0001a4f0


	//   ....[127]....
        /*a63c*/ 	.word	0x0001a500


	//   ....[128]....
        /*a640*/ 	.word	0x0001a510


	//   ....[129]....
        /*a644*/ 	.word	0x0001a520


	//   ....[130]....
        /*a648*/ 	.word	0x0001a550


	//   ....[131]....
        /*a64c*/ 	.word	0x0001a560


	//   ....[132]....
        /*a650*/ 	.word	0x0001a570


	//   ....[133]....
        /*a654*/ 	.word	0x0001a580


	//   ....[134]....
        /*a658*/ 	.word	0x0001a5b0


	//   ....[135]....
        /*a65c*/ 	.word	0x0001a5c0


	//   ....[136]....
        /*a660*/ 	.word	0x0001a5d0


	//   ....[137]....
        /*a664*/ 	.word	0x0001a5e0


	//   ....[138]....
        /*a668*/ 	.word	0x0001a610


	//   ....[139]....
        /*a66c*/ 	.word	0x0001a620


	//   ....[140]....
        /*a670*/ 	.word	0x0001a630


	//   ....[141]....
        /*a674*/ 	.word	0x0001a640


	//   ....[142]....
        /*a678*/ 	.word	0x0001a670


	//   ....[143]....
        /*a67c*/ 	.word	0x0001a680


	//   ....[144]....
        /*a680*/ 	.word	0x0001a690


	//   ....[145]....
        /*a684*/ 	.word	0x0001a6a0


	//   ....[146]....
        /*a688*/ 	.word	0x0001a6d0


	//   ....[147]....
        /*a68c*/ 	.word	0x0001a6e0


	//   ....[148]....
        /*a690*/ 	.word	0x0001a6f0


	//   ....[149]....
        /*a694*/ 	.word	0x0001a700


	//   ....[150]....
        /*a698*/ 	.word	0x0001a730


	//   ....[151]....
        /*a69c*/ 	.word	0x0001a740


	//   ....[152]....
        /*a6a0*/ 	.word	0x0001a750


	//   ....[153]....
        /*a6a4*/ 	.word	0x0001a760


	//   ....[154]....
        /*a6a8*/ 	.word	0x0001a790


	//   ....[155]....
        /*a6ac*/ 	.word	0x0001a7a0


	//   ....[156]....
        /*a6b0*/ 	.word	0x0001a7b0


	//   ....[157]....
        /*a6b4*/ 	.word	0x0001a7c0


	//   ....[158]....
        /*a6b8*/ 	.word	0x0001a7f0


	//   ....[159]....
        /*a6bc*/ 	.word	0x0001a800


	//   ....[160]....
        /*a6c0*/ 	.word	0x0001a810


	//   ....[161]....
        /*a6c4*/ 	.word	0x0001a820


	//   ....[162]....
        /*a6c8*/ 	.word	0x0001a850


	//   ....[163]....
        /*a6cc*/ 	.word	0x0001a860


	//   ....[164]....
        /*a6d0*/ 	.word	0x0001a870


	//   ....[165]....
        /*a6d4*/ 	.word	0x0001a880


	//   ....[166]....
        /*a6d8*/ 	.word	0x0001a8b0


	//   ....[167]....
        /*a6dc*/ 	.word	0x0001a8c0


	//   ....[168]....
        /*a6e0*/ 	.word	0x0001a8d0


	//   ....[169]....
        /*a6e4*/ 	.word	0x0001a8e0


	//   ....[170]....
        /*a6e8*/ 	.word	0x0001a910


	//   ....[171]....
        /*a6ec*/ 	.word	0x0001a920


	//   ....[172]....
        /*a6f0*/ 	.word	0x0001a930


	//   ....[173]....
        /*a6f4*/ 	.word	0x0001a940


	//   ....[174]....
        /*a6f8*/ 	.word	0x0001a970


	//   ....[175]....
        /*a6fc*/ 	.word	0x0001a980


	//   ....[176]....
        /*a700*/ 	.word	0x0001a990


	//   ....[177]....
        /*a704*/ 	.word	0x0001a9a0


	//   ....[178]....
        /*a708*/ 	.word	0x0001a9d0


	//   ....[179]....
        /*a70c*/ 	.word	0x0001a9e0


	//   ....[180]....
        /*a710*/ 	.word	0x0001a9f0


	//   ....[181]....
        /*a714*/ 	.word	0x0001aa00


	//   ....[182]....
        /*a718*/ 	.word	0x0001aa30


	//   ....[183]....
        /*a71c*/ 	.word	0x0001aa40


	//   ....[184]....
        /*a720*/ 	.word	0x0001aa50


	//   ....[185]....
        /*a724*/ 	.word	0x0001aa60


	//   ....[186]....
        /*a728*/ 	.word	0x0001aa90


	//   ....[187]....
        /*a72c*/ 	.word	0x0001aaa0


	//   ....[188]....
        /*a730*/ 	.word	0x0001aab0


	//   ....[189]....
        /*a734*/ 	.word	0x0001aac0


	//   ....[190]....
        /*a738*/ 	.word	0x0001aaf0


	//   ....[191]....
        /*a73c*/ 	.word	0x0001ab00


	//   ....[192]....
        /*a740*/ 	.word	0x0001ab10


	//   ....[193]....
        /*a744*/ 	.word	0x0001ab20


	//   ....[194]....
        /*a748*/ 	.word	0x0001ab50


	//   ....[195]....
        /*a74c*/ 	.word	0x0001ab60


	//   ....[196]....
        /*a750*/ 	.word	0x0001ab70


	//   ....[197]....
        /*a754*/ 	.word	0x0001ab80


	//   ....[198]....
        /*a758*/ 	.word	0x0001abb0


	//   ....[199]....
        /*a75c*/ 	.word	0x0001abc0


	//   ....[200]....
        /*a760*/ 	.word	0x0001abd0


	//   ....[201]....
        /*a764*/ 	.word	0x0001abe0


	//   ....[202]....
        /*a768*/ 	.word	0x0001ac10


	//   ....[203]....
        /*a76c*/ 	.word	0x0001ac20


	//   ....[204]....
        /*a770*/ 	.word	0x0001ac30


	//   ....[205]....
        /*a774*/ 	.word	0x0001ac40


	//   ....[206]....
        /*a778*/ 	.word	0x0001ac70


	//   ....[207]....
        /*a77c*/ 	.word	0x0001ac80


	//   ....[208]....
        /*a780*/ 	.word	0x0001ac90


	//   ....[209]....
        /*a784*/ 	.word	0x0001aca0


	//   ....[210]....
        /*a788*/ 	.word	0x0001acd0


	//   ....[211]....
        /*a78c*/ 	.word	0x0001ace0


	//   ....[212]....
        /*a790*/ 	.word	0x0001acf0


	//   ....[213]....
        /*a794*/ 	.word	0x0001ad00


	//   ....[214]....
        /*a798*/ 	.word	0x0001ad30


	//   ....[215]....
        /*a79c*/ 	.word	0x0001ad40


	//   ....[216]....
        /*a7a0*/ 	.word	0x0001ad50


	//   ....[217]....
        /*a7a4*/ 	.word	0x0001ad60


	//   ....[218]....
        /*a7a8*/ 	.word	0x0001ad90


	//   ....[219]....
        /*a7ac*/ 	.word	0x0001ada0


	//   ....[220]....
        /*a7b0*/ 	.word	0x0001adb0


	//   ....[221]....
        /*a7b4*/ 	.word	0x0001adc0


	//   ....[222]....
        /*a7b8*/ 	.word	0x0001adf0


	//   ....[223]....
        /*a7bc*/ 	.word	0x0001ae00


	//   ....[224]....
        /*a7c0*/ 	.word	0x0001ae10


	//   ....[225]....
        /*a7c4*/ 	.word	0x0001ae20


	//   ....[226]....
        /*a7c8*/ 	.word	0x0001ae50


	//   ....[227]....
        /*a7cc*/ 	.word	0x0001ae60


	//   ....[228]....
        /*a7d0*/ 	.word	0x0001ae70


	//   ....[229]....
        /*a7d4*/ 	.word	0x0001ae80


	//   ....[230]....
        /*a7d8*/ 	.word	0x0001aeb0


	//   ....[231]....
        /*a7dc*/ 	.word	0x0001aec0


	//   ....[232]....
        /*a7e0*/ 	.word	0x0001aed0


	//   ....[233]....
        /*a7e4*/ 	.word	0x0001aee0


	//   ....[234]....
        /*a7e8*/ 	.word	0x0001af10


	//   ....[235]....
        /*a7ec*/ 	.word	0x0001af20


	//   ....[236]....
        /*a7f0*/ 	.word	0x0001af30


	//   ....[237]....
        /*a7f4*/ 	.word	0x0001af40


	//   ....[238]....
        /*a7f8*/ 	.word	0x0001af70


	//   ....[239]....
        /*a7fc*/ 	.word	0x0001af80


	//   ....[240]....
        /*a800*/ 	.word	0x0001af90


	//   ....[241]....
        /*a804*/ 	.word	0x0001afa0


	//   ....[242]....
        /*a808*/ 	.word	0x0001afd0


	//   ....[243]....
        /*a80c*/ 	.word	0x0001afe0


	//   ....[244]....
        /*a810*/ 	.word	0x0001aff0


	//   ....[245]....
        /*a814*/ 	.word	0x0001b000


	//   ....[246]....
        /*a818*/ 	.word	0x0001b030


	//   ....[247]....
        /*a81c*/ 	.word	0x0001b040


	//   ....[248]....
        /*a820*/ 	.word	0x0001b050


	//   ....[249]....
        /*a824*/ 	.word	0x0001b060


	//   ....[250]....
        /*a828*/ 	.word	0x0001b090


	//   ....[251]....
        /*a82c*/ 	.word	0x0001b0a0


	//   ....[252]....
        /*a830*/ 	.word	0x0001b0b0


	//   ....[253]....
        /*a834*/ 	.word	0x0001b0c0


	//   ....[254]....
        /*a838*/ 	.word	0x0001b100


	//   ....[255]....
        /*a83c*/ 	.word	0x0001e140


	//   ....[0]....
        /*a840*/ 	.word	0x0001e150


	//   ....[1]....
        /*a844*/ 	.word	0x0001e160


	//   ....[2]....
        /*a848*/ 	.word	0x0001e180


	//   ....[3]....
        /*a84c*/ 	.word	0x0001e190


	//   ....[4]....
        /*a850*/ 	.word	0x0001e1a0


	//   ....[5]....
        /*a854*/ 	.word	0x0001e1b0


	//   ....[6]....
        /*a858*/ 	.word	0x0001e1e0


	//   ....[7]....
        /*a85c*/ 	.word	0x0001e1f0


	//   ....[8]....
        /*a860*/ 	.word	0x0001e200


	//   ....[9]....
        /*a864*/ 	.word	0x0001e210


	//   ....[10]....
        /*a868*/ 	.word	0x0001e240


	//   ....[11]....
        /*a86c*/ 	.word	0x0001e250


	//   ....[12]....
        /*a870*/ 	.word	0x0001e260


	//   ....[13]....
        /*a874*/ 	.word	0x0001e270


	//   ....[14]....
        /*a878*/ 	.word	0x0001e2a0


	//   ....[15]....
        /*a87c*/ 	.word	0x0001e2b0


	//   ....[16]....
        /*a880*/ 	.word	0x0001e2c0


	//   ....[17]....
        /*a884*/ 	.word	0x0001e2d0


	//   ....[18]....
        /*a888*/ 	.word	0x0001e300


	//   ....[19]....
        /*a88c*/ 	.word	0x0001e310


	//   ....[20]....
        /*a890*/ 	.word	0x0001e320


	//   ....[21]....
        /*a894*/ 	.word	0x0001e330


	//   ....[22]....
        /*a898*/ 	.word	0x0001e360


	//   ....[23]....
        /*a89c*/ 	.word	0x0001e370


	//   ....[24]....
        /*a8a0*/ 	.word	0x0001e380


	//   ....[25]....
        /*a8a4*/ 	.word	0x0001e390


	//   ....[26]....
        /*a8a8*/ 	.word	0x0001e3c0


	//   ....[27]....
        /*a8ac*/ 	.word	0x0001e3d0


	//   ....[28]....
        /*a8b0*/ 	.word	0x0001e3e0


	//   ....[29]....
        /*a8b4*/ 	.word	0x0001e3f0


	//   ....[30]....
        /*a8b8*/ 	.word	0x0001e420


	//   ....[31]....
        /*a8bc*/ 	.word	0x0001e430


	//   ....[32]....
        /*a8c0*/ 	.word	0x0001e440


	//   ....[33]....
        /*a8c4*/ 	.word	0x0001e450


	//   ....[34]....
        /*a8c8*/ 	.word	0x0001e480


	//   ....[35]....
        /*a8cc*/ 	.word	0x0001e490


	//   ....[36]....
        /*a8d0*/ 	.word	0x0001e4a0


	//   ....[37]....
        /*a8d4*/ 	.word	0x0001e4b0


	//   ....[38]....
        /*a8d8*/ 	.word	0x0001e4e0


	//   ....[39]....
        /*a8dc*/ 	.word	0x0001e4f0


	//   ....[40]....
        /*a8e0*/ 	.word	0x0001e500


	//   ....[41]....
        /*a8e4*/ 	.word	0x0001e510


	//   ....[42]....
        /*a8e8*/ 	.word	0x0001e540


	//   ....[43]....
        /*a8ec*/ 	.word	0x0001e550


	//   ....[44]....
        /*a8f0*/ 	.word	0x0001e560


	//   ....[45]....
        /*a8f4*/ 	.word	0x0001e570


	//   ....[46]....
        /*a8f8*/ 	.word	0x0001e5a0


	//   ....[47]....
        /*a8fc*/ 	.word	0x0001e5b0


	//   ....[48]....
        /*a900*/ 	.word	0x0001e5c0


	//   ....[49]....
        /*a904*/ 	.word	0x0001e5d0


	//   ....[50]....
        /*a908*/ 	.word	0x0001e600


	//   ....[51]....
        /*a90c*/ 	.word	0x0001e610


	//   ....[52]....
        /*a910*/ 	.word	0x0001e620


	//   ....[53]....
        /*a914*/ 	.word	0x0001e630


	//   ....[54]....
        /*a918*/ 	.word	0x0001e660


	//   ....[55]....
        /*a91c*/ 	.word	0x0001e670


	//   ....[56]....
        /*a920*/ 	.word	0x0001e680


	//   ....[57]....
        /*a924*/ 	.word	0x0001e690


	//   ....[58]....
        /*a928*/ 	.word	0x0001e6c0


	//   ....[59]....
        /*a92c*/ 	.word	0x0001e6d0


	//   ....[60]....
        /*a930*/ 	.word	0x0001e6e0


	//   ....[61]....
        /*a934*/ 	.word	0x0001e6f0


	//   ....[62]....
        /*a938*/ 	.word	0x0001e720


	//   ....[63]....
        /*a93c*/ 	.word	0x0001e730


	//   ....[64]....
        /*a940*/ 	.word	0x0001e740


	//   ....[65]....
        /*a944*/ 	.word	0x0001e750


	//   ....[66]....
        /*a948*/ 	.word	0x0001e780


	//   ....[67]....
        /*a94c*/ 	.word	0x0001e790


	//   ....[68]....
        /*a950*/ 	.word	0x0001e7a0


	//   ....[69]....
        /*a954*/ 	.word	0x0001e7b0


	//   ....[70]....
        /*a958*/ 	.word	0x0001e7e0


	//   ....[71]....
        /*a95c*/ 	.word	0x0001e7f0


	//   ....[72]....
        /*a960*/ 	.word	0x0001e800


	//   ....[73]....
        /*a964*/ 	.word	0x0001e810


	//   ....[74]....
        /*a968*/ 	.word	0x0001e840


	//   ....[75]....
        /*a96c*/ 	.word	0x0001e850


	//   ....[76]....
        /*a970*/ 	.word	0x0001e860


	//   ....[77]....
        /*a974*/ 	.word	0x0001e870


	//   ....[78]....
        /*a978*/ 	.word	0x0001e8a0


	//   ....[79]....
        /*a97c*/ 	.word	0x0001e8b0


	//   ....[80]....
        /*a980*/ 	.word	0x0001e8c0


	//   ....[81]....
        /*a984*/ 	.word	0x0001e8d0


	//   ....[82]....
        /*a988*/ 	.word	0x0001e900


	//   ....[83]....
        /*a98c*/ 	.word	0x0001e910


	//   ....[84]....
        /*a990*/ 	.word	0x0001e920


	//   ....[85]....
        /*a994*/ 	.word	0x0001e930


	//   ....[86]....
        /*a998*/ 	.word	0x0001e960


	//   ....[87]....
        /*a99c*/ 	.word	0x0001e970


	//   ....[88]....
        /*a9a0*/ 	.word	0x0001e980


	//   ....[89]....
        /*a9a4*/ 	.word	0x0001e990


	//   ....[90]....
        /*a9a8*/ 	.word	0x0001e9c0


	//   ....[91]....
        /*a9ac*/ 	.word	0x0001e9d0


	//   ....[92]....
        /*a9b0*/ 	.word	0x0001e9e0


	//   ....[93]....
        /*a9b4*/ 	.word	0x0001e9f0


	//   ....[94]....
        /*a9b8*/ 	.word	0x0001ea20


	//   ....[95]....
        /*a9bc*/ 	.word	0x0001ea30


	//   ....[96]....
        /*a9c0*/ 	.word	0x0001ea40


	//   ....[97]....
        /*a9c4*/ 	.word	0x0001ea50


	//   ....[98]....
        /*a9c8*/ 	.word	0x0001ea80


	//   ....[99]....
        /*a9cc*/ 	.word	0x0001ea90


	//   ....[100]....
        /*a9d0*/ 	.word	0x0001eaa0


	//   ....[101]....
        /*a9d4*/ 	.word	0x0001eab0


	//   ....[102]....
        /*a9d8*/ 	.word	0x0001eae0


	//   ....[103]....
        /*a9dc*/ 	.word	0x0001eaf0


	//   ....[104]....
        /*a9e0*/ 	.word	0x0001eb00


	//   ....[105]....
        /*a9e4*/ 	.word	0x0001eb10


	//   ....[106]....
        /*a9e8*/ 	.word	0x0001eb40


	//   ....[107]....
        /*a9ec*/ 	.word	0x0001eb50


	//   ....[108]....
        /*a9f0*/ 	.word	0x0001eb60


	//   ....[109]....
        /*a9f4*/ 	.word	0x0001eb70


	//   ....[110]....
        /*a9f8*/ 	.word	0x0001eba0


	//   ....[111]....
        /*a9fc*/ 	.word	0x0001ebb0


	//   ....[112]....
        /*aa00*/ 	.word	0x0001ebc0


	//   ....[113]....
        /*aa04*/ 	.word	0x0001ebd0


	//   ....[114]....
        /*aa08*/ 	.word	0x0001ec00


	//   ....[115]....
        /*aa0c*/ 	.word	0x0001ec10


	//   ....[116]....
        /*aa10*/ 	.word	0x0001ec20


	//   ....[117]....
        /*aa14*/ 	.word	0x0001ec30


	//   ....[118]....
        /*aa18*/ 	.word	0x0001ec60


	//   ....[119]....
        /*aa1c*/ 	.word	0x0001ec70


	//   ....[120]....
        /*aa20*/ 	.word	0x0001ec80


	//   ....[121]....
        /*aa24*/ 	.word	0x0001ec90


	//   ....[122]....
        /*aa28*/ 	.word	0x0001ecc0


	//   ....[123]....
        /*aa2c*/ 	.word	0x0001ecd0


	//   ....[124]....
        /*aa30*/ 	.word	0x0001ece0


	//   ....[125]....
        /*aa34*/ 	.word	0x0001ecf0


	//   ....[126]....
        /*aa38*/ 	.word	0x0001ed20


	//   ....[127]....
        /*aa3c*/ 	.word	0x0001ed30


	//   ....[128]....
        /*aa40*/ 	.word	0x0001ed40


	//   ....[129]....
        /*aa44*/ 	.word	0x0001ed50


	//   ....[130]....
        /*aa48*/ 	.word	0x0001ed80


	//   ....[131]....
        /*aa4c*/ 	.word	0x0001ed90


	//   ....[132]....
        /*aa50*/ 	.word	0x0001eda0


	//   ....[133]....
        /*aa54*/ 	.word	0x0001edb0


	//   ....[134]....
        /*aa58*/ 	.word	0x0001ede0


	//   ....[135]....
        /*aa5c*/ 	.word	0x0001edf0


	//   ....[136]....
        /*aa60*/ 	.word	0x0001ee00


	//   ....[137]....
        /*aa64*/ 	.word	0x0001ee10


	//   ....[138]....
        /*aa68*/ 	.word	0x0001ee40


	//   ....[139]....
        /*aa6c*/ 	.word	0x0001ee50


	//   ....[140]....
        /*aa70*/ 	.word	0x0001ee60


	//   ....[141]....
        /*aa74*/ 	.word	0x0001ee70


	//   ....[142]....
        /*aa78*/ 	.word	0x0001eea0


	//   ....[143]....
        /*aa7c*/ 	.word	0x0001eeb0


	//   ....[144]....
        /*aa80*/ 	.word	0x0001eec0


	//   ....[145]....
        /*aa84*/ 	.word	0x0001eed0


	//   ....[146]....
        /*aa88*/ 	.word	0x0001ef00


	//   ....[147]....
        /*aa8c*/ 	.word	0x0001ef10


	//   ....[148]....
        /*aa90*/ 	.word	0x0001ef20


	//   ....[149]....
        /*aa94*/ 	.word	0x0001ef30


	//   ....[150]....
        /*aa98*/ 	.word	0x0001ef60


	//   ....[151]....
        /*aa9c*/ 	.word	0x0001ef70


	//   ....[152]....
        /*aaa0*/ 	.word	0x0001ef80


	//   ....[153]....
        /*aaa4*/ 	.word	0x0001ef90


	//   ....[154]....
        /*aaa8*/ 	.word	0x0001efc0


	//   ....[155]....
        /*aaac*/ 	.word	0x0001efd0


	//   ....[156]....
        /*aab0*/ 	.word	0x0001efe0


	//   ....[157]....
        /*aab4*/ 	.word	0x0001eff0


	//   ....[158]....
        /*aab8*/ 	.word	0x0001f020


	//   ....[159]....
        /*aabc*/ 	.word	0x0001f030


	//   ....[160]....
        /*aac0*/ 	.word	0x0001f040


	//   ....[161]....
        /*aac4*/ 	.word	0x0001f050


	//   ....[162]....
        /*aac8*/ 	.word	0x0001f080


	//   ....[163]....
        /*aacc*/ 	.word	0x0001f090


	//   ....[164]....
        /*aad0*/ 	.word	0x0001f0a0


	//   ....[165]....
        /*aad4*/ 	.word	0x0001f0b0


	//   ....[166]....
        /*aad8*/ 	.word	0x0001f0e0


	//   ....[167]....
        /*aadc*/ 	.word	0x0001f0f0


	//   ....[168]....
        /*aae0*/ 	.word	0x0001f100


	//   ....[169]....
        /*aae4*/ 	.word	0x0001f110


	//   ....[170]....
        /*aae8*/ 	.word	0x0001f140


	//   ....[171]....
        /*aaec*/ 	.word	0x0001f150


	//   ....[172]....
        /*aaf0*/ 	.word	0x0001f160


	//   ....[173]....
        /*aaf4*/ 	.word	0x0001f170


	//   ....[174]....
        /*aaf8*/ 	.word	0x0001f1a0


	//   ....[175]....
        /*aafc*/ 	.word	0x0001f1b0


	//   ....[176]....
        /*ab00*/ 	.word	0x0001f1c0


	//   ....[177]....
        /*ab04*/ 	.word	0x0001f1d0


	//   ....[178]....
        /*ab08*/ 	.word	0x0001f200


	//   ....[179]....
        /*ab0c*/ 	.word	0x0001f210


	//   ....[180]....
        /*ab10*/ 	.word	0x0001f220


	//   ....[181]....
        /*ab14*/ 	.word	0x0001f230


	//   ....[182]....
        /*ab18*/ 	.word	0x0001f260


	//   ....[183]....
        /*ab1c*/ 	.word	0x0001f270


	//   ....[184]....
        /*ab20*/ 	.word	0x0001f280


	//   ....[185]....
        /*ab24*/ 	.word	0x0001f290


	//   ....[186]....
        /*ab28*/ 	.word	0x0001f2c0


	//   ....[187]....
        /*ab2c*/ 	.word	0x0001f2d0


	//   ....[188]....
        /*ab30*/ 	.word	0x0001f2e0


	//   ....[189]....
        /*ab34*/ 	.word	0x0001f2f0


	//   ....[190]....
        /*ab38*/ 	.word	0x0001f320


	//   ....[191]....
        /*ab3c*/ 	.word	0x0001f330


	//   ....[192]....
        /*ab40*/ 	.word	0x0001f340


	//   ....[193]....
        /*ab44*/ 	.word	0x0001f350


	//   ....[194]....
        /*ab48*/ 	.word	0x0001f380


	//   ....[195]....
        /*ab4c*/ 	.word	0x0001f390


	//   ....[196]....
        /*ab50*/ 	.word	0x0001f3a0


	//   ....[197]....
        /*ab54*/ 	.word	0x0001f3b0


	//   ....[198]....
        /*ab58*/ 	.word	0x0001f3e0


	//   ....[199]....
        /*ab5c*/ 	.word	0x0001f3f0


	//   ....[200]....
        /*ab60*/ 	.word	0x0001f400


	//   ....[201]....
        /*ab64*/ 	.word	0x0001f410


	//   ....[202]....
        /*ab68*/ 	.word	0x0001f440


	//   ....[203]....
        /*ab6c*/ 	.word	0x0001f450


	//   ....[204]....
        /*ab70*/ 	.word	0x0001f460


	//   ....[205]....
        /*ab74*/ 	.word	0x0001f470


	//   ....[206]....
        /*ab78*/ 	.word	0x0001f4a0


	//   ....[207]....
        /*ab7c*/ 	.word	0x0001f4b0


	//   ....[208]....
        /*ab80*/ 	.word	0x0001f4c0


	//   ....[209]....
        /*ab84*/ 	.word	0x0001f4d0


	//   ....[210]....
        /*ab88*/ 	.word	0x0001f500


	//   ....[211]....
        /*ab8c*/ 	.word	0x0001f510


	//   ....[212]....
        /*ab90*/ 	.word	0x0001f520


	//   ....[213]....
        /*ab94*/ 	.word	0x0001f530


	//   ....[214]....
        /*ab98*/ 	.word	0x0001f560


	//   ....[215]....
        /*ab9c*/ 	.word	0x0001f570


	//   ....[216]....
        /*aba0*/ 	.word	0x0001f580


	//   ....[217]....
        /*aba4*/ 	.word	0x0001f590


	//   ....[218]....
        /*aba8*/ 	.word	0x0001f5c0


	//   ....[219]....
        /*abac*/ 	.word	0x0001f5d0


	//   ....[220]....
        /*abb0*/ 	.word	0x0001f5e0


	//   ....[221]....
        /*abb4*/ 	.word	0x0001f5f0


	//   ....[222]....
        /*abb8*/ 	.word	0x0001f620


	//   ....[223]....
        /*abbc*/ 	.word	0x0001f630


	//   ....[224]....
        /*abc0*/ 	.word	0x0001f640


	//   ....[225]....
        /*abc4*/ 	.word	0x0001f650


	//   ....[226]....
        /*abc8*/ 	.word	0x0001f680


	//   ....[227]....
        /*abcc*/ 	.word	0x0001f690


	//   ....[228]....
        /*abd0*/ 	.word	0x0001f6a0


	//   ....[229]....
        /*abd4*/ 	.word	0x0001f6b0


	//   ....[230]....
        /*abd8*/ 	.word	0x0001f6e0


	//   ....[231]....
        /*abdc*/ 	.word	0x0001f6f0


	//   ....[232]....
        /*abe0*/ 	.word	0x0001f700


	//   ....[233]....
        /*abe4*/ 	.word	0x0001f710


	//   ....[234]....
        /*abe8*/ 	.word	0x0001f740


	//   ....[235]....
        /*abec*/ 	.word	0x0001f750


	//   ....[236]....
        /*abf0*/ 	.word	0x0001f760


	//   ....[237]....
        /*abf4*/ 	.word	0x0001f770


	//   ....[238]....
        /*abf8*/ 	.word	0x0001f7a0


	//   ....[239]....
        /*abfc*/ 	.word	0x0001f7b0


	//   ....[240]....
        /*ac00*/ 	.word	0x0001f7c0


	//   ....[241]....
        /*ac04*/ 	.word	0x0001f7d0


	//   ....[242]....
        /*ac08*/ 	.word	0x0001f800


	//   ....[243]....
        /*ac0c*/ 	.word	0x0001f810


	//   ....[244]....
        /*ac10*/ 	.word	0x0001f820


	//   ....[245]....
        /*ac14*/ 	.word	0x0001f830


	//   ....[246]....
        /*ac18*/ 	.word	0x0001f860


	//   ....[247]....
        /*ac1c*/ 	.word	0x0001f870


	//   ....[248]....
        /*ac20*/ 	.word	0x0001f880


	//   ....[249]....
        /*ac24*/ 	.word	0x0001f890


	//   ....[250]....
        /*ac28*/ 	.word	0x0001f8c0


	//   ....[251]....
        /*ac2c*/ 	.word	0x0001f8d0


	//   ....[252]....
        /*ac30*/ 	.word	0x0001f8e0


	//   ....[253]....
        /*ac34*/ 	.word	0x0001f8f0


	//   ....[254]....
        /*ac38*/ 	.word	0x0001f920


	//   ....[255]....
        /*ac3c*/ 	.word	0x0001f930


	//   ....[0]....
        /*ac40*/ 	.word	0x0001f940


	//   ....[1]....
        /*ac44*/ 	.word	0x0001f950


	//   ....[2]....
        /*ac48*/ 	.word	0x0001f980


	//   ....[3]....
        /*ac4c*/ 	.word	0x0001f990


	//   ....[4]....
        /*ac50*/ 	.word	0x0001f9a0


	//   ....[5]....
        /*ac54*/ 	.word	0x0001f9b0


	//   ....[6]....
        /*ac58*/ 	.word	0x0001f9e0


	//   ....[7]....
        /*ac5c*/ 	.word	0x0001f9f0


	//   ....[8]....
        /*ac60*/ 	.word	0x0001fa00


	//   ....[9]....
        /*ac64*/ 	.word	0x0001fa10


	//   ....[10]....
        /*ac68*/ 	.word	0x0001fa40


	//   ....[11]....
        /*ac6c*/ 	.word	0x0001fa50


	//   ....[12]....
        /*ac70*/ 	.word	0x0001fa60


	//   ....[13]....
        /*ac74*/ 	.word	0x0001fa70


	//   ....[14]....
        /*ac78*/ 	.word	0x0001faa0


	//   ....[15]....
        /*ac7c*/ 	.word	0x0001fab0


	//   ....[16]....
        /*ac80*/ 	.word	0x0001fac0


	//   ....[17]....
        /*ac84*/ 	.word	0x0001fad0


	//   ....[18]....
        /*ac88*/ 	.word	0x0001fb00


	//   ....[19]....
        /*ac8c*/ 	.word	0x0001fb10


	//   ....[20]....
        /*ac90*/ 	.word	0x0001fb20


	//   ....[21]....
        /*ac94*/ 	.word	0x0001fb30


	//   ....[22]....
        /*ac98*/ 	.word	0x0001fb60


	//   ....[23]....
        /*ac9c*/ 	.word	0x0001fb70


	//   ....[24]....
        /*aca0*/ 	.word	0x0001fb80


	//   ....[25]....
        /*aca4*/ 	.word	0x0001fb90


	//   ....[26]....
        /*aca8*/ 	.word	0x0001fbc0


	//   ....[27]....
        /*acac*/ 	.word	0x0001fbd0


	//   ....[28]....
        /*acb0*/ 	.word	0x0001fbe0


	//   ....[29]....
        /*acb4*/ 	.word	0x0001fbf0


	//   ....[30]....
        /*acb8*/ 	.word	0x0001fc20


	//   ....[31]....
        /*acbc*/ 	.word	0x0001fc30


	//   ....[32]....
        /*acc0*/ 	.word	0x0001fc40


	//   ....[33]....
        /*acc4*/ 	.word	0x0001fc50


	//   ....[34]....
        /*acc8*/ 	.word	0x0001fc80


	//   ....[35]....
        /*accc*/ 	.word	0x0001fc90


	//   ....[36]....
        /*acd0*/ 	.word	0x0001fca0


	//   ....[37]....
        /*acd4*/ 	.word	0x0001fcb0


	//   ....[38]....
        /*acd8*/ 	.word	0x0001fce0


	//   ....[39]....
        /*acdc*/ 	.word	0x0001fcf0


	//   ....[40]....
        /*ace0*/ 	.word	0x0001fd00


	//   ....[41]....
        /*ace4*/ 	.word	0x0001fd10


	//   ....[42]....
        /*ace8*/ 	.word	0x0001fd40


	//   ....[43]....
        /*acec*/ 	.word	0x0001fd50


	//   ....[44]....
        /*acf0*/ 	.word	0x0001fd60


	//   ....[45]....
        /*acf4*/ 	.word	0x0001fd70


	//   ....[46]....
        /*acf8*/ 	.word	0x0001fda0


	//   ....[47]....
        /*acfc*/ 	.word	0x0001fdb0


	//   ....[48]....
        /*ad00*/ 	.word	0x0001fdc0


	//   ....[49]....
        /*ad04*/ 	.word	0x0001fdd0


	//   ....[50]....
        /*ad08*/ 	.word	0x0001fe00


	//   ....[51]....
        /*ad0c*/ 	.word	0x0001fe10


	//   ....[52]....
        /*ad10*/ 	.word	0x0001fe20


	//   ....[53]....
        /*ad14*/ 	.word	0x0001fe30


	//   ....[54]....
        /*ad18*/ 	.word	0x0001fe60


	//   ....[55]....
        /*ad1c*/ 	.word	0x0001fe70


	//   ....[56]....
        /*ad20*/ 	.word	0x0001fe80


	//   ....[57]....
        /*ad24*/ 	.word	0x0001fe90


	//   ....[58]....
        /*ad28*/ 	.word	0x0001fec0


	//   ....[59]....
        /*ad2c*/ 	.word	0x0001fed0


	//   ....[60]....
        /*ad30*/ 	.word	0x0001fee0


	//   ....[61]....
        /*ad34*/ 	.word	0x0001fef0


	//   ....[62]....
        /*ad38*/ 	.word	0x0001ff20


	//   ....[63]....
        /*ad3c*/ 	.word	0x0001ff30


	//   ....[64]....
        /*ad40*/ 	.word	0x0001ff40


	//   ....[65]....
        /*ad44*/ 	.word	0x0001ff50


	//   ....[66]....
        /*ad48*/ 	.word	0x0001ff80


	//   ....[67]....
        /*ad4c*/ 	.word	0x0001ff90


	//   ....[68]....
        /*ad50*/ 	.word	0x0001ffa0


	//   ....[69]....
        /*ad54*/ 	.word	0x0001ffb0


	//   ....[70]....
        /*ad58*/ 	.word	0x0001ffe0


	//   ....[71]....
        /*ad5c*/ 	.word	0x0001fff0


	//   ....[72]....
        /*ad60*/ 	.word	0x00020000


	//   ....[73]....
        /*ad64*/ 	.word	0x00020010


	//   ....[74]....
        /*ad68*/ 	.word	0x00020040


	//   ....[75]....
        /*ad6c*/ 	.word	0x00020050


	//   ....[76]....
        /*ad70*/ 	.word	0x00020060


	//   ....[77]....
        /*ad74*/ 	.word	0x00020070


	//   ....[78]....
        /*ad78*/ 	.word	0x000200a0


	//   ....[79]....
        /*ad7c*/ 	.word	0x000200b0


	//   ....[80]....
        /*ad80*/ 	.word	0x000200c0


	//   ....[81]....
        /*ad84*/ 	.word	0x000200d0


	//   ....[82]....
        /*ad88*/ 	.word	0x00020100


	//   ....[83]....
        /*ad8c*/ 	.word	0x00020110


	//   ....[84]....
        /*ad90*/ 	.word	0x00020120


	//   ....[85]....
        /*ad94*/ 	.word	0x00020130


	//   ....[86]....
        /*ad98*/ 	.word	0x00020160


	//   ....[87]....
        /*ad9c*/ 	.word	0x00020170


	//   ....[88]....
        /*ada0*/ 	.word	0x00020180


	//   ....[89]....
        /*ada4*/ 	.word	0x00020190


	//   ....[90]....
        /*ada8*/ 	.word	0x000201c0


	//   ....[91]....
        /*adac*/ 	.word	0x000201d0


	//   ....[92]....
        /*adb0*/ 	.word	0x000201e0


	//   ....[93]....
        /*adb4*/ 	.word	0x000201f0


	//   ....[94]....
        /*adb8*/ 	.word	0x00020220


	//   ....[95]....
        /*adbc*/ 	.word	0x00020230


	//   ....[96]....
        /*adc0*/ 	.word	0x00020240


	//   ....[97]....
        /*adc4*/ 	.word	0x00020250


	//   ....[98]....
        /*adc8*/ 	.word	0x00020280


	//   ....[99]....
        /*adcc*/ 	.word	0x00020290


	//   ....[100]....
        /*add0*/ 	.word	0x000202a0


	//   ....[101]....
        /*add4*/ 	.word	0x000202b0


	//   ....[102]....
        /*add8*/ 	.word	0x000202e0


	//   ....[103]....
        /*addc*/ 	.word	0x000202f0


	//   ....[104]....
        /*ade0*/ 	.word	0x00020300


	//   ....[105]....
        /*ade4*/ 	.word	0x00020310


	//   ....[106]....
        /*ade8*/ 	.word	0x00020340


	//   ....[107]....
        /*adec*/ 	.word	0x00020350


	//   ....[108]....
        /*adf0*/ 	.word	0x00020360


	//   ....[109]....
        /*adf4*/ 	.word	0x00020370


	//   ....[110]....
        /*adf8*/ 	.word	0x000203a0


	//   ....[111]....
        /*adfc*/ 	.word	0x000203b0


	//   ....[112]....
        /*ae00*/ 	.word	0x000203c0


	//   ....[113]....
        /*ae04*/ 	.word	0x000203d0


	//   ....[114]....
        /*ae08*/ 	.word	0x00020400


	//   ....[115]....
        /*ae0c*/ 	.word	0x00020410


	//   ....[116]....
        /*ae10*/ 	.word	0x00020420


	//   ....[117]....
        /*ae14*/ 	.word	0x00020430


	//   ....[118]....
        /*ae18*/ 	.word	0x00020460


	//   ....[119]....
        /*ae1c*/ 	.word	0x00020470


	//   ....[120]....
        /*ae20*/ 	.word	0x00020480


	//   ....[121]....
        /*ae24*/ 	.word	0x00020490


	//   ....[122]....
        /*ae28*/ 	.word	0x000204c0


	//   ....[123]....
        /*ae2c*/ 	.word	0x000204d0


	//   ....[124]....
        /*ae30*/ 	.word	0x000204e0


	//   ....[125]....
        /*ae34*/ 	.word	0x000204f0


	//   ....[126]....
        /*ae38*/ 	.word	0x00020520


	//   ....[127]....
        /*ae3c*/ 	.word	0x00020530


	//   ....[128]....
        /*ae40*/ 	.word	0x00020540


	//   ....[129]....
        /*ae44*/ 	.word	0x00020550


	//   ....[130]....
        /*ae48*/ 	.word	0x00020580


	//   ....[131]....
        /*ae4c*/ 	.word	0x00020590


	//   ....[132]....
        /*ae50*/ 	.word	0x000205a0


	//   ....[133]....
        /*ae54*/ 	.word	0x000205b0


	//   ....[134]....
        /*ae58*/ 	.word	0x000205e0


	//   ....[135]....
        /*ae5c*/ 	.word	0x000205f0


	//   ....[136]....
        /*ae60*/ 	.word	0x00020600


	//   ....[137]....
        /*ae64*/ 	.word	0x00020610


	//   ....[138]....
        /*ae68*/ 	.word	0x00020640


	//   ....[139]....
        /*ae6c*/ 	.word	0x00020650


	//   ....[140]....
        /*ae70*/ 	.word	0x00020660


	//   ....[141]....
        /*ae74*/ 	.word	0x00020670


	//   ....[142]....
        /*ae78*/ 	.word	0x000206a0


	//   ....[143]....
        /*ae7c*/ 	.word	0x000206b0


	//   ....[144]....
        /*ae80*/ 	.word	0x000206c0


	//   ....[145]....
        /*ae84*/ 	.word	0x000206d0


	//   ....[146]....
        /*ae88*/ 	.word	0x00020700


	//   ....[147]....
        /*ae8c*/ 	.word	0x00020710


	//   ....[148]....
        /*ae90*/ 	.word	0x00020720


	//   ....[149]....
        /*ae94*/ 	.word	0x00020730


	//   ....[150]....
        /*ae98*/ 	.word	0x00020760


	//   ....[151]....
        /*ae9c*/ 	.word	0x00020770


	//   ....[152]....
        /*aea0*/ 	.word	0x00020780


	//   ....[153]....
        /*aea4*/ 	.word	0x00020790


	//   ....[154]....
        /*aea8*/ 	.word	0x000207c0


	//   ....[155]....
        /*aeac*/ 	.word	0x000207d0


	//   ....[156]....
        /*aeb0*/ 	.word	0x000207e0


	//   ....[157]....
        /*aeb4*/ 	.word	0x000207f0


	//   ....[158]....
        /*aeb8*/ 	.word	0x00020820


	//   ....[159]....
        /*aebc*/ 	.word	0x00020830


	//   ....[160]....
        /*aec0*/ 	.word	0x00020840


	//   ....[161]....
        /*aec4*/ 	.word	0x00020850


	//   ....[162]....
        /*aec8*/ 	.word	0x00020880


	//   ....[163]....
        /*aecc*/ 	.word	0x00020890


	//   ....[164]....
        /*aed0*/ 	.word	0x000208a0


	//   ....[165]....
        /*aed4*/ 	.word	0x000208b0


	//   ....[166]....
        /*aed8*/ 	.word	0x000208e0


	//   ....[167]....
        /*aedc*/ 	.word	0x000208f0


	//   ....[168]....
        /*aee0*/ 	.word	0x00020900


	//   ....[169]....
        /*aee4*/ 	.word	0x00020910


	//   ....[170]....
        /*aee8*/ 	.word	0x00020940


	//   ....[171]....
        /*aeec*/ 	.word	0x00020950


	//   ....[172]....
        /*aef0*/ 	.word	0x00020960


	//   ....[173]....
        /*aef4*/ 	.word	0x00020970


	//   ....[174]....
        /*aef8*/ 	.word	0x000209a0


	//   ....[175]....
        /*aefc*/ 	.word	0x000209b0


	//   ....[176]....
        /*af00*/ 	.word	0x000209c0


	//   ....[177]....
        /*af04*/ 	.word	0x000209d0


	//   ....[178]....
        /*af08*/ 	.word	0x00020a00


	//   ....[179]....
        /*af0c*/ 	.word	0x00020a10


	//   ....[180]....
        /*af10*/ 	.word	0x00020a20


	//   ....[181]....
        /*af14*/ 	.word	0x00020a30


	//   ....[182]....
        /*af18*/ 	.word	0x00020a60


	//   ....[183]....
        /*af1c*/ 	.word	0x00020a70


	//   ....[184]....
        /*af20*/ 	.word	0x00020a80


	//   ....[185]....
        /*af24*/ 	.word	0x00020a90


	//   ....[186]....
        /*af28*/ 	.word	0x00020ac0


	//   ....[187]....
        /*af2c*/ 	.word	0x00020ad0


	//   ....[188]....
        /*af30*/ 	.word	0x00020ae0


	//   ....[189]....
        /*af34*/ 	.word	0x00020af0


	//   ....[190]....
        /*af38*/ 	.word	0x00020b20


	//   ....[191]....
        /*af3c*/ 	.word	0x00020b30


	//   ....[192]....
        /*af40*/ 	.word	0x00020b40


	//   ....[193]....
        /*af44*/ 	.word	0x00020b50


	//   ....[194]....
        /*af48*/ 	.word	0x00020b80


	//   ....[195]....
        /*af4c*/ 	.word	0x00020b90


	//   ....[196]....
        /*af50*/ 	.word	0x00020ba0


	//   ....[197]....
        /*af54*/ 	.word	0x00020bb0


	//   ....[198]....
        /*af58*/ 	.word	0x00020be0


	//   ....[199]....
        /*af5c*/ 	.word	0x00020bf0


	//   ....[200]....
        /*af60*/ 	.word	0x00020c00


	//   ....[201]....
        /*af64*/ 	.word	0x00020c10


	//   ....[202]....
        /*af68*/ 	.word	0x00020c40


	//   ....[203]....
        /*af6c*/ 	.word	0x00020c50


	//   ....[204]....
        /*af70*/ 	.word	0x00020c60


	//   ....[205]....
        /*af74*/ 	.word	0x00020c70


	//   ....[206]....
        /*af78*/ 	.word	0x00020ca0


	//   ....[207]....
        /*af7c*/ 	.word	0x00020cb0


	//   ....[208]....
        /*af80*/ 	.word	0x00020cc0


	//   ....[209]....
        /*af84*/ 	.word	0x00020cd0


	//   ....[210]....
        /*af88*/ 	.word	0x00020d00


	//   ....[211]....
        /*af8c*/ 	.word	0x00020d10


	//   ....[212]....
        /*af90*/ 	.word	0x00020d20


	//   ....[213]....
        /*af94*/ 	.word	0x00020d30


	//   ....[214]....
        /*af98*/ 	.word	0x00020d60


	//   ....[215]....
        /*af9c*/ 	.word	0x00020d70


	//   ....[216]....
        /*afa0*/ 	.word	0x00020d80


	//   ....[217]....
        /*afa4*/ 	.word	0x00020d90


	//   ....[218]....
        /*afa8*/ 	.word	0x00020dc0


	//   ....[219]....
        /*afac*/ 	.word	0x00020dd0


	//   ....[220]....
        /*afb0*/ 	.word	0x00020de0


	//   ....[221]....
        /*afb4*/ 	.word	0x00020df0


	//   ....[222]....
        /*afb8*/ 	.word	0x00020e20


	//   ....[223]....
        /*afbc*/ 	.word	0x00020e30


	//   ....[224]....
        /*afc0*/ 	.word	0x00020e40


	//   ....[225]....
        /*afc4*/ 	.word	0x00020e50


	//   ....[226]....
        /*afc8*/ 	.word	0x00020e80


	//   ....[227]....
        /*afcc*/ 	.word	0x00020e90


	//   ....[228]....
        /*afd0*/ 	.word	0x00020ea0


	//   ....[229]....
        /*afd4*/ 	.word	0x00020eb0


	//   ....[230]....
        /*afd8*/ 	.word	0x00020ee0


	//   ....[231]....
        /*afdc*/ 	.word	0x00020ef0


	//   ....[232]....
        /*afe0*/ 	.word	0x00020f00


	//   ....[233]....
        /*afe4*/ 	.word	0x00020f10


	//   ....[234]....
        /*afe8*/ 	.word	0x00020f40


	//   ....[235]....
        /*afec*/ 	.word	0x00020f50


	//   ....[236]....
        /*aff0*/ 	.word	0x00020f60


	//   ....[237]....
        /*aff4*/ 	.word	0x00020f70


	//   ....[238]....
        /*aff8*/ 	.word	0x00020fa0


	//   ....[239]....
        /*affc*/ 	.word	0x00020fb0


	//   ....[240]....
        /*b000*/ 	.word	0x00020fc0


	//   ....[241]....
        /*b004*/ 	.word	0x00020fd0


	//   ....[242]....
        /*b008*/ 	.word	0x00021000


	//   ....[243]....
        /*b00c*/ 	.word	0x00021010


	//   ....[244]....
        /*b010*/ 	.word	0x00021020


	//   ....[245]....
        /*b014*/ 	.word	0x00021030


	//   ....[246]....
        /*b018*/ 	.word	0x00021060


	//   ....[247]....
        /*b01c*/ 	.word	0x00021070


	//   ....[248]....
        /*b020*/ 	.word	0x00021080


	//   ....[249]....
        /*b024*/ 	.word	0x00021090


	//   ....[250]....
        /*b028*/ 	.word	0x000210c0


	//   ....[251]....
        /*b02c*/ 	.word	0x000210d0


	//   ....[252]....
        /*b030*/ 	.word	0x000210e0


	//   ....[253]....
        /*b034*/ 	.word	0x000210f0


	//   ....[254]....
        /*b038*/ 	.word	0x00021130


	//   ....[255]....
        /*b03c*/ 	.word	0x00024170


	//   ....[0]....
        /*b040*/ 	.word	0x00024180


	//   ....[1]....
        /*b044*/ 	.word	0x00024190


	//   ....[2]....
        /*b048*/ 	.word	0x000241b0


	//   ....[3]....
        /*b04c*/ 	.word	0x000241c0


	//   ....[4]....
        /*b050*/ 	.word	0x000241d0


	//   ....[5]....
        /*b054*/ 	.word	0x000241e0


	//   ....[6]....
        /*b058*/ 	.word	0x00024210


	//   ....[7]....
        /*b05c*/ 	.word	0x00024220


	//   ....[8]....
        /*b060*/ 	.word	0x00024230


	//   ....[9]....
        /*b064*/ 	.word	0x00024240


	//   ....[10]....
        /*b068*/ 	.word	0x00024270


	//   ....[11]....
        /*b06c*/ 	.word	0x00024280


	//   ....[12]....
        /*b070*/ 	.word	0x00024290


	//   ....[13]....
        /*b074*/ 	.word	0x000242a0


	//   ....[14]....
        /*b078*/ 	.word	0x000242d0


	//   ....[15]....
        /*b07c*/ 	.word	0x000242e0


	//   ....[16]....
        /*b080*/ 	.word	0x000242f0


	//   ....[17]....
        /*b084*/ 	.word	0x00024300


	//   ....[18]....
        /*b088*/ 	.word	0x00024330


	//   ....[19]....
        /*b08c*/ 	.word	0x00024340


	//   ....[20]....
        /*b090*/ 	.word	0x00024350


	//   ....[21]....
        /*b094*/ 	.word	0x00024360


	//   ....[22]....
        /*b098*/ 	.word	0x00024390


	//   ....[23]....
        /*b09c*/ 	.word	0x000243a0


	//   ....[24]....
        /*b0a0*/ 	.word	0x000243b0


	//   ....[25]....
        /*b0a4*/ 	.word	0x000243c0


	//   ....[26]....
        /*b0a8*/ 	.word	0x000243f0


	//   ....[27]....
        /*b0ac*/ 	.word	0x00024400


	//   ....[28]....
        /*b0b0*/ 	.word	0x00024410


	//   ....[29]....
        /*b0b4*/ 	.word	0x00024420


	//   ....[30]....
        /*b0b8*/ 	.word	0x00024450


	//   ....[31]....
        /*b0bc*/ 	.word	0x00024460


	//   ....[32]....
        /*b0c0*/ 	.word	0x00024470


	//   ....[33]....
        /*b0c4*/ 	.word	0x00024480


	//   ....[34]....
        /*b0c8*/ 	.word	0x000244b0


	//   ....[35]....
        /*b0cc*/ 	.word	0x000244c0


	//   ....[36]....
        /*b0d0*/ 	.word	0x000244d0


	//   ....[37]....
        /*b0d4*/ 	.word	0x000244e0


	//   ....[38]....
        /*b0d8*/ 	.word	0x00024510


	//   ....[39]....
        /*b0dc*/ 	.word	0x00024520


	//   ....[40]....
        /*b0e0*/ 	.word	0x00024530


	//   ....[41]....
        /*b0e4*/ 	.word	0x00024540


	//   ....[42]....
        /*b0e8*/ 	.word	0x00024570


	//   ....[43]....
        /*b0ec*/ 	.word	0x00024580


	//   ....[44]....
        /*b0f0*/ 	.word	0x00024590


	//   ....[45]....
        /*b0f4*/ 	.word	0x000245a0


	//   ....[46]....
        /*b0f8*/ 	.word	0x000245d0


	//   ....[47]....
        /*b0fc*/ 	.word	0x000245e0


	//   ....[48]....
        /*b100*/ 	.word	0x000245f0


	//   ....[49]....
        /*b104*/ 	.word	0x00024600


	//   ....[50]....
        /*b108*/ 	.word	0x00024630


	//   ....[51]....
        /*b10c*/ 	.word	0x00024640


	//   ....[52]....
        /*b110*/ 	.word	0x00024650


	//   ....[53]....
        /*b114*/ 	.word	0x00024660


	//   ....[54]....
        /*b118*/ 	.word	0x00024690


	//   ....[55]....
        /*b11c*/ 	.word	0x000246a0


	//   ....[56]....
        /*b120*/ 	.word	0x000246b0


	//   ....[57]....
        /*b124*/ 	.word	0x000246c0


	//   ....[58]....
        /*b128*/ 	.word	0x000246f0


	//   ....[59]....
        /*b12c*/ 	.word	0x00024700


	//   ....[60]....
        /*b130*/ 	.word	0x00024710


	//   ....[61]....
        /*b134*/ 	.word	0x00024720


	//   ....[62]....
        /*b138*/ 	.word	0x00024750


	//   ....[63]....
        /*b13c*/ 	.word	0x00024760


	//   ....[64]....
        /*b140*/ 	.word	0x00024770


	//   ....[65]....
        /*b144*/ 	.word	0x00024780


	//   ....[66]....
        /*b148*/ 	.word	0x000247b0


	//   ....[67]....
        /*b14c*/ 	.word	0x000247c0


	//   ....[68]....
        /*b150*/ 	.word	0x000247d0


	//   ....[69]....
        /*b154*/ 	.word	0x000247e0


	//   ....[70]....
        /*b158*/ 	.word	0x00024810


	//   ....[71]....
        /*b15c*/ 	.word	0x00024820


	//   ....[72]....
        /*b160*/ 	.word	0x00024830


	//   ....[73]....
        /*b164*/ 	.word	0x00024840


	//   ....[74]....
        /*b168*/ 	.word	0x00024870


	//   ....[75]....
        /*b16c*/ 	.word	0x00024880


	//   ....[76]....
        /*b170*/ 	.word	0x00024890


	//   ....[77]....
        /*b174*/ 	.word	0x000248a0


	//   ....[78]....
        /*b178*/ 	.word	0x000248d0


	//   ....[79]....
        /*b17c*/ 	.word	0x000248e0


	//   ....[80]....
        /*b180*/ 	.word	0x000248f0


	//   ....[81]....
        /*b184*/ 	.word	0x00024900


	//   ....[82]....
        /*b188*/ 	.word	0x00024930


	//   ....[83]....
        /*b18c*/ 	.word	0x00024940


	//   ....[84]....
        /*b190*/ 	.word	0x00024950


	//   ....[85]....
        /*b194*/ 	.word	0x00024960


	//   ....[86]....
        /*b198*/ 	.word	0x00024990


	//   ....[87]....
        /*b19c*/ 	.word	0x000249a0


	//   ....[88]....
        /*b1a0*/ 	.word	0x000249b0


	//   ....[89]....
        /*b1a4*/ 	.word	0x000249c0


	//   ....[90]....
        /*b1a8*/ 	.word	0x000249f0


	//   ....[91]....
        /*b1ac*/ 	.word	0x00024a00


	//   ....[92]....
        /*b1b0*/ 	.word	0x00024a10


	//   ....[93]....
        /*b1b4*/ 	.word	0x00024a20


	//   ....[94]....
        /*b1b8*/ 	.word	0x00024a50


	//   ....[95]....
        /*b1bc*/ 	.word	0x00024a60


	//   ....[96]....
        /*b1c0*/ 	.word	0x00024a70


	//   ....[97]....
        /*b1c4*/ 	.word	0x00024a80


	//   ....[98]....
        /*b1c8*/ 	.word	0x00024ab0


	//   ....[99]....
        /*b1cc*/ 	.word	0x00024ac0


	//   ....[100]....
        /*b1d0*/ 	.word	0x00024ad0


	//   ....[101]....
        /*b1d4*/ 	.word	0x00024ae0


	//   ....[102]....
        /*b1d8*/ 	.word	0x00024b10


	//   ....[103]....
        /*b1dc*/ 	.word	0x00024b20


	//   ....[104]....
        /*b1e0*/ 	.word	0x00024b30


	//   ....[105]....
        /*b1e4*/ 	.word	0x00024b40


	//   ....[106]....
        /*b1e8*/ 	.word	0x00024b70


	//   ....[107]....
        /*b1ec*/ 	.word	0x00024b80


	//   ....[108]....
        /*b1f0*/ 	.word	0x00024b90


	//   ....[109]....
        /*b1f4*/ 	.word	0x00024ba0


	//   ....[110]....
        /*b1f8*/ 	.word	0x00024bd0


	//   ....[111]....
        /*b1fc*/ 	.word	0x00024be0


	//   ....[112]....
        /*b200*/ 	.word	0x00024bf0


	//   ....[113]....
        /*b204*/ 	.word	0x00024c00


	//   ....[114]....
        /*b208*/ 	.word	0x00024c30


	//   ....[115]....
        /*b20c*/ 	.word	0x00024c40


	//   ....[116]....
        /*b210*/ 	.word	0x00024c50


	//   ....[117]....
        /*b214*/ 	.word	0x00024c60


	//   ....[118]....
        /*b218*/ 	.word	0x00024c90


	//   ....[119]....
        /*b21c*/ 	.word	0x00024ca0


	//   ....[120]....
        /*b220*/ 	.word	0x00024cb0


	//   ....[121]....
        /*b224*/ 	.word	0x00024cc0


	//   ....[122]....
        /*b228*/ 	.word	0x00024cf0


	//   ....[123]....
        /*b22c*/ 	.word	0x00024d00


	//   ....[124]....
        /*b230*/ 	.word	0x00024d10


	//   ....[125]....
        /*b234*/ 	.word	0x00024d20


	//   ....[126]....
        /*b238*/ 	.word	0x00024d50


	//   ....[127]....
        /*b23c*/ 	.word	0x00024d60


	//   ....[128]....
        /*b240*/ 	.word	0x00024d70


	//   ....[129]....
        /*b244*/ 	.word	0x00024d80


	//   ....[130]....
        /*b248*/ 	.word	0x00024db0


	//   ....[131]....
        /*b24c*/ 	.word	0x00024dc0


	//   ....[132]....
        /*b250*/ 	.word	0x00024dd0


	//   ....[133]....
        /*b254*/ 	.word	0x00024de0


	//   ....[134]....
        /*b258*/ 	.word	0x00024e10


	//   ....[135]....
        /*b25c*/ 	.word	0x00024e20


	//   ....[136]....
        /*b260*/ 	.word	0x00024e30


	//   ....[137]....
        /*b264*/ 	.word	0x00024e40


	//   ....[138]....
        /*b268*/ 	.word	0x00024e70


	//   ....[139]....
        /*b26c*/ 	.word	0x00024e80


	//   ....[140]....
        /*b270*/ 	.word	0x00024e90


	//   ....[141]....
        /*b274*/ 	.word	0x00024ea0


	//   ....[142]....
        /*b278*/ 	.word	0x00024ed0


	//   ....[143]....
        /*b27c*/ 	.word	0x00024ee0


	//   ....[144]....
        /*b280*/ 	.word	0x00024ef0


	//   ....[145]....
        /*b284*/ 	.word	0x00024f00


	//   ....[146]....
        /*b288*/ 	.word	0x00024f30


	//   ....[147]....
        /*b28c*/ 	.word	0x00024f40


	//   ....[148]....
        /*b290*/ 	.word	0x00024f50


	//   ....[149]....
        /*b294*/ 	.word	0x00024f60


	//   ....[150]....
        /*b298*/ 	.word	0x00024f90


	//   ....[151]....
        /*b29c*/ 	.word	0x00024fa0


	//   ....[152]....
        /*b2a0*/ 	.word	0x00024fb0


	//   ....[153]....
        /*b2a4*/ 	.word	0x00024fc0


	//   ....[154]....
        /*b2a8*/ 	.word	0x00024ff0


	//   ....[155]....
        /*b2ac*/ 	.word	0x00025000


	//   ....[156]....
        /*b2b0*/ 	.word	0x00025010


	//   ....[157]....
        /*b2b4*/ 	.word	0x00025020


	//   ....[158]....
        /*b2b8*/ 	.word	0x00025050


	//   ....[159]....
        /*b2bc*/ 	.word	0x00025060


	//   ....[160]....
        /*b2c0*/ 	.word	0x00025070


	//   ....[161]....
        /*b2c4*/ 	.word	0x00025080


	//   ....[162]....
        /*b2c8*/ 	.word	0x000250b0


	//   ....[163]....
        /*b2cc*/ 	.word	0x000250c0


	//   ....[164]....
        /*b2d0*/ 	.word	0x000250d0


	//   ....[165]....
        /*b2d4*/ 	.word	0x000250e0


	//   ....[166]....
        /*b2d8*/ 	.word	0x00025110


	//   ....[167]....
        /*b2dc*/ 	.word	0x00025120


	//   ....[168]....
        /*b2e0*/ 	.word	0x00025130


	//   ....[169]....
        /*b2e4*/ 	.word	0x00025140


	//   ....[170]....
        /*b2e8*/ 	.word	0x00025170


	//   ....[171]....
        /*b2ec*/ 	.word	0x00025180


	//   ....[172]....
        /*b2f0*/ 	.word	0x00025190


	//   ....[173]....
        /*b2f4*/ 	.word	0x000251a0


	//   ....[174]....
        /*b2f8*/ 	.word	0x000251d0


	//   ....[175]....
        /*b2fc*/ 	.word	0x000251e0


	//   ....[176]....
        /*b300*/ 	.word	0x000251f0


	//   ....[177]....
        /*b304*/ 	.word	0x00025200


	//   ....[178]....
        /*b308*/ 	.word	0x00025230


	//   ....[179]....
        /*b30c*/ 	.word	0x00025240


	//   ....[180]....
        /*b310*/ 	.word	0x00025250


	//   ....[181]....
        /*b314*/ 	.word	0x00025260


	//   ....[182]....
        /*b318*/ 	.word	0x00025290


	//   ....[183]....
        /*b31c*/ 	.word	0x000252a0


	//   ....[184]....
        /*b320*/ 	.word	0x000252b0


	//   ....[185]....
        /*b324*/ 	.word	0x000252c0


	//   ....[186]....
        /*b328*/ 	.word	0x000252f0


	//   ....[187]....
        /*b32c*/ 	.word	0x00025300


	//   ....[188]....
        /*b330*/ 	.word	0x00025310


	//   ....[189]....
        /*b334*/ 	.word	0x00025320


	//   ....[190]....
        /*b338*/ 	.word	0x00025350


	//   ....[191]....
        /*b33c*/ 	.word	0x00025360


	//   ....[192]....
        /*b340*/ 	.word	0x00025370


	//   ....[193]....
        /*b344*/ 	.word	0x00025380


	//   ....[194]....
        /*b348*/ 	.word	0x000253b0


	//   ....[195]....
        /*b34c*/ 	.word	0x000253c0


	//   ....[196]....
        /*b350*/ 	.word	0x000253d0


	//   ....[197]....
        /*b354*/ 	.word	0x000253e0


	//   ....[198]....
        /*b358*/ 	.word	0x00025410


	//   ....[199]....
        /*b35c*/ 	.word	0x00025420


	//   ....[200]....
        /*b360*/ 	.word	0x00025430


	//   ....[201]....
        /*b364*/ 	.word	0x00025440


	//   ....[202]....
        /*b368*/ 	.word	0x00025470


	//   ....[203]....
        /*b36c*/ 	.word	0x00025480


	//   ....[204]....
        /*b370*/ 	.word	0x00025490


	//   ....[205]....
        /*b374*/ 	.word	0x000254a0


	//   ....[206]....
        /*b378*/ 	.word	0x000254d0


	//   ....[207]....
        /*b37c*/ 	.word	0x000254e0


	//   ....[208]....
        /*b380*/ 	.word	0x000254f0


	//   ....[209]....
        /*b384*/ 	.word	0x00025500


	//   ....[210]....
        /*b388*/ 	.word	0x00025530


	//   ....[211]....
        /*b38c*/ 	.word	0x00025540


	//   ....[212]....
        /*b390*/ 	.word	0x00025550


	//   ....[213]....
        /*b394*/ 	.word	0x00025560


	//   ....[214]....
        /*b398*/ 	.word	0x00025590


	//   ....[215]....
        /*b39c*/ 	.word	0x000255a0


	//   ....[216]....
        /*b3a0*/ 	.word	0x000255b0


	//   ....[217]....
        /*b3a4*/ 	.word	0x000255c0


	//   ....[218]....
        /*b3a8*/ 	.word	0x000255f0


	//   ....[219]....
        /*b3ac*/ 	.word	0x00025600


	//   ....[220]....
        /*b3b0*/ 	.word	0x00025610


	//   ....[221]....
        /*b3b4*/ 	.word	0x00025620


	//   ....[222]....
        /*b3b8*/ 	.word	0x00025650


	//   ....[223]....
        /*b3bc*/ 	.word	0x00025660


	//   ....[224]....
        /*b3c0*/ 	.word	0x00025670


	//   ....[225]....
        /*b3c4*/ 	.word	0x00025680


	//   ....[226]....
        /*b3c8*/ 	.word	0x000256b0


	//   ....[227]....
        /*b3cc*/ 	.word	0x000256c0


	//   ....[228]....
        /*b3d0*/ 	.word	0x000256d0


	//   ....[229]....
        /*b3d4*/ 	.word	0x000256e0


	//   ....[230]....
        /*b3d8*/ 	.word	0x00025710


	//   ....[231]....
        /*b3dc*/ 	.word	0x00025720


	//   ....[232]....
        /*b3e0*/ 	.word	0x00025730


	//   ....[233]....
        /*b3e4*/ 	.word	0x00025740


	//   ....[234]....
        /*b3e8*/ 	.word	0x00025770


	//   ....[235]....
        /*b3ec*/ 	.word	0x00025780


	//   ....[236]....
        /*b3f0*/ 	.word	0x00025790


	//   ....[237]....
        /*b3f4*/ 	.word	0x000257a0


	//   ....[238]....
        /*b3f8*/ 	.word	0x000257d0


	//   ....[239]....
        /*b3fc*/ 	.word	0x000257e0


	//   ....[240]....
        /*b400*/ 	.word	0x000257f0


	//   ....[241]....
        /*b404*/ 	.word	0x00025800


	//   ....[242]....
        /*b408*/ 	.word	0x00025830


	//   ....[243]....
        /*b40c*/ 	.word	0x00025840


	//   ....[244]....
        /*b410*/ 	.word	0x00025850


	//   ....[245]....
        /*b414*/ 	.word	0x00025860


	//   ....[246]....
        /*b418*/ 	.word	0x00025890


	//   ....[247]....
        /*b41c*/ 	.word	0x000258a0


	//   ....[248]....
        /*b420*/ 	.word	0x000258b0


	//   ....[249]....
        /*b424*/ 	.word	0x000258c0


	//   ....[250]....
        /*b428*/ 	.word	0x000258f0


	//   ....[251]....
        /*b42c*/ 	.word	0x00025900


	//   ....[252]....
        /*b430*/ 	.word	0x00025910


	//   ....[253]....
        /*b434*/ 	.word	0x00025920


	//   ....[254]....
        /*b438*/ 	.word	0x00025950


	//   ....[255]....
        /*b43c*/ 	.word	0x00025960


	//   ....[0]....
        /*b440*/ 	.word	0x00025970


	//   ....[1]....
        /*b444*/ 	.word	0x00025980


	//   ....[2]....
        /*b448*/ 	.word	0x000259b0


	//   ....[3]....
        /*b44c*/ 	.word	0x000259c0


	//   ....[4]....
        /*b450*/ 	.word	0x000259d0


	//   ....[5]....
        /*b454*/ 	.word	0x000259e0


	//   ....[6]....
        /*b458*/ 	.word	0x00025a10


	//   ....[7]....
        /*b45c*/ 	.word	0x00025a20


	//   ....[8]....
        /*b460*/ 	.word	0x00025a30


	//   ....[9]....
        /*b464*/ 	.word	0x00025a40


	//   ....[10]....
        /*b468*/ 	.word	0x00025a70


	//   ....[11]....
        /*b46c*/ 	.word	0x00025a80


	//   ....[12]....
        /*b470*/ 	.word	0x00025a90


	//   ....[13]....
        /*b474*/ 	.word	0x00025aa0


	//   ....[14]....
        /*b478*/ 	.word	0x00025ad0


	//   ....[15]....
        /*b47c*/ 	.word	0x00025ae0


	//   ....[16]....
        /*b480*/ 	.word	0x00025af0


	//   ....[17]....
        /*b484*/ 	.word	0x00025b00


	//   ....[18]....
        /*b488*/ 	.word	0x00025b30


	//   ....[19]....
        /*b48c*/ 	.word	0x00025b40


	//   ....[20]....
        /*b490*/ 	.word	0x00025b50


	//   ....[21]....
        /*b494*/ 	.word	0x00025b60


	//   ....[22]....
        /*b498*/ 	.word	0x00025b90


	//   ....[23]....
        /*b49c*/ 	.word	0x00025ba0


	//   ....[24]....
        /*b4a0*/ 	.word	0x00025bb0


	//   ....[25]....
        /*b4a4*/ 	.word	0x00025bc0


	//   ....[26]....
        /*b4a8*/ 	.word	0x00025bf0


	//   ....[27]....
        /*b4ac*/ 	.word	0x00025c00


	//   ....[28]....
        /*b4b0*/ 	.word	0x00025c10


	//   ....[29]....
        /*b4b4*/ 	.word	0x00025c20


	//   ....[30]....
        /*b4b8*/ 	.word	0x00025c50


	//   ....[31]....
        /*b4bc*/ 	.word	0x00025c60


	//   ....[32]....
        /*b4c0*/ 	.word	0x00025c70


	//   ....[33]....
        /*b4c4*/ 	.word	0x00025c80


	//   ....[34]....
        /*b4c8*/ 	.word	0x00025cb0


	//   ....[35]....
        /*b4cc*/ 	.word	0x00025cc0


	//   ....[36]....
        /*b4d0*/ 	.word	0x00025cd0


	//   ....[37]....
        /*b4d4*/ 	.word	0x00025ce0


	//   ....[38]....
        /*b4d8*/ 	.word	0x00025d10


	//   ....[39]....
        /*b4dc*/ 	.word	0x00025d20


	//   ....[40]....
        /*b4e0*/ 	.word	0x00025d30


	//   ....[41]....
        /*b4e4*/ 	.word	0x00025d40


	//   ....[42]....
        /*b4e8*/ 	.word	0x00025d70


	//   ....[43]....
        /*b4ec*/ 	.word	0x00025d80


	//   ....[44]....
        /*b4f0*/ 	.word	0x00025d90


	//   ....[45]....
        /*b4f4*/ 	.word	0x00025da0


	//   ....[46]....
        /*b4f8*/ 	.word	0x00025dd0


	//   ....[47]....
        /*b4fc*/ 	.word	0x00025de0


	//   ....[48]....
        /*b500*/ 	.word	0x00025df0


	//   ....[49]....
        /*b504*/ 	.word	0x00025e00


	//   ....[50]....
        /*b508*/ 	.word	0x00025e30


	//   ....[51]....
        /*b50c*/ 	.word	0x00025e40


	//   ....[52]....
        /*b510*/ 	.word	0x00025e50


	//   ....[53]....
        /*b514*/ 	.word	0x00025e60


	//   ....[54]....
        /*b518*/ 	.word	0x00025e90


	//   ....[55]....
        /*b51c*/ 	.word	0x00025ea0


	//   ....[56]....
        /*b520*/ 	.word	0x00025eb0


	//   ....[57]....
        /*b524*/ 	.word	0x00025ec0


	//   ....[58]....
        /*b528*/ 	.word	0x00025ef0


	//   ....[59]....
        /*b52c*/ 	.word	0x00025f00


	//   ....[60]....
        /*b530*/ 	.word	0x00025f10


	//   ....[61]....
        /*b534*/ 	.word	0x00025f20


	//   ....[62]....
        /*b538*/ 	.word	0x00025f50


	//   ....[63]....
        /*b53c*/ 	.word	0x00025f60


	//   ....[64]....
        /*b540*/ 	.word	0x00025f70


	//   ....[65]....
        /*b544*/ 	.word	0x00025f80


	//   ....[66]....
        /*b548*/ 	.word	0x00025fb0


	//   ....[67]....
        /*b54c*/ 	.word	0x00025fc0


	//   ....[68]....
        /*b550*/ 	.word	0x00025fd0


	//   ....[69]....
        /*b554*/ 	.word	0x00025fe0


	//   ....[70]....
        /*b558*/ 	.word	0x00026010


	//   ....[71]....
        /*b55c*/ 	.word	0x00026020


	//   ....[72]....
        /*b560*/ 	.word	0x00026030


	//   ....[73]....
        /*b564*/ 	.word	0x00026040


	//   ....[74]....
        /*b568*/ 	.word	0x00026070


	//   ....[75]....
        /*b56c*/ 	.word	0x00026080


	//   ....[76]....
        /*b570*/ 	.word	0x00026090


	//   ....[77]....
        /*b574*/ 	.word	0x000260a0


	//   ....[78]....
        /*b578*/ 	.word	0x000260d0


	//   ....[79]....
        /*b57c*/ 	.word	0x000260e0


	//   ....[80]....
        /*b580*/ 	.word	0x000260f0


	//   ....[81]....
        /*b584*/ 	.word	0x00026100


	//   ....[82]....
        /*b588*/ 	.word	0x00026130


	//   ....[83]....
        /*b58c*/ 	.word	0x00026140


	//   ....[84]....
        /*b590*/ 	.word	0x00026150


	//   ....[85]....
        /*b594*/ 	.word	0x00026160


	//   ....[86]....
        /*b598*/ 	.word	0x00026190


	//   ....[87]....
        /*b59c*/ 	.word	0x000261a0


	//   ....[88]....
        /*b5a0*/ 	.word	0x000261b0


	//   ....[89]....
        /*b5a4*/ 	.word	0x000261c0


	//   ....[90]....
        /*b5a8*/ 	.word	0x000261f0


	//   ....[91]....
        /*b5ac*/ 	.word	0x00026200


	//   ....[92]....
        /*b5b0*/ 	.word	0x00026210


	//   ....[93]....
        /*b5b4*/ 	.word	0x00026220


	//   ....[94]....
        /*b5b8*/ 	.word	0x00026250


	//   ....[95]....
        /*b5bc*/ 	.word	0x00026260


	//   ....[96]....
        /*b5c0*/ 	.word	0x00026270


	//   ....[97]....
        /*b5c4*/ 	.word	0x00026280


	//   ....[98]....
        /*b5c8*/ 	.word	0x000262b0


	//   ....[99]....
        /*b5cc*/ 	.word	0x000262c0


	//   ....[100]....
        /*b5d0*/ 	.word	0x000262d0


	//   ....[101]....
        /*b5d4*/ 	.word	0x000262e0


	//   ....[102]....
        /*b5d8*/ 	.word	0x00026310


	//   ....[103]....
        /*b5dc*/ 	.word	0x00026320


	//   ....[104]....
        /*b5e0*/ 	.word	0x00026330


	//   ....[105]....
        /*b5e4*/ 	.word	0x00026340


	//   ....[106]....
        /*b5e8*/ 	.word	0x00026370


	//   ....[107]....
        /*b5ec*/ 	.word	0x00026380


	//   ....[108]....
        /*b5f0*/ 	.word	0x00026390


	//   ....[109]....
        /*b5f4*/ 	.word	0x000263a0


	//   ....[110]....
        /*b5f8*/ 	.word	0x000263d0


	//   ....[111]....
        /*b5fc*/ 	.word	0x000263e0


	//   ....[112]....
        /*b600*/ 	.word	0x000263f0


	//   ....[113]....
        /*b604*/ 	.word	0x00026400


	//   ....[114]....
        /*b608*/ 	.word	0x00026430


	//   ....[115]....
        /*b60c*/ 	.word	0x00026440


	//   ....[116]....
        /*b610*/ 	.word	0x00026450


	//   ....[117]....
        /*b614*/ 	.word	0x00026460


	//   ....[118]....
        /*b618*/ 	.word	0x00026490


	//   ....[119]....
        /*b61c*/ 	.word	0x000264a0


	//   ....[120]....
        /*b620*/ 	.word	0x000264b0


	//   ....[121]....
        /*b624*/ 	.word	0x000264c0


	//   ....[122]....
        /*b628*/ 	.word	0x000264f0


	//   ....[123]....
        /*b62c*/ 	.word	0x00026500


	//   ....[124]....
        /*b630*/ 	.word	0x00026510


	//   ....[125]....
        /*b634*/ 	.word	0x00026520


	//   ....[126]....
        /*b638*/ 	.word	0x00026550


	//   ....[127]....
        /*b63c*/ 	.word	0x00026560


	//   ....[128]....
        /*b640*/ 	.word	0x00026570


	//   ....[129]....
        /*b644*/ 	.word	0x00026580


	//   ....[130]....
        /*b648*/ 	.word	0x000265b0


	//   ....[131]....
        /*b64c*/ 	.word	0x000265c0


	//   ....[132]....
        /*b650*/ 	.word	0x000265d0


	//   ....[133]....
        /*b654*/ 	.word	0x000265e0


	//   ....[134]....
        /*b658*/ 	.word	0x00026610


	//   ....[135]....
        /*b65c*/ 	.word	0x00026620


	//   ....[136]....
        /*b660*/ 	.word	0x00026630


	//   ....[137]....
        /*b664*/ 	.word	0x00026640


	//   ....[138]....
        /*b668*/ 	.word	0x00026670


	//   ....[139]....
        /*b66c*/ 	.word	0x00026680


	//   ....[140]....
        /*b670*/ 	.word	0x00026690


	//   ....[141]....
        /*b674*/ 	.word	0x000266a0


	//   ....[142]....
        /*b678*/ 	.word	0x000266d0


	//   ....[143]....
        /*b67c*/ 	.word	0x000266e0


	//   ....[144]....
        /*b680*/ 	.word	0x000266f0


	//   ....[145]....
        /*b684*/ 	.word	0x00026700


	//   ....[146]....
        /*b688*/ 	.word	0x00026730


	//   ....[147]....
        /*b68c*/ 	.word	0x00026740


	//   ....[148]....
        /*b690*/ 	.word	0x00026750


	//   ....[149]....
        /*b694*/ 	.word	0x00026760


	//   ....[150]....
        /*b698*/ 	.word	0x00026790


	//   ....[151]....
        /*b69c*/ 	.word	0x000267a0


	//   ....[152]....
        /*b6a0*/ 	.word	0x000267b0


	//   ....[153]....
        /*b6a4*/ 	.word	0x000267c0


	//   ....[154]....
        /*b6a8*/ 	.word	0x000267f0


	//   ....[155]....
        /*b6ac*/ 	.word	0x00026800


	//   ....[156]....
        /*b6b0*/ 	.word	0x00026810


	//   ....[157]....
        /*b6b4*/ 	.word	0x00026820


	//   ....[158]....
        /*b6b8*/ 	.word	0x00026850


	//   ....[159]....
        /*b6bc*/ 	.word	0x00026860


	//   ....[160]....
        /*b6c0*/ 	.word	0x00026870


	//   ....[161]....
        /*b6c4*/ 	.word	0x00026880


	//   ....[162]....
        /*b6c8*/ 	.word	0x000268b0


	//   ....[163]....
        /*b6cc*/ 	.word	0x000268c0


	//   ....[164]....
        /*b6d0*/ 	.word	0x000268d0


	//   ....[165]....
        /*b6d4*/ 	.word	0x000268e0


	//   ....[166]....
        /*b6d8*/ 	.word	0x00026910


	//   ....[167]....
        /*b6dc*/ 	.word	0x00026920


	//   ....[168]....
        /*b6e0*/ 	.word	0x00026930


	//   ....[169]....
        /*b6e4*/ 	.word	0x00026940


	//   ....[170]....
        /*b6e8*/ 	.word	0x00026970


	//   ....[171]....
        /*b6ec*/ 	.word	0x00026980


	//   ....[172]....
        /*b6f0*/ 	.word	0x00026990


	//   ....[173]....
        /*b6f4*/ 	.word	0x000269a0


	//   ....[174]....
        /*b6f8*/ 	.word	0x000269d0


	//   ....[175]....
        /*b6fc*/ 	.word	0x000269e0


	//   ....[176]....
        /*b700*/ 	.word	0x000269f0


	//   ....[177]....
        /*b704*/ 	.word	0x00026a00


	//   ....[178]....
        /*b708*/ 	.word	0x00026a30


	//   ....[179]....
        /*b70c*/ 	.word	0x00026a40


	//   ....[180]....
        /*b710*/ 	.word	0x00026a50


	//   ....[181]....
        /*b714*/ 	.word	0x00026a60


	//   ....[182]....
        /*b718*/ 	.word	0x00026a90


	//   ....[183]....
        /*b71c*/ 	.word	0x00026aa0


	//   ....[184]....
        /*b720*/ 	.word	0x00026ab0


	//   ....[185]....
        /*b724*/ 	.word	0x00026ac0


	//   ....[186]....
        /*b728*/ 	.word	0x00026af0


	//   ....[187]....
        /*b72c*/ 	.word	0x00026b00


	//   ....[188]....
        /*b730*/ 	.word	0x00026b10


	//   ....[189]....
        /*b734*/ 	.word	0x00026b20


	//   ....[190]....
        /*b738*/ 	.word	0x00026b50


	//   ....[191]....
        /*b73c*/ 	.word	0x00026b60


	//   ....[192]....
        /*b740*/ 	.word	0x00026b70


	//   ....[193]....
        /*b744*/ 	.word	0x00026b80


	//   ....[194]....
        /*b748*/ 	.word	0x00026bb0


	//   ....[195]....
        /*b74c*/ 	.word	0x00026bc0


	//   ....[196]....
        /*b750*/ 	.word	0x00026bd0


	//   ....[197]....
        /*b754*/ 	.word	0x00026be0


	//   ....[198]....
        /*b758*/ 	.word	0x00026c10


	//   ....[199]....
        /*b75c*/ 	.word	0x00026c20


	//   ....[200]....
        /*b760*/ 	.word	0x00026c30


	//   ....[201]....
        /*b764*/ 	.word	0x00026c40


	//   ....[202]....
        /*b768*/ 	.word	0x00026c70


	//   ....[203]....
        /*b76c*/ 	.word	0x00026c80


	//   ....[204]....
        /*b770*/ 	.word	0x00026c90


	//   ....[205]....
        /*b774*/ 	.word	0x00026ca0


	//   ....[206]....
        /*b778*/ 	.word	0x00026cd0


	//   ....[207]....
        /*b77c*/ 	.word	0x00026ce0


	//   ....[208]....
        /*b780*/ 	.word	0x00026cf0


	//   ....[209]....
        /*b784*/ 	.word	0x00026d00


	//   ....[210]....
        /*b788*/ 	.word	0x00026d30


	//   ....[211]....
        /*b78c*/ 	.word	0x00026d40


	//   ....[212]....
        /*b790*/ 	.word	0x00026d50


	//   ....[213]....
        /*b794*/ 	.word	0x00026d60


	//   ....[214]....
        /*b798*/ 	.word	0x00026d90


	//   ....[215]....
        /*b79c*/ 	.word	0x00026da0


	//   ....[216]....
        /*b7a0*/ 	.word	0x00026db0


	//   ....[217]....
        /*b7a4*/ 	.word	0x00026dc0


	//   ....[218]....
        /*b7a8*/ 	.word	0x00026df0


	//   ....[219]....
        /*b7ac*/ 	.word	0x00026e00


	//   ....[220]....
        /*b7b0*/ 	.word	0x00026e10


	//   ....[221]....
        /*b7b4*/ 	.word	0x00026e20


	//   ....[222]....
        /*b7b8*/ 	.word	0x00026e50


	//   ....[223]....
        /*b7bc*/ 	.word	0x00026e60


	//   ....[224]....
        /*b7c0*/ 	.word	0x00026e70


	//   ....[225]....
        /*b7c4*/ 	.word	0x00026e80


	//   ....[226]....
        /*b7c8*/ 	.word	0x00026eb0


	//   ....[227]....
        /*b7cc*/ 	.word	0x00026ec0


	//   ....[228]....
        /*b7d0*/ 	.word	0x00026ed0


	//   ....[229]....
        /*b7d4*/ 	.word	0x00026ee0


	//   ....[230]....
        /*b7d8*/ 	.word	0x00026f10


	//   ....[231]....
        /*b7dc*/ 	.word	0x00026f20


	//   ....[232]....
        /*b7e0*/ 	.word	0x00026f30


	//   ....[233]....
        /*b7e4*/ 	.word	0x00026f40


	//   ....[234]....
        /*b7e8*/ 	.word	0x00026f70


	//   ....[235]....
        /*b7ec*/ 	.word	0x00026f80


	//   ....[236]....
        /*b7f0*/ 	.word	0x00026f90


	//   ....[237]....
        /*b7f4*/ 	.word	0x00026fa0


	//   ....[238]....
        /*b7f8*/ 	.word	0x00026fd0


	//   ....[239]....
        /*b7fc*/ 	.word	0x00026fe0


	//   ....[240]....
        /*b800*/ 	.word	0x00026ff0


	//   ....[241]....
        /*b804*/ 	.word	0x00027000


	//   ....[242]....
        /*b808*/ 	.word	0x00027030


	//   ....[243]....
        /*b80c*/ 	.word	0x00027040


	//   ....[244]....
        /*b810*/ 	.word	0x00027050


	//   ....[245]....
        /*b814*/ 	.word	0x00027060


	//   ....[246]....
        /*b818*/ 	.word	0x00027090


	//   ....[247]....
        /*b81c*/ 	.word	0x000270a0


	//   ....[248]....
        /*b820*/ 	.word	0x000270b0


	//   ....[249]....
        /*b824*/ 	.word	0x000270c0


	//   ....[250]....
        /*b828*/ 	.word	0x000270f0


	//   ....[251]....
        /*b82c*/ 	.word	0x00027100


	//   ....[252]....
        /*b830*/ 	.word	0x00027110


	//   ....[253]....
        /*b834*/ 	.word	0x00027120


	//   ....[254]....
        /*b838*/ 	.word	0x00027160


	//   ....[255]....
        /*b83c*/ 	.word	0x0002a1a0


	//   ....[0]....
        /*b840*/ 	.word	0x0002a1b0


	//   ....[1]....
        /*b844*/ 	.word	0x0002a1c0


	//   ....[2]....
        /*b848*/ 	.word	0x0002a1e0


	//   ....[3]....
        /*b84c*/ 	.word	0x0002a1f0


	//   ....[4]....
        /*b850*/ 	.word	0x0002a200


	//   ....[5]....
        /*b854*/ 	.word	0x0002a210


	//   ....[6]....
        /*b858*/ 	.word	0x0002a240


	//   ....[7]....
        /*b85c*/ 	.word	0x0002a250


	//   ....[8]....
        /*b860*/ 	.word	0x0002a260


	//   ....[9]....
        /*b864*/ 	.word	0x0002a270


	//   ....[10]....
        /*b868*/ 	.word	0x0002a2a0


	//   ....[11]....
        /*b86c*/ 	.word	0x0002a2b0


	//   ....[12]....
        /*b870*/ 	.word	0x0002a2c0


	//   ....[13]....
        /*b874*/ 	.word	0x0002a2d0


	//   ....[14]....
        /*b878*/ 	.word	0x0002a300


	//   ....[15]....
        /*b87c*/ 	.word	0x0002a310


	//   ....[16]....
        /*b880*/ 	.word	0x0002a320


	//   ....[17]....
        /*b884*/ 	.word	0x0002a330


	//   ....[18]....
        /*b888*/ 	.word	0x0002a360


	//   ....[19]....
        /*b88c*/ 	.word	0x0002a370


	//   ....[20]....
        /*b890*/ 	.word	0x0002a380


	//   ....[21]....
        /*b894*/ 	.word	0x0002a390


	//   ....[22]....
        /*b898*/ 	.word	0x0002a3c0


	//   ....[23]....
        /*b89c*/ 	.word	0x0002a3d0


	//   ....[24]....
        /*b8a0*/ 	.word	0x0002a3e0


	//   ....[25]....
        /*b8a4*/ 	.word	0x0002a3f0


	//   ....[26]....
        /*b8a8*/ 	.word	0x0002a420


	//   ....[27]....
        /*b8ac*/ 	.word	0x0002a430


	//   ....[28]....
        /*b8b0*/ 	.word	0x0002a440


	//   ....[29]....
        /*b8b4*/ 	.word	0x0002a450


	//   ....[30]....
        /*b8b8*/ 	.word	0x0002a480


	//   ....[31]....
        /*b8bc*/ 	.word	0x0002a490


	//   ....[32]....
        /*b8c0*/ 	.word	0x0002a4a0


	//   ....[33]....
        /*b8c4*/ 	.word	0x0002a4b0


	//   ....[34]....
        /*b8c8*/ 	.word	0x0002a4e0


	//   ....[35]....
        /*b8cc*/ 	.word	0x0002a4f0


	//   ....[36]....
        /*b8d0*/ 	.word	0x0002a500


	//   ....[37]....
        /*b8d4*/ 	.word	0x0002a510


	//   ....[38]....
        /*b8d8*/ 	.word	0x0002a540


	//   ....[39]....
        /*b8dc*/ 	.word	0x0002a550


	//   ....[40]....
        /*b8e0*/ 	.word	0x0002a560


	//   ....[41]....
        /*b8e4*/ 	.word	0x0002a570


	//   ....[42]....
        /*b8e8*/ 	.word	0x0002a5a0


	//   ....[43]....
        /*b8ec*/ 	.word	0x0002a5b0


	//   ....[44]....
        /*b8f0*/ 	.word	0x0002a5c0


	//   ....[45]....
        /*b8f4*/ 	.word	0x0002a5d0


	//   ....[46]....
        /*b8f8*/ 	.word	0x0002a600


	//   ....[47]....
        /*b8fc*/ 	.word	0x0002a610


	//   ....[48]....
        /*b900*/ 	.word	0x0002a620


	//   ....[49]....
        /*b904*/ 	.word	0x0002a630


	//   ....[50]....
        /*b908*/ 	.word	0x0002a660


	//   ....[51]....
        /*b90c*/ 	.word	0x0002a670


	//   ....[52]....
        /*b910*/ 	.word	0x0002a680


	//   ....[53]....
        /*b914*/ 	.word	0x0002a690


	//   ....[54]....
        /*b918*/ 	.word	0x0002a6c0


	//   ....[55]....
        /*b91c*/ 	.word	0x0002a6d0


	//   ....[56]....
        /*b920*/ 	.word	0x0002a6e0


	//   ....[57]....
        /*b924*/ 	.word	0x0002a6f0


	//   ....[58]....
        /*b928*/ 	.word	0x0002a720


	//   ....[59]....
        /*b92c*/ 	.word	0x0002a730


	//   ....[60]....
        /*b930*/ 	.word	0x0002a740


	//   ....[61]....
        /*b934*/ 	.word	0x0002a750


	//   ....[62]....
        /*b938*/ 	.word	0x0002a780


	//   ....[63]....
        /*b93c*/ 	.word	0x0002a790


	//   ....[64]....
        /*b940*/ 	.word	0x0002a7a0


	//   ....[65]....
        /*b944*/ 	.word	0x0002a7b0


	//   ....[66]....
        /*b948*/ 	.word	0x0002a7e0


	//   ....[67]....
        /*b94c*/ 	.word	0x0002a7f0


	//   ....[68]....
        /*b950*/ 	.word	0x0002a800


	//   ....[69]....
        /*b954*/ 	.word	0x0002a810


	//   ....[70]....
        /*b958*/ 	.word	0x0002a840


	//   ....[71]....
        /*b95c*/ 	.word	0x0002a850


	//   ....[72]....
        /*b960*/ 	.word	0x0002a860


	//   ....[73]....
        /*b964*/ 	.word	0x0002a870


	//   ....[74]....
        /*b968*/ 	.word	0x0002a8a0


	//   ....[75]....
        /*b96c*/ 	.word	0x0002a8b0


	//   ....[76]....
        /*b970*/ 	.word	0x0002a8c0


	//   ....[77]....
        /*b974*/ 	.word	0x0002a8d0


	//   ....[78]....
        /*b978*/ 	.word	0x0002a900


	//   ....[79]....
        /*b97c*/ 	.word	0x0002a910


	//   ....[80]....
        /*b980*/ 	.word	0x0002a920


	//   ....[81]....
        /*b984*/ 	.word	0x0002a930


	//   ....[82]....
        /*b988*/ 	.word	0x0002a960


	//   ....[83]....
        /*b98c*/ 	.word	0x0002a970


	//   ....[84]....
        /*b990*/ 	.word	0x0002a980


	//   ....[85]....
        /*b994*/ 	.word	0x0002a990


	//   ....[86]....
        /*b998*/ 	.word	0x0002a9c0


	//   ....[87]....
        /*b99c*/ 	.word	0x0002a9d0


	//   ....[88]....
        /*b9a0*/ 	.word	0x0002a9e0


	//   ....[89]....
        /*b9a4*/ 	.word	0x0002a9f0


	//   ....[90]....
        /*b9a8*/ 	.word	0x0002aa20


	//   ....[91]....
        /*b9ac*/ 	.word	0x0002aa30


	//   ....[92]....
        /*b9b0*/ 	.word	0x0002aa40


	//   ....[93]....
        /*b9b4*/ 	.word	0x0002aa50


	//   ....[94]....
        /*b9b8*/ 	.word	0x0002aa80


	//   ....[95]....
        /*b9bc*/ 	.word	0x0002aa90


	//   ....[96]....
        /*b9c0*/ 	.word	0x0002aaa0


	//   ....[97]....
        /*b9c4*/ 	.word	0x0002aab0


	//   ....[98]....
        /*b9c8*/ 	.word	0x0002aae0


	//   ....[99]....
        /*b9cc*/ 	.word	0x0002aaf0


	//   ....[100]....
        /*b9d0*/ 	.word	0x0002ab00


	//   ....[101]....
        /*b9d4*/ 	.word	0x0002ab10


	//   ....[102]....
        /*b9d8*/ 	.word	0x0002ab40


	//   ....[103]....
        /*b9dc*/ 	.word	0x0002ab50


	//   ....[104]....
        /*b9e0*/ 	.word	0x0002ab60


	//   ....[105]....
        /*b9e4*/ 	.word	0x0002ab70


	//   ....[106]....
        /*b9e8*/ 	.word	0x0002aba0


	//   ....[107]....
        /*b9ec*/ 	.word	0x0002abb0


	//   ....[108]....
        /*b9f0*/ 	.word	0x0002abc0


	//   ....[109]....
        /*b9f4*/ 	.word	0x0002abd0


	//   ....[110]....
        /*b9f8*/ 	.word	0x0002ac00


	//   ....[111]....
        /*b9fc*/ 	.word	0x0002ac10


	//   ....[112]....
        /*ba00*/ 	.word	0x0002ac20


	//   ....[113]....
        /*ba04*/ 	.word	0x0002ac30


	//   ....[114]....
        /*ba08*/ 	.word	0x0002ac60


	//   ....[115]....
        /*ba0c*/ 	.word	0x0002ac70


	//   ....[116]....
        /*ba10*/ 	.word	0x0002ac80


	//   ....[117]....
        /*ba14*/ 	.word	0x0002ac90


	//   ....[118]....
        /*ba18*/ 	.word	0x0002acc0


	//   ....[119]....
        /*ba1c*/ 	.word	0x0002acd0


	//   ....[120]....
        /*ba20*/ 	.word	0x0002ace0


	//   ....[121]....
        /*ba24*/ 	.word	0x0002acf0


	//   ....[122]....
        /*ba28*/ 	.word	0x0002ad20


	//   ....[123]....
        /*ba2c*/ 	.word	0x0002ad30


	//   ....[124]....
        /*ba30*/ 	.word	0x0002ad40


	//   ....[125]....
        /*ba34*/ 	.word	0x0002ad50


	//   ....[126]....
        /*ba38*/ 	.word	0x0002ad80


	//   ....[127]....
        /*ba3c*/ 	.word	0x0002ad90


	//   ....[128]....
        /*ba40*/ 	.word	0x0002ada0


	//   ....[129]....
        /*ba44*/ 	.word	0x0002adb0


	//   ....[130]....
        /*ba48*/ 	.word	0x0002ade0


	//   ....[131]....
        /*ba4c*/ 	.word	0x0002adf0


	//   ....[132]....
        /*ba50*/ 	.word	0x0002ae00


	//   ....[133]....
        /*ba54*/ 	.word	0x0002ae10


	//   ....[134]....
        /*ba58*/ 	.word	0x0002ae40


	//   ....[135]....
        /*ba5c*/ 	.word	0x0002ae50


	//   ....[136]....
        /*ba60*/ 	.word	0x0002ae60


	//   ....[137]....
        /*ba64*/ 	.word	0x0002ae70


	//   ....[138]....
        /*ba68*/ 	.word	0x0002aea0


	//   ....[139]....
        /*ba6c*/ 	.word	0x0002aeb0


	//   ....[140]....
        /*ba70*/ 	.word	0x0002aec0


	//   ....[141]....
        /*ba74*/ 	.word	0x0002aed0


	//   ....[142]....
        /*ba78*/ 	.word	0x0002af00


	//   ....[143]....
        /*ba7c*/ 	.word	0x0002af10


	//   ....[144]....
        /*ba80*/ 	.word	0x0002af20


	//   ....[145]....
        /*ba84*/ 	.word	0x0002af30


	//   ....[146]....
        /*ba88*/ 	.word	0x0002af60


	//   ....[147]....
        /*ba8c*/ 	.word	0x0002af70


	//   ....[148]....
        /*ba90*/ 	.word	0x0002af80


	//   ....[149]....
        /*ba94*/ 	.word	0x0002af90


	//   ....[150]....
        /*ba98*/ 	.word	0x0002afc0


	//   ....[151]....
        /*ba9c*/ 	.word	0x0002afd0


	//   ....[152]....
        /*baa0*/ 	.word	0x0002afe0


	//   ....[153]....
        /*baa4*/ 	.word	0x0002aff0


	//   ....[154]....
        /*baa8*/ 	.word	0x0002b020


	//   ....[155]....
        /*baac*/ 	.word	0x0002b030


	//   ....[156]....
        /*bab0*/ 	.word	0x0002b040


	//   ....[157]....
        /*bab4*/ 	.word	0x0002b050


	//   ....[158]....
        /*bab8*/ 	.word	0x0002b080


	//   ....[159]....
        /*babc*/ 	.word	0x0002b090


	//   ....[160]....
        /*bac0*/ 	.word	0x0002b0a0


	//   ....[161]....
        /*bac4*/ 	.word	0x0002b0b0


	//   ....[162]....
        /*bac8*/ 	.word	0x0002b0e0


	//   ....[163]....
        /*bacc*/ 	.word	0x0002b0f0


	//   ....[164]....
        /*bad0*/ 	.word	0x0002b100


	//   ....[165]....
        /*bad4*/ 	.word	0x0002b110


	//   ....[166]....
        /*bad8*/ 	.word	0x0002b140


	//   ....[167]....
        /*badc*/ 	.word	0x0002b150


	//   ....[168]....
        /*bae0*/ 	.word	0x0002b160


	//   ....[169]....
        /*bae4*/ 	.word	0x0002b170


	//   ....[170]....
        /*bae8*/ 	.word	0x0002b1a0


	//   ....[171]....
        /*baec*/ 	.word	0x0002b1b0


	//   ....[172]....
        /*baf0*/ 	.word	0x0002b1c0


	//   ....[173]....
        /*baf4*/ 	.word	0x0002b1d0


	//   ....[174]....
        /*baf8*/ 	.word	0x0002b200


	//   ....[175]....
        /*bafc*/ 	.word	0x0002b210


	//   ....[176]....
        /*bb00*/ 	.word	0x0002b220


	//   ....[177]....
        /*bb04*/ 	.word	0x0002b230


	//   ....[178]....
        /*bb08*/ 	.word	0x0002b260


	//   ....[179]....
        /*bb0c*/ 	.word	0x0002b270


	//   ....[180]....
        /*bb10*/ 	.word	0x0002b280


	//   ....[181]....
        /*bb14*/ 	.word	0x0002b290


	//   ....[182]....
        /*bb18*/ 	.word	0x0002b2c0


	//   ....[183]....
        /*bb1c*/ 	.word	0x0002b2d0


	//   ....[184]....
        /*bb20*/ 	.word	0x0002b2e0


	//   ....[185]....
        /*bb24*/ 	.word	0x0002b2f0


	//   ....[186]....
        /*bb28*/ 	.word	0x0002b320


	//   ....[187]....
        /*bb2c*/ 	.word	0x0002b330


	//   ....[188]....
        /*bb30*/ 	.word	0x0002b340


	//   ....[189]....
        /*bb34*/ 	.word	0x0002b350


	//   ....[190]....
        /*bb38*/ 	.word	0x0002b380


	//   ....[191]....
        /*bb3c*/ 	.word	0x0002b390


	//   ....[192]....
        /*bb40*/ 	.word	0x0002b3a0


	//   ....[193]....
        /*bb44*/ 	.word	0x0002b3b0


	//   ....[194]....
        /*bb48*/ 	.word	0x0002b3e0


	//   ....[195]....
        /*bb4c*/ 	.word	0x0002b3f0


	//   ....[196]....
        /*bb50*/ 	.word	0x0002b400


	//   ....[197]....
        /*bb54*/ 	.word	0x0002b410


	//   ....[198]....
        /*bb58*/ 	.word	0x0002b440


	//   ....[199]....
        /*bb5c*/ 	.word	0x0002b450


	//   ....[200]....
        /*bb60*/ 	.word	0x0002b460


	//   ....[201]....
        /*bb64*/ 	.word	0x0002b470


	//   ....[202]....
        /*bb68*/ 	.word	0x0002b4a0


	//   ....[203]....
        /*bb6c*/ 	.word	0x0002b4b0


	//   ....[204]....
        /*bb70*/ 	.word	0x0002b4c0


	//   ....[205]....
        /*bb74*/ 	.word	0x0002b4d0


	//   ....[206]....
        /*bb78*/ 	.word	0x0002b500


	//   ....[207]....
        /*bb7c*/ 	.word	0x0002b510


	//   ....[208]....
        /*bb80*/ 	.word	0x0002b520


	//   ....[209]....
        /*bb84*/ 	.word	0x0002b530


	//   ....[210]....
        /*bb88*/ 	.word	0x0002b560


	//   ....[211]....
        /*bb8c*/ 	.word	0x0002b570


	//   ....[212]....
        /*bb90*/ 	.word	0x0002b580


	//   ....[213]....
        /*bb94*/ 	.word	0x0002b590


	//   ....[214]....
        /*bb98*/ 	.word	0x0002b5c0


	//   ....[215]....
        /*bb9c*/ 	.word	0x0002b5d0


	//   ....[216]....
        /*bba0*/ 	.word	0x0002b5e0


	//   ....[217]....
        /*bba4*/ 	.word	0x0002b5f0


	//   ....[218]....
        /*bba8*/ 	.word	0x0002b620


	//   ....[219]....
        /*bbac*/ 	.word	0x0002b630


	//   ....[220]....
        /*bbb0*/ 	.word	0x0002b640


	//   ....[221]....
        /*bbb4*/ 	.word	0x0002b650


	//   ....[222]....
        /*bbb8*/ 	.word	0x0002b680


	//   ....[223]....
        /*bbbc*/ 	.word	0x0002b690


	//   ....[224]....
        /*bbc0*/ 	.word	0x0002b6a0


	//   ....[225]....
        /*bbc4*/ 	.word	0x0002b6b0


	//   ....[226]....
        /*bbc8*/ 	.word	0x0002b6e0


	//   ....[227]....
        /*bbcc*/ 	.word	0x0002b6f0


	//   ....[228]....
        /*bbd0*/ 	.word	0x0002b700


	//   ....[229]....
        /*bbd4*/ 	.word	0x0002b710


	//   ....[230]....
        /*bbd8*/ 	.word	0x0002b740


	//   ....[231]....
        /*bbdc*/ 	.word	0x0002b750


	//   ....[232]....
        /*bbe0*/ 	.word	0x0002b760


	//   ....[233]....
        /*bbe4*/ 	.word	0x0002b770


	//   ....[234]....
        /*bbe8*/ 	.word	0x0002b7a0


	//   ....[235]....
        /*bbec*/ 	.word	0x0002b7b0


	//   ....[236]....
        /*bbf0*/ 	.word	0x0002b7c0


	//   ....[237]....
        /*bbf4*/ 	.word	0x0002b7d0


	//   ....[238]....
        /*bbf8*/ 	.word	0x0002b800


	//   ....[239]....
        /*bbfc*/ 	.word	0x0002b810


	//   ....[240]....
        /*bc00*/ 	.word	0x0002b820


	//   ....[241]....
        /*bc04*/ 	.word	0x0002b830


	//   ....[242]....
        /*bc08*/ 	.word	0x0002b860


	//   ....[243]....
        /*bc0c*/ 	.word	0x0002b870


	//   ....[244]....
        /*bc10*/ 	.word	0x0002b880


	//   ....[245]....
        /*bc14*/ 	.word	0x0002b890


	//   ....[246]....
        /*bc18*/ 	.word	0x0002b8c0


	//   ....[247]....
        /*bc1c*/ 	.word	0x0002b8d0


	//   ....[248]....
        /*bc20*/ 	.word	0x0002b8e0


	//   ....[249]....
        /*bc24*/ 	.word	0x0002b8f0


	//   ....[250]....
        /*bc28*/ 	.word	0x0002b920


	//   ....[251]....
        /*bc2c*/ 	.word	0x0002b930


	//   ....[252]....
        /*bc30*/ 	.word	0x0002b940


	//   ....[253]....
        /*bc34*/ 	.word	0x0002b950


	//   ....[254]....
        /*bc38*/ 	.word	0x0002b980


	//   ....[255]....
        /*bc3c*/ 	.word	0x0002b990


	//   ....[0]....
        /*bc40*/ 	.word	0x0002b9a0


	//   ....[1]....
        /*bc44*/ 	.word	0x0002b9b0


	//   ....[2]....
        /*bc48*/ 	.word	0x0002b9e0


	//   ....[3]....
        /*bc4c*/ 	.word	0x0002b9f0


	//   ....[4]....
        /*bc50*/ 	.word	0x0002ba00


	//   ....[5]....
        /*bc54*/ 	.word	0x0002ba10


	//   ....[6]....
        /*bc58*/ 	.word	0x0002ba40


	//   ....[7]....
        /*bc5c*/ 	.word	0x0002ba50


	//   ....[8]....
        /*bc60*/ 	.word	0x0002ba60


	//   ....[9]....
        /*bc64*/ 	.word	0x0002ba70


	//   ....[10]....
        /*bc68*/ 	.word	0x0002baa0


	//   ....[11]....
        /*bc6c*/ 	.word	0x0002bab0


	//   ....[12]....
        /*bc70*/ 	.word	0x0002bac0


	//   ....[13]....
        /*bc74*/ 	.word	0x0002bad0


	//   ....[14]....
        /*bc78*/ 	.word	0x0002bb00


	//   ....[15]....
        /*bc7c*/ 	.word	0x0002bb10


	//   ....[16]....
        /*bc80*/ 	.word	0x0002bb20


	//   ....[17]....
        /*bc84*/ 	.word	0x0002bb30


	//   ....[18]....
        /*bc88*/ 	.word	0x0002bb60


	//   ....[19]....
        /*bc8c*/ 	.word	0x0002bb70


	//   ....[20]....
        /*bc90*/ 	.word	0x0002bb80


	//   ....[21]....
        /*bc94*/ 	.word	0x0002bb90


	//   ....[22]....
        /*bc98*/ 	.word	0x0002bbc0


	//   ....[23]....
        /*bc9c*/ 	.word	0x0002bbd0


	//   ....[24]....
        /*bca0*/ 	.word	0x0002bbe0


	//   ....[25]....
        /*bca4*/ 	.word	0x0002bbf0


	//   ....[26]....
        /*bca8*/ 	.word	0x0002bc20


	//   ....[27]....
        /*bcac*/ 	.word	0x0002bc30


	//   ....[28]....
        /*bcb0*/ 	.word	0x0002bc40


	//   ....[29]....
        /*bcb4*/ 	.word	0x0002bc50


	//   ....[30]....
        /*bcb8*/ 	.word	0x0002bc80


	//   ....[31]....
        /*bcbc*/ 	.word	0x0002bc90


	//   ....[32]....
        /*bcc0*/ 	.word	0x0002bca0


	//   ....[33]....
        /*bcc4*/ 	.word	0x0002bcb0


	//   ....[34]....
        /*bcc8*/ 	.word	0x0002bce0


	//   ....[35]....
        /*bccc*/ 	.word	0x0002bcf0


	//   ....[36]....
        /*bcd0*/ 	.word	0x0002bd00


	//   ....[37]....
        /*bcd4*/ 	.word	0x0002bd10


	//   ....[38]....
        /*bcd8*/ 	.word	0x0002bd40


	//   ....[39]....
        /*bcdc*/ 	.word	0x0002bd50


	//   ....[40]....
        /*bce0*/ 	.word	0x0002bd60


	//   ....[41]....
        /*bce4*/ 	.word	0x0002bd70


	//   ....[42]....
        /*bce8*/ 	.word	0x0002bda0


	//   ....[43]....
        /*bcec*/ 	.word	0x0002bdb0


	//   ....[44]....
        /*bcf0*/ 	.word	0x0002bdc0


	//   ....[45]....
        /*bcf4*/ 	.word	0x0002bdd0


	//   ....[46]....
        /*bcf8*/ 	.word	0x0002be00


	//   ....[47]....
        /*bcfc*/ 	.word	0x0002be10


	//   ....[48]....
        /*bd00*/ 	.word	0x0002be20


	//   ....[49]....
        /*bd04*/ 	.word	0x0002be30


	//   ....[50]....
        /*bd08*/ 	.word	0x0002be60


	//   ....[51]....
        /*bd0c*/ 	.word	0x0002be70


	//   ....[52]....
        /*bd10*/ 	.word	0x0002be80


	//   ....[53]....
        /*bd14*/ 	.word	0x0002be90


	//   ....[54]....
        /*bd18*/ 	.word	0x0002bec0


	//   ....[55]....
        /*bd1c*/ 	.word	0x0002bed0


	//   ....[56]....
        /*bd20*/ 	.word	0x0002bee0


	//   ....[57]....
        /*bd24*/ 	.word	0x0002bef0


	//   ....[58]....
        /*bd28*/ 	.word	0x0002bf20


	//   ....[59]....
        /*bd2c*/ 	.word	0x0002bf30


	//   ....[60]....
        /*bd30*/ 	.word	0x0002bf40


	//   ....[61]....
        /*bd34*/ 	.word	0x0002bf50


	//   ....[62]....
        /*bd38*/ 	.word	0x0002bf80


	//   ....[63]....
        /*bd3c*/ 	.word	0x0002bf90


	//   ....[64]....
        /*bd40*/ 	.word	0x0002bfa0


	//   ....[65]....
        /*bd44*/ 	.word	0x0002bfb0


	//   ....[66]....
        /*bd48*/ 	.word	0x0002bfe0


	//   ....[67]....
        /*bd4c*/ 	.word	0x0002bff0


	//   ....[68]....
        /*bd50*/ 	.word	0x0002c000


	//   ....[69]....
        /*bd54*/ 	.word	0x0002c010


	//   ....[70]....
        /*bd58*/ 	.word	0x0002c040


	//   ....[71]....
        /*bd5c*/ 	.word	0x0002c050


	//   ....[72]....
        /*bd60*/ 	.word	0x0002c060


	//   ....[73]....
        /*bd64*/ 	.word	0x0002c070


	//   ....[74]....
        /*bd68*/ 	.word	0x0002c0a0


	//   ....[75]....
        /*bd6c*/ 	.word	0x0002c0b0


	//   ....[76]....
        /*bd70*/ 	.word	0x0002c0c0


	//   ....[77]....
        /*bd74*/ 	.word	0x0002c0d0


	//   ....[78]....
        /*bd78*/ 	.word	0x0002c100


	//   ....[79]....
        /*bd7c*/ 	.word	0x0002c110


	//   ....[80]....
        /*bd80*/ 	.word	0x0002c120


	//   ....[81]....
        /*bd84*/ 	.word	0x0002c130


	//   ....[82]....
        /*bd88*/ 	.word	0x0002c160


	//   ....[83]....
        /*bd8c*/ 	.word	0x0002c170


	//   ....[84]....
        /*bd90*/ 	.word	0x0002c180


	//   ....[85]....
        /*bd94*/ 	.word	0x0002c190


	//   ....[86]....
        /*bd98*/ 	.word	0x0002c1c0


	//   ....[87]....
        /*bd9c*/ 	.word	0x0002c1d0


	//   ....[88]....
        /*bda0*/ 	.word	0x0002c1e0


	//   ....[89]....
        /*bda4*/ 	.word	0x0002c1f0


	//   ....[90]....
        /*bda8*/ 	.word	0x0002c220


	//   ....[91]....
        /*bdac*/ 	.word	0x0002c230


	//   ....[92]....
        /*bdb0*/ 	.word	0x0002c240


	//   ....[93]....
        /*bdb4*/ 	.word	0x0002c250


	//   ....[94]....
        /*bdb8*/ 	.word	0x0002c280


	//   ....[95]....
        /*bdbc*/ 	.word	0x0002c290


	//   ....[96]....
        /*bdc0*/ 	.word	0x0002c2a0


	//   ....[97]....
        /*bdc4*/ 	.word	0x0002c2b0


	//   ....[98]....
        /*bdc8*/ 	.word	0x0002c2e0


	//   ....[99]....
        /*bdcc*/ 	.word	0x0002c2f0


	//   ....[100]....
        /*bdd0*/ 	.word	0x0002c300


	//   ....[101]....
        /*bdd4*/ 	.word	0x0002c310


	//   ....[102]....
        /*bdd8*/ 	.word	0x0002c340


	//   ....[103]....
        /*bddc*/ 	.word	0x0002c350


	//   ....[104]....
        /*bde0*/ 	.word	0x0002c360


	//   ....[105]....
        /*bde4*/ 	.word	0x0002c370


	//   ....[106]....
        /*bde8*/ 	.word	0x0002c3a0


	//   ....[107]....
        /*bdec*/ 	.word	0x0002c3b0


	//   ....[108]....
        /*bdf0*/ 	.word	0x0002c3c0


	//   ....[109]....
        /*bdf4*/ 	.word	0x0002c3d0


	//   ....[110]....
        /*bdf8*/ 	.word	0x0002c400


	//   ....[111]....
        /*bdfc*/ 	.word	0x0002c410


	//   ....[112]....
        /*be00*/ 	.word	0x0002c420


	//   ....[113]....
        /*be04*/ 	.word	0x0002c430


	//   ....[114]....
        /*be08*/ 	.word	0x0002c460


	//   ....[115]....
        /*be0c*/ 	.word	0x0002c470


	//   ....[116]....
        /*be10*/ 	.word	0x0002c480


	//   ....[117]....
        /*be14*/ 	.word	0x0002c490


	//   ....[118]....
        /*be18*/ 	.word	0x0002c4c0


	//   ....[119]....
        /*be1c*/ 	.word	0x0002c4d0


	//   ....[120]....
        /*be20*/ 	.word	0x0002c4e0


	//   ....[121]....
        /*be24*/ 	.word	0x0002c4f0


	//   ....[122]....
        /*be28*/ 	.word	0x0002c520


	//   ....[123]....
        /*be2c*/ 	.word	0x0002c530


	//   ....[124]....
        /*be30*/ 	.word	0x0002c540


	//   ....[125]....
        /*be34*/ 	.word	0x0002c550


	//   ....[126]....
        /*be38*/ 	.word	0x0002c580


	//   ....[127]....
        /*be3c*/ 	.word	0x0002c590


	//   ....[128]....
        /*be40*/ 	.word	0x0002c5a0


	//   ....[129]....
        /*be44*/ 	.word	0x0002c5b0


	//   ....[130]....
        /*be48*/ 	.word	0x0002c5e0


	//   ....[131]....
        /*be4c*/ 	.word	0x0002c5f0


	//   ....[132]....
        /*be50*/ 	.word	0x0002c600


	//   ....[133]....
        /*be54*/ 	.word	0x0002c610


	//   ....[134]....
        /*be58*/ 	.word	0x0002c640


	//   ....[135]....
        /*be5c*/ 	.word	0x0002c650


	//   ....[136]....
        /*be60*/ 	.word	0x0002c660


	//   ....[137]....
        /*be64*/ 	.word	0x0002c670


	//   ....[138]....
        /*be68*/ 	.word	0x0002c6a0


	//   ....[139]....
        /*be6c*/ 	.word	0x0002c6b0


	//   ....[140]....
        /*be70*/ 	.word	0x0002c6c0


	//   ....[141]....
        /*be74*/ 	.word	0x0002c6d0


	//   ....[142]....
        /*be78*/ 	.word	0x0002c700


	//   ....[143]....
        /*be7c*/ 	.word	0x0002c710


	//   ....[144]....
        /*be80*/ 	.word	0x0002c720


	//   ....[145]....
        /*be84*/ 	.word	0x0002c730


	//   ....[146]....
        /*be88*/ 	.word	0x0002c760


	//   ....[147]....
        /*be8c*/ 	.word	0x0002c770


	//   ....[148]....
        /*be90*/ 	.word	0x0002c780


	//   ....[149]....
        /*be94*/ 	.word	0x0002c790


	//   ....[150]....
        /*be98*/ 	.word	0x0002c7c0


	//   ....[151]....
        /*be9c*/ 	.word	0x0002c7d0


	//   ....[152]....
        /*bea0*/ 	.word	0x0002c7e0


	//   ....[153]....
        /*bea4*/ 	.word	0x0002c7f0


	//   ....[154]....
        /*bea8*/ 	.word	0x0002c820


	//   ....[155]....
        /*beac*/ 	.word	0x0002c830


	//   ....[156]....
        /*beb0*/ 	.word	0x0002c840


	//   ....[157]....
        /*beb4*/ 	.word	0x0002c850


	//   ....[158]....
        /*beb8*/ 	.word	0x0002c880


	//   ....[159]....
        /*bebc*/ 	.word	0x0002c890


	//   ....[160]....
        /*bec0*/ 	.word	0x0002c8a0


	//   ....[161]....
        /*bec4*/ 	.word	0x0002c8b0


	//   ....[162]....
        /*bec8*/ 	.word	0x0002c8e0


	//   ....[163]....
        /*becc*/ 	.word	0x0002c8f0


	//   ....[164]....
        /*bed0*/ 	.word	0x0002c900


	//   ....[165]....
        /*bed4*/ 	.word	0x0002c910


	//   ....[166]....
        /*bed8*/ 	.word	0x0002c940


	//   ....[167]....
        /*bedc*/ 	.word	0x0002c950


	//   ....[168]....
        /*bee0*/ 	.word	0x0002c960


	//   ....[169]....
        /*bee4*/ 	.word	0x0002c970


	//   ....[170]....
        /*bee8*/ 	.word	0x0002c9a0


	//   ....[171]....
        /*beec*/ 	.word	0x0002c9b0


	//   ....[172]....
        /*bef0*/ 	.word	0x0002c9c0


	//   ....[173]....
        /*bef4*/ 	.word	0x0002c9d0


	//   ....[174]....
        /*bef8*/ 	.word	0x0002ca00


	//   ....[175]....
        /*befc*/ 	.word	0x0002ca10


	//   ....[176]....
        /*bf00*/ 	.word	0x0002ca20


	//   ....[177]....
        /*bf04*/ 	.word	0x0002ca30


	//   ....[178]....
        /*bf08*/ 	.word	0x0002ca60


	//   ....[179]....
        /*bf0c*/ 	.word	0x0002ca70


	//   ....[180]....
        /*bf10*/ 	.word	0x0002ca80


	//   ....[181]....
        /*bf14*/ 	.word	0x0002ca90


	//   ....[182]....
        /*bf18*/ 	.word	0x0002cac0


	//   ....[183]....
        /*bf1c*/ 	.word	0x0002cad0


	//   ....[184]....
        /*bf20*/ 	.word	0x0002cae0


	//   ....[185]....
        /*bf24*/ 	.word	0x0002caf0


	//   ....[186]....
        /*bf28*/ 	.word	0x0002cb20


	//   ....[187]....
        /*bf2c*/ 	.word	0x0002cb30


	//   ....[188]....
        /*bf30*/ 	.word	0x0002cb40


	//   ....[189]....
        /*bf34*/ 	.word	0x0002cb50


	//   ....[190]....
        /*bf38*/ 	.word	0x0002cb80


	//   ....[191]....
        /*bf3c*/ 	.word	0x0002cb90


	//   ....[192]....
        /*bf40*/ 	.word	0x0002cba0


	//   ....[193]....
        /*bf44*/ 	.word	0x0002cbb0


	//   ....[194]....
        /*bf48*/ 	.word	0x0002cbe0


	//   ....[195]....
        /*bf4c*/ 	.word	0x0002cbf0


	//   ....[196]....
        /*bf50*/ 	.word	0x0002cc00


	//   ....[197]....
        /*bf54*/ 	.word	0x0002cc10


	//   ....[198]....
        /*bf58*/ 	.word	0x0002cc40


	//   ....[199]....
        /*bf5c*/ 	.word	0x0002cc50


	//   ....[200]....
        /*bf60*/ 	.word	0x0002cc60


	//   ....[201]....
        /*bf64*/ 	.word	0x0002cc70


	//   ....[202]....
        /*bf68*/ 	.word	0x0002cca0


	//   ....[203]....
        /*bf6c*/ 	.word	0x0002ccb0


	//   ....[204]....
        /*bf70*/ 	.word	0x0002ccc0


	//   ....[205]....
        /*bf74*/ 	.word	0x0002ccd0


	//   ....[206]....
        /*bf78*/ 	.word	0x0002cd00


	//   ....[207]....
        /*bf7c*/ 	.word	0x0002cd10


	//   ....[208]....
        /*bf80*/ 	.word	0x0002cd20


	//   ....[209]....
        /*bf84*/ 	.word	0x0002cd30


	//   ....[210]....
        /*bf88*/ 	.word	0x0002cd60


	//   ....[211]....
        /*bf8c*/ 	.word	0x0002cd70


	//   ....[212]....
        /*bf90*/ 	.word	0x0002cd80


	//   ....[213]....
        /*bf94*/ 	.word	0x0002cd90


	//   ....[214]....
        /*bf98*/ 	.word	0x0002cdc0


	//   ....[215]....
        /*bf9c*/ 	.word	0x0002cdd0


	//   ....[216]....
        /*bfa0*/ 	.word	0x0002cde0


	//   ....[217]....
        /*bfa4*/ 	.word	0x0002cdf0


	//   ....[218]....
        /*bfa8*/ 	.word	0x0002ce20


	//   ....[219]....
        /*bfac*/ 	.word	0x0002ce30


	//   ....[220]....
        /*bfb0*/ 	.word	0x0002ce40


	//   ....[221]....
        /*bfb4*/ 	.word	0x0002ce50


	//   ....[222]....
        /*bfb8*/ 	.word	0x0002ce80


	//   ....[223]....
        /*bfbc*/ 	.word	0x0002ce90


	//   ....[224]....
        /*bfc0*/ 	.word	0x0002cea0


	//   ....[225]....
        /*bfc4*/ 	.word	0x0002ceb0


	//   ....[226]....
        /*bfc8*/ 	.word	0x0002cee0


	//   ....[227]....
        /*bfcc*/ 	.word	0x0002cef0


	//   ....[228]....
        /*bfd0*/ 	.word	0x0002cf00


	//   ....[229]....
        /*bfd4*/ 	.word	0x0002cf10


	//   ....[230]....
        /*bfd8*/ 	.word	0x0002cf40


	//   ....[231]....
        /*bfdc*/ 	.word	0x0002cf50


	//   ....[232]....
        /*bfe0*/ 	.word	0x0002cf60


	//   ....[233]....
        /*bfe4*/ 	.word	0x0002cf70


	//   ....[234]....
        /*bfe8*/ 	.word	0x0002cfa0


	//   ....[235]....
        /*bfec*/ 	.word	0x0002cfb0


	//   ....[236]....
        /*bff0*/ 	.word	0x0002cfc0


	//   ....[237]....
        /*bff4*/ 	.word	0x0002cfd0


	//   ....[238]....
        /*bff8*/ 	.word	0x0002d000


	//   ....[239]....
        /*bffc*/ 	.word	0x0002d010


	//   ....[240]....
        /*c000*/ 	.word	0x0002d020


	//   ....[241]....
        /*c004*/ 	.word	0x0002d030


	//   ....[242]....
        /*c008*/ 	.word	0x0002d060


	//   ....[243]....
        /*c00c*/ 	.word	0x0002d070


	//   ....[244]....
        /*c010*/ 	.word	0x0002d080


	//   ....[245]....
        /*c014*/ 	.word	0x0002d090


	//   ....[246]....
        /*c018*/ 	.word	0x0002d0c0


	//   ....[247]....
        /*c01c*/ 	.word	0x0002d0d0


	//   ....[248]....
        /*c020*/ 	.word	0x0002d0e0


	//   ....[249]....
        /*c024*/ 	.word	0x0002d0f0


	//   ....[250]....
        /*c028*/ 	.word	0x0002d120


	//   ....[251]....
        /*c02c*/ 	.word	0x0002d130


	//   ....[252]....
        /*c030*/ 	.word	0x0002d140


	//   ....[253]....
        /*c034*/ 	.word	0x0002d180


	//   ....[254]....
        /*c038*/ 	.word	0x000301c0


	//   ....[255]....
        /*c03c*/ 	.word	0x000301d0


	//   ....[0]....
        /*c040*/ 	.word	0x000301e0


	//   ....[1]....
        /*c044*/ 	.word	0x00030200


	//   ....[2]....
        /*c048*/ 	.word	0x00030210


	//   ....[3]....
        /*c04c*/ 	.word	0x00030220


	//   ....[4]....
        /*c050*/ 	.word	0x00030230


	//   ....[5]....
        /*c054*/ 	.word	0x00030260


	//   ....[6]....
        /*c058*/ 	.word	0x00030270


	//   ....[7]....
        /*c05c*/ 	.word	0x00030280


	//   ....[8]....
        /*c060*/ 	.word	0x00030290


	//   ....[9]....
        /*c064*/ 	.word	0x000302c0


	//   ....[10]....
        /*c068*/ 	.word	0x000302d0


	//   ....[11]....
        /*c06c*/ 	.word	0x000302e0


	//   ....[12]....
        /*c070*/ 	.word	0x000302f0


	//   ....[13]....
        /*c074*/ 	.word	0x00030320


	//   ....[14]....
        /*c078*/ 	.word	0x00030330


	//   ....[15]....
        /*c07c*/ 	.word	0x00030340


	//   ....[16]....
        /*c080*/ 	.word	0x00030350


	//   ....[17]....
        /*c084*/ 	.word	0x00030380


	//   ....[18]....
        /*c088*/ 	.word	0x00030390


	//   ....[19]....
        /*c08c*/ 	.word	0x000303a0


	//   ....[20]....
        /*c090*/ 	.word	0x000303b0


	//   ....[21]....
        /*c094*/ 	.word	0x000303e0


	//   ....[22]....
        /*c098*/ 	.word	0x000303f0


	//   ....[23]....
        /*c09c*/ 	.word	0x00030400


	//   ....[24]....
        /*c0a0*/ 	.word	0x00030410


	//   ....[25]....
        /*c0a4*/ 	.word	0x00030440


	//   ....[26]....
        /*c0a8*/ 	.word	0x00030450


	//   ....[27]....
        /*c0ac*/ 	.word	0x00030460


	//   ....[28]....
        /*c0b0*/ 	.word	0x00030470


	//   ....[29]....
        /*c0b4*/ 	.word	0x000304a0


	//   ....[30]....
        /*c0b8*/ 	.word	0x000304b0


	//   ....[31]....
        /*c0bc*/ 	.word	0x000304c0


	//   ....[32]....
        /*c0c0*/ 	.word	0x000304d0


	//   ....[33]....
        /*c0c4*/ 	.word	0x00030500


	//   ....[34]....
        /*c0c8*/ 	.word	0x00030510


	//   ....[35]....
        /*c0cc*/ 	.word	0x00030520


	//   ....[36]....
        /*c0d0*/ 	.word	0x00030530


	//   ....[37]....
        /*c0d4*/ 	.word	0x00030560


	//   ....[38]....
        /*c0d8*/ 	.word	0x00030570


	//   ....[39]....
        /*c0dc*/ 	.word	0x00030580


	//   ....[40]....
        /*c0e0*/ 	.word	0x00030590


	//   ....[41]....
        /*c0e4*/ 	.word	0x000305c0


	//   ....[42]....
        /*c0e8*/ 	.word	0x000305d0


	//   ....[43]....
        /*c0ec*/ 	.word	0x000305e0


	//   ....[44]....
        /*c0f0*/ 	.word	0x000305f0


	//   ....[45]....
        /*c0f4*/ 	.word	0x00030620


	//   ....[46]....
        /*c0f8*/ 	.word	0x00030630


	//   ....[47]....
        /*c0fc*/ 	.word	0x00030640


	//   ....[48]....
        /*c100*/ 	.word	0x00030650


	//   ....[49]....
        /*c104*/ 	.word	0x00030680


	//   ....[50]....
        /*c108*/ 	.word	0x00030690


	//   ....[51]....
        /*c10c*/ 	.word	0x000306a0


	//   ....[52]....
        /*c110*/ 	.word	0x000306b0


	//   ....[53]....
        /*c114*/ 	.word	0x000306e0


	//   ....[54]....
        /*c118*/ 	.word	0x000306f0


	//   ....[55]....
        /*c11c*/ 	.word	0x00030700


	//   ....[56]....
        /*c120*/ 	.word	0x00030710


	//   ....[57]....
        /*c124*/ 	.word	0x00030740


	//   ....[58]....
        /*c128*/ 	.word	0x00030750


	//   ....[59]....
        /*c12c*/ 	.word	0x00030760


	//   ....[60]....
        /*c130*/ 	.word	0x00030770


	//   ....[61]....
        /*c134*/ 	.word	0x000307a0


	//   ....[62]....
        /*c138*/ 	.word	0x000307b0


	//   ....[63]....
        /*c13c*/ 	.word	0x000307c0


	//   ....[64]....
        /*c140*/ 	.word	0x000307d0


	//   ....[65]....
        /*c144*/ 	.word	0x00030800


	//   ....[66]....
        /*c148*/ 	.word	0x00030810


	//   ....[67]....
        /*c14c*/ 	.word	0x00030820


	//   ....[68]....
        /*c150*/ 	.word	0x00030830


	//   ....[69]....
        /*c154*/ 	.word	0x00030860


	//   ....[70]....
        /*c158*/ 	.word	0x00030870


	//   ....[71]....
        /*c15c*/ 	.word	0x00030880


	//   ....[72]....
        /*c160*/ 	.word	0x00030890


	//   ....[73]....
        /*c164*/ 	.word	0x000308c0


	//   ....[74]....
        /*c168*/ 	.word	0x000308d0


	//   ....[75]....
        /*c16c*/ 	.word	0x000308e0


	//   ....[76]....
        /*c170*/ 	.word	0x000308f0


	//   ....[77]....
        /*c174*/ 	.word	0x00030920


	//   ....[78]....
        /*c178*/ 	.word	0x00030930


	//   ....[79]....
        /*c17c*/ 	.word	0x00030940


	//   ....[80]....
        /*c180*/ 	.word	0x00030950


	//   ....[81]....
        /*c184*/ 	.word	0x00030980


	//   ....[82]....
        /*c188*/ 	.word	0x00030990


	//   ....[83]....
        /*c18c*/ 	.word	0x000309a0


	//   ....[84]....
        /*c190*/ 	.word	0x000309b0


	//   ....[85]....
        /*c194*/ 	.word	0x000309e0


	//   ....[86]....
        /*c198*/ 	.word	0x000309f0


	//   ....[87]....
        /*c19c*/ 	.word	0x00030a00


	//   ....[88]....
        /*c1a0*/ 	.word	0x00030a10


	//   ....[89]....
        /*c1a4*/ 	.word	0x00030a40


	//   ....[90]....
        /*c1a8*/ 	.word	0x00030a50


	//   ....[91]....
        /*c1ac*/ 	.word	0x00030a60


	//   ....[92]....
        /*c1b0*/ 	.word	0x00030a70


	//   ....[93]....
        /*c1b4*/ 	.word	0x00030aa0


	//   ....[94]....
        /*c1b8*/ 	.word	0x00030ab0


	//   ....[95]....
        /*c1bc*/ 	.word	0x00030ac0


	//   ....[96]....
        /*c1c0*/ 	.word	0x00030ad0


	//   ....[97]....
        /*c1c4*/ 	.word	0x00030b00


	//   ....[98]....
        /*c1c8*/ 	.word	0x00030b10


	//   ....[99]....
        /*c1cc*/ 	.word	0x00030b20


	//   ....[100]....
        /*c1d0*/ 	.word	0x00030b30


	//   ....[101]....
        /*c1d4*/ 	.word	0x00030b60


	//   ....[102]....
        /*c1d8*/ 	.word	0x00030b70


	//   ....[103]....
        /*c1dc*/ 	.word	0x00030b80


	//   ....[104]....
        /*c1e0*/ 	.word	0x00030b90


	//   ....[105]....
        /*c1e4*/ 	.word	0x00030bc0


	//   ....[106]....
        /*c1e8*/ 	.word	0x00030bd0


	//   ....[107]....
        /*c1ec*/ 	.word	0x00030be0


	//   ....[108]....
        /*c1f0*/ 	.word	0x00030bf0


	//   ....[109]....
        /*c1f4*/ 	.word	0x00030c20


	//   ....[110]....
        /*c1f8*/ 	.word	0x00030c30


	//   ....[111]....
        /*c1fc*/ 	.word	0x00030c40


	//   ....[112]....
        /*c200*/ 	.word	0x00030c50


	//   ....[113]....
        /*c204*/ 	.word	0x00030c80


	//   ....[114]....
        /*c208*/ 	.word	0x00030c90


	//   ....[115]....
        /*c20c*/ 	.word	0x00030ca0


	//   ....[116]....
        /*c210*/ 	.word	0x00030cb0


	//   ....[117]....
        /*c214*/ 	.word	0x00030ce0


	//   ....[118]....
        /*c218*/ 	.word	0x00030cf0


	//   ....[119]....
        /*c21c*/ 	.word	0x00030d00


	//   ....[120]....
        /*c220*/ 	.word	0x00030d10


	//   ....[121]....
        /*c224*/ 	.word	0x00030d40


	//   ....[122]....
        /*c228*/ 	.word	0x00030d50


	//   ....[123]....
        /*c22c*/ 	.word	0x00030d60


	//   ....[124]....
        /*c230*/ 	.word	0x00030d70


	//   ....[125]....
        /*c234*/ 	.word	0x00030da0


	//   ....[126]....
        /*c238*/ 	.word	0x00030db0


	//   ....[127]....
        /*c23c*/ 	.word	0x00030dc0


	//   ....[128]....
        /*c240*/ 	.word	0x00030dd0


	//   ....[129]....
        /*c244*/ 	.word	0x00030e00


	//   ....[130]....
        /*c248*/ 	.word	0x00030e10


	//   ....[131]....
        /*c24c*/ 	.word	0x00030e20


	//   ....[132]....
        /*c250*/ 	.word	0x00030e30


	//   ....[133]....
        /*c254*/ 	.word	0x00030e60


	//   ....[134]....
        /*c258*/ 	.word	0x00030e70


	//   ....[135]....
        /*c25c*/ 	.word	0x00030e80


	//   ....[136]....
        /*c260*/ 	.word	0x00030e90


	//   ....[137]....
        /*c264*/ 	.word	0x00030ec0


	//   ....[138]....
        /*c268*/ 	.word	0x00030ed0


	//   ....[139]....
        /*c26c*/ 	.word	0x00030ee0


	//   ....[140]....
        /*c270*/ 	.word	0x00030ef0


	//   ....[141]....
        /*c274*/ 	.word	0x00030f20


	//   ....[142]....
        /*c278*/ 	.word	0x00030f30


	//   ....[143]....
        /*c27c*/ 	.word	0x00030f40


	//   ....[144]....
        /*c280*/ 	.word	0x00030f50


	//   ....[145]....
        /*c284*/ 	.word	0x00030f80


	//   ....[146]....
        /*c288*/ 	.word	0x00030f90


	//   ....[147]....
        /*c28c*/ 	.word	0x00030fa0


	//   ....[148]....
        /*c290*/ 	.word	0x00030fb0


	//   ....[149]....
        /*c294*/ 	.word	0x00030fe0


	//   ....[150]....
        /*c298*/ 	.word	0x00030ff0


	//   ....[151]....
        /*c29c*/ 	.word	0x00031000


	//   ....[152]....
        /*c2a0*/ 	.word	0x00031010


	//   ....[153]....
        /*c2a4*/ 	.word	0x00031040


	//   ....[154]....
        /*c2a8*/ 	.word	0x00031050


	//   ....[155]....
        /*c2ac*/ 	.word	0x00031060


	//   ....[156]....
        /*c2b0*/ 	.word	0x00031070


	//   ....[157]....
        /*c2b4*/ 	.word	0x000310a0


	//   ....[158]....
        /*c2b8*/ 	.word	0x000310b0


	//   ....[159]....
        /*c2bc*/ 	.word	0x000310c0


	//   ....[160]....
        /*c2c0*/ 	.word	0x000310d0


	//   ....[161]....
        /*c2c4*/ 	.word	0x00031100


	//   ....[162]....
        /*c2c8*/ 	.word	0x00031110


	//   ....[163]....
        /*c2cc*/ 	.word	0x00031120


	//   ....[164]....
        /*c2d0*/ 	.word	0x00031130


	//   ....[165]....
        /*c2d4*/ 	.word	0x00031160


	//   ....[166]....
        /*c2d8*/ 	.word	0x00031170


	//   ....[167]....
        /*c2dc*/ 	.word	0x00031180


	//   ....[168]....
        /*c2e0*/ 	.word	0x00031190


	//   ....[169]....
        /*c2e4*/ 	.word	0x000311c0


	//   ....[170]....
        /*c2e8*/ 	.word	0x000311d0


	//   ....[171]....
        /*c2ec*/ 	.word	0x000311e0


	//   ....[172]....
        /*c2f0*/ 	.word	0x000311f0


	//   ....[173]....
        /*c2f4*/ 	.word	0x00031220


	//   ....[174]....
        /*c2f8*/ 	.word	0x00031230


	//   ....[175]....
        /*c2fc*/ 	.word	0x00031240


	//   ....[176]....
        /*c300*/ 	.word	0x00031250


	//   ....[177]....
        /*c304*/ 	.word	0x00031280


	//   ....[178]....
        /*c308*/ 	.word	0x00031290


	//   ....[179]....
        /*c30c*/ 	.word	0x000312a0


	//   ....[180]....
        /*c310*/ 	.word	0x000312b0


	//   ....[181]....
        /*c314*/ 	.word	0x000312e0


	//   ....[182]....
        /*c318*/ 	.word	0x000312f0


	//   ....[183]....
        /*c31c*/ 	.word	0x00031300


	//   ....[184]....
        /*c320*/ 	.word	0x00031310


	//   ....[185]....
        /*c324*/ 	.word	0x00031340


	//   ....[186]....
        /*c328*/ 	.word	0x00031350


	//   ....[187]....
        /*c32c*/ 	.word	0x00031360


	//   ....[188]....
        /*c330*/ 	.word	0x00031370


	//   ....[189]....
        /*c334*/ 	.word	0x000313a0


	//   ....[190]....
        /*c338*/ 	.word	0x000313b0


	//   ....[191]....
        /*c33c*/ 	.word	0x000313c0


	//   ....[192]....
        /*c340*/ 	.word	0x000313d0


	//   ....[193]....
        /*c344*/ 	.word	0x00031400


	//   ....[194]....
        /*c348*/ 	.word	0x00031410


	//   ....[195]....
        /*c34c*/ 	.word	0x00031420


	//   ....[196]....
        /*c350*/ 	.word	0x00031430


	//   ....[197]....
        /*c354*/ 	.word	0x00031460


	//   ....[198]....
        /*c358*/ 	.word	0x00031470


	//   ....[199]....
        /*c35c*/ 	.word	0x00031480


	//   ....[200]....
        /*c360*/ 	.word	0x00031490


	//   ....[201]....
        /*c364*/ 	.word	0x000314c0


	//   ....[202]....
        /*c368*/ 	.word	0x000314d0


	//   ....[203]....
        /*c36c*/ 	.word	0x000314e0


	//   ....[204]....
        /*c370*/ 	.word	0x000314f0


	//   ....[205]....
        /*c374*/ 	.word	0x00031520


	//   ....[206]....
        /*c378*/ 	.word	0x00031530


	//   ....[207]....
        /*c37c*/ 	.word	0x00031540


	//   ....[208]....
        /*c380*/ 	.word	0x00031550


	//   ....[209]....
        /*c384*/ 	.word	0x00031580


	//   ....[210]....
        /*c388*/ 	.word	0x00031590


	//   ....[211]....
        /*c38c*/ 	.word	0x000315a0


	//   ....[212]....
        /*c390*/ 	.word	0x000315b0


	//   ....[213]....
        /*c394*/ 	.word	0x000315e0


	//   ....[214]....
        /*c398*/ 	.word	0x000315f0


	//   ....[215]....
        /*c39c*/ 	.word	0x00031600


	//   ....[216]....
        /*c3a0*/ 	.word	0x00031610


	//   ....[217]....
        /*c3a4*/ 	.word	0x00031640


	//   ....[218]....
        /*c3a8*/ 	.word	0x00031650


	//   ....[219]....
        /*c3ac*/ 	.word	0x00031660


	//   ....[220]....
        /*c3b0*/ 	.word	0x00031670


	//   ....[221]....
        /*c3b4*/ 	.word	0x000316a0


	//   ....[222]....
        /*c3b8*/ 	.word	0x000316b0


	//   ....[223]....
        /*c3bc*/ 	.word	0x000316c0


	//   ....[224]....
        /*c3c0*/ 	.word	0x000316d0


	//   ....[225]....
        /*c3c4*/ 	.word	0x00031700


	//   ....[226]....
        /*c3c8*/ 	.word	0x00031710


	//   ....[227]....
        /*c3cc*/ 	.word	0x00031720


	//   ....[228]....
        /*c3d0*/ 	.word	0x00031730


	//   ....[229]....
        /*c3d4*/ 	.word	0x00031760


	//   ....[230]....
        /*c3d8*/ 	.word	0x00031770


	//   ....[231]....
        /*c3dc*/ 	.word	0x00031780


	//   ....[232]....
        /*c3e0*/ 	.word	0x00031790


	//   ....[233]....
        /*c3e4*/ 	.word	0x000317c0


	//   ....[234]....
        /*c3e8*/ 	.word	0x000317d0


	//   ....[235]....
        /*c3ec*/ 	.word	0x000317e0


	//   ....[236]....
        /*c3f0*/ 	.word	0x000317f0


	//   ....[237]....
        /*c3f4*/ 	.word	0x00031820


	//   ....[238]....
        /*c3f8*/ 	.word	0x00031830


	//   ....[239]....
        /*c3fc*/ 	.word	0x00031840


	//   ....[240]....
        /*c400*/ 	.word	0x00031850


	//   ....[241]....
        /*c404*/ 	.word	0x00031880


	//   ....[242]....
        /*c408*/ 	.word	0x00031890


	//   ....[243]....
        /*c40c*/ 	.word	0x000318a0


	//   ....[244]....
        /*c410*/ 	.word	0x000318b0


	//   ....[245]....
        /*c414*/ 	.word	0x000318e0


	//   ....[246]....
        /*c418*/ 	.word	0x000318f0


	//   ....[247]....
        /*c41c*/ 	.word	0x00031900


	//   ....[248]....
        /*c420*/ 	.word	0x00031910


	//   ....[249]....
        /*c424*/ 	.word	0x00031940


	//   ....[250]....
        /*c428*/ 	.word	0x00031950


	//   ....[251]....
        /*c42c*/ 	.word	0x00031960


	//   ....[252]....
        /*c430*/ 	.word	0x00031970


	//   ....[253]....
        /*c434*/ 	.word	0x000319a0


	//   ....[254]....
        /*c438*/ 	.word	0x000319b0


	//   ....[255]....
        /*c43c*/ 	.word	0x000319c0


	//   ....[0]....
        /*c440*/ 	.word	0x000319d0


	//   ....[1]....
        /*c444*/ 	.word	0x00031a00


	//   ....[2]....
        /*c448*/ 	.word	0x00031a10


	//   ....[3]....
        /*c44c*/ 	.word	0x00031a20


	//   ....[4]....
        /*c450*/ 	.word	0x00031a30


	//   ....[5]....
        /*c454*/ 	.word	0x00031a60


	//   ....[6]....
        /*c458*/ 	.word	0x00031a70


	//   ....[7]....
        /*c45c*/ 	.word	0x00031a80


	//   ....[8]....
        /*c460*/ 	.word	0x00031a90


	//   ....[9]....
        /*c464*/ 	.word	0x00031ac0


	//   ....[10]....
        /*c468*/ 	.word	0x00031ad0


	//   ....[11]....
        /*c46c*/ 	.word	0x00031ae0


	//   ....[12]....
        /*c470*/ 	.word	0x00031af0


	//   ....[13]....
        /*c474*/ 	.word	0x00031b20


	//   ....[14]....
        /*c478*/ 	.word	0x00031b30


	//   ....[15]....
        /*c47c*/ 	.word	0x00031b40


	//   ....[16]....
        /*c480*/ 	.word	0x00031b50


	//   ....[17]....
        /*c484*/ 	.word	0x00031b80


	//   ....[18]....
        /*c488*/ 	.word	0x00031b90


	//   ....[19]....
        /*c48c*/ 	.word	0x00031ba0


	//   ....[20]....
        /*c490*/ 	.word	0x00031bb0


	//   ....[21]....
        /*c494*/ 	.word	0x00031be0


	//   ....[22]....
        /*c498*/ 	.word	0x00031bf0


	//   ....[23]....
        /*c49c*/ 	.word	0x00031c00


	//   ....[24]....
        /*c4a0*/ 	.word	0x00031c10


	//   ....[25]....
        /*c4a4*/ 	.word	0x00031c40


	//   ....[26]....
        /*c4a8*/ 	.word	0x00031c50


	//   ....[27]....
        /*c4ac*/ 	.word	0x00031c60


	//   ....[28]....
        /*c4b0*/ 	.word	0x00031c70


	//   ....[29]....
        /*c4b4*/ 	.word	0x00031ca0


	//   ....[30]....
        /*c4b8*/ 	.word	0x00031cb0


	//   ....[31]....
        /*c4bc*/ 	.word	0x00031cc0


	//   ....[32]....
        /*c4c0*/ 	.word	0x00031cd0


	//   ....[33]....
        /*c4c4*/ 	.word	0x00031d00


	//   ....[34]....
        /*c4c8*/ 	.word	0x00031d10


	//   ....[35]....
        /*c4cc*/ 	.word	0x00031d20


	//   ....[36]....
        /*c4d0*/ 	.word	0x00031d30


	//   ....[37]....
        /*c4d4*/ 	.word	0x00031d60


	//   ....[38]....
        /*c4d8*/ 	.word	0x00031d70


	//   ....[39]....
        /*c4dc*/ 	.word	0x00031d80


	//   ....[40]....
        /*c4e0*/ 	.word	0x00031d90


	//   ....[41]....
        /*c4e4*/ 	.word	0x00031dc0


	//   ....[42]....
        /*c4e8*/ 	.word	0x00031dd0


	//   ....[43]....
        /*c4ec*/ 	.word	0x00031de0


	//   ....[44]....
        /*c4f0*/ 	.word	0x00031df0


	//   ....[45]....
        /*c4f4*/ 	.word	0x00031e20


	//   ....[46]....
        /*c4f8*/ 	.word	0x00031e30


	//   ....[47]....
        /*c4fc*/ 	.word	0x00031e40


	//   ....[48]....
        /*c500*/ 	.word	0x00031e50


	//   ....[49]....
        /*c504*/ 	.word	0x00031e80


	//   ....[50]....
        /*c508*/ 	.word	0x00031e90


	//   ....[51]....
        /*c50c*/ 	.word	0x00031ea0


	//   ....[52]....
        /*c510*/ 	.word	0x00031eb0


	//   ....[53]....
        /*c514*/ 	.word	0x00031ee0


	//   ....[54]....
        /*c518*/ 	.word	0x00031ef0


	//   ....[55]....
        /*c51c*/ 	.word	0x00031f00


	//   ....[56]....
        /*c520*/ 	.word	0x00031f10


	//   ....[57]....
        /*c524*/ 	.word	0x00031f40


	//   ....[58]....
        /*c528*/ 	.word	0x00031f50


	//   ....[59]....
        /*c52c*/ 	.word	0x00031f60


	//   ....[60]....
        /*c530*/ 	.word	0x00031f70


	//   ....[61]....
        /*c534*/ 	.word	0x00031fa0


	//   ....[62]....
        /*c538*/ 	.word	0x00031fb0


	//   ....[63]....
        /*c53c*/ 	.word	0x00031fc0


	//   ....[64]....
        /*c540*/ 	.word	0x00031fd0


	//   ....[65]....
        /*c544*/ 	.word	0x00032000


	//   ....[66]....
        /*c548*/ 	.word	0x00032010


	//   ....[67]....
        /*c54c*/ 	.word	0x00032020


	//   ....[68]....
        /*c550*/ 	.word	0x00032030


	//   ....[69]....
        /*c554*/ 	.word	0x00032060


	//   ....[70]....
        /*c558*/ 	.word	0x00032070


	//   ....[71]....
        /*c55c*/ 	.word	0x00032080


	//   ....[72]....
        /*c560*/ 	.word	0x00032090


	//   ....[73]....
        /*c564*/ 	.word	0x000320c0


	//   ....[74]....
        /*c568*/ 	.word	0x000320d0


	//   ....[75]....
        /*c56c*/ 	.word	0x000320e0


	//   ....[76]....
        /*c570*/ 	.word	0x000320f0


	//   ....[77]....
        /*c574*/ 	.word	0x00032120


	//   ....[78]....
        /*c578*/ 	.word	0x00032130


	//   ....[79]....
        /*c57c*/ 	.word	0x00032140


	//   ....[80]....
        /*c580*/ 	.word	0x00032150


	//   ....[81]....
        /*c584*/ 	.word	0x00032180


	//   ....[82]....
        /*c588*/ 	.word	0x00032190


	//   ....[83]....
        /*c58c*/ 	.word	0x000321a0


	//   ....[84]....
        /*c590*/ 	.word	0x000321b0


	//   ....[85]....
        /*c594*/ 	.word	0x000321e0


	//   ....[86]....
        /*c598*/ 	.word	0x000321f0


	//   ....[87]....
        /*c59c*/ 	.word	0x00032200


	//   ....[88]....
        /*c5a0*/ 	.word	0x00032210


	//   ....[89]....
        /*c5a4*/ 	.word	0x00032240


	//   ....[90]....
        /*c5a8*/ 	.word	0x00032250


	//   ....[91]....
        /*c5ac*/ 	.word	0x00032260


	//   ....[92]....
        /*c5b0*/ 	.word	0x00032270


	//   ....[93]....
        /*c5b4*/ 	.word	0x000322a0


	//   ....[94]....
        /*c5b8*/ 	.word	0x000322b0


	//   ....[95]....
        /*c5bc*/ 	.word	0x000322c0


	//   ....[96]....
        /*c5c0*/ 	.word	0x000322d0


	//   ....[97]....
        /*c5c4*/ 	.word	0x00032300


	//   ....[98]....
        /*c5c8*/ 	.word	0x00032310


	//   ....[99]....
        /*c5cc*/ 	.word	0x00032320


	//   ....[100]....
        /*c5d0*/ 	.word	0x00032330


	//   ....[101]....
        /*c5d4*/ 	.word	0x00032360


	//   ....[102]....
        /*c5d8*/ 	.word	0x00032370


	//   ....[103]....
        /*c5dc*/ 	.word	0x00032380


	//   ....[104]....
        /*c5e0*/ 	.word	0x00032390


	//   ....[105]....
        /*c5e4*/ 	.word	0x000323c0


	//   ....[106]....
        /*c5e8*/ 	.word	0x000323d0


	//   ....[107]....
        /*c5ec*/ 	.word	0x000323e0


	//   ....[108]....
        /*c5f0*/ 	.word	0x000323f0


	//   ....[109]....
        /*c5f4*/ 	.word	0x00032420


	//   ....[110]....
        /*c5f8*/ 	.word	0x00032430


	//   ....[111]....
        /*c5fc*/ 	.word	0x00032440


	//   ....[112]....
        /*c600*/ 	.word	0x00032450


	//   ....[113]....
        /*c604*/ 	.word	0x00032480


	//   ....[114]....
        /*c608*/ 	.word	0x00032490


	//   ....[115]....
        /*c60c*/ 	.word	0x000324a0


	//   ....[116]....
        /*c610*/ 	.word	0x000324b0


	//   ....[117]....
        /*c614*/ 	.word	0x000324e0


	//   ....[118]....
        /*c618*/ 	.word	0x000324f0


	//   ....[119]....
        /*c61c*/ 	.word	0x00032500


	//   ....[120]....
        /*c620*/ 	.word	0x00032510


	//   ....[121]....
        /*c624*/ 	.word	0x00032540


	//   ....[122]....
        /*c628*/ 	.word	0x00032550


	//   ....[123]....
        /*c62c*/ 	.word	0x00032560


	//   ....[124]....
        /*c630*/ 	.word	0x00032570


	//   ....[125]....
        /*c634*/ 	.word	0x000325a0


	//   ....[126]....
        /*c638*/ 	.word	0x000325b0


	//   ....[127]....
        /*c63c*/ 	.word	0x000325c0


	//   ....[128]....
        /*c640*/ 	.word	0x000325d0


	//   ....[129]....
        /*c644*/ 	.word	0x00032600


	//   ....[130]....
        /*c648*/ 	.word	0x00032610


	//   ....[131]....
        /*c64c*/ 	.word	0x00032620


	//   ....[132]....
        /*c650*/ 	.word	0x00032630


	//   ....[133]....
        /*c654*/ 	.word	0x00032660


	//   ....[134]....
        /*c658*/ 	.word	0x00032670


	//   ....[135]....
        /*c65c*/ 	.word	0x00032680


	//   ....[136]....
        /*c660*/ 	.word	0x00032690


	//   ....[137]....
        /*c664*/ 	.word	0x000326c0


	//   ....[138]....
        /*c668*/ 	.word	0x000326d0


	//   ....[139]....
        /*c66c*/ 	.word	0x000326e0


	//   ....[140]....
        /*c670*/ 	.word	0x000326f0


	//   ....[141]....
        /*c674*/ 	.word	0x00032720


	//   ....[142]....
        /*c678*/ 	.word	0x00032730


	//   ....[143]....
        /*c67c*/ 	.word	0x00032740


	//   ....[144]....
        /*c680*/ 	.word	0x00032750


	//   ....[145]....
        /*c684*/ 	.word	0x00032780


	//   ....[146]....
        /*c688*/ 	.word	0x00032790


	//   ....[147]....
        /*c68c*/ 	.word	0x000327a0


	//   ....[148]....
        /*c690*/ 	.word	0x000327b0


	//   ....[149]....
        /*c694*/ 	.word	0x000327e0


	//   ....[150]....
        /*c698*/ 	.word	0x000327f0


	//   ....[151]....
        /*c69c*/ 	.word	0x00032800


	//   ....[152]....
        /*c6a0*/ 	.word	0x00032810


	//   ....[153]....
        /*c6a4*/ 	.word	0x00032840


	//   ....[154]....
        /*c6a8*/ 	.word	0x00032850


	//   ....[155]....
        /*c6ac*/ 	.word	0x00032860


	//   ....[156]....
        /*c6b0*/ 	.word	0x00032870


	//   ....[157]....
        /*c6b4*/ 	.word	0x000328a0


	//   ....[158]....
        /*c6b8*/ 	.word	0x000328b0


	//   ....[159]....
        /*c6bc*/ 	.word	0x000328c0


	//   ....[160]....
        /*c6c0*/ 	.word	0x000328d0


	//   ....[161]....
        /*c6c4*/ 	.word	0x00032900


	//   ....[162]....
        /*c6c8*/ 	.word	0x00032910


	//   ....[163]....
        /*c6cc*/ 	.word	0x00032920


	//   ....[164]....
        /*c6d0*/ 	.word	0x00032930


	//   ....[165]....
        /*c6d4*/ 	.word	0x00032960


	//   ....[166]....
        /*c6d8*/ 	.word	0x00032970


	//   ....[167]....
        /*c6dc*/ 	.word	0x00032980


	//   ....[168]....
        /*c6e0*/ 	.word	0x00032990


	//   ....[169]....
        /*c6e4*/ 	.word	0x000329c0


	//   ....[170]....
        /*c6e8*/ 	.word	0x000329d0


	//   ....[171]....
        /*c6ec*/ 	.word	0x000329e0


	//   ....[172]....
        /*c6f0*/ 	.word	0x000329f0


	//   ....[173]....
        /*c6f4*/ 	.word	0x00032a20


	//   ....[174]....
        /*c6f8*/ 	.word	0x00032a30


	//   ....[175]....
        /*c6fc*/ 	.word	0x00032a40


	//   ....[176]....
        /*c700*/ 	.word	0x00032a50


	//   ....[177]....
        /*c704*/ 	.word	0x00032a80


	//   ....[178]....
        /*c708*/ 	.word	0x00032a90


	//   ....[179]....
        /*c70c*/ 	.word	0x00032aa0


	//   ....[180]....
        /*c710*/ 	.word	0x00032ab0


	//   ....[181]....
        /*c714*/ 	.word	0x00032ae0


	//   ....[182]....
        /*c718*/ 	.word	0x00032af0


	//   ....[183]....
        /*c71c*/ 	.word	0x00032b00


	//   ....[184]....
        /*c720*/ 	.word	0x00032b10


	//   ....[185]....
        /*c724*/ 	.word	0x00032b40


	//   ....[186]....
        /*c728*/ 	.word	0x00032b50


	//   ....[187]....
        /*c72c*/ 	.word	0x00032b60


	//   ....[188]....
        /*c730*/ 	.word	0x00032b70


	//   ....[189]....
        /*c734*/ 	.word	0x00032ba0


	//   ....[190]....
        /*c738*/ 	.word	0x00032bb0


	//   ....[191]....
        /*c73c*/ 	.word	0x00032bc0


	//   ....[192]....
        /*c740*/ 	.word	0x00032bd0


	//   ....[193]....
        /*c744*/ 	.word	0x00032c00


	//   ....[194]....
        /*c748*/ 	.word	0x00032c10


	//   ....[195]....
        /*c74c*/ 	.word	0x00032c20


	//   ....[196]....
        /*c750*/ 	.word	0x00032c30


	//   ....[197]....
        /*c754*/ 	.word	0x00032c60


	//   ....[198]....
        /*c758*/ 	.word	0x00032c70


	//   ....[199]....
        /*c75c*/ 	.word	0x00032c80


	//   ....[200]....
        /*c760*/ 	.word	0x00032c90


	//   ....[201]....
        /*c764*/ 	.word	0x00032cc0


	//   ....[202]....
        /*c768*/ 	.word	0x00032cd0


	//   ....[203]....
        /*c76c*/ 	.word	0x00032ce0


	//   ....[204]....
        /*c770*/ 	.word	0x00032cf0


	//   ....[205]....
        /*c774*/ 	.word	0x00032d20


	//   ....[206]....
        /*c778*/ 	.word	0x00032d30


	//   ....[207]....
        /*c77c*/ 	.word	0x00032d40


	//   ....[208]....
        /*c780*/ 	.word	0x00032d50


	//   ....[209]....
        /*c784*/ 	.word	0x00032d80


	//   ....[210]....
        /*c788*/ 	.word	0x00032d90


	//   ....[211]....
        /*c78c*/ 	.word	0x00032da0


	//   ....[212]....
        /*c790*/ 	.word	0x00032db0


	//   ....[213]....
        /*c794*/ 	.word	0x00032de0


	//   ....[214]....
        /*c798*/ 	.word	0x00032df0


	//   ....[215]....
        /*c79c*/ 	.word	0x00032e00


	//   ....[216]....
        /*c7a0*/ 	.word	0x00032e10


	//   ....[217]....
        /*c7a4*/ 	.word	0x00032e40


	//   ....[218]....
        /*c7a8*/ 	.word	0x00032e50


	//   ....[219]....
        /*c7ac*/ 	.word	0x00032e60


	//   ....[220]....
        /*c7b0*/ 	.word	0x00032e70


	//   ....[221]....
        /*c7b4*/ 	.word	0x00032ea0


	//   ....[222]....
        /*c7b8*/ 	.word	0x00032eb0


	//   ....[223]....
        /*c7bc*/ 	.word	0x00032ec0


	//   ....[224]....
        /*c7c0*/ 	.word	0x00032ed0


	//   ....[225]....
        /*c7c4*/ 	.word	0x00032f00


	//   ....[226]....
        /*c7c8*/ 	.word	0x00032f10


	//   ....[227]....
        /*c7cc*/ 	.word	0x00032f20


	//   ....[228]....
        /*c7d0*/ 	.word	0x00032f30


	//   ....[229]....
        /*c7d4*/ 	.word	0x00032f60


	//   ....[230]....
        /*c7d8*/ 	.word	0x00032f70


	//   ....[231]....
        /*c7dc*/ 	.word	0x00032f80


	//   ....[232]....
        /*c7e0*/ 	.word	0x00032f90


	//   ....[233]....
        /*c7e4*/ 	.word	0x00032fc0


	//   ....[234]....
        /*c7e8*/ 	.word	0x00032fd0


	//   ....[235]....
        /*c7ec*/ 	.word	0x00032fe0


	//   ....[236]....
        /*c7f0*/ 	.word	0x00032ff0


	//   ....[237]....
        /*c7f4*/ 	.word	0x00033020


	//   ....[238]....
        /*c7f8*/ 	.word	0x00033030


	//   ....[239]....
        /*c7fc*/ 	.word	0x00033040


	//   ....[240]....
        /*c800*/ 	.word	0x00033050


	//   ....[241]....
        /*c804*/ 	.word	0x00033080


	//   ....[242]....
        /*c808*/ 	.word	0x00033090


	//   ....[243]....
        /*c80c*/ 	.word	0x000330a0


	//   ....[244]....
        /*c810*/ 	.word	0x000330b0


	//   ....[245]....
        /*c814*/ 	.word	0x000330e0


	//   ....[246]....
        /*c818*/ 	.word	0x000330f0


	//   ....[247]....
        /*c81c*/ 	.word	0x00033100


	//   ....[248]....
        /*c820*/ 	.word	0x00033110


	//   ....[249]....
        /*c824*/ 	.word	0x00033140


	//   ....[250]....
        /*c828*/ 	.word	0x00033150


	//   ....[251]....
        /*c82c*/ 	.word	0x00033160


	//   ....[252]....
        /*c830*/ 	.word	0x00033170


	//   ....[253]....
        /*c834*/ 	.word	0x000331b0


	//   ....[254]....
        /*c838*/ 	.word	0x000361d0


	//   ....[255]....
        /*c83c*/ 	.word	0x000361e0


	//   ....[0]....
        /*c840*/ 	.word	0x000361f0


	//   ....[1]....
        /*c844*/ 	.word	0x00036210


	//   ....[2]....
        /*c848*/ 	.word	0x00036220


	//   ....[3]....
        /*c84c*/ 	.word	0x00036230


	//   ....[4]....
        /*c850*/ 	.word	0x00036240


	//   ....[5]....
        /*c854*/ 	.word	0x00036270


	//   ....[6]....
        /*c858*/ 	.word	0x00036280


	//   ....[7]....
        /*c85c*/ 	.word	0x00036290


	//   ....[8]....
        /*c860*/ 	.word	0x000362a0


	//   ....[9]....
        /*c864*/ 	.word	0x000362d0


	//   ....[10]....
        /*c868*/ 	.word	0x000362e0


	//   ....[11]....
        /*c86c*/ 	.word	0x000362f0


	//   ....[12]....
        /*c870*/ 	.word	0x00036300


	//   ....[13]....
        /*c874*/ 	.word	0x00036330


	//   ....[14]....
        /*c878*/ 	.word	0x00036340


	//   ....[15]....
        /*c87c*/ 	.word	0x00036350


	//   ....[16]....
        /*c880*/ 	.word	0x00036360


	//   ....[17]....
        /*c884*/ 	.word	0x00036390


	//   ....[18]....
        /*c888*/ 	.word	0x000363a0


	//   ....[19]....
        /*c88c*/ 	.word	0x000363b0


	//   ....[20]....
        /*c890*/ 	.word	0x000363c0


	//   ....[21]....
        /*c894*/ 	.word	0x000363f0


	//   ....[22]....
        /*c898*/ 	.word	0x00036400


	//   ....[23]....
        /*c89c*/ 	.word	0x00036410


	//   ....[24]....
        /*c8a0*/ 	.word	0x00036420


	//   ....[25]....
        /*c8a4*/ 	.word	0x00036450


	//   ....[26]....
        /*c8a8*/ 	.word	0x00036460


	//   ....[27]....
        /*c8ac*/ 	.word	0x00036470


	//   ....[28]....
        /*c8b0*/ 	.word	0x00036480


	//   ....[29]....
        /*c8b4*/ 	.word	0x000364b0


	//   ....[30]....
        /*c8b8*/ 	.word	0x000364c0


	//   ....[31]....
        /*c8bc*/ 	.word	0x000364d0


	//   ....[32]....
        /*c8c0*/ 	.word	0x000364e0


	//   ....[33]....
        /*c8c4*/ 	.word	0x00036510


	//   ....[34]....
        /*c8c8*/ 	.word	0x00036520


	//   ....[35]....
        /*c8cc*/ 	.word	0x00036530


	//   ....[36]....
        /*c8d0*/ 	.word	0x00036540


	//   ....[37]....
        /*c8d4*/ 	.word	0x00036570


	//   ....[38]....
        /*c8d8*/ 	.word	0x00036580


	//   ....[39]....
        /*c8dc*/ 	.word	0x00036590


	//   ....[40]....
        /*c8e0*/ 	.word	0x000365a0


	//   ....[41]....
        /*c8e4*/ 	.word	0x000365d0


	//   ....[42]....
        /*c8e8*/ 	.word	0x000365e0


	//   ....[43]....
        /*c8ec*/ 	.word	0x000365f0


	//   ....[44]....
        /*c8f0*/ 	.word	0x00036600


	//   ....[45]....
        /*c8f4*/ 	.word	0x00036630


	//   ....[46]....
        /*c8f8*/ 	.word	0x00036640


	//   ....[47]....
        /*c8fc*/ 	.word	0x00036650


	//   ....[48]....
        /*c900*/ 	.word	0x00036660


	//   ....[49]....
        /*c904*/ 	.word	0x00036690


	//   ....[50]....
        /*c908*/ 	.word	0x000366a0


	//   ....[51]....
        /*c90c*/ 	.word	0x000366b0


	//   ....[52]....
        /*c910*/ 	.word	0x000366c0


	//   ....[53]....
        /*c914*/ 	.word	0x000366f0


	//   ....[54]....
        /*c918*/ 	.word	0x00036700


	//   ....[55]....
        /*c91c*/ 	.word	0x00036710


	//   ....[56]....
        /*c920*/ 	.word	0x00036720


	//   ....[57]....
        /*c924*/ 	.word	0x00036750


	//   ....[58]....
        /*c928*/ 	.word	0x00036760


	//   ....[59]....
        /*c92c*/ 	.word	0x00036770


	//   ....[60]....
        /*c930*/ 	.word	0x00036780


	//   ....[61]....
        /*c934*/ 	.word	0x000367b0


	//   ....[62]....
        /*c938*/ 	.word	0x000367c0


	//   ....[63]....
        /*c93c*/ 	.word	0x000367d0


	//   ....[64]....
        /*c940*/ 	.word	0x000367e0


	//   ....[65]....
        /*c944*/ 	.word	0x00036810


	//   ....[66]....
        /*c948*/ 	.word	0x00036820


	//   ....[67]....
        /*c94c*/ 	.word	0x00036830


	//   ....[68]....
        /*c950*/ 	.word	0x00036840


	//   ....[69]....
        /*c954*/ 	.word	0x00036870


	//   ....[70]....
        /*c958*/ 	.word	0x00036880


	//   ....[71]....
        /*c95c*/ 	.word	0x00036890


	//   ....[72]....
        /*c960*/ 	.word	0x000368a0


	//   ....[73]....
        /*c964*/ 	.word	0x000368d0


	//   ....[74]....
        /*c968*/ 	.word	0x000368e0


	//   ....[75]....
        /*c96c*/ 	.word	0x000368f0


	//   ....[76]....
        /*c970*/ 	.word	0x00036900


	//   ....[77]....
        /*c974*/ 	.word	0x00036930


	//   ....[78]....
        /*c978*/ 	.word	0x00036940


	//   ....[79]....
        /*c97c*/ 	.word	0x00036950


	//   ....[80]....
        /*c980*/ 	.word	0x00036960


	//   ....[81]....
        /*c984*/ 	.word	0x00036990


	//   ....[82]....
        /*c988*/ 	.word	0x000369a0


	//   ....[83]....
        /*c98c*/ 	.word	0x000369b0


	//   ....[84]....
        /*c990*/ 	.word	0x000369c0


	//   ....[85]....
        /*c994*/ 	.word	0x000369f0


	//   ....[86]....
        /*c998*/ 	.word	0x00036a00


	//   ....[87]....
        /*c99c*/ 	.word	0x00036a10


	//   ....[88]....
        /*c9a0*/ 	.word	0x00036a20


	//   ....[89]....
        /*c9a4*/ 	.word	0x00036a50


	//   ....[90]....
        /*c9a8*/ 	.word	0x00036a60


	//   ....[91]....
        /*c9ac*/ 	.word	0x00036a70


	//   ....[92]....
        /*c9b0*/ 	.word	0x00036a80


	//   ....[93]....
        /*c9b4*/ 	.word	0x00036ab0


	//   ....[94]....
        /*c9b8*/ 	.word	0x00036ac0


	//   ....[95]....
        /*c9bc*/ 	.word	0x00036ad0


	//   ....[96]....
        /*c9c0*/ 	.word	0x00036ae0


	//   ....[97]....
        /*c9c4*/ 	.word	0x00036b10


	//   ....[98]....
        /*c9c8*/ 	.word	0x00036b20


	//   ....[99]....
        /*c9cc*/ 	.word	0x00036b30


	//   ....[100]....
        /*c9d0*/ 	.word	0x00036b40


	//   ....[101]....
        /*c9d4*/ 	.word	0x00036b70


	//   ....[102]....
        /*c9d8*/ 	.word	0x00036b80


	//   ....[103]....
        /*c9dc*/ 	.word	0x00036b90


	//   ....[104]....
        /*c9e0*/ 	.word	0x00036ba0


	//   ....[105]....
        /*c9e4*/ 	.word	0x00036bd0


	//   ....[106]....
        /*c9e8*/ 	.word	0x00036be0


	//   ....[107]....
        /*c9ec*/ 	.word	0x00036bf0


	//   ....[108]....
        /*c9f0*/ 	.word	0x00036c00


	//   ....[109]....
        /*c9f4*/ 	.word	0x00036c30


	//   ....[110]....
        /*c9f8*/ 	.word	0x00036c40


	//   ....[111]....
        /*c9fc*/ 	.word	0x00036c50


	//   ....[112]....
        /*ca00*/ 	.word	0x00036c60


	//   ....[113]....
        /*ca04*/ 	.word	0x00036c90


	//   ....[114]....
        /*ca08*/ 	.word	0x00036ca0


	//   ....[115]....
        /*ca0c*/ 	.word	0x00036cb0


	//   ....[116]....
        /*ca10*/ 	.word	0x00036cc0


	//   ....[117]....
        /*ca14*/ 	.word	0x00036cf0


	//   ....[118]....
        /*ca18*/ 	.word	0x00036d00


	//   ....[119]....
        /*ca1c*/ 	.word	0x00036d10


	//   ....[120]....
        /*ca20*/ 	.word	0x00036d20


	//   ....[121]....
        /*ca24*/ 	.word	0x00036d50


	//   ....[122]....
        /*ca28*/ 	.word	0x00036d60


	//   ....[123]....
        /*ca2c*/ 	.word	0x00036d70


	//   ....[124]....
        /*ca30*/ 	.word	0x00036d80


	//   ....[125]....
        /*ca34*/ 	.word	0x00036db0


	//   ....[126]....
        /*ca38*/ 	.word	0x00036dc0


	//   ....[127]....
        /*ca3c*/ 	.word	0x00036dd0


	//   ....[128]....
        /*ca40*/ 	.word	0x00036de0


	//   ....[129]....
        /*ca44*/ 	.word	0x00036e10


	//   ....[130]....
        /*ca48*/ 	.word	0x00036e20


	//   ....[131]....
        /*ca4c*/ 	.word	0x00036e30


	//   ....[132]....
        /*ca50*/ 	.word	0x00036e40


	//   ....[133]....
        /*ca54*/ 	.word	0x00036e70


	//   ....[134]....
        /*ca58*/ 	.word	0x00036e80


	//   ....[135]....
        /*ca5c*/ 	.word	0x00036e90


	//   ....[136]....
        /*ca60*/ 	.word	0x00036ea0


	//   ....[137]....
        /*ca64*/ 	.word	0x00036ed0


	//   ....[138]....
        /*ca68*/ 	.word	0x00036ee0


	//   ....[139]....
        /*ca6c*/ 	.word	0x00036ef0


	//   ....[140]....
        /*ca70*/ 	.word	0x00036f00


	//   ....[141]....
        /*ca74*/ 	.word	0x00036f30


	//   ....[142]....
        /*ca78*/ 	.word	0x00036f40


	//   ....[143]....
        /*ca7c*/ 	.word	0x00036f50


	//   ....[144]....
        /*ca80*/ 	.word	0x00036f60


	//   ....[145]....
        /*ca84*/ 	.word	0x00036f90


	//   ....[146]....
        /*ca88*/ 	.word	0x00036fa0


	//   ....[147]....
        /*ca8c*/ 	.word	0x00036fb0


	//   ....[148]....
        /*ca90*/ 	.word	0x00036fc0


	//   ....[149]....
        /*ca94*/ 	.word	0x00036ff0


	//   ....[150]....
        /*ca98*/ 	.word	0x00037000


	//   ....[151]....
        /*ca9c*/ 	.word	0x00037010


	//   ....[152]....
        /*caa0*/ 	.word	0x00037020


	//   ....[153]....
        /*caa4*/ 	.word	0x00037050


	//   ....[154]....
        /*caa8*/ 	.word	0x00037060


	//   ....[155]....
        /*caac*/ 	.word	0x00037070


	//   ....[156]....
        /*cab0*/ 	.word	0x00037080


	//   ....[157]....
        /*cab4*/ 	.word	0x000370b0


	//   ....[158]....
        /*cab8*/ 	.word	0x000370c0


	//   ....[159]....
        /*cabc*/ 	.word	0x000370d0


	//   ....[160]....
        /*cac0*/ 	.word	0x000370e0


	//   ....[161]....
        /*cac4*/ 	.word	0x00037110


	//   ....[162]....
        /*cac8*/ 	.word	0x00037120


	//   ....[163]....
        /*cacc*/ 	.word	0x00037130


	//   ....[164]....
        /*cad0*/ 	.word	0x00037140


	//   ....[165]....
        /*cad4*/ 	.word	0x00037170


	//   ....[166]....
        /*cad8*/ 	.word	0x00037180


	//   ....[167]....
        /*cadc*/ 	.word	0x00037190


	//   ....[168]....
        /*cae0*/ 	.word	0x000371a0


	//   ....[169]....
        /*cae4*/ 	.word	0x000371d0


	//   ....[170]....
        /*cae8*/ 	.word	0x000371e0


	//   ....[171]....
        /*caec*/ 	.word	0x000371f0


	//   ....[172]....
        /*caf0*/ 	.word	0x00037200


	//   ....[173]....
        /*caf4*/ 	.word	0x00037230


	//   ....[174]....
        /*caf8*/ 	.word	0x00037240


	//   ....[175]....
        /*cafc*/ 	.word	0x00037250


	//   ....[176]....
        /*cb00*/ 	.word	0x00037260


	//   ....[177]....
        /*cb04*/ 	.word	0x00037290


	//   ....[178]....
        /*cb08*/ 	.word	0x000372a0


	//   ....[179]....
        /*cb0c*/ 	.word	0x000372b0


	//   ....[180]....
        /*cb10*/ 	.word	0x000372c0


	//   ....[181]....
        /*cb14*/ 	.word	0x000372f0


	//   ....[182]....
        /*cb18*/ 	.word	0x00037300


	//   ....[183]....
        /*cb1c*/ 	.word	0x00037310


	//   ....[184]....
        /*cb20*/ 	.word	0x00037320


	//   ....[185]....
        /*cb24*/ 	.word	0x00037350


	//   ....[186]....
        /*cb28*/ 	.word	0x00037360


	//   ....[187]....
        /*cb2c*/ 	.word	0x00037370


	//   ....[188]....
        /*cb30*/ 	.word	0x00037380


	//   ....[189]....
        /*cb34*/ 	.word	0x000373b0


	//   ....[190]....
        /*cb38*/ 	.word	0x000373c0


	//   ....[191]....
        /*cb3c*/ 	.word	0x000373d0


	//   ....[192]....
        /*cb40*/ 	.word	0x000373e0


	//   ....[193]....
        /*cb44*/ 	.word	0x00037410


	//   ....[194]....
        /*cb48*/ 	.word	0x00037420


	//   ....[195]....
        /*cb4c*/ 	.word	0x00037430


	//   ....[196]....
        /*cb50*/ 	.word	0x00037440


	//   ....[197]....
        /*cb54*/ 	.word	0x00037470


	//   ....[198]....
        /*cb58*/ 	.word	0x00037480


	//   ....[199]....
        /*cb5c*/ 	.word	0x00037490


	//   ....[200]....
        /*cb60*/ 	.word	0x000374a0


	//   ....[201]....
        /*cb64*/ 	.word	0x000374d0


	//   ....[202]....
        /*cb68*/ 	.word	0x000374e0


	//   ....[203]....
        /*cb6c*/ 	.word	0x000374f0


	//   ....[204]....
        /*cb70*/ 	.word	0x00037500


	//   ....[205]....
        /*cb74*/ 	.word	0x00037530


	//   ....[206]....
        /*cb78*/ 	.word	0x00037540


	//   ....[207]....
        /*cb7c*/ 	.word	0x00037550


	//   ....[208]....
        /*cb80*/ 	.word	0x00037560


	//   ....[209]....
        /*cb84*/ 	.word	0x00037590


	//   ....[210]....
        /*cb88*/ 	.word	0x000375a0


	//   ....[211]....
        /*cb8c*/ 	.word	0x000375b0


	//   ....[212]....
        /*cb90*/ 	.word	0x000375c0


	//   ....[213]....
        /*cb94*/ 	.word	0x000375f0


	//   ....[214]....
        /*cb98*/ 	.word	0x00037600


	//   ....[215]....
        /*cb9c*/ 	.word	0x00037610


	//   ....[216]....
        /*cba0*/ 	.word	0x00037620


	//   ....[217]....
        /*cba4*/ 	.word	0x00037650


	//   ....[218]....
        /*cba8*/ 	.word	0x00037660


	//   ....[219]....
        /*cbac*/ 	.word	0x00037670


	//   ....[220]....
        /*cbb0*/ 	.word	0x00037680


	//   ....[221]....
        /*cbb4*/ 	.word	0x000376b0


	//   ....[222]....
        /*cbb8*/ 	.word	0x000376c0


	//   ....[223]....
        /*cbbc*/ 	.word	0x000376d0


	//   ....[224]....
        /*cbc0*/ 	.word	0x000376e0


	//   ....[225]....
        /*cbc4*/ 	.word	0x00037710


	//   ....[226]....
        /*cbc8*/ 	.word	0x00037720


	//   ....[227]....
        /*cbcc*/ 	.word	0x00037730


	//   ....[228]....
        /*cbd0*/ 	.word	0x00037740


	//   ....[229]....
        /*cbd4*/ 	.word	0x00037770


	//   ....[230]....
        /*cbd8*/ 	.word	0x00037780


	//   ....[231]....
        /*cbdc*/ 	.word	0x00037790


	//   ....[232]....
        /*cbe0*/ 	.word	0x000377a0


	//   ....[233]....
        /*cbe4*/ 	.word	0x000377d0


	//   ....[234]....
        /*cbe8*/ 	.word	0x000377e0


	//   ....[235]....
        /*cbec*/ 	.word	0x000377f0


	//   ....[236]....
        /*cbf0*/ 	.word	0x00037800


	//   ....[237]....
        /*cbf4*/ 	.word	0x00037830


	//   ....[238]....
        /*cbf8*/ 	.word	0x00037840


	//   ....[239]....
        /*cbfc*/ 	.word	0x00037850


	//   ....[240]....
        /*cc00*/ 	.word	0x00037860


	//   ....[241]....
        /*cc04*/ 	.word	0x00037890


	//   ....[242]....
        /*cc08*/ 	.word	0x000378a0


	//   ....[243]....
        /*cc0c*/ 	.word	0x000378b0


	//   ....[244]....
        /*cc10*/ 	.word	0x000378c0


	//   ....[245]....
        /*cc14*/ 	.word	0x000378f0


	//   ....[246]....
        /*cc18*/ 	.word	0x00037900


	//   ....[247]....
        /*cc1c*/ 	.word	0x00037910


	//   ....[248]....
        /*cc20*/ 	.word	0x00037920


	//   ....[249]....
        /*cc24*/ 	.word	0x00037950


	//   ....[250]....
        /*cc28*/ 	.word	0x00037960


	//   ....[251]....
        /*cc2c*/ 	.word	0x00037970


	//   ....[252]....
        /*cc30*/ 	.word	0x00037980


	//   ....[253]....
        /*cc34*/ 	.word	0x000379b0


	//   ....[254]....
        /*cc38*/ 	.word	0x000379c0


	//   ....[255]....
        /*cc3c*/ 	.word	0x000379d0


	//   ....[0]....
        /*cc40*/ 	.word	0x000379e0


	//   ....[1]....
        /*cc44*/ 	.word	0x00037a10


	//   ....[2]....
        /*cc48*/ 	.word	0x00037a20


	//   ....[3]....
        /*cc4c*/ 	.word	0x00037a30


	//   ....[4]....
        /*cc50*/ 	.word	0x00037a40


	//   ....[5]....
        /*cc54*/ 	.word	0x00037a70


	//   ....[6]....
        /*cc58*/ 	.word	0x00037a80


	//   ....[7]....
        /*cc5c*/ 	.word	0x00037a90


	//   ....[8]....
        /*cc60*/ 	.word	0x00037aa0


	//   ....[9]....
        /*cc64*/ 	.word	0x00037ad0


	//   ....[10]....
        /*cc68*/ 	.word	0x00037ae0


	//   ....[11]....
        /*cc6c*/ 	.word	0x00037af0


	//   ....[12]....
        /*cc70*/ 	.word	0x00037b00


	//   ....[13]....
        /*cc74*/ 	.word	0x00037b30


	//   ....[14]....
        /*cc78*/ 	.word	0x00037b40


	//   ....[15]....
        /*cc7c*/ 	.word	0x00037b50


	//   ....[16]....
        /*cc80*/ 	.word	0x00037b60


	//   ....[17]....
        /*cc84*/ 	.word	0x00037b90


	//   ....[18]....
        /*cc88*/ 	.word	0x00037ba0


	//   ....[19]....
        /*cc8c*/ 	.word	0x00037bb0


	//   ....[20]....
        /*cc90*/ 	.word	0x00037bc0


	//   ....[21]....
        /*cc94*/ 	.word	0x00037bf0


	//   ....[22]....
        /*cc98*/ 	.word	0x00037c00


	//   ....[23]....
        /*cc9c*/ 	.word	0x00037c10


	//   ....[24]....
        /*cca0*/ 	.word	0x00037c20


	//   ....[25]....
        /*cca4*/ 	.word	0x00037c50


	//   ....[26]....
        /*cca8*/ 	.word	0x00037c60


	//   ....[27]....
        /*ccac*/ 	.word	0x00037c70


	//   ....[28]....
        /*ccb0*/ 	.word	0x00037c80


	//   ....[29]....
        /*ccb4*/ 	.word	0x00037cb0


	//   ....[30]....
        /*ccb8*/ 	.word	0x00037cc0


	//   ....[31]....
        /*ccbc*/ 	.word	0x00037cd0


	//   ....[32]....
        /*ccc0*/ 	.word	0x00037ce0


	//   ....[33]....
        /*ccc4*/ 	.word	0x00037d10


	//   ....[34]....
        /*ccc8*/ 	.word	0x00037d20


	//   ....[35]....
        /*cccc*/ 	.word	0x00037d30


	//   ....[36]....
        /*ccd0*/ 	.word	0x00037d40


	//   ....[37]....
        /*ccd4*/ 	.word	0x00037d70


	//   ....[38]....
        /*ccd8*/ 	.word	0x00037d80


	//   ....[39]....
        /*ccdc*/ 	.word	0x00037d90


	//   ....[40]....
        /*cce0*/ 	.word	0x00037da0


	//   ....[41]....
        /*cce4*/ 	.word	0x00037dd0


	//   ....[42]....
        /*cce8*/ 	.word	0x00037de0


	//   ....[43]....
        /*ccec*/ 	.word	0x00037df0


	//   ....[44]....
        /*ccf0*/ 	.word	0x00037e00


	//   ....[45]....
        /*ccf4*/ 	.word	0x00037e30


	//   ....[46]....
        /*ccf8*/ 	.word	0x00037e40


	//   ....[47]....
        /*ccfc*/ 	.word	0x00037e50


	//   ....[48]....
        /*cd00*/ 	.word	0x00037e60


	//   ....[49]....
        /*cd04*/ 	.word	0x00037e90


	//   ....[50]....
        /*cd08*/ 	.word	0x00037ea0


	//   ....[51]....
        /*cd0c*/ 	.word	0x00037eb0


	//   ....[52]....
        /*cd10*/ 	.word	0x00037ec0


	//   ....[53]....
        /*cd14*/ 	.word	0x00037ef0


	//   ....[54]....
        /*cd18*/ 	.word	0x00037f00


	//   ....[55]....
        /*cd1c*/ 	.word	0x00037f10


	//   ....[56]....
        /*cd20*/ 	.word	0x00037f20


	//   ....[57]....
        /*cd24*/ 	.word	0x00037f50


	//   ....[58]....
        /*cd28*/ 	.word	0x00037f60


	//   ....[59]....
        /*cd2c*/ 	.word	0x00037f70


	//   ....[60]....
        /*cd30*/ 	.word	0x00037f80


	//   ....[61]....
        /*cd34*/ 	.word	0x00037fb0


	//   ....[62]....
        /*cd38*/ 	.word	0x00037fc0


	//   ....[63]....
        /*cd3c*/ 	.word	0x00037fd0


	//   ....[64]....
        /*cd40*/ 	.word	0x00037fe0


	//   ....[65]....
        /*cd44*/ 	.word	0x00038010


	//   ....[66]....
        /*cd48*/ 	.word	0x00038020


	//   ....[67]....
        /*cd4c*/ 	.word	0x00038030


	//   ....[68]....
        /*cd50*/ 	.word	0x00038040


	//   ....[69]....
        /*cd54*/ 	.word	0x00038070


	//   ....[70]....
        /*cd58*/ 	.word	0x00038080


	//   ....[71]....
        /*cd5c*/ 	.word	0x00038090


	//   ....[72]....
        /*cd60*/ 	.word	0x000380a0


	//   ....[73]....
        /*cd64*/ 	.word	0x000380d0


	//   ....[74]....
        /*cd68*/ 	.word	0x000380e0


	//   ....[75]....
        /*cd6c*/ 	.word	0x000380f0


	//   ....[76]....
        /*cd70*/ 	.word	0x00038100


	//   ....[77]....
        /*cd74*/ 	.word	0x00038130


	//   ....[78]....
        /*cd78*/ 	.word	0x00038140


	//   ....[79]....
        /*cd7c*/ 	.word	0x00038150


	//   ....[80]....
        /*cd80*/ 	.word	0x00038160


	//   ....[81]....
        /*cd84*/ 	.word	0x00038190


	//   ....[82]....
        /*cd88*/ 	.word	0x000381a0


	//   ....[83]....
        /*cd8c*/ 	.word	0x000381b0


	//   ....[84]....
        /*cd90*/ 	.word	0x000381c0


	//   ....[85]....
        /*cd94*/ 	.word	0x000381f0


	//   ....[86]....
        /*cd98*/ 	.word	0x00038200


	//   ....[87]....
        /*cd9c*/ 	.word	0x00038210


	//   ....[88]....
        /*cda0*/ 	.word	0x00038220


	//   ....[89]....
        /*cda4*/ 	.word	0x00038250


	//   ....[90]....
        /*cda8*/ 	.word	0x00038260


	//   ....[91]....
        /*cdac*/ 	.word	0x00038270


	//   ....[92]....
        /*cdb0*/ 	.word	0x00038280


	//   ....[93]....
        /*cdb4*/ 	.word	0x000382b0


	//   ....[94]....
        /*cdb8*/ 	.word	0x000382c0


	//   ....[95]....
        /*cdbc*/ 	.word	0x000382d0


	//   ....[96]....
        /*cdc0*/ 	.word	0x000382e0


	//   ....[97]....
        /*cdc4*/ 	.word	0x00038310


	//   ....[98]....
        /*cdc8*/ 	.word	0x00038320


	//   ....[99]....
        /*cdcc*/ 	.word	0x00038330


	//   ....[100]....
        /*cdd0*/ 	.word	0x00038340


	//   ....[101]....
        /*cdd4*/ 	.word	0x00038370


	//   ....[102]....
        /*cdd8*/ 	.word	0x00038380


	//   ....[103]....
        /*cddc*/ 	.word	0x00038390


	//   ....[104]....
        /*cde0*/ 	.word	0x000383a0


	//   ....[105]....
        /*cde4*/ 	.word	0x000383d0


	//   ....[106]....
        /*cde8*/ 	.word	0x000383e0


	//   ....[107]....
        /*cdec*/ 	.word	0x000383f0


	//   ....[108]....
        /*cdf0*/ 	.word	0x00038400


	//   ....[109]....
        /*cdf4*/ 	.word	0x00038430


	//   ....[110]....
        /*cdf8*/ 	.word	0x00038440


	//   ....[111]....
        /*cdfc*/ 	.word	0x00038450


	//   ....[112]....
        /*ce00*/ 	.word	0x00038460


	//   ....[113]....
        /*ce04*/ 	.word	0x00038490


	//   ....[114]....
        /*ce08*/ 	.word	0x000384a0


	//   ....[115]....
        /*ce0c*/ 	.word	0x000384b0


	//   ....[116]....
        /*ce10*/ 	.word	0x000384c0


	//   ....[117]....
        /*ce14*/ 	.word	0x000384f0


	//   ....[118]....
        /*ce18*/ 	.word	0x00038500


	//   ....[119]....
        /*ce1c*/ 	.word	0x00038510


	//   ....[120]....
        /*ce20*/ 	.word	0x00038520


	//   ....[121]....
        /*ce24*/ 	.word	0x00038550


	//   ....[122]....
        /*ce28*/ 	.word	0x00038560


	//   ....[123]....
        /*ce2c*/ 	.word	0x00038570


	//   ....[124]....
        /*ce30*/ 	.word	0x00038580


	//   ....[125]....
        /*ce34*/ 	.word	0x000385b0


	//   ....[126]....
        /*ce38*/ 	.word	0x000385c0


	//   ....[127]....
        /*ce3c*/ 	.word	0x000385d0


	//   ....[128]....
        /*ce40*/ 	.word	0x000385e0


	//   ....[129]....
        /*ce44*/ 	.word	0x00038610


	//   ....[130]....
        /*ce48*/ 	.word	0x00038620


	//   ....[131]....
        /*ce4c*/ 	.word	0x00038630


	//   ....[132]....
        /*ce50*/ 	.word	0x00038640


	//   ....[133]....
        /*ce54*/ 	.word	0x00038670


	//   ....[134]....
        /*ce58*/ 	.word	0x00038680


	//   ....[135]....
        /*ce5c*/ 	.word	0x00038690


	//   ....[136]....
        /*ce60*/ 	.word	0x000386a0


	//   ....[137]....
        /*ce64*/ 	.word	0x000386d0


	//   ....[138]....
        /*ce68*/ 	.word	0x000386e0


	//   ....[139]....
        /*ce6c*/ 	.word	0x000386f0


	//   ....[140]....
        /*ce70*/ 	.word	0x00038700


	//   ....[141]....
        /*ce74*/ 	.word	0x00038730


	//   ....[142]....
        /*ce78*/ 	.word	0x00038740


	//   ....[143]....
        /*ce7c*/ 	.word	0x00038750


	//   ....[144]....
        /*ce80*/ 	.word	0x00038760


	//   ....[145]....
        /*ce84*/ 	.word	0x00038790


	//   ....[146]....
        /*ce88*/ 	.word	0x000387a0


	//   ....[147]....
        /*ce8c*/ 	.word	0x000387b0


	//   ....[148]....
        /*ce90*/ 	.word	0x000387c0


	//   ....[149]....
        /*ce94*/ 	.word	0x000387f0


	//   ....[150]....
        /*ce98*/ 	.word	0x00038800


	//   ....[151]....
        /*ce9c*/ 	.word	0x00038810


	//   ....[152]....
        /*cea0*/ 	.word	0x00038820


	//   ....[153]....
        /*cea4*/ 	.word	0x00038850


	//   ....[154]....
        /*cea8*/ 	.word	0x00038860


	//   ....[155]....
        /*ceac*/ 	.word	0x00038870


	//   ....[156]....
        /*ceb0*/ 	.word	0x00038880


	//   ....[157]....
        /*ceb4*/ 	.word	0x000388b0


	//   ....[158]....
        /*ceb8*/ 	.word	0x000388c0


	//   ....[159]....
        /*cebc*/ 	.word	0x000388d0


	//   ....[160]....
        /*cec0*/ 	.word	0x000388e0


	//   ....[161]....
        /*cec4*/ 	.word	0x00038910


	//   ....[162]....
        /*cec8*/ 	.word	0x00038920


	//   ....[163]....
        /*cecc*/ 	.word	0x00038930


	//   ....[164]....
        /*ced0*/ 	.word	0x00038940


	//   ....[165]....
        /*ced4*/ 	.word	0x00038970


	//   ....[166]....
        /*ced8*/ 	.word	0x00038980


	//   ....[167]....
        /*cedc*/ 	.word	0x00038990


	//   ....[168]....
        /*cee0*/ 	.word	0x000389a0


	//   ....[169]....
        /*cee4*/ 	.word	0x000389d0


	//   ....[170]....
        /*cee8*/ 	.word	0x000389e0


	//   ....[171]....
        /*ceec*/ 	.word	0x000389f0


	//   ....[172]....
        /*cef0*/ 	.word	0x00038a00


	//   ....[173]....
        /*cef4*/ 	.word	0x00038a30


	//   ....[174]....
        /*cef8*/ 	.word	0x00038a40


	//   ....[175]....
        /*cefc*/ 	.word	0x00038a50


	//   ....[176]....
        /*cf00*/ 	.word	0x00038a60


	//   ....[177]....
        /*cf04*/ 	.word	0x00038a90


	//   ....[178]....
        /*cf08*/ 	.word	0x00038aa0


	//   ....[179]....
        /*cf0c*/ 	.word	0x00038ab0


	//   ....[180]....
        /*cf10*/ 	.word	0x00038ac0


	//   ....[181]....
        /*cf14*/ 	.word	0x00038af0


	//   ....[182]....
        /*cf18*/ 	.word	0x00038b00


	//   ....[183]....
        /*cf1c*/ 	.word	0x00038b10


	//   ....[184]....
        /*cf20*/ 	.word	0x00038b20


	//   ....[185]....
        /*cf24*/ 	.word	0x00038b50


	//   ....[186]....
        /*cf28*/ 	.word	0x00038b60


	//   ....[187]....
        /*cf2c*/ 	.word	0x00038b70


	//   ....[188]....
        /*cf30*/ 	.word	0x00038b80


	//   ....[189]....
        /*cf34*/ 	.word	0x00038bb0


	//   ....[190]....
        /*cf38*/ 	.word	0x00038bc0


	//   ....[191]....
        /*cf3c*/ 	.word	0x00038bd0


	//   ....[192]....
        /*cf40*/ 	.word	0x00038be0


	//   ....[193]....
        /*cf44*/ 	.word	0x00038c10


	//   ....[194]....
        /*cf48*/ 	.word	0x00038c20


	//   ....[195]....
        /*cf4c*/ 	.word	0x00038c30


	//   ....[196]....
        /*cf50*/ 	.word	0x00038c40


	//   ....[197]....
        /*cf54*/ 	.word	0x00038c70


	//   ....[198]....
        /*cf58*/ 	.word	0x00038c80


	//   ....[199]....
        /*cf5c*/ 	.word	0x00038c90


	//   ....[200]....
        /*cf60*/ 	.word	0x00038ca0


	//   ....[201]....
        /*cf64*/ 	.word	0x00038cd0


	//   ....[202]....
        /*cf68*/ 	.word	0x00038ce0


	//   ....[203]....
        /*cf6c*/ 	.word	0x00038cf0


	//   ....[204]....
        /*cf70*/ 	.word	0x00038d00


	//   ....[205]....
        /*cf74*/ 	.word	0x00038d30


	//   ....[206]....
        /*cf78*/ 	.word	0x00038d40


	//   ....[207]....
        /*cf7c*/ 	.word	0x00038d50


	//   ....[208]....
        /*cf80*/ 	.word	0x00038d60


	//   ....[209]....
        /*cf84*/ 	.word	0x00038d90


	//   ....[210]....
        /*cf88*/ 	.word	0x00038da0


	//   ....[211]....
        /*cf8c*/ 	.word	0x00038db0


	//   ....[212]....
        /*cf90*/ 	.word	0x00038dc0


	//   ....[213]....
        /*cf94*/ 	.word	0x00038df0


	//   ....[214]....
        /*cf98*/ 	.word	0x00038e00


	//   ....[215]....
        /*cf9c*/ 	.word	0x00038e10


	//   ....[216]....
        /*cfa0*/ 	.word	0x00038e20


	//   ....[217]....
        /*cfa4*/ 	.word	0x00038e50


	//   ....[218]....
        /*cfa8*/ 	.word	0x00038e60


	//   ....[219]....
        /*cfac*/ 	.word	0x00038e70


	//   ....[220]....
        /*cfb0*/ 	.word	0x00038e80


	//   ....[221]....
        /*cfb4*/ 	.word	0x00038eb0


	//   ....[222]....
        /*cfb8*/ 	.word	0x00038ec0


	//   ....[223]....
        /*cfbc*/ 	.word	0x00038ed0


	//   ....[224]....
        /*cfc0*/ 	.word	0x00038ee0


	//   ....[225]....
        /*cfc4*/ 	.word	0x00038f10


	//   ....[226]....
        /*cfc8*/ 	.word	0x00038f20


	//   ....[227]....
        /*cfcc*/ 	.word	0x00038f30


	//   ....[228]....
        /*cfd0*/ 	.word	0x00038f40


	//   ....[229]....
        /*cfd4*/ 	.word	0x00038f70


	//   ....[230]....
        /*cfd8*/ 	.word	0x00038f80


	//   ....[231]....
        /*cfdc*/ 	.word	0x00038f90


	//   ....[232]....
        /*cfe0*/ 	.word	0x00038fa0


	//   ....[233]....
        /*cfe4*/ 	.word	0x00038fd0


	//   ....[234]....
        /*cfe8*/ 	.word	0x00038fe0


	//   ....[235]....
        /*cfec*/ 	.word	0x00038ff0


	//   ....[236]....
        /*cff0*/ 	.word	0x00039000


	//   ....[237]....
        /*cff4*/ 	.word	0x00039030


	//   ....[238]....
        /*cff8*/ 	.word	0x00039040


	//   ....[239]....
        /*cffc*/ 	.word	0x00039050


	//   ....[240]....
        /*d000*/ 	.word	0x00039060


	//   ....[241]....
        /*d004*/ 	.word	0x00039090


	//   ....[242]....
        /*d008*/ 	.word	0x000390a0


	//   ....[243]....
        /*d00c*/ 	.word	0x000390b0


	//   ....[244]....
        /*d010*/ 	.word	0x000390c0


	//   ....[245]....
        /*d014*/ 	.word	0x000390f0


	//   ....[246]....
        /*d018*/ 	.word	0x00039100


	//   ....[247]....
        /*d01c*/ 	.word	0x00039110


	//   ....[248]....
        /*d020*/ 	.word	0x00039120


	//   ....[249]....
        /*d024*/ 	.word	0x00039150


	//   ....[250]....
        /*d028*/ 	.word	0x00039160


	//   ....[251]....
        /*d02c*/ 	.word	0x00039170


	//   ....[252]....
        /*d030*/ 	.word	0x00039180


	//   ....[253]....
        /*d034*/ 	.word	0x000391c0


	//   ....[254]....
        /*d038*/ 	.word	0x0003c200


	//   ....[255]....
        /*d03c*/ 	.word	0x0003c210


	//   ....[0]....
        /*d040*/ 	.word	0x0003c220


	//   ....[1]....
        /*d044*/ 	.word	0x0003c240


	//   ....[2]....
        /*d048*/ 	.word	0x0003c250


	//   ....[3]....
        /*d04c*/ 	.word	0x0003c260


	//   ....[4]....
        /*d050*/ 	.word	0x0003c270


	//   ....[5]....
        /*d054*/ 	.word	0x0003c2a0


	//   ....[6]....
        /*d058*/ 	.word	0x0003c2b0


	//   ....[7]....
        /*d05c*/ 	.word	0x0003c2c0


	//   ....[8]....
        /*d060*/ 	.word	0x0003c2d0


	//   ....[9]....
        /*d064*/ 	.word	0x0003c300


	//   ....[10]....
        /*d068*/ 	.word	0x0003c310


	//   ....[11]....
        /*d06c*/ 	.word	0x0003c320


	//   ....[12]....
        /*d070*/ 	.word	0x0003c330


	//   ....[13]....
        /*d074*/ 	.word	0x0003c360


	//   ....[14]....
        /*d078*/ 	.word	0x0003c370


	//   ....[15]....
        /*d07c*/ 	.word	0x0003c380


	//   ....[16]....
        /*d080*/ 	.word	0x0003c390


	//   ....[17]....
        /*d084*/ 	.word	0x0003c3c0


	//   ....[18]....
        /*d088*/ 	.word	0x0003c3d0


	//   ....[19]....
        /*d08c*/ 	.word	0x0003c3e0


	//   ....[20]....
        /*d090*/ 	.word	0x0003c3f0


	//   ....[21]....
        /*d094*/ 	.word	0x0003c420


	//   ....[22]....
        /*d098*/ 	.word	0x0003c430


	//   ....[23]....
        /*d09c*/ 	.word	0x0003c440


	//   ....[24]....
        /*d0a0*/ 	.word	0x0003c450


	//   ....[25]....
        /*d0a4*/ 	.word	0x0003c480


	//   ....[26]....
        /*d0a8*/ 	.word	0x0003c490


	//   ....[27]....
        /*d0ac*/ 	.word	0x0003c4a0


	//   ....[28]....
        /*d0b0*/ 	.word	0x0003c4b0


	//   ....[29]....
        /*d0b4*/ 	.word	0x0003c4e0


	//   ....[30]....
        /*d0b8*/ 	.word	0x0003c4f0


	//   ....[31]....
        /*d0bc*/ 	.word	0x0003c500


	//   ....[32]....
        /*d0c0*/ 	.word	0x0003c510


	//   ....[33]....
        /*d0c4*/ 	.word	0x0003c540


	//   ....[34]....
        /*d0c8*/ 	.word	0x0003c550


	//   ....[35]....
        /*d0cc*/ 	.word	0x0003c560


	//   ....[36]....
        /*d0d0*/ 	.word	0x0003c570


	//   ....[37]....
        /*d0d4*/ 	.word	0x0003c5a0


	//   ....[38]....
        /*d0d8*/ 	.word	0x0003c5b0


	//   ....[39]....
        /*d0dc*/ 	.word	0x0003c5c0


	//   ....[40]....
        /*d0e0*/ 	.word	0x0003c5d0


	//   ....[41]....
        /*d0e4*/ 	.word	0x0003c600


	//   ....[42]....
        /*d0e8*/ 	.word	0x0003c610


	//   ....[43]....
        /*d0ec*/ 	.word	0x0003c620


	//   ....[44]....
        /*d0f0*/ 	.word	0x0003c630


	//   ....[45]....
        /*d0f4*/ 	.word	0x0003c660


	//   ....[46]....
        /*d0f8*/ 	.word	0x0003c670


	//   ....[47]....
        /*d0fc*/ 	.word	0x0003c680


	//   ....[48]....
        /*d100*/ 	.word	0x0003c690


	//   ....[49]....
        /*d104*/ 	.word	0x0003c6c0


	//   ....[50]....
        /*d108*/ 	.word	0x0003c6d0


	//   ....[51]....
        /*d10c*/ 	.word	0x0003c6e0


	//   ....[52]....
        /*d110*/ 	.word	0x0003c6f0


	//   ....[53]....
        /*d114*/ 	.word	0x0003c720


	//   ....[54]....
        /*d118*/ 	.word	0x0003c730


	//   ....[55]....
        /*d11c*/ 	.word	0x0003c740


	//   ....[56]....
        /*d120*/ 	.word	0x0003c750


	//   ....[57]....
        /*d124*/ 	.word	0x0003c780


	//   ....[58]....
        /*d128*/ 	.word	0x0003c790


	//   ....[59]....
        /*d12c*/ 	.word	0x0003c7a0


	//   ....[60]....
        /*d130*/ 	.word	0x0003c7b0


	//   ....[61]....
        /*d134*/ 	.word	0x0003c7e0


	//   ....[62]....
        /*d138*/ 	.word	0x0003c7f0


	//   ....[63]....
        /*d13c*/ 	.word	0x0003c800


	//   ....[64]....
        /*d140*/ 	.word	0x0003c810


	//   ....[65]....
        /*d144*/ 	.word	0x0003c840


	//   ....[66]....
        /*d148*/ 	.word	0x0003c850


	//   ....[67]....
        /*d14c*/ 	.word	0x0003c860


	//   ....[68]....
        /*d150*/ 	.word	0x0003c870


	//   ....[69]....
        /*d154*/ 	.word	0x0003c8a0


	//   ....[70]....
        /*d158*/ 	.word	0x0003c8b0


	//   ....[71]....
        /*d15c*/ 	.word	0x0003c8c0


	//   ....[72]....
        /*d160*/ 	.word	0x0003c8d0


	//   ....[73]....
        /*d164*/ 	.word	0x0003c900


	//   ....[74]....
        /*d168*/ 	.word	0x0003c910


	//   ....[75]....
        /*d16c*/ 	.word	0x0003c920


	//   ....[76]....
        /*d170*/ 	.word	0x0003c930


	//   ....[77]....
        /*d174*/ 	.word	0x0003c960


	//   ....[78]....
        /*d178*/ 	.word	0x0003c970


	//   ....[79]....
        /*d17c*/ 	.word	0x0003c980


	//   ....[80]....
        /*d180*/ 	.word	0x0003c990


	//   ....[81]....
        /*d184*/ 	.word	0x0003c9c0


	//   ....[82]....
        /*d188*/ 	.word	0x0003c9d0


	//   ....[83]....
        /*d18c*/ 	.word	0x0003c9e0


	//   ....[84]....
        /*d190*/ 	.word	0x0003c9f0


	//   ....[85]....
        /*d194*/ 	.word	0x0003ca20


	//   ....[86]....
        /*d198*/ 	.word	0x0003ca30


	//   ....[87]....
        /*d19c*/ 	.word	0x0003ca40


	//   ....[88]....
        /*d1a0*/ 	.word	0x0003ca50


	//   ....[89]....
        /*d1a4*/ 	.word	0x0003ca80


	//   ....[90]....
        /*d1a8*/ 	.word	0x0003ca90


	//   ....[91]....
        /*d1ac*/ 	.word	0x0003caa0


	//   ....[92]....
        /*d1b0*/ 	.word	0x0003cab0


	//   ....[93]....
        /*d1b4*/ 	.word	0x0003cae0


	//   ....[94]....
        /*d1b8*/ 	.word	0x0003caf0


	//   ....[95]....
        /*d1bc*/ 	.word	0x0003cb00


	//   ....[96]....
        /*d1c0*/ 	.word	0x0003cb10


	//   ....[97]....
        /*d1c4*/ 	.word	0x0003cb40


	//   ....[98]....
        /*d1c8*/ 	.word	0x0003cb50


	//   ....[99]....
        /*d1cc*/ 	.word	0x0003cb60


	//   ....[100]....
        /*d1d0*/ 	.word	0x0003cb70


	//   ....[101]....
        /*d1d4*/ 	.word	0x0003cba0


	//   ....[102]....
        /*d1d8*/ 	.word	0x0003cbb0


	//   ....[103]....
        /*d1dc*/ 	.word	0x0003cbc0


	//   ....[104]....
        /*d1e0*/ 	.word	0x0003cbd0


	//   ....[105]....
        /*d1e4*/ 	.word	0x0003cc00


	//   ....[106]....
        /*d1e8*/ 	.word	0x0003cc10


	//   ....[107]....
        /*d1ec*/ 	.word	0x0003cc20


	//   ....[108]....
        /*d1f0*/ 	.word	0x0003cc30


	//   ....[109]....
        /*d1f4*/ 	.word	0x0003cc60


	//   ....[110]....
        /*d1f8*/ 	.word	0x0003cc70


	//   ....[111]....
        /*d1fc*/ 	.word	0x0003cc80


	//   ....[112]....
        /*d200*/ 	.word	0x0003cc90


	//   ....[113]....
        /*d204*/ 	.word	0x0003ccc0


	//   ....[114]....
        /*d208*/ 	.word	0x0003ccd0


	//   ....[115]....
        /*d20c*/ 	.word	0x0003cce0


	//   ....[116]....
        /*d210*/ 	.word	0x0003ccf0


	//   ....[117]....
        /*d214*/ 	.word	0x0003cd20


	//   ....[118]....
        /*d218*/ 	.word	0x0003cd30


	//   ....[119]....
        /*d21c*/ 	.word	0x0003cd40


	//   ....[120]....
        /*d220*/ 	.word	0x0003cd50


	//   ....[121]....
        /*d224*/ 	.word	0x0003cd80


	//   ....[122]....
        /*d228*/ 	.word	0x0003cd90


	//   ....[123]....
        /*d22c*/ 	.word	0x0003cda0


	//   ....[124]....
        /*d230*/ 	.word	0x0003cdb0


	//   ....[125]....
        /*d234*/ 	.word	0x0003cde0


	//   ....[126]....
        /*d238*/ 	.word	0x0003cdf0


	//   ....[127]....
        /*d23c*/ 	.word	0x0003ce00


	//   ....[128]....
        /*d240*/ 	.word	0x0003ce10


	//   ....[129]....
        /*d244*/ 	.word	0x0003ce40


	//   ....[130]....
        /*d248*/ 	.word	0x0003ce50


	//   ....[131]....
        /*d24c*/ 	.word	0x0003ce60


	//   ....[132]....
        /*d250*/ 	.word	0x0003ce70


	//   ....[133]....
        /*d254*/ 	.word	0x0003cea0


	//   ....[134]....
        /*d258*/ 	.word	0x0003ceb0


	//   ....[135]....
        /*d25c*/ 	.word	0x0003cec0


	//   ....[136]....
        /*d260*/ 	.word	0x0003ced0


	//   ....[137]....
        /*d264*/ 	.word	0x0003cf00


	//   ....[138]....
        /*d268*/ 	.word	0x0003cf10


	//   ....[139]....
        /*d26c*/ 	.word	0x0003cf20


	//   ....[140]....
        /*d270*/ 	.word	0x0003cf30


	//   ....[141]....
        /*d274*/ 	.word	0x0003cf60


	//   ....[142]....
        /*d278*/ 	.word	0x0003cf70


	//   ....[143]....
        /*d27c*/ 	.word	0x0003cf80


	//   ....[144]....
        /*d280*/ 	.word	0x0003cf90


	//   ....[145]....
        /*d284*/ 	.word	0x0003cfc0


	//   ....[146]....
        /*d288*/ 	.word	0x0003cfd0


	//   ....[147]....
        /*d28c*/ 	.word	0x0003cfe0


	//   ....[148]....
        /*d290*/ 	.word	0x0003cff0


	//   ....[149]....
        /*d294*/ 	.word	0x0003d020


	//   ....[150]....
        /*d298*/ 	.word	0x0003d030


	//   ....[151]....
        /*d29c*/ 	.word	0x0003d040


	//   ....[152]....
        /*d2a0*/ 	.word	0x0003d050


	//   ....[153]....
        /*d2a4*/ 	.word	0x0003d080


	//   ....[154]....
        /*d2a8*/ 	.word	0x0003d090


	//   ....[155]....
        /*d2ac*/ 	.word	0x0003d0a0


	//   ....[156]....
        /*d2b0*/ 	.word	0x0003d0b0


	//   ....[157]....
        /*d2b4*/ 	.word	0x0003d0e0


	//   ....[158]....
        /*d2b8*/ 	.word	0x0003d0f0


	//   ....[159]....
        /*d2bc*/ 	.word	0x0003d100


	//   ....[160]....
        /*d2c0*/ 	.word	0x0003d110


	//   ....[161]....
        /*d2c4*/ 	.word	0x0003d140


	//   ....[162]....
        /*d2c8*/ 	.word	0x0003d150


	//   ....[163]....
        /*d2cc*/ 	.word	0x0003d160


	//   ....[164]....
        /*d2d0*/ 	.word	0x0003d170


	//   ....[165]....
        /*d2d4*/ 	.word	0x0003d1a0


	//   ....[166]....
        /*d2d8*/ 	.word	0x0003d1b0


	//   ....[167]....
        /*d2dc*/ 	.word	0x0003d1c0


	//   ....[168]....
        /*d2e0*/ 	.word	0x0003d1d0


	//   ....[169]....
        /*d2e4*/ 	.word	0x0003d200


	//   ....[170]....
        /*d2e8*/ 	.word	0x0003d210


	//   ....[171]....
        /*d2ec*/ 	.word	0x0003d220


	//   ....[172]....
        /*d2f0*/ 	.word	0x0003d230


	//   ....[173]....
        /*d2f4*/ 	.word	0x0003d260


	//   ....[174]....
        /*d2f8*/ 	.word	0x0003d270


	//   ....[175]....
        /*d2fc*/ 	.word	0x0003d280


	//   ....[176]....
        /*d300*/ 	.word	0x0003d290


	//   ....[177]....
        /*d304*/ 	.word	0x0003d2c0


	//   ....[178]....
        /*d308*/ 	.word	0x0003d2d0


	//   ....[179]....
        /*d30c*/ 	.word	0x0003d2e0


	//   ....[180]....
        /*d310*/ 	.word	0x0003d2f0


	//   ....[181]....
        /*d314*/ 	.word	0x0003d320


	//   ....[182]....
        /*d318*/ 	.word	0x0003d330


	//   ....[183]....
        /*d31c*/ 	.word	0x0003d340


	//   ....[184]....
        /*d320*/ 	.word	0x0003d350


	//   ....[185]....
        /*d324*/ 	.word	0x0003d380


	//   ....[186]....
        /*d328*/ 	.word	0x0003d390


	//   ....[187]....
        /*d32c*/ 	.word	0x0003d3a0


	//   ....[188]....
        /*d330*/ 	.word	0x0003d3b0


	//   ....[189]....
        /*d334*/ 	.word	0x0003d3e0


	//   ....[190]....
        /*d338*/ 	.word	0x0003d3f0


	//   ....[191]....
        /*d33c*/ 	.word	0x0003d400


	//   ....[192]....
        /*d340*/ 	.word	0x0003d410


	//   ....[193]....
        /*d344*/ 	.word	0x0003d440


	//   ....[194]....
        /*d348*/ 	.word	0x0003d450


	//   ....[195]....
        /*d34c*/ 	.word	0x0003d460


	//   ....[196]....
        /*d350*/ 	.word	0x0003d470


	//   ....[197]....
        /*d354*/ 	.word	0x0003d4a0


	//   ....[198]....
        /*d358*/ 	.word	0x0003d4b0


	//   ....[199]....
        /*d35c*/ 	.word	0x0003d4c0


	//   ....[200]....
        /*d360*/ 	.word	0x0003d4d0


	//   ....[201]....
        /*d364*/ 	.word	0x0003d500


	//   ....[202]....
        /*d368*/ 	.word	0x0003d510


	//   ....[203]....
        /*d36c*/ 	.word	0x0003d520


	//   ....[204]....
        /*d370*/ 	.word	0x0003d530


	//   ....[205]....
        /*d374*/ 	.word	0x0003d560


	//   ....[206]....
        /*d378*/ 	.word	0x0003d570


	//   ....[207]....
        /*d37c*/ 	.word	0x0003d580


	//   ....[208]....
        /*d380*/ 	.word	0x0003d590


	//   ....[209]....
        /*d384*/ 	.word	0x0003d5c0


	//   ....[210]....
        /*d388*/ 	.word	0x0003d5d0


	//   ....[211]....
        /*d38c*/ 	.word	0x0003d5e0


	//   ....[212]....
        /*d390*/ 	.word	0x0003d5f0


	//   ....[213]....
        /*d394*/ 	.word	0x0003d620


	//   ....[214]....
        /*d398*/ 	.word	0x0003d630


	//   ....[215]....
        /*d39c*/ 	.word	0x0003d640


	//   ....[216]....
        /*d3a0*/ 	.word	0x0003d650


	//   ....[217]....
        /*d3a4*/ 	.word	0x0003d680


	//   ....[218]....
        /*d3a8*/ 	.word	0x0003d690


	//   ....[219]....
        /*d3ac*/ 	.word	0x0003d6a0


	//   ....[220]....
        /*d3b0*/ 	.word	0x0003d6b0


	//   ....[221]....
        /*d3b4*/ 	.word	0x0003d6e0


	//   ....[222]....
        /*d3b8*/ 	.word	0x0003d6f0


	//   ....[223]....
        /*d3bc*/ 	.word	0x0003d700


	//   ....[224]....
        /*d3c0*/ 	.word	0x0003d710


	//   ....[225]....
        /*d3c4*/ 	.word	0x0003d740


	//   ....[226]....
        /*d3c8*/ 	.word	0x0003d750


	//   ....[227]....
        /*d3cc*/ 	.word	0x0003d760


	//   ....[228]....
        /*d3d0*/ 	.word	0x0003d770


	//   ....[229]....
        /*d3d4*/ 	.word	0x0003d7a0


	//   ....[230]....
        /*d3d8*/ 	.word	0x0003d7b0


	//   ....[231]....
        /*d3dc*/ 	.word	0x0003d7c0


	//   ....[232]....
        /*d3e0*/ 	.word	0x0003d7d0


	//   ....[233]....
        /*d3e4*/ 	.word	0x0003d800


	//   ....[234]....
        /*d3e8*/ 	.word	0x0003d810


	//   ....[235]....
        /*d3ec*/ 	.word	0x0003d820


	//   ....[236]....
        /*d3f0*/ 	.word	0x0003d830


	//   ....[237]....
        /*d3f4*/ 	.word	0x0003d860


	//   ....[238]....
        /*d3f8*/ 	.word	0x0003d870


	//   ....[239]....
        /*d3fc*/ 	.word	0x0003d880


	//   ....[240]....
        /*d400*/ 	.word	0x0003d890


	//   ....[241]....
        /*d404*/ 	.word	0x0003d8c0


	//   ....[242]....
        /*d408*/ 	.word	0x0003d8d0


	//   ....[243]....
        /*d40c*/ 	.word	0x0003d8e0


	//   ....[244]....
        /*d410*/ 	.word	0x0003d8f0


	//   ....[245]....
        /*d414*/ 	.word	0x0003d920


	//   ....[246]....
        /*d418*/ 	.word	0x0003d930


	//   ....[247]....
        /*d41c*/ 	.word	0x0003d940


	//   ....[248]....
        /*d420*/ 	.word	0x0003d950


	//   ....[249]....
        /*d424*/ 	.word	0x0003d980


	//   ....[250]....
        /*d428*/ 	.word	0x0003d990


	//   ....[251]....
        /*d42c*/ 	.word	0x0003d9a0


	//   ....[252]....
        /*d430*/ 	.word	0x0003d9b0


	//   ....[253]....
        /*d434*/ 	.word	0x0003d9e0


	//   ....[254]....
        /*d438*/ 	.word	0x0003d9f0


	//   ....[255]....
        /*d43c*/ 	.word	0x0003da00


	//   ....[0]....
        /*d440*/ 	.word	0x0003da10


	//   ....[1]....
        /*d444*/ 	.word	0x0003da40


	//   ....[2]....
        /*d448*/ 	.word	0x0003da50


	//   ....[3]....
        /*d44c*/ 	.word	0x0003da60


	//   ....[4]....
        /*d450*/ 	.word	0x0003da70


	//   ....[5]....
        /*d454*/ 	.word	0x0003daa0


	//   ....[6]....
        /*d458*/ 	.word	0x0003dab0


	//   ....[7]....
        /*d45c*/ 	.word	0x0003dac0


	//   ....[8]....
        /*d460*/ 	.word	0x0003dad0


	//   ....[9]....
        /*d464*/ 	.word	0x0003db00


	//   ....[10]....
        /*d468*/ 	.word	0x0003db10


	//   ....[11]....
        /*d46c*/ 	.word	0x0003db20


	//   ....[12]....
        /*d470*/ 	.word	0x0003db30


	//   ....[13]....
        /*d474*/ 	.word	0x0003db60


	//   ....[14]....
        /*d478*/ 	.word	0x0003db70


	//   ....[15]....
        /*d47c*/ 	.word	0x0003db80


	//   ....[16]....
        /*d480*/ 	.word	0x0003db90


	//   ....[17]....
        /*d484*/ 	.word	0x0003dbc0


	//   ....[18]....
        /*d488*/ 	.word	0x0003dbd0


	//   ....[19]....
        /*d48c*/ 	.word	0x0003dbe0


	//   ....[20]....
        /*d490*/ 	.word	0x0003dbf0


	//   ....[21]....
        /*d494*/ 	.word	0x0003dc20


	//   ....[22]....
        /*d498*/ 	.word	0x0003dc30


	//   ....[23]....
        /*d49c*/ 	.word	0x0003dc40


	//   ....[24]....
        /*d4a0*/ 	.word	0x0003dc50


	//   ....[25]....
        /*d4a4*/ 	.word	0x0003dc80


	//   ....[26]....
        /*d4a8*/ 	.word	0x0003dc90


	//   ....[27]....
        /*d4ac*/ 	.word	0x0003dca0


	//   ....[28]....
        /*d4b0*/ 	.word	0x0003dcb0


	//   ....[29]....
        /*d4b4*/ 	.word	0x0003dce0


	//   ....[30]....
        /*d4b8*/ 	.word	0x0003dcf0


	//   ....[31]....
        /*d4bc*/ 	.word	0x0003dd00


	//   ....[32]....
        /*d4c0*/ 	.word	0x0003dd10


	//   ....[33]....
        /*d4c4*/ 	.word	0x0003dd40


	//   ....[34]....
        /*d4c8*/ 	.word	0x0003dd50


	//   ....[35]....
        /*d4cc*/ 	.word	0x0003dd60


	//   ....[36]....
        /*d4d0*/ 	.word	0x0003dd70


	//   ....[37]....
        /*d4d4*/ 	.word	0x0003dda0


	//   ....[38]....
        /*d4d8*/ 	.word	0x0003ddb0


	//   ....[39]....
        /*d4dc*/ 	.word	0x0003ddc0


	//   ....[40]....
        /*d4e0*/ 	.word	0x0003ddd0


	//   ....[41]....
        /*d4e4*/ 	.word	0x0003de00


	//   ....[42]....
        /*d4e8*/ 	.word	0x0003de10


	//   ....[43]....
        /*d4ec*/ 	.word	0x0003de20


	//   ....[44]....
        /*d4f0*/ 	.word	0x0003de30


	//   ....[45]....
        /*d4f4*/ 	.word	0x0003de60


	//   ....[46]....
        /*d4f8*/ 	.word	0x0003de70


	//   ....[47]....
        /*d4fc*/ 	.word	0x0003de80


	//   ....[48]....
        /*d500*/ 	.word	0x0003de90


	//   ....[49]....
        /*d504*/ 	.word	0x0003dec0


	//   ....[50]....
        /*d508*/ 	.word	0x0003ded0


	//   ....[51]....
        /*d50c*/ 	.word	0x0003dee0


	//   ....[52]....
        /*d510*/ 	.word	0x0003def0


	//   ....[53]....
        /*d514*/ 	.word	0x0003df20


	//   ....[54]....
        /*d518*/ 	.word	0x0003df30


	//   ....[55]....
        /*d51c*/ 	.word	0x0003df40


	//   ....[56]....
        /*d520*/ 	.word	0x0003df50


	//   ....[57]....
        /*d524*/ 	.word	0x0003df80


	//   ....[58]....
        /*d528*/ 	.word	0x0003df90


	//   ....[59]....
        /*d52c*/ 	.word	0x0003dfa0


	//   ....[60]....
        /*d530*/ 	.word	0x0003dfb0


	//   ....[61]....
        /*d534*/ 	.word	0x0003dfe0


	//   ....[62]....
        /*d538*/ 	.word	0x0003dff0


	//   ....[63]....
        /*d53c*/ 	.word	0x0003e000


	//   ....[64]....
        /*d540*/ 	.word	0x0003e010


	//   ....[65]....
        /*d544*/ 	.word	0x0003e040


	//   ....[66]....
        /*d548*/ 	.word	0x0003e050


	//   ....[67]....
        /*d54c*/ 	.word	0x0003e060


	//   ....[68]....
        /*d550*/ 	.word	0x0003e070


	//   ....[69]....
        /*d554*/ 	.word	0x0003e0a0


	//   ....[70]....
        /*d558*/ 	.word	0x0003e0b0


	//   ....[71]....
        /*d55c*/ 	.word	0x0003e0c0


	//   ....[72]....
        /*d560*/ 	.word	0x0003e0d0


	//   ....[73]....
        /*d564*/ 	.word	0x0003e100


	//   ....[74]....
        /*d568*/ 	.word	0x0003e110


	//   ....[75]....
        /*d56c*/ 	.word	0x0003e120


	//   ....[76]....
        /*d570*/ 	.word	0x0003e130


	//   ....[77]....
        /*d574*/ 	.word	0x0003e160


	//   ....[78]....
        /*d578*/ 	.word	0x0003e170


	//   ....[79]....
        /*d57c*/ 	.word	0x0003e180


	//   ....[80]....
        /*d580*/ 	.word	0x0003e190


	//   ....[81]....
        /*d584*/ 	.word	0x0003e1c0


	//   ....[82]....
        /*d588*/ 	.word	0x0003e1d0


	//   ....[83]....
        /*d58c*/ 	.word	0x0003e1e0


	//   ....[84]....
        /*d590*/ 	.word	0x0003e1f0


	//   ....[85]....
        /*d594*/ 	.word	0x0003e220


	//   ....[86]....
        /*d598*/ 	.word	0x0003e230


	//   ....[87]....
        /*d59c*/ 	.word	0x0003e240


	//   ....[88]....
        /*d5a0*/ 	.word	0x0003e250


	//   ....[89]....
        /*d5a4*/ 	.word	0x0003e280


	//   ....[90]....
        /*d5a8*/ 	.word	0x0003e290


	//   ....[91]....
        /*d5ac*/ 	.word	0x0003e2a0


	//   ....[92]....
        /*d5b0*/ 	.word	0x0003e2b0


	//   ....[93]....
        /*d5b4*/ 	.word	0x0003e2e0


	//   ....[94]....
        /*d5b8*/ 	.word	0x0003e2f0


	//   ....[95]....
        /*d5bc*/ 	.word	0x0003e300


	//   ....[96]....
        /*d5c0*/ 	.word	0x0003e310


	//   ....[97]....
        /*d5c4*/ 	.word	0x0003e340


	//   ....[98]....
        /*d5c8*/ 	.word	0x0003e350


	//   ....[99]....
        /*d5cc*/ 	.word	0x0003e360


	//   ....[100]....
        /*d5d0*/ 	.word	0x0003e370


	//   ....[101]....
        /*d5d4*/ 	.word	0x0003e3a0


	//   ....[102]....
        /*d5d8*/ 	.word	0x0003e3b0


	//   ....[103]....
        /*d5dc*/ 	.word	0x0003e3c0


	//   ....[104]....
        /*d5e0*/ 	.word	0x0003e3d0


	//   ....[105]....
        /*d5e4*/ 	.word	0x0003e400


	//   ....[106]....
        /*d5e8*/ 	.word	0x0003e410


	//   ....[107]....
        /*d5ec*/ 	.word	0x0003e420


	//   ....[108]....
        /*d5f0*/ 	.word	0x0003e430


	//   ....[109]....
        /*d5f4*/ 	.word	0x0003e460


	//   ....[110]....
        /*d5f8*/ 	.word	0x0003e470


	//   ....[111]....
        /*d5fc*/ 	.word	0x0003e480


	//   ....[112]....
        /*d600*/ 	.word	0x0003e490


	//   ....[113]....
        /*d604*/ 	.word	0x0003e4c0


	//   ....[114]....
        /*d608*/ 	.word	0x0003e4d0


	//   ....[115]....
        /*d60c*/ 	.word	0x0003e4e0


	//   ....[116]....
        /*d610*/ 	.word	0x0003e4f0


	//   ....[117]....
        /*d614*/ 	.word	0x0003e520


	//   ....[118]....
        /*d618*/ 	.word	0x0003e530


	//   ....[119]....
        /*d61c*/ 	.word	0x0003e540


	//   ....[120]....
        /*d620*/ 	.word	0x0003e550


	//   ....[121]....
        /*d624*/ 	.word	0x0003e580


	//   ....[122]....
        /*d628*/ 	.word	0x0003e590


	//   ....[123]....
        /*d62c*/ 	.word	0x0003e5a0


	//   ....[124]....
        /*d630*/ 	.word	0x0003e5b0


	//   ....[125]....
        /*d634*/ 	.word	0x0003e5e0


	//   ....[126]....
        /*d638*/ 	.word	0x0003e5f0


	//   ....[127]....
        /*d63c*/ 	.word	0x0003e600


	//   ....[128]....
        /*d640*/ 	.word	0x0003e610


	//   ....[129]....
        /*d644*/ 	.word	0x0003e640


	//   ....[130]....
        /*d648*/ 	.word	0x0003e650


	//   ....[131]....
        /*d64c*/ 	.word	0x0003e660


	//   ....[132]....
        /*d650*/ 	.word	0x0003e670


	//   ....[133]....
        /*d654*/ 	.word	0x0003e6a0


	//   ....[134]....
        /*d658*/ 	.word	0x0003e6b0


	//   ....[135]....
        /*d65c*/ 	.word	0x0003e6c0


	//   ....[136]....
        /*d660*/ 	.word	0x0003e6d0


	//   ....[137]....
        /*d664*/ 	.word	0x0003e700


	//   ....[138]....
        /*d668*/ 	.word	0x0003e710


	//   ....[139]....
        /*d66c*/ 	.word	0x0003e720


	//   ....[140]....
        /*d670*/ 	.word	0x0003e730


	//   ....[141]....
        /*d674*/ 	.word	0x0003e760


	//   ....[142]....
        /*d678*/ 	.word	0x0003e770


	//   ....[143]....
        /*d67c*/ 	.word	0x0003e780


	//   ....[144]....
        /*d680*/ 	.word	0x0003e790


	//   ....[145]....
        /*d684*/ 	.word	0x0003e7c0


	//   ....[146]....
        /*d688*/ 	.word	0x0003e7d0


	//   ....[147]....
        /*d68c*/ 	.word	0x0003e7e0


	//   ....[148]....
        /*d690*/ 	.word	0x0003e7f0


	//   ....[149]....
        /*d694*/ 	.word	0x0003e820


	//   ....[150]....
        /*d698*/ 	.word	0x0003e830


	//   ....[151]....
        /*d69c*/ 	.word	0x0003e840


	//   ....[152]....
        /*d6a0*/ 	.word	0x0003e850


	//   ....[153]....
        /*d6a4*/ 	.word	0x0003e880


	//   ....[154]....
        /*d6a8*/ 	.word	0x0003e890


	//   ....[155]....
        /*d6ac*/ 	.word	0x0003e8a0


	//   ....[156]....
        /*d6b0*/ 	.word	0x0003e8b0


	//   ....[157]....
        /*d6b4*/ 	.word	0x0003e8e0


	//   ....[158]....
        /*d6b8*/ 	.word	0x0003e8f0


	//   ....[159]....
        /*d6bc*/ 	.word	0x0003e900


	//   ....[160]....
        /*d6c0*/ 	.word	0x0003e910


	//   ....[161]....
        /*d6c4*/ 	.word	0x0003e940


	//   ....[162]....
        /*d6c8*/ 	.word	0x0003e950


	//   ....[163]....
        /*d6cc*/ 	.word	0x0003e960


	//   ....[164]....
        /*d6d0*/ 	.word	0x0003e970


	//   ....[165]....
        /*d6d4*/ 	.word	0x0003e9a0


	//   ....[166]....
        /*d6d8*/ 	.word	0x0003e9b0


	//   ....[167]....
        /*d6dc*/ 	.word	0x0003e9c0


	//   ....[168]....
        /*d6e0*/ 	.word	0x0003e9d0


	//   ....[169]....
        /*d6e4*/ 	.word	0x0003ea00


	//   ....[170]....
        /*d6e8*/ 	.word	0x0003ea10


	//   ....[171]....
        /*d6ec*/ 	.word	0x0003ea20


	//   ....[172]....
        /*d6f0*/ 	.word	0x0003ea30


	//   ....[173]....
        /*d6f4*/ 	.word	0x0003ea60


	//   ....[174]....
        /*d6f8*/ 	.word	0x0003ea70


	//   ....[175]....
        /*d6fc*/ 	.word	0x0003ea80


	//   ....[176]....
        /*d700*/ 	.word	0x0003ea90


	//   ....[177]....
        /*d704*/ 	.word	0x0003eac0


	//   ....[178]....
        /*d708*/ 	.word	0x0003ead0


	//   ....[179]....
        /*d70c*/ 	.word	0x0003eae0


	//   ....[180]....
        /*d710*/ 	.word	0x0003eaf0


	//   ....[181]....
        /*d714*/ 	.word	0x0003eb20


	//   ....[182]....
        /*d718*/ 	.word	0x0003eb30


	//   ....[183]....
        /*d71c*/ 	.word	0x0003eb40


	//   ....[184]....
        /*d720*/ 	.word	0x0003eb50


	//   ....[185]....
        /*d724*/ 	.word	0x0003eb80


	//   ....[186]....
        /*d728*/ 	.word	0x0003eb90


	//   ....[187]....
        /*d72c*/ 	.word	0x0003eba0


	//   ....[188]....
        /*d730*/ 	.word	0x0003ebb0


	//   ....[189]....
        /*d734*/ 	.word	0x0003ebe0


	//   ....[190]....
        /*d738*/ 	.word	0x0003ebf0


	//   ....[191]....
        /*d73c*/ 	.word	0x0003ec00


	//   ....[192]....
        /*d740*/ 	.word	0x0003ec10


	//   ....[193]....
        /*d744*/ 	.word	0x0003ec40


	//   ....[194]....
        /*d748*/ 	.word	0x0003ec50


	//   ....[195]....
        /*d74c*/ 	.word	0x0003ec60


	//   ....[196]....
        /*d750*/ 	.word	0x0003ec70


	//   ....[197]....
        /*d754*/ 	.word	0x0003eca0


	//   ....[198]....
        /*d758*/ 	.word	0x0003ecb0


	//   ....[199]....
        /*d75c*/ 	.word	0x0003ecc0


	//   ....[200]....
        /*d760*/ 	.word	0x0003ecd0


	//   ....[201]....
        /*d764*/ 	.word	0x0003ed00


	//   ....[202]....
        /*d768*/ 	.word	0x0003ed10


	//   ....[203]....
        /*d76c*/ 	.word	0x0003ed20


	//   ....[204]....
        /*d770*/ 	.word	0x0003ed30


	//   ....[205]....
        /*d774*/ 	.word	0x0003ed60


	//   ....[206]....
        /*d778*/ 	.word	0x0003ed70


	//   ....[207]....
        /*d77c*/ 	.word	0x0003ed80


	//   ....[208]....
        /*d780*/ 	.word	0x0003ed90


	//   ....[209]....
        /*d784*/ 	.word	0x0003edc0


	//   ....[210]....
        /*d788*/ 	.word	0x0003edd0


	//   ....[211]....
        /*d78c*/ 	.word	0x0003ede0


	//   ....[212]....
        /*d790*/ 	.word	0x0003edf0


	//   ....[213]....
        /*d794*/ 	.word	0x0003ee20


	//   ....[214]....
        /*d798*/ 	.word	0x0003ee30


	//   ....[215]....
        /*d79c*/ 	.word	0x0003ee40


	//   ....[216]....
        /*d7a0*/ 	.word	0x0003ee50


	//   ....[217]....
        /*d7a4*/ 	.word	0x0003ee80


	//   ....[218]....
        /*d7a8*/ 	.word	0x0003ee90


	//   ....[219]....
        /*d7ac*/ 	.word	0x0003eea0


	//   ....[220]....
        /*d7b0*/ 	.word	0x0003eeb0


	//   ....[221]....
        /*d7b4*/ 	.word	0x0003eee0


	//   ....[222]....
        /*d7b8*/ 	.word	0x0003eef0


	//   ....[223]....
        /*d7bc*/ 	.word	0x0003ef00


	//   ....[224]....
        /*d7c0*/ 	.word	0x0003ef10


	//   ....[225]....
        /*d7c4*/ 	.word	0x0003ef40


	//   ....[226]....
        /*d7c8*/ 	.word	0x0003ef50


	//   ....[227]....
        /*d7cc*/ 	.word	0x0003ef60


	//   ....[228]....
        /*d7d0*/ 	.word	0x0003ef70


	//   ....[229]....
        /*d7d4*/ 	.word	0x0003efa0


	//   ....[230]....
        /*d7d8*/ 	.word	0x0003efb0


	//   ....[231]....
        /*d7dc*/ 	.word	0x0003efc0


	//   ....[232]....
        /*d7e0*/ 	.word	0x0003efd0


	//   ....[233]....
        /*d7e4*/ 	.word	0x0003f000


	//   ....[234]....
        /*d7e8*/ 	.word	0x0003f010


	//   ....[235]....
        /*d7ec*/ 	.word	0x0003f020


	//   ....[236]....
        /*d7f0*/ 	.word	0x0003f030


	//   ....[237]....
        /*d7f4*/ 	.word	0x0003f060


	//   ....[238]....
        /*d7f8*/ 	.word	0x0003f070


	//   ....[239]....
        /*d7fc*/ 	.word	0x0003f080


	//   ....[240]....
        /*d800*/ 	.word	0x0003f090


	//   ....[241]....
        /*d804*/ 	.word	0x0003f0c0


	//   ....[242]....
        /*d808*/ 	.word	0x0003f0d0


	//   ....[243]....
        /*d80c*/ 	.word	0x0003f0e0


	//   ....[244]....
        /*d810*/ 	.word	0x0003f0f0


	//   ....[245]....
        /*d814*/ 	.word	0x0003f120


	//   ....[246]....
        /*d818*/ 	.word	0x0003f130


	//   ....[247]....
        /*d81c*/ 	.word	0x0003f140


	//   ....[248]....
        /*d820*/ 	.word	0x0003f150


	//   ....[249]....
        /*d824*/ 	.word	0x0003f180


	//   ....[250]....
        /*d828*/ 	.word	0x0003f190


	//   ....[251]....
        /*d82c*/ 	.word	0x0003f1a0


	//   ....[252]....
        /*d830*/ 	.word	0x0003f1b0


	//   ....[253]....
        /*d834*/ 	.word	0x0003f1f0


	//   ....[254]....
        /*d838*/ 	.word	0x00042230


	//   ....[255]....
        /*d83c*/ 	.word	0x00042240


	//   ....[0]....
        /*d840*/ 	.word	0x00042250


	//   ....[1]....
        /*d844*/ 	.word	0x00042270


	//   ....[2]....
        /*d848*/ 	.word	0x00042280


	//   ....[3]....
        /*d84c*/ 	.word	0x00042290


	//   ....[4]....
        /*d850*/ 	.word	0x000422a0


	//   ....[5]....
        /*d854*/ 	.word	0x000422d0


	//   ....[6]....
        /*d858*/ 	.word	0x000422e0


	//   ....[7]....
        /*d85c*/ 	.word	0x000422f0


	//   ....[8]....
        /*d860*/ 	.word	0x00042300


	//   ....[9]....
        /*d864*/ 	.word	0x00042330


	//   ....[10]....
        /*d868*/ 	.word	0x00042340


	//   ....[11]....
        /*d86c*/ 	.word	0x00042350


	//   ....[12]....
        /*d870*/ 	.word	0x00042360


	//   ....[13]....
        /*d874*/ 	.word	0x00042390


	//   ....[14]....
        /*d878*/ 	.word	0x000423a0


	//   ....[15]....
        /*d87c*/ 	.word	0x000423b0


	//   ....[16]....
        /*d880*/ 	.word	0x000423c0


	//   ....[17]....
        /*d884*/ 	.word	0x000423f0


	//   ....[18]....
        /*d888*/ 	.word	0x00042400


	//   ....[19]....
        /*d88c*/ 	.word	0x00042410


	//   ....[20]....
        /*d890*/ 	.word	0x00042420


	//   ....[21]....
        /*d894*/ 	.word	0x00042450


	//   ....[22]....
        /*d898*/ 	.word	0x00042460


	//   ....[23]....
        /*d89c*/ 	.word	0x00042470


	//   ....[24]....
        /*d8a0*/ 	.word	0x00042480


	//   ....[25]....
        /*d8a4*/ 	.word	0x000424b0


	//   ....[26]....
        /*d8a8*/ 	.word	0x000424c0


	//   ....[27]....
        /*d8ac*/ 	.word	0x000424d0


	//   ....[28]....
        /*d8b0*/ 	.word	0x000424e0


	//   ....[29]....
        /*d8b4*/ 	.word	0x00042510


	//   ....[30]....
        /*d8b8*/ 	.word	0x00042520


	//   ....[31]....
        /*d8bc*/ 	.word	0x00042530


	//   ....[32]....
        /*d8c0*/ 	.word	0x00042540


	//   ....[33]....
        /*d8c4*/ 	.word	0x00042570


	//   ....[34]....
        /*d8c8*/ 	.word	0x00042580


	//   ....[35]....
        /*d8cc*/ 	.word	0x00042590


	//   ....[36]....
        /*d8d0*/ 	.word	0x000425a0


	//   ....[37]....
        /*d8d4*/ 	.word	0x000425d0


	//   ....[38]....
        /*d8d8*/ 	.word	0x000425e0


	//   ....[39]....
        /*d8dc*/ 	.word	0x000425f0


	//   ....[40]....
        /*d8e0*/ 	.word	0x00042600


	//   ....[41]....
        /*d8e4*/ 	.word	0x00042630


	//   ....[42]....
        /*d8e8*/ 	.word	0x00042640


	//   ....[43]....
        /*d8ec*/ 	.word	0x00042650


	//   ....[44]....
        /*d8f0*/ 	.word	0x00042660


	//   ....[45]....
        /*d8f4*/ 	.word	0x00042690


	//   ....[46]....
        /*d8f8*/ 	.word	0x000426a0


	//   ....[47]....
        /*d8fc*/ 	.word	0x000426b0


	//   ....[48]....
        /*d900*/ 	.word	0x000426c0


	//   ....[49]....
        /*d904*/ 	.word	0x000426f0


	//   ....[50]....
        /*d908*/ 	.word	0x00042700


	//   ....[51]....
        /*d90c*/ 	.word	0x00042710


	//   ....[52]....
        /*d910*/ 	.word	0x00042720


	//   ....[53]....
        /*d914*/ 	.word	0x00042750


	//   ....[54]....
        /*d918*/ 	.word	0x00042760


	//   ....[55]....
        /*d91c*/ 	.word	0x00042770


	//   ....[56]....
        /*d920*/ 	.word	0x00042780


	//   ....[57]....
        /*d924*/ 	.word	0x000427b0


	//   ....[58]....
        /*d928*/ 	.word	0x000427c0


	//   ....[59]....
        /*d92c*/ 	.word	0x000427d0


	//   ....[60]....
        /*d930*/ 	.word	0x000427e0


	//   ....[61]....
        /*d934*/ 	.word	0x00042810


	//   ....[62]....
        /*d938*/ 	.word	0x00042820


	//   ....[63]....
        /*d93c*/ 	.word	0x00042830


	//   ....[64]....
        /*d940*/ 	.word	0x00042840


	//   ....[65]....
        /*d944*/ 	.word	0x00042870


	//   ....[66]....
        /*d948*/ 	.word	0x00042880


	//   ....[67]....
        /*d94c*/ 	.word	0x00042890


	//   ....[68]....
        /*d950*/ 	.word	0x000428a0


	//   ....[69]....
        /*d954*/ 	.word	0x000428d0


	//   ....[70]....
        /*d958*/ 	.word	0x000428e0


	//   ....[71]....
        /*d95c*/ 	.word	0x000428f0


	//   ....[72]....
        /*d960*/ 	.word	0x00042900


	//   ....[73]....
        /*d964*/ 	.word	0x00042930


	//   ....[74]....
        /*d968*/ 	.word	0x00042940


	//   ....[75]....
        /*d96c*/ 	.word	0x00042950


	//   ....[76]....
        /*d970*/ 	.word	0x00042960


	//   ....[77]....
        /*d974*/ 	.word	0x00042990


	//   ....[78]....
        /*d978*/ 	.word	0x000429a0


	//   ....[79]....
        /*d97c*/ 	.word	0x000429b0


	//   ....[80]....
        /*d980*/ 	.word	0x000429c0


	//   ....[81]....
        /*d984*/ 	.word	0x000429f0


	//   ....[82]....
        /*d988*/ 	.word	0x00042a00


	//   ....[83]....
        /*d98c*/ 	.word	0x00042a10


	//   ....[84]....
        /*d990*/ 	.word	0x00042a20


	//   ....[85]....
        /*d994*/ 	.word	0x00042a50


	//   ....[86]....
        /*d998*/ 	.word	0x00042a60


	//   ....[87]....
        /*d99c*/ 	.word	0x00042a70


	//   ....[88]....
        /*d9a0*/ 	.word	0x00042a80


	//   ....[89]....
        /*d9a4*/ 	.word	0x00042ab0


	//   ....[90]....
        /*d9a8*/ 	.word	0x00042ac0


	//   ....[91]....
        /*d9ac*/ 	.word	0x00042ad0


	//   ....[92]....
        /*d9b0*/ 	.word	0x00042ae0


	//   ....[93]....
        /*d9b4*/ 	.word	0x00042b10


	//   ....[94]....
        /*d9b8*/ 	.word	0x00042b20


	//   ....[95]....
        /*d9bc*/ 	.word	0x00042b30


	//   ....[96]....
        /*d9c0*/ 	.word	0x00042b40


	//   ....[97]....
        /*d9c4*/ 	.word	0x00042b70


	//   ....[98]....
        /*d9c8*/ 	.word	0x00042b80


	//   ....[99]....
        /*d9cc*/ 	.word	0x00042b90


	//   ....[100]....
        /*d9d0*/ 	.word	0x00042ba0


	//   ....[101]....
        /*d9d4*/ 	.word	0x00042bd0


	//   ....[102]....
        /*d9d8*/ 	.word	0x00042be0


	//   ....[103]....
        /*d9dc*/ 	.word	0x00042bf0


	//   ....[104]....
        /*d9e0*/ 	.word	0x00042c00


	//   ....[105]....
        /*d9e4*/ 	.word	0x00042c30


	//   ....[106]....
        /*d9e8*/ 	.word	0x00042c40


	//   ....[107]....
        /*d9ec*/ 	.word	0x00042c50


	//   ....[108]....
        /*d9f0*/ 	.word	0x00042c60


	//   ....[109]....
        /*d9f4*/ 	.word	0x00042c90


	//   ....[110]....
        /*d9f8*/ 	.word	0x00042ca0


	//   ....[111]....
        /*d9fc*/ 	.word	0x00042cb0


	//   ....[112]....
        /*da00*/ 	.word	0x00042cc0


	//   ....[113]....
        /*da04*/ 	.word	0x00042cf0


	//   ....[114]....
        /*da08*/ 	.word	0x00042d00


	//   ....[115]....
        /*da0c*/ 	.word	0x00042d10


	//   ....[116]....
        /*da10*/ 	.word	0x00042d20


	//   ....[117]....
        /*da14*/ 	.word	0x00042d50


	//   ....[118]....
        /*da18*/ 	.word	0x00042d60


	//   ....[119]....
        /*da1c*/ 	.word	0x00042d70


	//   ....[120]....
        /*da20*/ 	.word	0x00042d80


	//   ....[121]....
        /*da24*/ 	.word	0x00042db0


	//   ....[122]....
        /*da28*/ 	.word	0x00042dc0


	//   ....[123]....
        /*da2c*/ 	.word	0x00042dd0


	//   ....[124]....
        /*da30*/ 	.word	0x00042de0


	//   ....[125]....
        /*da34*/ 	.word	0x00042e10


	//   ....[126]....
        /*da38*/ 	.word	0x00042e20


	//   ....[127]....
        /*da3c*/ 	.word	0x00042e30


	//   ....[128]....
        /*da40*/ 	.word	0x00042e40


	//   ....[129]....
        /*da44*/ 	.word	0x00042e70


	//   ....[130]....
        /*da48*/ 	.word	0x00042e80


	//   ....[131]....
        /*da4c*/ 	.word	0x00042e90


	//   ....[132]....
        /*da50*/ 	.word	0x00042ea0


	//   ....[133]....
        /*da54*/ 	.word	0x00042ed0


	//   ....[134]....
        /*da58*/ 	.word	0x00042ee0


	//   ....[135]....
        /*da5c*/ 	.word	0x00042ef0


	//   ....[136]....
        /*da60*/ 	.word	0x00042f00


	//   ....[137]....
        /*da64*/ 	.word	0x00042f30


	//   ....[138]....
        /*da68*/ 	.word	0x00042f40


	//   ....[139]....
        /*da6c*/ 	.word	0x00042f50


	//   ....[140]....
        /*da70*/ 	.word	0x00042f60


	//   ....[141]....
        /*da74*/ 	.word	0x00042f90


	//   ....[142]....
        /*da78*/ 	.word	0x00042fa0


	//   ....[143]....
        /*da7c*/ 	.word	0x00042fb0


	//   ....[144]....
        /*da80*/ 	.word	0x00042fc0


	//   ....[145]....
        /*da84*/ 	.word	0x00042ff0


	//   ....[146]....
        /*da88*/ 	.word	0x00043000


	//   ....[147]....
        /*da8c*/ 	.word	0x00043010


	//   ....[148]....
        /*da90*/ 	.word	0x00043020


	//   ....[149]....
        /*da94*/ 	.word	0x00043050


	//   ....[150]....
        /*da98*/ 	.word	0x00043060


	//   ....[151]....
        /*da9c*/ 	.word	0x00043070


	//   ....[152]....
        /*daa0*/ 	.word	0x00043080


	//   ....[153]....
        /*daa4*/ 	.word	0x000430b0


	//   ....[154]....
        /*daa8*/ 	.word	0x000430c0


	//   ....[155]....
        /*daac*/ 	.word	0x000430d0


	//   ....[156]....
        /*dab0*/ 	.word	0x000430e0


	//   ....[157]....
        /*dab4*/ 	.word	0x00043110


	//   ....[158]....
        /*dab8*/ 	.word	0x00043120


	//   ....[159]....
        /*dabc*/ 	.word	0x00043130


	//   ....[160]....
        /*dac0*/ 	.word	0x00043140


	//   ....[161]....
        /*dac4*/ 	.word	0x00043170


	//   ....[162]....
        /*dac8*/ 	.word	0x00043180


	//   ....[163]....
        /*dacc*/ 	.word	0x00043190


	//   ....[164]....
        /*dad0*/ 	.word	0x000431a0


	//   ....[165]....
        /*dad4*/ 	.word	0x000431d0


	//   ....[166]....
        /*dad8*/ 	.word	0x000431e0


	//   ....[167]....
        /*dadc*/ 	.word	0x000431f0


	//   ....[168]....
        /*dae0*/ 	.word	0x00043200


	//   ....[169]....
        /*dae4*/ 	.word	0x00043230


	//   ....[170]....
        /*dae8*/ 	.word	0x00043240


	//   ....[171]....
        /*daec*/ 	.word	0x00043250


	//   ....[172]....
        /*daf0*/ 	.word	0x00043260


	//   ....[173]....
        /*daf4*/ 	.word	0x00043290


	//   ....[174]....
        /*daf8*/ 	.word	0x000432a0


	//   ....[175]....
        /*dafc*/ 	.word	0x000432b0


	//   ....[176]....
        /*db00*/ 	.word	0x000432c0


	//   ....[177]....
        /*db04*/ 	.word	0x000432f0


	//   ....[178]....
        /*db08*/ 	.word	0x00043300


	//   ....[179]....
        /*db0c*/ 	.word	0x00043310


	//   ....[180]....
        /*db10*/ 	.word	0x00043320


	//   ....[181]....
        /*db14*/ 	.word	0x00043350


	//   ....[182]....
        /*db18*/ 	.word	0x00043360


	//   ....[183]....
        /*db1c*/ 	.word	0x00043370


	//   ....[184]....
        /*db20*/ 	.word	0x00043380


	//   ....[185]....
        /*db24*/ 	.word	0x000433b0


	//   ....[186]....
        /*db28*/ 	.word	0x000433c0


	//   ....[187]....
        /*db2c*/ 	.word	0x000433d0


	//   ....[188]....
        /*db30*/ 	.word	0x000433e0


	//   ....[189]....
        /*db34*/ 	.word	0x00043410


	//   ....[190]....
        /*db38*/ 	.word	0x00043420


	//   ....[191]....
        /*db3c*/ 	.word	0x00043430


	//   ....[192]....
        /*db40*/ 	.word	0x00043440


	//   ....[193]....
        /*db44*/ 	.word	0x00043470


	//   ....[194]....
        /*db48*/ 	.word	0x00043480


	//   ....[195]....
        /*db4c*/ 	.word	0x00043490


	//   ....[196]....
        /*db50*/ 	.word	0x000434a0


	//   ....[197]....
        /*db54*/ 	.word	0x000434d0


	//   ....[198]....
        /*db58*/ 	.word	0x000434e0


	//   ....[199]....
        /*db5c*/ 	.word	0x000434f0


	//   ....[200]....
        /*db60*/ 	.word	0x00043500


	//   ....[201]....
        /*db64*/ 	.word	0x00043530


	//   ....[202]....
        /*db68*/ 	.word	0x00043540


	//   ....[203]....
        /*db6c*/ 	.word	0x00043550


	//   ....[204]....
        /*db70*/ 	.word	0x00043560


	//   ....[205]....
        /*db74*/ 	.word	0x00043590


	//   ....[206]....
        /*db78*/ 	.word	0x000435a0


	//   ....[207]....
        /*db7c*/ 	.word	0x000435b0


	//   ....[208]....
        /*db80*/ 	.word	0x000435c0


	//   ....[209]....
        /*db84*/ 	.word	0x000435f0


	//   ....[210]....
        /*db88*/ 	.word	0x00043600


	//   ....[211]....
        /*db8c*/ 	.word	0x00043610


	//   ....[212]....
        /*db90*/ 	.word	0x00043620


	//   ....[213]....
        /*db94*/ 	.word	0x00043650


	//   ....[214]....
        /*db98*/ 	.word	0x00043660


	//   ....[215]....
        /*db9c*/ 	.word	0x00043670


	//   ....[216]....
        /*dba0*/ 	.word	0x00043680


	//   ....[217]....
        /*dba4*/ 	.word	0x000436b0


	//   ....[218]....
        /*dba8*/ 	.word	0x000436c0


	//   ....[219]....
        /*dbac*/ 	.word	0x000436d0


	//   ....[220]....
        /*dbb0*/ 	.word	0x000436e0


	//   ....[221]....
        /*dbb4*/ 	.word	0x00043710


	//   ....[222]....
        /*dbb8*/ 	.word	0x00043720


	//   ....[223]....
        /*dbbc*/ 	.word	0x00043730


	//   ....[224]....
        /*dbc0*/ 	.word	0x00043740


	//   ....[225]....
        /*dbc4*/ 	.word	0x00043770


	//   ....[226]....
        /*dbc8*/ 	.word	0x00043780


	//   ....[227]....
        /*dbcc*/ 	.word	0x00043790


	//   ....[228]....
        /*dbd0*/ 	.word	0x000437a0


	//   ....[229]....
        /*dbd4*/ 	.word	0x000437d0


	//   ....[230]....
        /*dbd8*/ 	.word	0x000437e0


	//   ....[231]....
        /*dbdc*/ 	.word	0x000437f0


	//   ....[232]....
        /*dbe0*/ 	.word	0x00043800


	//   ....[233]....
        /*dbe4*/ 	.word	0x00043830


	//   ....[234]....
        /*dbe8*/ 	.word	0x00043840


	//   ....[235]....
        /*dbec*/ 	.word	0x00043850


	//   ....[236]....
        /*dbf0*/ 	.word	0x00043860


	//   ....[237]....
        /*dbf4*/ 	.word	0x00043890


	//   ....[238]....
        /*dbf8*/ 	.word	0x000438a0


	//   ....[239]....
        /*dbfc*/ 	.word	0x000438b0


	//   ....[240]....
        /*dc00*/ 	.word	0x000438c0


	//   ....[241]....
        /*dc04*/ 	.word	0x000438f0


	//   ....[242]....
        /*dc08*/ 	.word	0x00043900


	//   ....[243]....
        /*dc0c*/ 	.word	0x00043910


	//   ....[244]....
        /*dc10*/ 	.word	0x00043920


	//   ....[245]....
        /*dc14*/ 	.word	0x00043950


	//   ....[246]....
        /*dc18*/ 	.word	0x00043960


	//   ....[247]....
        /*dc1c*/ 	.word	0x00043970


	//   ....[248]....
        /*dc20*/ 	.word	0x00043980


	//   ....[249]....
        /*dc24*/ 	.word	0x000439b0


	//   ....[250]....
        /*dc28*/ 	.word	0x000439c0


	//   ....[251]....
        /*dc2c*/ 	.word	0x000439d0


	//   ....[252]....
        /*dc30*/ 	.word	0x000439e0


	//   ....[253]....
        /*dc34*/ 	.word	0x00043a10


	//   ....[254]....
        /*dc38*/ 	.word	0x00043a20


	//   ....[255]....
        /*dc3c*/ 	.word	0x00043a30


	//   ....[0]....
        /*dc40*/ 	.word	0x00043a40


	//   ....[1]....
        /*dc44*/ 	.word	0x00043a70


	//   ....[2]....
        /*dc48*/ 	.word	0x00043a80


	//   ....[3]....
        /*dc4c*/ 	.word	0x00043a90


	//   ....[4]....
        /*dc50*/ 	.word	0x00043aa0


	//   ....[5]....
        /*dc54*/ 	.word	0x00043ad0


	//   ....[6]....
        /*dc58*/ 	.word	0x00043ae0


	//   ....[7]....
        /*dc5c*/ 	.word	0x00043af0


	//   ....[8]....
        /*dc60*/ 	.word	0x00043b00


	//   ....[9]....
        /*dc64*/ 	.word	0x00043b30


	//   ....[10]....
        /*dc68*/ 	.word	0x00043b40


	//   ....[11]....
        /*dc6c*/ 	.word	0x00043b50


	//   ....[12]....
        /*dc70*/ 	.word	0x00043b60


	//   ....[13]....
        /*dc74*/ 	.word	0x00043b90


	//   ....[14]....
        /*dc78*/ 	.word	0x00043ba0


	//   ....[15]....
        /*dc7c*/ 	.word	0x00043bb0


	//   ....[16]....
        /*dc80*/ 	.word	0x00043bc0


	//   ....[17]....
        /*dc84*/ 	.word	0x00043bf0


	//   ....[18]....
        /*dc88*/ 	.word	0x00043c00


	//   ....[19]....
        /*dc8c*/ 	.word	0x00043c10


	//   ....[20]....
        /*dc90*/ 	.word	0x00043c20


	//   ....[21]....
        /*dc94*/ 	.word	0x00043c50


	//   ....[22]....
        /*dc98*/ 	.word	0x00043c60


	//   ....[23]....
        /*dc9c*/ 	.word	0x00043c70


	//   ....[24]....
        /*dca0*/ 	.word	0x00043c80


	//   ....[25]....
        /*dca4*/ 	.word	0x00043cb0


	//   ....[26]....
        /*dca8*/ 	.word	0x00043cc0


	//   ....[27]....
        /*dcac*/ 	.word	0x00043cd0


	//   ....[28]....
        /*dcb0*/ 	.word	0x00043ce0


	//   ....[29]....
        /*dcb4*/ 	.word	0x00043d10


	//   ....[30]....
        /*dcb8*/ 	.word	0x00043d20


	//   ....[31]....
        /*dcbc*/ 	.word	0x00043d30


	//   ....[32]....
        /*dcc0*/ 	.word	0x00043d40


	//   ....[33]....
        /*dcc4*/ 	.word	0x00043d70


	//   ....[34]....
        /*dcc8*/ 	.word	0x00043d80


	//   ....[35]....
        /*dccc*/ 	.word	0x00043d90


	//   ....[36]....
        /*dcd0*/ 	.word	0x00043da0


	//   ....[37]....
        /*dcd4*/ 	.word	0x00043dd0


	//   ....[38]....
        /*dcd8*/ 	.word	0x00043de0


	//   ....[39]....
        /*dcdc*/ 	.word	0x00043df0


	//   ....[40]....
        /*dce0*/ 	.word	0x00043e00


	//   ....[41]....
        /*dce4*/ 	.word	0x00043e30


	//   ....[42]....
        /*dce8*/ 	.word	0x00043e40


	//   ....[43]....
        /*dcec*/ 	.word	0x00043e50


	//   ....[44]....
        /*dcf0*/ 	.word	0x00043e60


	//   ....[45]....
        /*dcf4*/ 	.word	0x00043e90


	//   ....[46]....
        /*dcf8*/ 	.word	0x00043ea0


	//   ....[47]....
        /*dcfc*/ 	.word	0x00043eb0


	//   ....[48]....
        /*dd00*/ 	.word	0x00043ec0


	//   ....[49]....
        /*dd04*/ 	.word	0x00043ef0


	//   ....[50]....
        /*dd08*/ 	.word	0x00043f00


	//   ....[51]....
        /*dd0c*/ 	.word	0x00043f10


	//   ....[52]....
        /*dd10*/ 	.word	0x00043f20


	//   ....[53]....
        /*dd14*/ 	.word	0x00043f50


	//   ....[54]....
        /*dd18*/ 	.word	0x00043f60


	//   ....[55]....
        /*dd1c*/ 	.word	0x00043f70


	//   ....[56]....
        /*dd20*/ 	.word	0x00043f80


	//   ....[57]....
        /*dd24*/ 	.word	0x00043fb0


	//   ....[58]....
        /*dd28*/ 	.word	0x00043fc0


	//   ....[59]....
        /*dd2c*/ 	.word	0x00043fd0


	//   ....[60]....
        /*dd30*/ 	.word	0x00043fe0


	//   ....[61]....
        /*dd34*/ 	.word	0x00044010


	//   ....[62]....
        /*dd38*/ 	.word	0x00044020


	//   ....[63]....
        /*dd3c*/ 	.word	0x00044030


	//   ....[64]....
        /*dd40*/ 	.word	0x00044040


	//   ....[65]....
        /*dd44*/ 	.word	0x00044070


	//   ....[66]....
        /*dd48*/ 	.word	0x00044080


	//   ....[67]....
        /*dd4c*/ 	.word	0x00044090


	//   ....[68]....
        /*dd50*/ 	.word	0x000440a0


	//   ....[69]....
        /*dd54*/ 	.word	0x000440d0


	//   ....[70]....
        /*dd58*/ 	.word	0x000440e0


	//   ....[71]....
        /*dd5c*/ 	.word	0x000440f0


	//   ....[72]....
        /*dd60*/ 	.word	0x00044100


	//   ....[73]....
        /*dd64*/ 	.word	0x00044130


	//   ....[74]....
        /*dd68*/ 	.word	0x00044140


	//   ....[75]....
        /*dd6c*/ 	.word	0x00044150


	//   ....[76]....
        /*dd70*/ 	.word	0x00044160


	//   ....[77]....
        /*dd74*/ 	.word	0x00044190


	//   ....[78]....
        /*dd78*/ 	.word	0x000441a0


	//   ....[79]....
        /*dd7c*/ 	.word	0x000441b0


	//   ....[80]....
        /*dd80*/ 	.word	0x000441c0


	//   ....[81]....
        /*dd84*/ 	.word	0x000441f0


	//   ....[82]....
        /*dd88*/ 	.word	0x00044200


	//   ....[83]....
        /*dd8c*/ 	.word	0x00044210


	//   ....[84]....
        /*dd90*/ 	.word	0x00044220


	//   ....[85]....
        /*dd94*/ 	.word	0x00044250


	//   ....[86]....
        /*dd98*/ 	.word	0x00044260


	//   ....[87]....
        /*dd9c*/ 	.word	0x00044270


	//   ....[88]....
        /*dda0*/ 	.word	0x00044280


	//   ....[89]....
        /*dda4*/ 	.word	0x000442b0


	//   ....[90]....
        /*dda8*/ 	.word	0x000442c0


	//   ....[91]....
        /*ddac*/ 	.word	0x000442d0


	//   ....[92]....
        /*ddb0*/ 	.word	0x000442e0


	//   ....[93]....
        /*ddb4*/ 	.word	0x00044310


	//   ....[94]....
        /*ddb8*/ 	.word	0x00044320


	//   ....[95]....
        /*ddbc*/ 	.word	0x00044330


	//   ....[96]....
        /*ddc0*/ 	.word	0x00044340


	//   ....[97]....
        /*ddc4*/ 	.word	0x00044370


	//   ....[98]....
        /*ddc8*/ 	.word	0x00044380


	//   ....[99]....
        /*ddcc*/ 	.word	0x00044390


	//   ....[100]....
        /*ddd0*/ 	.word	0x000443a0


	//   ....[101]....
        /*ddd4*/ 	.word	0x000443d0


	//   ....[102]....
        /*ddd8*/ 	.word	0x000443e0


	//   ....[103]....
        /*dddc*/ 	.word	0x000443f0


	//   ....[104]....
        /*dde0*/ 	.word	0x00044400


	//   ....[105]....
        /*dde4*/ 	.word	0x00044430


	//   ....[106]....
        /*dde8*/ 	.word	0x00044440


	//   ....[107]....
        /*ddec*/ 	.word	0x00044450


	//   ....[108]....
        /*ddf0*/ 	.word	0x00044460


	//   ....[109]....
        /*ddf4*/ 	.word	0x00044490


	//   ....[110]....
        /*ddf8*/ 	.word	0x000444a0


	//   ....[111]....
        /*ddfc*/ 	.word	0x000444b0


	//   ....[112]....
        /*de00*/ 	.word	0x000444c0


	//   ....[113]....
        /*de04*/ 	.word	0x000444f0


	//   ....[114]....
        /*de08*/ 	.word	0x00044500


	//   ....[115]....
        /*de0c*/ 	.word	0x00044510


	//   ....[116]....
        /*de10*/ 	.word	0x00044520


	//   ....[117]....
        /*de14*/ 	.word	0x00044550


	//   ....[118]....
        /*de18*/ 	.word	0x00044560


	//   ....[119]....
        /*de1c*/ 	.word	0x00044570


	//   ....[120]....
        /*de20*/ 	.word	0x00044580


	//   ....[121]....
        /*de24*/ 	.word	0x000445b0


	//   ....[122]....
        /*de28*/ 	.word	0x000445c0


	//   ....[123]....
        /*de2c*/ 	.word	0x000445d0


	//   ....[124]....
        /*de30*/ 	.word	0x000445e0


	//   ....[125]....
        /*de34*/ 	.word	0x00044610


	//   ....[126]....
        /*de38*/ 	.word	0x00044620


	//   ....[127]....
        /*de3c*/ 	.word	0x00044630


	//   ....[128]....
        /*de40*/ 	.word	0x00044640


	//   ....[129]....
        /*de44*/ 	.word	0x00044670


	//   ....[130]....
        /*de48*/ 	.word	0x00044680


	//   ....[131]....
        /*de4c*/ 	.word	0x00044690


	//   ....[132]....
        /*de50*/ 	.word	0x000446a0


	//   ....[133]....
        /*de54*/ 	.word	0x000446d0


	//   ....[134]....
        /*de58*/ 	.word	0x000446e0


	//   ....[135]....
        /*de5c*/ 	.word	0x000446f0


	//   ....[136]....
        /*de60*/ 	.word	0x00044700


	//   ....[137]....
        /*de64*/ 	.word	0x00044730


	//   ....[138]....
        /*de68*/ 	.word	0x00044740


	//   ....[139]....
        /*de6c*/ 	.word	0x00044750


	//   ....[140]....
        /*de70*/ 	.word	0x00044760


	//   ....[141]....
        /*de74*/ 	.word	0x00044790


	//   ....[142]....
        /*de78*/ 	.word	0x000447a0


	//   ....[143]....
        /*de7c*/ 	.word	0x000447b0


	//   ....[144]....
        /*de80*/ 	.word	0x000447c0


	//   ....[145]....
        /*de84*/ 	.word	0x000447f0


	//   ....[146]....
        /*de88*/ 	.word	0x00044800


	//   ....[147]....
        /*de8c*/ 	.word	0x00044810


	//   ....[148]....
        /*de90*/ 	.word	0x00044820


	//   ....[149]....
        /*de94*/ 	.word	0x00044850


	//   ....[150]....
        /*de98*/ 	.word	0x00044860


	//   ....[151]....
        /*de9c*/ 	.word	0x00044870


	//   ....[152]....
        /*dea0*/ 	.word	0x00044880


	//   ....[153]....
        /*dea4*/ 	.word	0x000448b0


	//   ....[154]....
        /*dea8*/ 	.word	0x000448c0


	//   ....[155]....
        /*deac*/ 	.word	0x000448d0


	//   ....[156]....
        /*deb0*/ 	.word	0x000448e0


	//   ....[157]....
        /*deb4*/ 	.word	0x00044910


	//   ....[158]....
        /*deb8*/ 	.word	0x00044920


	//   ....[159]....
        /*debc*/ 	.word	0x00044930


	//   ....[160]....
        /*dec0*/ 	.word	0x00044940


	//   ....[161]....
        /*dec4*/ 	.word	0x00044970


	//   ....[162]....
        /*dec8*/ 	.word	0x00044980


	//   ....[163]....
        /*decc*/ 	.word	0x00044990


	//   ....[164]....
        /*ded0*/ 	.word	0x000449a0


	//   ....[165]....
        /*ded4*/ 	.word	0x000449d0


	//   ....[166]....
        /*ded8*/ 	.word	0x000449e0


	//   ....[167]....
        /*dedc*/ 	.word	0x000449f0


	//   ....[168]....
        /*dee0*/ 	.word	0x00044a00


	//   ....[169]....
        /*dee4*/ 	.word	0x00044a30


	//   ....[170]....
        /*dee8*/ 	.word	0x00044a40


	//   ....[171]....
        /*deec*/ 	.word	0x00044a50


	//   ....[172]....
        /*def0*/ 	.word	0x00044a60


	//   ....[173]....
        /*def4*/ 	.word	0x00044a90


	//   ....[174]....
        /*def8*/ 	.word	0x00044aa0


	//   ....[175]....
        /*defc*/ 	.word	0x00044ab0


	//   ....[176]....
        /*df00*/ 	.word	0x00044ac0


	//   ....[177]....
        /*df04*/ 	.word	0x00044af0


	//   ....[178]....
        /*df08*/ 	.word	0x00044b00


	//   ....[179]....
        /*df0c*/ 	.word	0x00044b10


	//   ....[180]....
        /*df10*/ 	.word	0x00044b20


	//   ....[181]....
        /*df14*/ 	.word	0x00044b50


	//   ....[182]....
        /*df18*/ 	.word	0x00044b60


	//   ....[183]....
        /*df1c*/ 	.word	0x00044b70


	//   ....[184]....
        /*df20*/ 	.word	0x00044b80


	//   ....[185]....
        /*df24*/ 	.word	0x00044bb0


	//   ....[186]....
        /*df28*/ 	.word	0x00044bc0


	//   ....[187]....
        /*df2c*/ 	.word	0x00044bd0


	//   ....[188]....
        /*df30*/ 	.word	0x00044be0


	//   ....[189]....
        /*df34*/ 	.word	0x00044c10


	//   ....[190]....
        /*df38*/ 	.word	0x00044c20


	//   ....[191]....
        /*df3c*/ 	.word	0x00044c30


	//   ....[192]....
        /*df40*/ 	.word	0x00044c40


	//   ....[193]....
        /*df44*/ 	.word	0x00044c70


	//   ....[194]....
        /*df48*/ 	.word	0x00044c80


	//   ....[195]....
        /*df4c*/ 	.word	0x00044c90


	//   ....[196]....
        /*df50*/ 	.word	0x00044ca0


	//   ....[197]....
        /*df54*/ 	.word	0x00044cd0


	//   ....[198]....
        /*df58*/ 	.word	0x00044ce0


	//   ....[199]....
        /*df5c*/ 	.word	0x00044cf0


	//   ....[200]....
        /*df60*/ 	.word	0x00044d00


	//   ....[201]....
        /*df64*/ 	.word	0x00044d30


	//   ....[202]....
        /*df68*/ 	.word	0x00044d40


	//   ....[203]....
        /*df6c*/ 	.word	0x00044d50


	//   ....[204]....
        /*df70*/ 	.word	0x00044d60


	//   ....[205]....
        /*df74*/ 	.word	0x00044d90


	//   ....[206]....
        /*df78*/ 	.word	0x00044da0


	//   ....[207]....
        /*df7c*/ 	.word	0x00044db0


	//   ....[208]....
        /*df80*/ 	.word	0x00044dc0


	//   ....[209]....
        /*df84*/ 	.word	0x00044df0


	//   ....[210]....
        /*df88*/ 	.word	0x00044e00


	//   ....[211]....
        /*df8c*/ 	.word	0x00044e10


	//   ....[212]....
        /*df90*/ 	.word	0x00044e20


	//   ....[213]....
        /*df94*/ 	.word	0x00044e50


	//   ....[214]....
        /*df98*/ 	.word	0x00044e60


	//   ....[215]....
        /*df9c*/ 	.word	0x00044e70


	//   ....[216]....
        /*dfa0*/ 	.word	0x00044e80


	//   ....[217]....
        /*dfa4*/ 	.word	0x00044eb0


	//   ....[218]....
        /*dfa8*/ 	.word	0x00044ec0


	//   ....[219]....
        /*dfac*/ 	.word	0x00044ed0


	//   ....[220]....
        /*dfb0*/ 	.word	0x00044ee0


	//   ....[221]....
        /*dfb4*/ 	.word	0x00044f10


	//   ....[222]....
        /*dfb8*/ 	.word	0x00044f20


	//   ....[223]....
        /*dfbc*/ 	.word	0x00044f30


	//   ....[224]....
        /*dfc0*/ 	.word	0x00044f40


	//   ....[225]....
        /*dfc4*/ 	.word	0x00044f70


	//   ....[226]....
        /*dfc8*/ 	.word	0x00044f80


	//   ....[227]....
        /*dfcc*/ 	.word	0x00044f90


	//   ....[228]....
        /*dfd0*/ 	.word	0x00044fa0


	//   ....[229]....
        /*dfd4*/ 	.word	0x00044fd0


	//   ....[230]....
        /*dfd8*/ 	.word	0x00044fe0


	//   ....[231]....
        /*dfdc*/ 	.word	0x00044ff0


	//   ....[232]....
        /*dfe0*/ 	.word	0x00045000


	//   ....[233]....
        /*dfe4*/ 	.word	0x00045030


	//   ....[234]....
        /*dfe8*/ 	.word	0x00045040


	//   ....[235]....
        /*dfec*/ 	.word	0x00045050


	//   ....[236]....
        /*dff0*/ 	.word	0x00045060


	//   ....[237]....
        /*dff4*/ 	.word	0x00045090


	//   ....[238]....
        /*dff8*/ 	.word	0x000450a0


	//   ....[239]....
        /*dffc*/ 	.word	0x000450b0


	//   ....[240]....
        /*e000*/ 	.word	0x000450c0


	//   ....[241]....
        /*e004*/ 	.word	0x000450f0


	//   ....[242]....
        /*e008*/ 	.word	0x00045100


	//   ....[243]....
        /*e00c*/ 	.word	0x00045110


	//   ....[244]....
        /*e010*/ 	.word	0x00045120


	//   ....[245]....
        /*e014*/ 	.word	0x00045150


	//   ....[246]....
        /*e018*/ 	.word	0x00045160


	//   ....[247]....
        /*e01c*/ 	.word	0x00045170


	//   ....[248]....
        /*e020*/ 	.word	0x00045180


	//   ....[249]....
        /*e024*/ 	.word	0x000451b0


	//   ....[250]....
        /*e028*/ 	.word	0x000451c0


	//   ....[251]....
        /*e02c*/ 	.word	0x000451d0


	//   ....[252]....
        /*e030*/ 	.word	0x000451e0


	//   ....[253]....
        /*e034*/ 	.word	0x00045220


	//   ....[254]....
        /*e038*/ 	.word	0x00048260


	//   ....[255]....
        /*e03c*/ 	.word	0x00048270


	//   ....[0]....
        /*e040*/ 	.word	0x00048280


	//   ....[1]....
        /*e044*/ 	.word	0x000482a0


	//   ....[2]....
        /*e048*/ 	.word	0x000482b0


	//   ....[3]....
        /*e04c*/ 	.word	0x000482c0


	//   ....[4]....
        /*e050*/ 	.word	0x000482d0


	//   ....[5]....
        /*e054*/ 	.word	0x00048300


	//   ....[6]....
        /*e058*/ 	.word	0x00048310


	//   ....[7]....
        /*e05c*/ 	.word	0x00048320


	//   ....[8]....
        /*e060*/ 	.word	0x00048330


	//   ....[9]....
        /*e064*/ 	.word	0x00048360


	//   ....[10]....
        /*e068*/ 	.word	0x00048370


	//   ....[11]....
        /*e06c*/ 	.word	0x00048380


	//   ....[12]....
        /*e070*/ 	.word	0x00048390


	//   ....[13]....
        /*e074*/ 	.word	0x000483c0


	//   ....[14]....
        /*e078*/ 	.word	0x000483d0


	//   ....[15]....
        /*e07c*/ 	.word	0x000483e0


	//   ....[16]....
        /*e080*/ 	.word	0x000483f0


	//   ....[17]....
        /*e084*/ 	.word	0x00048420


	//   ....[18]....
        /*e088*/ 	.word	0x00048430


	//   ....[19]....
        /*e08c*/ 	.word	0x00048440


	//   ....[20]....
        /*e090*/ 	.word	0x00048450


	//   ....[21]....
        /*e094*/ 	.word	0x00048480


	//   ....[22]....
        /*e098*/ 	.word	0x00048490


	//   ....[23]....
        /*e09c*/ 	.word	0x000484a0


	//   ....[24]....
        /*e0a0*/ 	.word	0x000484b0


	//   ....[25]....
        /*e0a4*/ 	.word	0x000484e0


	//   ....[26]....
        /*e0a8*/ 	.word	0x000484f0


	//   ....[27]....
        /*e0ac*/ 	.word	0x00048500


	//   ....[28]....
        /*e0b0*/ 	.word	0x00048510


	//   ....[29]....
        /*e0b4*/ 	.word	0x00048540


	//   ....[30]....
        /*e0b8*/ 	.word	0x00048550


	//   ....[31]....
        /*e0bc*/ 	.word	0x00048560


	//   ....[32]....
        /*e0c0*/ 	.word	0x00048570


	//   ....[33]....
        /*e0c4*/ 	.word	0x000485a0


	//   ....[34]....
        /*e0c8*/ 	.word	0x000485b0


	//   ....[35]....
        /*e0cc*/ 	.word	0x000485c0


	//   ....[36]....
        /*e0d0*/ 	.word	0x000485d0


	//   ....[37]....
        /*e0d4*/ 	.word	0x00048600


	//   ....[38]....
        /*e0d8*/ 	.word	0x00048610


	//   ....[39]....
        /*e0dc*/ 	.word	0x00048620


	//   ....[40]....
        /*e0e0*/ 	.word	0x00048630


	//   ....[41]....
        /*e0e4*/ 	.word	0x00048660


	//   ....[42]....
        /*e0e8*/ 	.word	0x00048670


	//   ....[43]....
        /*e0ec*/ 	.word	0x00048680


	//   ....[44]....
        /*e0f0*/ 	.word	0x00048690


	//   ....[45]....
        /*e0f4*/ 	.word	0x000486c0


	//   ....[46]....
        /*e0f8*/ 	.word	0x000486d0


	//   ....[47]....
        /*e0fc*/ 	.word	0x000486e0


	//   ....[48]....
        /*e100*/ 	.word	0x000486f0


	//   ....[49]....
        /*e104*/ 	.word	0x00048720


	//   ....[50]....
        /*e108*/ 	.word	0x00048730


	//   ....[51]....
        /*e10c*/ 	.word	0x00048740


	//   ....[52]....
        /*e110*/ 	.word	0x00048750


	//   ....[53]....
        /*e114*/ 	.word	0x00048780


	//   ....[54]....
        /*e118*/ 	.word	0x00048790


	//   ....[55]....
        /*e11c*/ 	.word	0x000487a0


	//   ....[56]....
        /*e120*/ 	.word	0x000487b0


	//   ....[57]....
        /*e124*/ 	.word	0x000487e0


	//   ....[58]....
        /*e128*/ 	.word	0x000487f0


	//   ....[59]....
        /*e12c*/ 	.word	0x00048800


	//   ....[60]....
        /*e130*/ 	.word	0x00048810


	//   ....[61]....
        /*e134*/ 	.word	0x00048840


	//   ....[62]....
        /*e138*/ 	.word	0x00048850


	//   ....[63]....
        /*e13c*/ 	.word	0x00048860


	//   ....[64]....
        /*e140*/ 	.word	0x00048870


	//   ....[65]....
        /*e144*/ 	.word	0x000488a0


	//   ....[66]....
        /*e148*/ 	.word	0x000488b0


	//   ....[67]....
        /*e14c*/ 	.word	0x000488c0


	//   ....[68]....
        /*e150*/ 	.word	0x000488d0


	//   ....[69]....
        /*e154*/ 	.word	0x00048900


	//   ....[70]....
        /*e158*/ 	.word	0x00048910


	//   ....[71]....
        /*e15c*/ 	.word	0x00048920


	//   ....[72]....
        /*e160*/ 	.word	0x00048930


	//   ....[73]....
        /*e164*/ 	.word	0x00048960


	//   ....[74]....
        /*e168*/ 	.word	0x00048970


	//   ....[75]....
        /*e16c*/ 	.word	0x00048980


	//   ....[76]....
        /*e170*/ 	.word	0x00048990


	//   ....[77]....
        /*e174*/ 	.word	0x000489c0


	//   ....[78]....
        /*e178*/ 	.word	0x000489d0


	//   ....[79]....
        /*e17c*/ 	.word	0x000489e0


	//   ....[80]....
        /*e180*/ 	.word	0x000489f0


	//   ....[81]....
        /*e184*/ 	.word	0x00048a20


	//   ....[82]....
        /*e188*/ 	.word	0x00048a30


	//   ....[83]....
        /*e18c*/ 	.word	0x00048a40


	//   ....[84]....
        /*e190*/ 	.word	0x00048a50


	//   ....[85]....
        /*e194*/ 	.word	0x00048a80


	//   ....[86]....
        /*e198*/ 	.word	0x00048a90


	//   ....[87]....
        /*e19c*/ 	.word	0x00048aa0


	//   ....[88]....
        /*e1a0*/ 	.word	0x00048ab0


	//   ....[89]....
        /*e1a4*/ 	.word	0x00048ae0


	//   ....[90]....
        /*e1a8*/ 	.word	0x00048af0


	//   ....[91]....
        /*e1ac*/ 	.word	0x00048b00


	//   ....[92]....
        /*e1b0*/ 	.word	0x00048b10


	//   ....[93]....
        /*e1b4*/ 	.word	0x00048b40


	//   ....[94]....
        /*e1b8*/ 	.word	0x00048b50


	//   ....[95]....
        /*e1bc*/ 	.word	0x00048b60


	//   ....[96]....
        /*e1c0*/ 	.word	0x00048b70


	//   ....[97]....
        /*e1c4*/ 	.word	0x00048ba0


	//   ....[98]....
        /*e1c8*/ 	.word	0x00048bb0


	//   ....[99]....
        /*e1cc*/ 	.word	0x00048bc0


	//   ....[100]....
        /*e1d0*/ 	.word	0x00048bd0


	//   ....[101]....
        /*e1d4*/ 	.word	0x00048c00


	//   ....[102]....
        /*e1d8*/ 	.word	0x00048c10


	//   ....[103]....
        /*e1dc*/ 	.word	0x00048c20


	//   ....[104]....
        /*e1e0*/ 	.word	0x00048c30


	//   ....[105]....
        /*e1e4*/ 	.word	0x00048c60


	//   ....[106]....
        /*e1e8*/ 	.word	0x00048c70


	//   ....[107]....
        /*e1ec*/ 	.word	0x00048c80


	//   ....[108]....
        /*e1f0*/ 	.word	0x00048c90


	//   ....[109]....
        /*e1f4*/ 	.word	0x00048cc0


	//   ....[110]....
        /*e1f8*/ 	.word	0x00048cd0


	//   ....[111]....
        /*e1fc*/ 	.word	0x00048ce0


	//   ....[112]....
        /*e200*/ 	.word	0x00048cf0


	//   ....[113]....
        /*e204*/ 	.word	0x00048d20


	//   ....[114]....
        /*e208*/ 	.word	0x00048d30


	//   ....[115]....
        /*e20c*/ 	.word	0x00048d40


	//   ....[116]....
        /*e210*/ 	.word	0x00048d50


	//   ....[117]....
        /*e214*/ 	.word	0x00048d80


	//   ....[118]....
        /*e218*/ 	.word	0x00048d90


	//   ....[119]....
        /*e21c*/ 	.word	0x00048da0


	//   ....[120]....
        /*e220*/ 	.word	0x00048db0


	//   ....[121]....
        /*e224*/ 	.word	0x00048de0


	//   ....[122]....
        /*e228*/ 	.word	0x00048df0


	//   ....[123]....
        /*e22c*/ 	.word	0x00048e00


	//   ....[124]....
        /*e230*/ 	.word	0x00048e10


	//   ....[125]....
        /*e234*/ 	.word	0x00048e40


	//   ....[126]....
        /*e238*/ 	.word	0x00048e50


	//   ....[127]....
        /*e23c*/ 	.word	0x00048e60


	//   ....[128]....
        /*e240*/ 	.word	0x00048e70


	//   ....[129]....
        /*e244*/ 	.word	0x00048ea0


	//   ....[130]....
        /*e248*/ 	.word	0x00048eb0


	//   ....[131]....
        /*e24c*/ 	.word	0x00048ec0


	//   ....[132]....
        /*e250*/ 	.word	0x00048ed0


	//   ....[133]....
        /*e254*/ 	.word	0x00048f00


	//   ....[134]....
        /*e258*/ 	.word	0x00048f10


	//   ....[135]....
        /*e25c*/ 	.word	0x00048f20


	//   ....[136]....
        /*e260*/ 	.word	0x00048f30


	//   ....[137]....
        /*e264*/ 	.word	0x00048f60


	//   ....[138]....
        /*e268*/ 	.word	0x00048f70


	//   ....[139]....
        /*e26c*/ 	.word	0x00048f80


	//   ....[140]....
        /*e270*/ 	.word	0x00048f90


	//   ....[141]....
        /*e274*/ 	.word	0x00048fc0


	//   ....[142]....
        /*e278*/ 	.word	0x00048fd0


	//   ....[143]....
        /*e27c*/ 	.word	0x00048fe0


	//   ....[144]....
        /*e280*/ 	.word	0x00048ff0


	//   ....[145]....
        /*e284*/ 	.word	0x00049020


	//   ....[146]....
        /*e288*/ 	.word	0x00049030


	//   ....[147]....
        /*e28c*/ 	.word	0x00049040


	//   ....[148]....
        /*e290*/ 	.word	0x00049050


	//   ....[149]....
        /*e294*/ 	.word	0x00049080


	//   ....[150]....
        /*e298*/ 	.word	0x00049090


	//   ....[151]....
        /*e29c*/ 	.word	0x000490a0


	//   ....[152]....
        /*e2a0*/ 	.word	0x000490b0


	//   ....[153]....
        /*e2a4*/ 	.word	0x000490e0


	//   ....[154]....
        /*e2a8*/ 	.word	0x000490f0


	//   ....[155]....
        /*e2ac*/ 	.word	0x00049100


	//   ....[156]....
        /*e2b0*/ 	.word	0x00049110


	//   ....[157]....
        /*e2b4*/ 	.word	0x00049140


	//   ....[158]....
        /*e2b8*/ 	.word	0x00049150


	//   ....[159]....
        /*e2bc*/ 	.word	0x00049160


	//   ....[160]....
        /*e2c0*/ 	.word	0x00049170


	//   ....[161]....
        /*e2c4*/ 	.word	0x000491a0


	//   ....[162]....
        /*e2c8*/ 	.word	0x000491b0


	//   ....[163]....
        /*e2cc*/ 	.word	0x000491c0


	//   ....[164]....
        /*e2d0*/ 	.word	0x000491d0


	//   ....[165]....
        /*e2d4*/ 	.word	0x00049200


	//   ....[166]....
        /*e2d8*/ 	.word	0x00049210


	//   ....[167]....
        /*e2dc*/ 	.word	0x00049220


	//   ....[168]....
        /*e2e0*/ 	.word	0x00049230


	//   ....[169]....
        /*e2e4*/ 	.word	0x00049260


	//   ....[170]....
        /*e2e8*/ 	.word	0x00049270


	//   ....[171]....
        /*e2ec*/ 	.word	0x00049280


	//   ....[172]....
        /*e2f0*/ 	.word	0x00049290


	//   ....[173]....
        /*e2f4*/ 	.word	0x000492c0


	//   ....[174]....
        /*e2f8*/ 	.word	0x000492d0


	//   ....[175]....
        /*e2fc*/ 	.word	0x000492e0


	//   ....[176]....
        /*e300*/ 	.word	0x000492f0


	//   ....[177]....
        /*e304*/ 	.word	0x00049320


	//   ....[178]....
        /*e308*/ 	.word	0x00049330


	//   ....[179]....
        /*e30c*/ 	.word	0x00049340


	//   ....[180]....
        /*e310*/ 	.word	0x00049350


	//   ....[181]....
        /*e314*/ 	.word	0x00049380


	//   ....[182]....
        /*e318*/ 	.word	0x00049390


	//   ....[183]....
        /*e31c*/ 	.word	0x000493a0


	//   ....[184]....
        /*e320*/ 	.word	0x000493b0


	//   ....[185]....
        /*e324*/ 	.word	0x000493e0


	//   ....[186]....
        /*e328*/ 	.word	0x000493f0


	//   ....[187]....
        /*e32c*/ 	.word	0x00049400


	//   ....[188]....
        /*e330*/ 	.word	0x00049410


	//   ....[189]....
        /*e334*/ 	.word	0x00049440


	//   ....[190]....
        /*e338*/ 	.word	0x00049450


	//   ....[191]....
        /*e33c*/ 	.word	0x00049460


	//   ....[192]....
        /*e340*/ 	.word	0x00049470


	//   ....[193]....
        /*e344*/ 	.word	0x000494a0


	//   ....[194]....
        /*e348*/ 	.word	0x000494b0


	//   ....[195]....
        /*e34c*/ 	.word	0x000494c0


	//   ....[196]....
        /*e350*/ 	.word	0x000494d0


	//   ....[197]....
        /*e354*/ 	.word	0x00049500


	//   ....[198]....
        /*e358*/ 	.word	0x00049510


	//   ....[199]....
        /*e35c*/ 	.word	0x00049520


	//   ....[200]....
        /*e360*/ 	.word	0x00049530


	//   ....[201]....
        /*e364*/ 	.word	0x00049560


	//   ....[202]....
        /*e368*/ 	.word	0x00049570


	//   ....[203]....
        /*e36c*/ 	.word	0x00049580


	//   ....[204]....
        /*e370*/ 	.word	0x00049590


	//   ....[205]....
        /*e374*/ 	.word	0x000495c0


	//   ....[206]....
        /*e378*/ 	.word	0x000495d0


	//   ....[207]....
        /*e37c*/ 	.word	0x000495e0


	//   ....[208]....
        /*e380*/ 	.word	0x000495f0


	//   ....[209]....
        /*e384*/ 	.word	0x00049620


	//   ....[210]....
        /*e388*/ 	.word	0x00049630


	//   ....[211]....
        /*e38c*/ 	.word	0x00049640


	//   ....[212]....
        /*e390*/ 	.word	0x00049650


	//   ....[213]....
        /*e394*/ 	.word	0x00049680


	//   ....[214]....
        /*e398*/ 	.word	0x00049690


	//   ....[215]....
        /*e39c*/ 	.word	0x000496a0


	//   ....[216]....
        /*e3a0*/ 	.word	0x000496b0


	//   ....[217]....
        /*e3a4*/ 	.word	0x000496e0


	//   ....[218]....
        /*e3a8*/ 	.word	0x000496f0


	//   ....[219]....
        /*e3ac*/ 	.word	0x00049700


	//   ....[220]....
        /*e3b0*/ 	.word	0x00049710


	//   ....[221]....
        /*e3b4*/ 	.word	0x00049740


	//   ....[222]....
        /*e3b8*/ 	.word	0x00049750


	//   ....[223]....
        /*e3bc*/ 	.word	0x00049760


	//   ....[224]....
        /*e3c0*/ 	.word	0x00049770


	//   ....[225]....
        /*e3c4*/ 	.word	0x000497a0


	//   ....[226]....
        /*e3c8*/ 	.word	0x000497b0


	//   ....[227]....
        /*e3cc*/ 	.word	0x000497c0


	//   ....[228]....
        /*e3d0*/ 	.word	0x000497d0


	//   ....[229]....
        /*e3d4*/ 	.word	0x00049800


	//   ....[230]....
        /*e3d8*/ 	.word	0x00049810


	//   ....[231]....
        /*e3dc*/ 	.word	0x00049820


	//   ....[232]....
        /*e3e0*/ 	.word	0x00049830


	//   ....[233]....
        /*e3e4*/ 	.word	0x00049860


	//   ....[234]....
        /*e3e8*/ 	.word	0x00049870


	//   ....[235]....
        /*e3ec*/ 	.word	0x00049880


	//   ....[236]....
        /*e3f0*/ 	.word	0x00049890


	//   ....[237]....
        /*e3f4*/ 	.word	0x000498c0


	//   ....[238]....
        /*e3f8*/ 	.word	0x000498d0


	//   ....[239]....
        /*e3fc*/ 	.word	0x000498e0


	//   ....[240]....
        /*e400*/ 	.word	0x000498f0


	//   ....[241]....
        /*e404*/ 	.word	0x00049920


	//   ....[242]....
        /*e408*/ 	.word	0x00049930


	//   ....[243]....
        /*e40c*/ 	.word	0x00049940


	//   ....[244]....
        /*e410*/ 	.word	0x00049950


	//   ....[245]....
        /*e414*/ 	.word	0x00049980


	//   ....[246]....
        /*e418*/ 	.word	0x00049990


	//   ....[247]....
        /*e41c*/ 	.word	0x000499a0


	//   ....[248]....
        /*e420*/ 	.word	0x000499b0


	//   ....[249]....
        /*e424*/ 	.word	0x000499e0


	//   ....[250]....
        /*e428*/ 	.word	0x000499f0


	//   ....[251]....
        /*e42c*/ 	.word	0x00049a00


	//   ....[252]....
        /*e430*/ 	.word	0x00049a10


	//   ....[253]....
        /*e434*/ 	.word	0x00049a40


	//   ....[254]....
        /*e438*/ 	.word	0x00049a50


	//   ....[255]....
        /*e43c*/ 	.word	0x00049a60


	//   ....[0]....
        /*e440*/ 	.word	0x00049a70


	//   ....[1]....
        /*e444*/ 	.word	0x00049aa0


	//   ....[2]....
        /*e448*/ 	.word	0x00049ab0


	//   ....[3]....
        /*e44c*/ 	.word	0x00049ac0


	//   ....[4]....
        /*e450*/ 	.word	0x00049ad0


	//   ....[5]....
        /*e454*/ 	.word	0x00049b00


	//   ....[6]....
        /*e458*/ 	.word	0x00049b10


	//   ....[7]....
        /*e45c*/ 	.word	0x00049b20


	//   ....[8]....
        /*e460*/ 	.word	0x00049b30


	//   ....[9]....
        /*e464*/ 	.word	0x00049b60


	//   ....[10]....
        /*e468*/ 	.word	0x00049b70


	//   ....[11]....
        /*e46c*/ 	.word	0x00049b80


	//   ....[12]....
        /*e470*/ 	.word	0x00049b90


	//   ....[13]....
        /*e474*/ 	.word	0x00049bc0


	//   ....[14]....
        /*e478*/ 	.word	0x00049bd0


	//   ....[15]....
        /*e47c*/ 	.word	0x00049be0


	//   ....[16]....
        /*e480*/ 	.word	0x00049bf0


	//   ....[17]....
        /*e484*/ 	.word	0x00049c20


	//   ....[18]....
        /*e488*/ 	.word	0x00049c30


	//   ....[19]....
        /*e48c*/ 	.word	0x00049c40


	//   ....[20]....
        /*e490*/ 	.word	0x00049c50


	//   ....[21]....
        /*e494*/ 	.word	0x00049c80


	//   ....[22]....
        /*e498*/ 	.word	0x00049c90


	//   ....[23]....
        /*e49c*/ 	.word	0x00049ca0


	//   ....[24]....
        /*e4a0*/ 	.word	0x00049cb0


	//   ....[25]....
        /*e4a4*/ 	.word	0x00049ce0


	//   ....[26]....
        /*e4a8*/ 	.word	0x00049cf0


	//   ....[27]....
        /*e4ac*/ 	.word	0x00049d00


	//   ....[28]....
        /*e4b0*/ 	.word	0x00049d10


	//   ....[29]....
        /*e4b4*/ 	.word	0x00049d40


	//   ....[30]....
        /*e4b8*/ 	.word	0x00049d50


	//   ....[31]....
        /*e4bc*/ 	.word	0x00049d60


	//   ....[32]....
        /*e4c0*/ 	.word	0x00049d70


	//   ....[33]....
        /*e4c4*/ 	.word	0x00049da0


	//   ....[34]....
        /*e4c8*/ 	.word	0x00049db0


	//   ....[35]....
        /*e4cc*/ 	.word	0x00049dc0


	//   ....[36]....
        /*e4d0*/ 	.word	0x00049dd0


	//   ....[37]....
        /*e4d4*/ 	.word	0x00049e00


	//   ....[38]....
        /*e4d8*/ 	.word	0x00049e10


	//   ....[39]....
        /*e4dc*/ 	.word	0x00049e20


	//   ....[40]....
        /*e4e0*/ 	.word	0x00049e30


	//   ....[41]....
        /*e4e4*/ 	.word	0x00049e60


	//   ....[42]....
        /*e4e8*/ 	.word	0x00049e70


	//   ....[43]....
        /*e4ec*/ 	.word	0x00049e80


	//   ....[44]....
        /*e4f0*/ 	.word	0x00049e90


	//   ....[45]....
        /*e4f4*/ 	.word	0x00049ec0


	//   ....[46]....
        /*e4f8*/ 	.word	0x00049ed0


	//   ....[47]....
        /*e4fc*/ 	.word	0x00049ee0


	//   ....[48]....
        /*e500*/ 	.word	0x00049ef0


	//   ....[49]....
        /*e504*/ 	.word	0x00049f20


	//   ....[50]....
        /*e508*/ 	.word	0x00049f30


	//   ....[51]....
        /*e50c*/ 	.word	0x00049f40


	//   ....[52]....
        /*e510*/ 	.word	0x00049f50


	//   ....[53]....
        /*e514*/ 	.word	0x00049f80


	//   ....[54]....
        /*e518*/ 	.word	0x00049f90


	//   ....[55]....
        /*e51c*/ 	.word	0x00049fa0


	//   ....[56]....
        /*e520*/ 	.word	0x00049fb0


	//   ....[57]....
        /*e524*/ 	.word	0x00049fe0


	//   ....[58]....
        /*e528*/ 	.word	0x00049ff0


	//   ....[59]....
        /*e52c*/ 	.word	0x0004a000


	//   ....[60]....
        /*e530*/ 	.word	0x0004a010


	//   ....[61]....
        /*e534*/ 	.word	0x0004a040


	//   ....[62]....
        /*e538*/ 	.word	0x0004a050


	//   ....[63]....
        /*e53c*/ 	.word	0x0004a060


	//   ....[64]....
        /*e540*/ 	.word	0x0004a070


	//   ....[65]....
        /*e544*/ 	.word	0x0004a0a0


	//   ....[66]....
        /*e548*/ 	.word	0x0004a0b0


	//   ....[67]....
        /*e54c*/ 	.word	0x0004a0c0


	//   ....[68]....
        /*e550*/ 	.word	0x0004a0d0


	//   ....[69]....
        /*e554*/ 	.word	0x0004a100


	//   ....[70]....
        /*e558*/ 	.word	0x0004a110


	//   ....[71]....
        /*e55c*/ 	.word	0x0004a120


	//   ....[72]....
        /*e560*/ 	.word	0x0004a130


	//   ....[73]....
        /*e564*/ 	.word	0x0004a160


	//   ....[74]....
        /*e568*/ 	.word	0x0004a170


	//   ....[75]....
        /*e56c*/ 	.word	0x0004a180


	//   ....[76]....
        /*e570*/ 	.word	0x0004a190


	//   ....[77]....
        /*e574*/ 	.word	0x0004a1c0


	//   ....[78]....
        /*e578*/ 	.word	0x0004a1d0


	//   ....[79]....
        /*e57c*/ 	.word	0x0004a1e0


	//   ....[80]....
        /*e580*/ 	.word	0x0004a1f0


	//   ....[81]....
        /*e584*/ 	.word	0x0004a220


	//   ....[82]....
        /*e588*/ 	.word	0x0004a230


	//   ....[83]....
        /*e58c*/ 	.word	0x0004a240


	//   ....[84]....
        /*e590*/ 	.word	0x0004a250


	//   ....[85]....
        /*e594*/ 	.word	0x0004a280


	//   ....[86]....
        /*e598*/ 	.word	0x0004a290


	//   ....[87]....
        /*e59c*/ 	.word	0x0004a2a0


	//   ....[88]....
        /*e5a0*/ 	.word	0x0004a2b0


	//   ....[89]....
        /*e5a4*/ 	.word	0x0004a2e0


	//   ....[90]....
        /*e5a8*/ 	.word	0x0004a2f0


	//   ....[91]....
        /*e5ac*/ 	.word	0x0004a300


	//   ....[92]....
        /*e5b0*/ 	.word	0x0004a310


	//   ....[93]....
        /*e5b4*/ 	.word	0x0004a340


	//   ....[94]....
        /*e5b8*/ 	.word	0x0004a350


	//   ....[95]....
        /*e5bc*/ 	.word	0x0004a360


	//   ....[96]....
        /*e5c0*/ 	.word	0x0004a370


	//   ....[97]....
        /*e5c4*/ 	.word	0x0004a3a0


	//   ....[98]....
        /*e5c8*/ 	.word	0x0004a3b0


	//   ....[99]....
        /*e5cc*/ 	.word	0x0004a3c0


	//   ....[100]....
        /*e5d0*/ 	.word	0x0004a3d0


	//   ....[101]....
        /*e5d4*/ 	.word	0x0004a400


	//   ....[102]....
        /*e5d8*/ 	.word	0x0004a410


	//   ....[103]....
        /*e5dc*/ 	.word	0x0004a420


	//   ....[104]....
        /*e5e0*/ 	.word	0x0004a430


	//   ....[105]....
        /*e5e4*/ 	.word	0x0004a460


	//   ....[106]....
        /*e5e8*/ 	.word	0x0004a470


	//   ....[107]....
        /*e5ec*/ 	.word	0x0004a480


	//   ....[108]....
        /*e5f0*/ 	.word	0x0004a490


	//   ....[109]....
        /*e5f4*/ 	.word	0x0004a4c0


	//   ....[110]....
        /*e5f8*/ 	.word	0x0004a4d0


	//   ....[111]....
        /*e5fc*/ 	.word	0x0004a4e0


	//   ....[112]....
        /*e600*/ 	.word	0x0004a4f0


	//   ....[113]....
        /*e604*/ 	.word	0x0004a520


	//   ....[114]....
        /*e608*/ 	.word	0x0004a530


	//   ....[115]....
        /*e60c*/ 	.word	0x0004a540


	//   ....[116]....
        /*e610*/ 	.word	0x0004a550


	//   ....[117]....
        /*e614*/ 	.word	0x0004a580


	//   ....[118]....
        /*e618*/ 	.word	0x0004a590


	//   ....[119]....
        /*e61c*/ 	.word	0x0004a5a0


	//   ....[120]....
        /*e620*/ 	.word	0x0004a5b0


	//   ....[121]....
        /*e624*/ 	.word	0x0004a5e0


	//   ....[122]....
        /*e628*/ 	.word	0x0004a5f0


	//   ....[123]....
        /*e62c*/ 	.word	0x0004a600


	//   ....[124]....
        /*e630*/ 	.word	0x0004a610


	//   ....[125]....
        /*e634*/ 	.word	0x0004a640


	//   ....[126]....
        /*e638*/ 	.word	0x0004a650


	//   ....[127]....
        /*e63c*/ 	.word	0x0004a660


	//   ....[128]....
        /*e640*/ 	.word	0x0004a670


	//   ....[129]....
        /*e644*/ 	.word	0x0004a6a0


	//   ....[130]....
        /*e648*/ 	.word	0x0004a6b0


	//   ....[131]....
        /*e64c*/ 	.word	0x0004a6c0


	//   ....[132]....
        /*e650*/ 	.word	0x0004a6d0


	//   ....[133]....
        /*e654*/ 	.word	0x0004a700


	//   ....[134]....
        /*e658*/ 	.word	0x0004a710


	//   ....[135]....
        /*e65c*/ 	.word	0x0004a720


	//   ....[136]....
        /*e660*/ 	.word	0x0004a730


	//   ....[137]....
        /*e664*/ 	.word	0x0004a760


	//   ....[138]....
        /*e668*/ 	.word	0x0004a770


	//   ....[139]....
        /*e66c*/ 	.word	0x0004a780


	//   ....[140]....
        /*e670*/ 	.word	0x0004a790


	//   ....[141]....
        /*e674*/ 	.word	0x0004a7c0


	//   ....[142]....
        /*e678*/ 	.word	0x0004a7d0


	//   ....[143]....
        /*e67c*/ 	.word	0x0004a7e0


	//   ....[144]....
        /*e680*/ 	.word	0x0004a7f0


	//   ....[145]....
        /*e684*/ 	.word	0x0004a820


	//   ....[146]....
        /*e688*/ 	.word	0x0004a830


	//   ....[147]....
        /*e68c*/ 	.word	0x0004a840


	//   ....[148]....
        /*e690*/ 	.word	0x0004a850


	//   ....[149]....
        /*e694*/ 	.word	0x0004a880


	//   ....[150]....
        /*e698*/ 	.word	0x0004a890


	//   ....[151]....
        /*e69c*/ 	.word	0x0004a8a0


	//   ....[152]....
        /*e6a0*/ 	.word	0x0004a8b0


	//   ....[153]....
        /*e6a4*/ 	.word	0x0004a8e0


	//   ....[154]....
        /*e6a8*/ 	.word	0x0004a8f0


	//   ....[155]....
        /*e6ac*/ 	.word	0x0004a900


	//   ....[156]....
        /*e6b0*/ 	.word	0x0004a910


	//   ....[157]....
        /*e6b4*/ 	.word	0x0004a940


	//   ....[158]....
        /*e6b8*/ 	.word	0x0004a950


	//   ....[159]....
        /*e6bc*/ 	.word	0x0004a960


	//   ....[160]....
        /*e6c0*/ 	.word	0x0004a970


	//   ....[161]....
        /*e6c4*/ 	.word	0x0004a9a0


	//   ....[162]....
        /*e6c8*/ 	.word	0x0004a9b0


	//   ....[163]....
        /*e6cc*/ 	.word	0x0004a9c0


	//   ....[164]....
        /*e6d0*/ 	.word	0x0004a9d0


	//   ....[165]....
        /*e6d4*/ 	.word	0x0004aa00


	//   ....[166]....
        /*e6d8*/ 	.word	0x0004aa10


	//   ....[167]....
        /*e6dc*/ 	.word	0x0004aa20


	//   ....[168]....
        /*e6e0*/ 	.word	0x0004aa30


	//   ....[169]....
        /*e6e4*/ 	.word	0x0004aa60


	//   ....[170]....
        /*e6e8*/ 	.word	0x0004aa70


	//   ....[171]....
        /*e6ec*/ 	.word	0x0004aa80


	//   ....[172]....
        /*e6f0*/ 	.word	0x0004aa90


	//   ....[173]....
        /*e6f4*/ 	.word	0x0004aac0


	//   ....[174]....
        /*e6f8*/ 	.word	0x0004aad0


	//   ....[175]....
        /*e6fc*/ 	.word	0x0004aae0


	//   ....[176]....
        /*e700*/ 	.word	0x0004aaf0


	//   ....[177]....
        /*e704*/ 	.word	0x0004ab20


	//   ....[178]....
        /*e708*/ 	.word	0x0004ab30


	//   ....[179]....
        /*e70c*/ 	.word	0x0004ab40


	//   ....[180]....
        /*e710*/ 	.word	0x0004ab50


	//   ....[181]....
        /*e714*/ 	.word	0x0004ab80


	//   ....[182]....
        /*e718*/ 	.word	0x0004ab90


	//   ....[183]....
        /*e71c*/ 	.word	0x0004aba0


	//   ....[184]....
        /*e720*/ 	.word	0x0004abb0


	//   ....[185]....
        /*e724*/ 	.word	0x0004abe0


	//   ....[186]....
        /*e728*/ 	.word	0x0004abf0


	//   ....[187]....
        /*e72c*/ 	.word	0x0004ac00


	//   ....[188]....
        /*e730*/ 	.word	0x0004ac10


	//   ....[189]....
        /*e734*/ 	.word	0x0004ac40


	//   ....[190]....
        /*e738*/ 	.word	0x0004ac50


	//   ....[191]....
        /*e73c*/ 	.word	0x0004ac60


	//   ....[192]....
        /*e740*/ 	.word	0x0004ac70


	//   ....[193]....
        /*e744*/ 	.word	0x0004aca0


	//   ....[194]....
        /*e748*/ 	.word	0x0004acb0


	//   ....[195]....
        /*e74c*/ 	.word	0x0004acc0


	//   ....[196]....
        /*e750*/ 	.word	0x0004acd0


	//   ....[197]....
        /*e754*/ 	.word	0x0004ad00


	//   ....[198]....
        /*e758*/ 	.word	0x0004ad10


	//   ....[199]....
        /*e75c*/ 	.word	0x0004ad20


	//   ....[200]....
        /*e760*/ 	.word	0x0004ad30


	//   ....[201]....
        /*e764*/ 	.word	0x0004ad60


	//   ....[202]....
        /*e768*/ 	.word	0x0004ad70


	//   ....[203]....
        /*e76c*/ 	.word	0x0004ad80


	//   ....[204]....
        /*e770*/ 	.word	0x0004ad90


	//   ....[205]....
        /*e774*/ 	.word	0x0004adc0


	//   ....[206]....
        /*e778*/ 	.word	0x0004add0


	//   ....[207]....
        /*e77c*/ 	.word	0x0004ade0


	//   ....[208]....
        /*e780*/ 	.word	0x0004adf0


	//   ....[209]....
        /*e784*/ 	.word	0x0004ae20


	//   ....[210]....
        /*e788*/ 	.word	0x0004ae30


	//   ....[211]....
        /*e78c*/ 	.word	0x0004ae40


	//   ....[212]....
        /*e790*/ 	.word	0x0004ae50


	//   ....[213]....
        /*e794*/ 	.word	0x0004ae80


	//   ....[214]....
        /*e798*/ 	.word	0x0004ae90


	//   ....[215]....
        /*e79c*/ 	.word	0x0004aea0


	//   ....[216]....
        /*e7a0*/ 	.word	0x0004aeb0


	//   ....[217]....
        /*e7a4*/ 	.word	0x0004aee0


	//   ....[218]....
        /*e7a8*/ 	.word	0x0004aef0


	//   ....[219]....
        /*e7ac*/ 	.word	0x0004af00


	//   ....[220]....
        /*e7b0*/ 	.word	0x0004af10


	//   ....[221]....
        /*e7b4*/ 	.word	0x0004af40


	//   ....[222]....
        /*e7b8*/ 	.word	0x0004af50


	//   ....[223]....
        /*e7bc*/ 	.word	0x0004af60


	//   ....[224]....
        /*e7c0*/ 	.word	0x0004af70


	//   ....[225]....
        /*e7c4*/ 	.word	0x0004afa0


	//   ....[226]....
        /*e7c8*/ 	.word	0x0004afb0


	//   ....[227]....
        /*e7cc*/ 	.word	0x0004afc0


	//   ....[228]....
        /*e7d0*/ 	.word	0x0004afd0


	//   ....[229]....
        /*e7d4*/ 	.word	0x0004b000


	//   ....[230]....
        /*e7d8*/ 	.word	0x0004b010


	//   ....[231]....
        /*e7dc*/ 	.word	0x0004b020


	//   ....[232]....
        /*e7e0*/ 	.word	0x0004b030


	//   ....[233]....
        /*e7e4*/ 	.word	0x0004b060


	//   ....[234]....
        /*e7e8*/ 	.word	0x0004b070


	//   ....[235]....
        /*e7ec*/ 	.word	0x0004b080


	//   ....[236]....
        /*e7f0*/ 	.word	0x0004b090


	//   ....[237]....
        /*e7f4*/ 	.word	0x0004b0c0


	//   ....[238]....
        /*e7f8*/ 	.word	0x0004b0d0


	//   ....[239]....
        /*e7fc*/ 	.word	0x0004b0e0


	//   ....[240]....
        /*e800*/ 	.word	0x0004b0f0


	//   ....[241]....
        /*e804*/ 	.word	0x0004b120


	//   ....[242]....
        /*e808*/ 	.word	0x0004b130


	//   ....[243]....
        /*e80c*/ 	.word	0x0004b140


	//   ....[244]....
        /*e810*/ 	.word	0x0004b150


	//   ....[245]....
        /*e814*/ 	.word	0x0004b180


	//   ....[246]....
        /*e818*/ 	.word	0x0004b190


	//   ....[247]....
        /*e81c*/ 	.word	0x0004b1a0


	//   ....[248]....
        /*e820*/ 	.word	0x0004b1b0


	//   ....[249]....
        /*e824*/ 	.word	0x0004b1e0


	//   ....[250]....
        /*e828*/ 	.word	0x0004b1f0


	//   ....[251]....
        /*e82c*/ 	.word	0x0004b200


	//   ....[252]....
        /*e830*/ 	.word	0x0004b210


	//   ....[253]....
        /*e834*/ 	.word	0x0004b250


	//   ....[254]....
        /*e838*/ 	.word	0x0004e290


	//   ....[255]....
        /*e83c*/ 	.word	0x0004e2a0


	//   ....[0]....
        /*e840*/ 	.word	0x0004e2b0


	//   ....[1]....
        /*e844*/ 	.word	0x0004e2d0


	//   ....[2]....
        /*e848*/ 	.word	0x0004e2e0


	//   ....[3]....
        /*e84c*/ 	.word	0x0004e2f0


	//   ....[4]....
        /*e850*/ 	.word	0x0004e300


	//   ....[5]....
        /*e854*/ 	.word	0x0004e330


	//   ....[6]....
        /*e858*/ 	.word	0x0004e340


	//   ....[7]....
        /*e85c*/ 	.word	0x0004e350


	//   ....[8]....
        /*e860*/ 	.word	0x0004e360


	//   ....[9]....
        /*e864*/ 	.word	0x0004e390


	//   ....[10]....
        /*e868*/ 	.word	0x0004e3a0


	//   ....[11]....
        /*e86c*/ 	.word	0x0004e3b0


	//   ....[12]....
        /*e870*/ 	.word	0x0004e3c0


	//   ....[13]....
        /*e874*/ 	.word	0x0004e3f0


	//   ....[14]....
        /*e878*/ 	.word	0x0004e400


	//   ....[15]....
        /*e87c*/ 	.word	0x0004e410


	//   ....[16]....
        /*e880*/ 	.word	0x0004e420


	//   ....[17]....
        /*e884*/ 	.word	0x0004e450


	//   ....[18]....
        /*e888*/ 	.word	0x0004e460


	//   ....[19]....
        /*e88c*/ 	.word	0x0004e470


	//   ....[20]....
        /*e890*/ 	.word	0x0004e480


	//   ....[21]....
        /*e894*/ 	.word	0x0004e4b0


	//   ....[22]....
        /*e898*/ 	.word	0x0004e4c0


	//   ....[23]....
        /*e89c*/ 	.word	0x0004e4d0


	//   ....[24]....
        /*e8a0*/ 	.word	0x0004e4e0


	//   ....[25]....
        /*e8a4*/ 	.word	0x0004e510


	//   ....[26]....
        /*e8a8*/ 	.word	0x0004e520


	//   ....[27]....
        /*e8ac*/ 	.word	0x0004e530


	//   ....[28]....
        /*e8b0*/ 	.word	0x0004e540


	//   ....[29]....
        /*e8b4*/ 	.word	0x0004e570


	//   ....[30]....
        /*e8b8*/ 	.word	0x0004e580


	//   ....[31]....
        /*e8bc*/ 	.word	0x0004e590


	//   ....[32]....
        /*e8c0*/ 	.word	0x0004e5a0


	//   ....[33]....
        /*e8c4*/ 	.word	0x0004e5d0


	//   ....[34]....
        /*e8c8*/ 	.word	0x0004e5e0


	//   ....[35]....
        /*e8cc*/ 	.word	0x0004e5f0


	//   ....[36]....
        /*e8d0*/ 	.word	0x0004e600


	//   ....[37]....
        /*e8d4*/ 	.word	0x0004e630


	//   ....[38]....
        /*e8d8*/ 	.word	0x0004e640


	//   ....[39]....
        /*e8dc*/ 	.word	0x0004e650


	//   ....[40]....
        /*e8e0*/ 	.word	0x0004e660


	//   ....[41]....
        /*e8e4*/ 	.word	0x0004e690


	//   ....[42]....
        /*e8e8*/ 	.word	0x0004e6a0


	//   ....[43]....
        /*e8ec*/ 	.word	0x0004e6b0


	//   ....[44]....
        /*e8f0*/ 	.word	0x0004e6c0


	//   ....[45]....
        /*e8f4*/ 	.word	0x0004e6f0


	//   ....[46]....
        /*e8f8*/ 	.word	0x0004e700


	//   ....[47]....
        /*e8fc*/ 	.word	0x0004e710


	//   ....[48]....
        /*e900*/ 	.word	0x0004e720


	//   ....[49]....
        /*e904*/ 	.word	0x0004e750


	//   ....[50]....
        /*e908*/ 	.word	0x0004e760


	//   ....[51]....
        /*e90c*/ 	.word	0x0004e770


	//   ....[52]....
        /*e910*/ 	.word	0x0004e780


	//   ....[53]....
        /*e914*/ 	.word	0x0004e7b0


	//   ....[54]....
        /*e918*/ 	.word	0x0004e7c0


	//   ....[55]....
        /*e91c*/ 	.word	0x0004e7d0


	//   ....[56]....
        /*e920*/ 	.word	0x0004e7e0


	//   ....[57]....
        /*e924*/ 	.word	0x0004e810


	//   ....[58]....
        /*e928*/ 	.word	0x0004e820


	//   ....[59]....
        /*e92c*/ 	.word	0x0004e830


	//   ....[60]....
        /*e930*/ 	.word	0x0004e840


	//   ....[61]....
        /*e934*/ 	.word	0x0004e870


	//   ....[62]....
        /*e938*/ 	.word	0x0004e880


	//   ....[63]....
        /*e93c*/ 	.word	0x0004e890


	//   ....[64]....
        /*e940*/ 	.word	0x0004e8a0


	//   ....[65]....
        /*e944*/ 	.word	0x0004e8d0


	//   ....[66]....
        /*e948*/ 	.word	0x0004e8e0


	//   ....[67]....
        /*e94c*/ 	.word	0x0004e8f0


	//   ....[68]....
        /*e950*/ 	.word	0x0004e900


	//   ....[69]....
        /*e954*/ 	.word	0x0004e930


	//   ....[70]....
        /*e958*/ 	.word	0x0004e940


	//   ....[71]....
        /*e95c*/ 	.word	0x0004e950


	//   ....[72]....
        /*e960*/ 	.word	0x0004e960


	//   ....[73]....
        /*e964*/ 	.word	0x0004e990


	//   ....[74]....
        /*e968*/ 	.word	0x0004e9a0


	//   ....[75]....
        /*e96c*/ 	.word	0x0004e9b0


	//   ....[76]....
        /*e970*/ 	.word	0x0004e9c0


	//   ....[77]....
        /*e974*/ 	.word	0x0004e9f0


	//   ....[78]....
        /*e978*/ 	.word	0x0004ea00


	//   ....[79]....
        /*e97c*/ 	.word	0x0004ea10


	//   ....[80]....
        /*e980*/ 	.word	0x0004ea20


	//   ....[81]....
        /*e984*/ 	.word	0x0004ea50


	//   ....[82]....
        /*e988*/ 	.word	0x0004ea60


	//   ....[83]....
        /*e98c*/ 	.word	0x0004ea70


	//   ....[84]....
        /*e990*/ 	.word	0x0004ea80


	//   ....[85]....
        /*e994*/ 	.word	0x0004eab0


	//   ....[86]....
        /*e998*/ 	.word	0x0004eac0


	//   ....[87]....
        /*e99c*/ 	.word	0x0004ead0


	//   ....[88]....
        /*e9a0*/ 	.word	0x0004eae0


	//   ....[89]....
        /*e9a4*/ 	.word	0x0004eb10


	//   ....[90]....
        /*e9a8*/ 	.word	0x0004eb20


	//   ....[91]....
        /*e9ac*/ 	.word	0x0004eb30


	//   ....[92]....
        /*e9b0*/ 	.word	0x0004eb40


	//   ....[93]....
        /*e9b4*/ 	.word	0x0004eb70


	//   ....[94]....
        /*e9b8*/ 	.word	0x0004eb80


	//   ....[95]....
        /*e9bc*/ 	.word	0x0004eb90


	//   ....[96]....
        /*e9c0*/ 	.word	0x0004eba0


	//   ....[97]....
        /*e9c4*/ 	.word	0x0004ebd0


	//   ....[98]....
        /*e9c8*/ 	.word	0x0004ebe0


	//   ....[99]....
        /*e9cc*/ 	.word	0x0004ebf0


	//   ....[100]....
        /*e9d0*/ 	.word	0x0004ec00


	//   ....[101]....
        /*e9d4*/ 	.word	0x0004ec30


	//   ....[102]....
        /*e9d8*/ 	.word	0x0004ec40


	//   ....[103]....
        /*e9dc*/ 	.word	0x0004ec50


	//   ....[104]....
        /*e9e0*/ 	.word	0x0004ec60


	//   ....[105]....
        /*e9e4*/ 	.word	0x0004ec90


	//   ....[106]....
        /*e9e8*/ 	.word	0x0004eca0


	//   ....[107]....
        /*e9ec*/ 	.word	0x0004ecb0


	//   ....[108]....
        /*e9f0*/ 	.word	0x0004ecc0


	//   ....[109]....
        /*e9f4*/ 	.word	0x0004ecf0


	//   ....[110]....
        /*e9f8*/ 	.word	0x0004ed00


	//   ....[111]....
        /*e9fc*/ 	.word	0x0004ed10


	//   ....[112]....
        /*ea00*/ 	.word	0x0004ed20


	//   ....[113]....
        /*ea04*/ 	.word	0x0004ed50


	//   ....[114]....
        /*ea08*/ 	.word	0x0004ed60


	//   ....[115]....
        /*ea0c*/ 	.word	0x0004ed70


	//   ....[116]....
        /*ea10*/ 	.word	0x0004ed80


	//   ....[117]....
        /*ea14*/ 	.word	0x0004edb0


	//   ....[118]....
        /*ea18*/ 	.word	0x0004edc0


	//   ....[119]....
        /*ea1c*/ 	.word	0x0004edd0


	//   ....[120]....
        /*ea20*/ 	.word	0x0004ede0


	//   ....[121]....
        /*ea24*/ 	.word	0x0004ee10


	//   ....[122]....
        /*ea28*/ 	.word	0x0004ee20


	//   ....[123]....
        /*ea2c*/ 	.word	0x0004ee30


	//   ....[124]....
        /*ea30*/ 	.word	0x0004ee40


	//   ....[125]....
        /*ea34*/ 	.word	0x0004ee70


	//   ....[126]....
        /*ea38*/ 	.word	0x0004ee80


	//   ....[127]....
        /*ea3c*/ 	.word	0x0004ee90


	//   ....[128]....
        /*ea40*/ 	.word	0x0004eea0


	//   ....[129]....
        /*ea44*/ 	.word	0x0004eed0


	//   ....[130]....
        /*ea48*/ 	.word	0x0004eee0


	//   ....[131]....
        /*ea4c*/ 	.word	0x0004eef0


	//   ....[132]....
        /*ea50*/ 	.word	0x0004ef00


	//   ....[133]....
        /*ea54*/ 	.word	0x0004ef30


	//   ....[134]....
        /*ea58*/ 	.word	0x0004ef40


	//   ....[135]....
        /*ea5c*/ 	.word	0x0004ef50


	//   ....[136]....
        /*ea60*/ 	.word	0x0004ef60


	//   ....[137]....
        /*ea64*/ 	.word	0x0004ef90


	//   ....[138]....
        /*ea68*/ 	.word	0x0004efa0


	//   ....[139]....
        /*ea6c*/ 	.word	0x0004efb0


	//   ....[140]....
        /*ea70*/ 	.word	0x0004efc0


	//   ....[141]....
        /*ea74*/ 	.word	0x0004eff0


	//   ....[142]....
        /*ea78*/ 	.word	0x0004f000


	//   ....[143]....
        /*ea7c*/ 	.word	0x0004f010


	//   ....[144]....
        /*ea80*/ 	.word	0x0004f020


	//   ....[145]....
        /*ea84*/ 	.word	0x0004f050


	//   ....[146]....
        /*ea88*/ 	.word	0x0004f060


	//   ....[147]....
        /*ea8c*/ 	.word	0x0004f070


	//   ....[148]....
        /*ea90*/ 	.word	0x0004f080


	//   ....[149]....
        /*ea94*/ 	.word	0x0004f0b0


	//   ....[150]....
        /*ea98*/ 	.word	0x0004f0c0


	//   ....[151]....
        /*ea9c*/ 	.word	0x0004f0d0


	//   ....[152]....
        /*eaa0*/ 	.word	0x0004f0e0


	//   ....[153]....
        /*eaa4*/ 	.word	0x0004f110


	//   ....[154]....
        /*eaa8*/ 	.word	0x0004f120


	//   ....[155]....
        /*eaac*/ 	.word	0x0004f130


	//   ....[156]....
        /*eab0*/ 	.word	0x0004f140


	//   ....[157]....
        /*eab4*/ 	.word	0x0004f170


	//   ....[158]....
        /*eab8*/ 	.word	0x0004f180


	//   ....[159]....
        /*eabc*/ 	.word	0x0004f190


	//   ....[160]....
        /*eac0*/ 	.word	0x0004f1a0


	//   ....[161]....
        /*eac4*/ 	.word	0x0004f1d0


	//   ....[162]....
        /*eac8*/ 	.word	0x0004f1e0


	//   ....[163]....
        /*eacc*/ 	.word	0x0004f1f0


	//   ....[164]....
        /*ead0*/ 	.word	0x0004f200


	//   ....[165]....
        /*ead4*/ 	.word	0x0004f230


	//   ....[166]....
        /*ead8*/ 	.word	0x0004f240


	//   ....[167]....
        /*eadc*/ 	.word	0x0004f250


	//   ....[168]....
        /*eae0*/ 	.word	0x0004f260


	//   ....[169]....
        /*eae4*/ 	.word	0x0004f290


	//   ....[170]....
        /*eae8*/ 	.word	0x0004f2a0


	//   ....[171]....
        /*eaec*/ 	.word	0x0004f2b0


	//   ....[172]....
        /*eaf0*/ 	.word	0x0004f2c0


	//   ....[173]....
        /*eaf4*/ 	.word	0x0004f2f0


	//   ....[174]....
        /*eaf8*/ 	.word	0x0004f300


	//   ....[175]....
        /*eafc*/ 	.word	0x0004f310


	//   ....[176]....
        /*eb00*/ 	.word	0x0004f320


	//   ....[177]....
        /*eb04*/ 	.word	0x0004f350


	//   ....[178]....
        /*eb08*/ 	.word	0x0004f360


	//   ....[179]....
        /*eb0c*/ 	.word	0x0004f370


	//   ....[180]....
        /*eb10*/ 	.word	0x0004f380


	//   ....[181]....
        /*eb14*/ 	.word	0x0004f3b0


	//   ....[182]....
        /*eb18*/ 	.word	0x0004f3c0


	//   ....[183]....
        /*eb1c*/ 	.word	0x0004f3d0


	//   ....[184]....
        /*eb20*/ 	.word	0x0004f3e0


	//   ....[185]....
        /*eb24*/ 	.word	0x0004f410


	//   ....[186]....
        /*eb28*/ 	.word	0x0004f420


	//   ....[187]....
        /*eb2c*/ 	.word	0x0004f430


	//   ....[188]....
        /*eb30*/ 	.word	0x0004f440


	//   ....[189]....
        /*eb34*/ 	.word	0x0004f470


	//   ....[190]....
        /*eb38*/ 	.word	0x0004f480


	//   ....[191]....
        /*eb3c*/ 	.word	0x0004f490


	//   ....[192]....
        /*eb40*/ 	.word	0x0004f4a0


	//   ....[193]....
        /*eb44*/ 	.word	0x0004f4d0


	//   ....[194]....
        /*eb48*/ 	.word	0x0004f4e0


	//   ....[195]....
        /*eb4c*/ 	.word	0x0004f4f0


	//   ....[196]....
        /*eb50*/ 	.word	0x0004f500


	//   ....[197]....
        /*eb54*/ 	.word	0x0004f530


	//   ....[198]....
        /*eb58*/ 	.word	0x0004f540


	//   ....[199]....
        /*eb5c*/ 	.word	0x0004f550


	//   ....[200]....
        /*eb60*/ 	.word	0x0004f560


	//   ....[201]....
        /*eb64*/ 	.word	0x0004f590


	//   ....[202]....
        /*eb68*/ 	.word	0x0004f5a0


	//   ....[203]....
        /*eb6c*/ 	.word	0x0004f5b0


	//   ....[204]....
        /*eb70*/ 	.word	0x0004f5c0


	//   ....[205]....
        /*eb74*/ 	.word	0x0004f5f0


	//   ....[206]....
        /*eb78*/ 	.word	0x0004f600


	//   ....[207]....
        /*eb7c*/ 	.word	0x0004f610


	//   ....[208]....
        /*eb80*/ 	.word	0x0004f620


	//   ....[209]....
        /*eb84*/ 	.word	0x0004f650


	//   ....[210]....
        /*eb88*/ 	.word	0x0004f660


	//   ....[211]....
        /*eb8c*/ 	.word	0x0004f670


	//   ....[212]....
        /*eb90*/ 	.word	0x0004f680


	//   ....[213]....
        /*eb94*/ 	.word	0x0004f6b0


	//   ....[214]....
        /*eb98*/ 	.word	0x0004f6c0


	//   ....[215]....
        /*eb9c*/ 	.word	0x0004f6d0


	//   ....[216]....
        /*eba0*/ 	.word	0x0004f6e0


	//   ....[217]....
        /*eba4*/ 	.word	0x0004f710


	//   ....[218]....
        /*eba8*/ 	.word	0x0004f720


	//   ....[219]....
        /*ebac*/ 	.word	0x0004f730


	//   ....[220]....
        /*ebb0*/ 	.word	0x0004f740


	//   ....[221]....
        /*ebb4*/ 	.word	0x0004f770


	//   ....[222]....
        /*ebb8*/ 	.word	0x0004f780


	//   ....[223]....
        /*ebbc*/ 	.word	0x0004f790


	//   ....[224]....
        /*ebc0*/ 	.word	0x0004f7a0


	//   ....[225]....
        /*ebc4*/ 	.word	0x0004f7d0


	//   ....[226]....
        /*ebc8*/ 	.word	0x0004f7e0


	//   ....[227]....
        /*ebcc*/ 	.word	0x0004f7f0


	//   ....[228]....
        /*ebd0*/ 	.word	0x0004f800


	//   ....[229]....
        /*ebd4*/ 	.word	0x0004f830


	//   ....[230]....
        /*ebd8*/ 	.word	0x0004f840


	//   ....[231]....
        /*ebdc*/ 	.word	0x0004f850


	//   ....[232]....
        /*ebe0*/ 	.word	0x0004f860


	//   ....[233]....
        /*ebe4*/ 	.word	0x0004f890


	//   ....[234]....
        /*ebe8*/ 	.word	0x0004f8a0


	//   ....[235]....
        /*ebec*/ 	.word	0x0004f8b0


	//   ....[236]....
        /*ebf0*/ 	.word	0x0004f8c0


	//   ....[237]....
        /*ebf4*/ 	.word	0x0004f8f0


	//   ....[238]....
        /*ebf8*/ 	.word	0x0004f900


	//   ....[239]....
        /*ebfc*/ 	.word	0x0004f910


	//   ....[240]....
        /*ec00*/ 	.word	0x0004f920


	//   ....[241]....
        /*ec04*/ 	.word	0x0004f950


	//   ....[242]....
        /*ec08*/ 	.word	0x0004f960


	//   ....[243]....
        /*ec0c*/ 	.word	0x0004f970


	//   ....[244]....
        /*ec10*/ 	.word	0x0004f980


	//   ....[245]....
        /*ec14*/ 	.word	0x0004f9b0


	//   ....[246]....
        /*ec18*/ 	.word	0x0004f9c0


	//   ....[247]....
        /*ec1c*/ 	.word	0x0004f9d0


	//   ....[248]....
        /*ec20*/ 	.word	0x0004f9e0


	//   ....[249]....
        /*ec24*/ 	.word	0x0004fa10


	//   ....[250]....
        /*ec28*/ 	.word	0x0004fa20


	//   ....[251]....
        /*ec2c*/ 	.word	0x0004fa30


	//   ....[252]....
        /*ec30*/ 	.word	0x0004fa40


	//   ....[253]....
        /*ec34*/ 	.word	0x0004fa70


	//   ....[254]....
        /*ec38*/ 	.word	0x0004fa80


	//   ....[255]....
        /*ec3c*/ 	.word	0x0004fa90


	//   ....[0]....
        /*ec40*/ 	.word	0x0004faa0


	//   ....[1]....
        /*ec44*/ 	.word	0x0004fad0


	//   ....[2]....
        /*ec48*/ 	.word	0x0004fae0


	//   ....[3]....
        /*ec4c*/ 	.word	0x0004faf0


	//   ....[4]....
        /*ec50*/ 	.word	0x0004fb00


	//   ....[5]....
        /*ec54*/ 	.word	0x0004fb30


	//   ....[6]....
        /*ec58*/ 	.word	0x0004fb40


	//   ....[7]....
        /*ec5c*/ 	.word	0x0004fb50


	//   ....[8]....
        /*ec60*/ 	.word	0x0004fb60


	//   ....[9]....
        /*ec64*/ 	.word	0x0004fb90


	//   ....[10]....
        /*ec68*/ 	.word	0x0004fba0


	//   ....[11]....
        /*ec6c*/ 	.word	0x0004fbb0


	//   ....[12]....
        /*ec70*/ 	.word	0x0004fbc0


	//   ....[13]....
        /*ec74*/ 	.word	0x0004fbf0


	//   ....[14]....
        /*ec78*/ 	.word	0x0004fc00


	//   ....[15]....
        /*ec7c*/ 	.word	0x0004fc10


	//   ....[16]....
        /*ec80*/ 	.word	0x0004fc20


	//   ....[17]....
        /*ec84*/ 	.word	0x0004fc50


	//   ....[18]....
        /*ec88*/ 	.word	0x0004fc60


	//   ....[19]....
        /*ec8c*/ 	.word	0x0004fc70


	//   ....[20]....
        /*ec90*/ 	.word	0x0004fc80


	//   ....[21]....
        /*ec94*/ 	.word	0x0004fcb0


	//   ....[22]....
        /*ec98*/ 	.word	0x0004fcc0


	//   ....[23]....
        /*ec9c*/ 	.word	0x0004fcd0


	//   ....[24]....
        /*eca0*/ 	.word	0x0004fce0


	//   ....[25]....
        /*eca4*/ 	.word	0x0004fd10


	//   ....[26]....
        /*eca8*/ 	.word	0x0004fd20


	//   ....[27]....
        /*ecac*/ 	.word	0x0004fd30


	//   ....[28]....
        /*ecb0*/ 	.word	0x0004fd40


	//   ....[29]....
        /*ecb4*/ 	.word	0x0004fd70


	//   ....[30]....
        /*ecb8*/ 	.word	0x0004fd80


	//   ....[31]....
        /*ecbc*/ 	.word	0x0004fd90


	//   ....[32]....
        /*ecc0*/ 	.word	0x0004fda0


	//   ....[33]....
        /*ecc4*/ 	.word	0x0004fdd0


	//   ....[34]....
        /*ecc8*/ 	.word	0x0004fde0


	//   ....[35]....
        /*eccc*/ 	.word	0x0004fdf0


	//   ....[36]....
        /*ecd0*/ 	.word	0x0004fe00


	//   ....[37]....
        /*ecd4*/ 	.word	0x0004fe30


	//   ....[38]....
        /*ecd8*/ 	.word	0x0004fe40


	//   ....[39]....
        /*ecdc*/ 	.word	0x0004fe50


	//   ....[40]....
        /*ece0*/ 	.word	0x0004fe60


	//   ....[41]....
        /*ece4*/ 	.word	0x0004fe90


	//   ....[42]....
        /*ece8*/ 	.word	0x0004fea0


	//   ....[43]....
        /*ecec*/ 	.word	0x0004feb0


	//   ....[44]....
        /*ecf0*/ 	.word	0x0004fec0


	//   ....[45]....
        /*ecf4*/ 	.word	0x0004fef0


	//   ....[46]....
        /*ecf8*/ 	.word	0x0004ff00


	//   ....[47]....
        /*ecfc*/ 	.word	0x0004ff10


	//   ....[48]....
        /*ed00*/ 	.word	0x0004ff20


	//   ....[49]....
        /*ed04*/ 	.word	0x0004ff50


	//   ....[50]....
        /*ed08*/ 	.word	0x0004ff60


	//   ....[51]....
        /*ed0c*/ 	.word	0x0004ff70


	//   ....[52]....
        /*ed10*/ 	.word	0x0004ff80


	//   ....[53]....
        /*ed14*/ 	.word	0x0004ffb0


	//   ....[54]....
        /*ed18*/ 	.word	0x0004ffc0


	//   ....[55]....
        /*ed1c*/ 	.word	0x0004ffd0


	//   ....[56]....
        /*ed20*/ 	.word	0x0004ffe0


	//   ....[57]....
        /*ed24*/ 	.word	0x00050010


	//   ....[58]....
        /*ed28*/ 	.word	0x00050020


	//   ....[59]....
        /*ed2c*/ 	.word	0x00050030


	//   ....[60]....
        /*ed30*/ 	.word	0x00050040


	//   ....[61]....
        /*ed34*/ 	.word	0x00050070


	//   ....[62]....
        /*ed38*/ 	.word	0x00050080


	//   ....[63]....
        /*ed3c*/ 	.word	0x00050090


	//   ....[64]....
        /*ed40*/ 	.word	0x000500a0


	//   ....[65]....
        /*ed44*/ 	.word	0x000500d0


	//   ....[66]....
        /*ed48*/ 	.word	0x000500e0


	//   ....[67]....
        /*ed4c*/ 	.word	0x000500f0


	//   ....[68]....
        /*ed50*/ 	.word	0x00050100


	//   ....[69]....
        /*ed54*/ 	.word	0x00050130


	//   ....[70]....
        /*ed58*/ 	.word	0x00050140


	//   ....[71]....
        /*ed5c*/ 	.word	0x00050150


	//   ....[72]....
        /*ed60*/ 	.word	0x00050160


	//   ....[73]....
        /*ed64*/ 	.word	0x00050190


	//   ....[74]....
        /*ed68*/ 	.word	0x000501a0


	//   ....[75]....
        /*ed6c*/ 	.word	0x000501b0


	//   ....[76]....
        /*ed70*/ 	.word	0x000501c0


	//   ....[77]....
        /*ed74*/ 	.word	0x000501f0


	//   ....[78]....
        /*ed78*/ 	.word	0x00050200


	//   ....[79]....
        /*ed7c*/ 	.word	0x00050210


	//   ....[80]....
        /*ed80*/ 	.word	0x00050220


	//   ....[81]....
        /*ed84*/ 	.word	0x00050250


	//   ....[82]....
        /*ed88*/ 	.word	0x00050260


	//   ....[83]....
        /*ed8c*/ 	.word	0x00050270


	//   ....[84]....
        /*ed90*/ 	.word	0x00050280


	//   ....[85]....
        /*ed94*/ 	.word	0x000502b0


	//   ....[86]....
        /*ed98*/ 	.word	0x000502c0


	//   ....[87]....
        /*ed9c*/ 	.word	0x000502d0


	//   ....[88]....
        /*eda0*/ 	.word	0x000502e0


	//   ....[89]....
        /*eda4*/ 	.word	0x00050310


	//   ....[90]....
        /*eda8*/ 	.word	0x00050320


	//   ....[91]....
        /*edac*/ 	.word	0x00050330


	//   ....[92]....
        /*edb0*/ 	.word	0x00050340


	//   ....[93]....
        /*edb4*/ 	.word	0x00050370


	//   ....[94]....
        /*edb8*/ 	.word	0x00050380


	//   ....[95]....
        /*edbc*/ 	.word	0x00050390


	//   ....[96]....
        /*edc0*/ 	.word	0x000503a0


	//   ....[97]....
        /*edc4*/ 	.word	0x000503d0


	//   ....[98]....
        /*edc8*/ 	.word	0x000503e0


	//   ....[99]....
        /*edcc*/ 	.word	0x000503f0


	//   ....[100]....
        /*edd0*/ 	.word	0x00050400


	//   ....[101]....
        /*edd4*/ 	.word	0x00050430


	//   ....[102]....
        /*edd8*/ 	.word	0x00050440


	//   ....[103]....
        /*eddc*/ 	.word	0x00050450


	//   ....[104]....
        /*ede0*/ 	.word	0x00050460


	//   ....[105]....
        /*ede4*/ 	.word	0x00050490


	//   ....[106]....
        /*ede8*/ 	.word	0x000504a0


	//   ....[107]....
        /*edec*/ 	.word	0x000504b0


	//   ....[108]....
        /*edf0*/ 	.word	0x000504c0


	//   ....[109]....
        /*edf4*/ 	.word	0x000504f0


	//   ....[110]....
        /*edf8*/ 	.word	0x00050500


	//   ....[111]....
        /*edfc*/ 	.word	0x00050510


	//   ....[112]....
        /*ee00*/ 	.word	0x00050520


	//   ....[113]....
        /*ee04*/ 	.word	0x00050550


	//   ....[114]....
        /*ee08*/ 	.word	0x00050560


	//   ....[115]....
        /*ee0c*/ 	.word	0x00050570


	//   ....[116]....
        /*ee10*/ 	.word	0x00050580


	//   ....[117]....
        /*ee14*/ 	.word	0x000505b0


	//   ....[118]....
        /*ee18*/ 	.word	0x000505c0


	//   ....[119]....
        /*ee1c*/ 	.word	0x000505d0


	//   ....[120]....
        /*ee20*/ 	.word	0x000505e0


	//   ....[121]....
        /*ee24*/ 	.word	0x00050610


	//   ....[122]....
        /*ee28*/ 	.word	0x00050620


	//   ....[123]....
        /*ee2c*/ 	.word	0x00050630


	//   ....[124]....
        /*ee30*/ 	.word	0x00050640


	//   ....[125]....
        /*ee34*/ 	.word	0x00050670


	//   ....[126]....
        /*ee38*/ 	.word	0x00050680


	//   ....[127]....
        /*ee3c*/ 	.word	0x00050690


	//   ....[128]....
        /*ee40*/ 	.word	0x000506a0


	//   ....[129]....
        /*ee44*/ 	.word	0x000506d0


	//   ....[130]....
        /*ee48*/ 	.word	0x000506e0


	//   ....[131]....
        /*ee4c*/ 	.word	0x000506f0


	//   ....[132]....
        /*ee50*/ 	.word	0x00050700


	//   ....[133]....
        /*ee54*/ 	.word	0x00050730


	//   ....[134]....
        /*ee58*/ 	.word	0x00050740


	//   ....[135]....
        /*ee5c*/ 	.word	0x00050750


	//   ....[136]....
        /*ee60*/ 	.word	0x00050760


	//   ....[137]....
        /*ee64*/ 	.word	0x00050790


	//   ....[138]....
        /*ee68*/ 	.word	0x000507a0


	//   ....[139]....
        /*ee6c*/ 	.word	0x000507b0


	//   ....[140]....
        /*ee70*/ 	.word	0x000507c0


	//   ....[141]....
        /*ee74*/ 	.word	0x000507f0


	//   ....[142]....
        /*ee78*/ 	.word	0x00050800


	//   ....[143]....
        /*ee7c*/ 	.word	0x00050810


	//   ....[144]....
        /*ee80*/ 	.word	0x00050820


	//   ....[145]....
        /*ee84*/ 	.word	0x00050850


	//   ....[146]....
        /*ee88*/ 	.word	0x00050860


	//   ....[147]....
        /*ee8c*/ 	.word	0x00050870


	//   ....[148]....
        /*ee90*/ 	.word	0x00050880


	//   ....[149]....
        /*ee94*/ 	.word	0x000508b0


	//   ....[150]....
        /*ee98*/ 	.word	0x000508c0


	//   ....[151]....
        /*ee9c*/ 	.word	0x000508d0


	//   ....[152]....
        /*eea0*/ 	.word	0x000508e0


	//   ....[153]....
        /*eea4*/ 	.word	0x00050910


	//   ....[154]....
        /*eea8*/ 	.word	0x00050920


	//   ....[155]....
        /*eeac*/ 	.word	0x00050930


	//   ....[156]....
        /*eeb0*/ 	.word	0x00050940


	//   ....[157]....
        /*eeb4*/ 	.word	0x00050970


	//   ....[158]....
        /*eeb8*/ 	.word	0x00050980


	//   ....[159]....
        /*eebc*/ 	.word	0x00050990


	//   ....[160]....
        /*eec0*/ 	.word	0x000509a0


	//   ....[161]....
        /*eec4*/ 	.word	0x000509d0


	//   ....[162]....
        /*eec8*/ 	.word	0x000509e0


	//   ....[163]....
        /*eecc*/ 	.word	0x000509f0


	//   ....[164]....
        /*eed0*/ 	.word	0x00050a00


	//   ....[165]....
        /*eed4*/ 	.word	0x00050a30


	//   ....[166]....
        /*eed8*/ 	.word	0x00050a40


	//   ....[167]....
        /*eedc*/ 	.word	0x00050a50


	//   ....[168]....
        /*eee0*/ 	.word	0x00050a60


	//   ....[169]....
        /*eee4*/ 	.word	0x00050a90


	//   ....[170]....
        /*eee8*/ 	.word	0x00050aa0


	//   ....[171]....
        /*eeec*/ 	.word	0x00050ab0


	//   ....[172]....
        /*eef0*/ 	.word	0x00050ac0


	//   ....[173]....
        /*eef4*/ 	.word	0x00050af0


	//   ....[174]....
        /*eef8*/ 	.word	0x00050b00


	//   ....[175]....
        /*eefc*/ 	.word	0x00050b10


	//   ....[176]....
        /*ef00*/ 	.word	0x00050b20


	//   ....[177]....
        /*ef04*/ 	.word	0x00050b50


	//   ....[178]....
        /*ef08*/ 	.word	0x00050b60


	//   ....[179]....
        /*ef0c*/ 	.word	0x00050b70


	//   ....[180]....
        /*ef10*/ 	.word	0x00050b80


	//   ....[181]....
        /*ef14*/ 	.word	0x00050bb0


	//   ....[182]....
        /*ef18*/ 	.word	0x00050bc0


	//   ....[183]....
        /*ef1c*/ 	.word	0x00050bd0


	//   ....[184]....
        /*ef20*/ 	.word	0x00050be0


	//   ....[185]....
        /*ef24*/ 	.word	0x00050c10


	//   ....[186]....
        /*ef28*/ 	.word	0x00050c20


	//   ....[187]....
        /*ef2c*/ 	.word	0x00050c30


	//   ....[188]....
        /*ef30*/ 	.word	0x00050c40


	//   ....[189]....
        /*ef34*/ 	.word	0x00050c70


	//   ....[190]....
        /*ef38*/ 	.word	0x00050c80


	//   ....[191]....
        /*ef3c*/ 	.word	0x00050c90


	//   ....[192]....
        /*ef40*/ 	.word	0x00050ca0


	//   ....[193]....
        /*ef44*/ 	.word	0x00050cd0


	//   ....[194]....
        /*ef48*/ 	.word	0x00050ce0


	//   ....[195]....
        /*ef4c*/ 	.word	0x00050cf0


	//   ....[196]....
        /*ef50*/ 	.word	0x00050d00


	//   ....[197]....
        /*ef54*/ 	.word	0x00050d30


	//   ....[198]....
        /*ef58*/ 	.word	0x00050d40


	//   ....[199]....
        /*ef5c*/ 	.word	0x00050d50


	//   ....[200]....
        /*ef60*/ 	.word	0x00050d60


	//   ....[201]....
        /*ef64*/ 	.word	0x00050d90


	//   ....[202]....
        /*ef68*/ 	.word	0x00050da0


	//   ....[203]....
        /*ef6c*/ 	.word	0x00050db0


	//   ....[204]....
        /*ef70*/ 	.word	0x00050dc0


	//   ....[205]....
        /*ef74*/ 	.word	0x00050df0


	//   ....[206]....
        /*ef78*/ 	.word	0x00050e00


	//   ....[207]....
        /*ef7c*/ 	.word	0x00050e10


	//   ....[208]....
        /*ef80*/ 	.word	0x00050e20


	//   ....[209]....
        /*ef84*/ 	.word	0x00050e50


	//   ....[210]....
        /*ef88*/ 	.word	0x00050e60


	//   ....[211]....
        /*ef8c*/ 	.word	0x00050e70


	//   ....[212]....
        /*ef90*/ 	.word	0x00050e80


	//   ....[213]....
        /*ef94*/ 	.word	0x00050eb0


	//   ....[214]....
        /*ef98*/ 	.word	0x00050ec0


	//   ....[215]....
        /*ef9c*/ 	.word	0x00050ed0


	//   ....[216]....
        /*efa0*/ 	.word	0x00050ee0


	//   ....[217]....
        /*efa4*/ 	.word	0x00050f10


	//   ....[218]....
        /*efa8*/ 	.word	0x00050f20


	//   ....[219]....
        /*efac*/ 	.word	0x00050f30


	//   ....[220]....
        /*efb0*/ 	.word	0x00050f40


	//   ....[221]....
        /*efb4*/ 	.word	0x00050f70


	//   ....[222]....
        /*efb8*/ 	.word	0x00050f80


	//   ....[223]....
        /*efbc*/ 	.word	0x00050f90


	//   ....[224]....
        /*efc0*/ 	.word	0x00050fa0


	//   ....[225]....
        /*efc4*/ 	.word	0x00050fd0


	//   ....[226]....
        /*efc8*/ 	.word	0x00050fe0


	//   ....[227]....
        /*efcc*/ 	.word	0x00050ff0


	//   ....[228]....
        /*efd0*/ 	.word	0x00051000


	//   ....[229]....
        /*efd4*/ 	.word	0x00051030


	//   ....[230]....
        /*efd8*/ 	.word	0x00051040


	//   ....[231]....
        /*efdc*/ 	.word	0x00051050


	//   ....[232]....
        /*efe0*/ 	.word	0x00051060


	//   ....[233]....
        /*efe4*/ 	.word	0x00051090


	//   ....[234]....
        /*efe8*/ 	.word	0x000510a0


	//   ....[235]....
        /*efec*/ 	.word	0x000510b0


	//   ....[236]....
        /*eff0*/ 	.word	0x000510c0


	//   ....[237]....
        /*eff4*/ 	.word	0x000510f0


	//   ....[238]....
        /*eff8*/ 	.word	0x00051100


	//   ....[239]....
        /*effc*/ 	.word	0x00051110


	//   ....[240]....
        /*f000*/ 	.word	0x00051120


	//   ....[241]....
        /*f004*/ 	.word	0x00051150


	//   ....[242]....
        /*f008*/ 	.word	0x00051160


	//   ....[243]....
        /*f00c*/ 	.word	0x00051170


	//   ....[244]....
        /*f010*/ 	.word	0x00051180


	//   ....[245]....
        /*f014*/ 	.word	0x000511b0


	//   ....[246]....
        /*f018*/ 	.word	0x000511c0


	//   ....[247]....
        /*f01c*/ 	.word	0x000511d0


	//   ....[248]....
        /*f020*/ 	.word	0x000511e0


	//   ....[249]....
        /*f024*/ 	.word	0x00051210


	//   ....[250]....
        /*f028*/ 	.word	0x00051220


	//   ....[251]....
        /*f02c*/ 	.word	0x00051230


	//   ....[252]....
        /*f030*/ 	.word	0x00051240


	//   ....[253]....
        /*f034*/ 	.word	0x00051280


	//   ....[254]....
        /*f038*/ 	.word	0x000542c0


	//   ....[255]....
        /*f03c*/ 	.word	0x000542d0


	//   ....[0]....
        /*f040*/ 	.word	0x000542e0


	//   ....[1]....
        /*f044*/ 	.word	0x00054300


	//   ....[2]....
        /*f048*/ 	.word	0x00054310


	//   ....[3]....
        /*f04c*/ 	.word	0x00054320


	//   ....[4]....
        /*f050*/ 	.word	0x00054330


	//   ....[5]....
        /*f054*/ 	.word	0x00054360


	//   ....[6]....
        /*f058*/ 	.word	0x00054370


	//   ....[7]....
        /*f05c*/ 	.word	0x00054380


	//   ....[8]....
        /*f060*/ 	.word	0x00054390


	//   ....[9]....
        /*f064*/ 	.word	0x000543c0


	//   ....[10]....
        /*f068*/ 	.word	0x000543d0


	//   ....[11]....
        /*f06c*/ 	.word	0x000543e0


	//   ....[12]....
        /*f070*/ 	.word	0x000543f0


	//   ....[13]....
        /*f074*/ 	.word	0x00054420


	//   ....[14]....
        /*f078*/ 	.word	0x00054430


	//   ....[15]....
        /*f07c*/ 	.word	0x00054440


	//   ....[16]....
        /*f080*/ 	.word	0x00054450


	//   ....[17]....
        /*f084*/ 	.word	0x00054480


	//   ....[18]....
        /*f088*/ 	.word	0x00054490


	//   ....[19]....
        /*f08c*/ 	.word	0x000544a0


	//   ....[20]....
        /*f090*/ 	.word	0x000544b0


	//   ....[21]....
        /*f094*/ 	.word	0x000544e0


	//   ....[22]....
        /*f098*/ 	.word	0x000544f0


	//   ....[23]....
        /*f09c*/ 	.word	0x00054500


	//   ....[24]....
        /*f0a0*/ 	.word	0x00054510


	//   ....[25]....
        /*f0a4*/ 	.word	0x00054540


	//   ....[26]....
        /*f0a8*/ 	.word	0x00054550


	//   ....[27]....
        /*f0ac*/ 	.word	0x00054560


	//   ....[28]....
        /*f0b0*/ 	.word	0x00054570


	//   ....[29]....
        /*f0b4*/ 	.word	0x000545a0


	//   ....[30]....
        /*f0b8*/ 	.word	0x000545b0


	//   ....[31]....
        /*f0bc*/ 	.word	0x000545c0


	//   ....[32]....
        /*f0c0*/ 	.word	0x000545d0


	//   ....[33]....
        /*f0c4*/ 	.word	0x00054600


	//   ....[34]....
        /*f0c8*/ 	.word	0x00054610


	//   ....[35]....
        /*f0cc*/ 	.word	0x00054620


	//   ....[36]....
        /*f0d0*/ 	.word	0x00054630


	//   ....[37]....
        /*f0d4*/ 	.word	0x00054660


	//   ....[38]....
        /*f0d8*/ 	.word	0x00054670


	//   ....[39]....
        /*f0dc*/ 	.word	0x00054680


	//   ....[40]....
        /*f0e0*/ 	.word	0x00054690


	//   ....[41]....
        /*f0e4*/ 	.word	0x000546c0


	//   ....[42]....
        /*f0e8*/ 	.word	0x000546d0


	//   ....[43]....
        /*f0ec*/ 	.word	0x000546e0


	//   ....[44]....
        /*f0f0*/ 	.word	0x000546f0


	//   ....[45]....
        /*f0f4*/ 	.word	0x00054720


	//   ....[46]....
        /*f0f8*/ 	.word	0x00054730


	//   ....[47]....
        /*f0fc*/ 	.word	0x00054740


	//   ....[48]....
        /*f100*/ 	.word	0x00054750


	//   ....[49]....
        /*f104*/ 	.word	0x00054780


	//   ....[50]....
        /*f108*/ 	.word	0x00054790


	//   ....[51]....
        /*f10c*/ 	.word	0x000547a0


	//   ....[52]....
        /*f110*/ 	.word	0x000547b0


	//   ....[53]....
        /*f114*/ 	.word	0x000547e0


	//   ....[54]....
        /*f118*/ 	.word	0x000547f0


	//   ....[55]....
        /*f11c*/ 	.word	0x00054800


	//   ....[56]....
        /*f120*/ 	.word	0x00054810


	//   ....[57]....
        /*f124*/ 	.word	0x00054840


	//   ....[58]....
        /*f128*/ 	.word	0x00054850


	//   ....[59]....
        /*f12c*/ 	.word	0x00054860


	//   ....[60]....
        /*f130*/ 	.word	0x00054870


	//   ....[61]....
        /*f134*/ 	.word	0x000548a0


	//   ....[62]....
        /*f138*/ 	.word	0x000548b0


	//   ....[63]....
        /*f13c*/ 	.word	0x000548c0


	//   ....[64]....
        /*f140*/ 	.word	0x000548d0


	//   ....[65]....
        /*f144*/ 	.word	0x00054900


	//   ....[66]....
        /*f148*/ 	.word	0x00054910


	//   ....[67]....
        /*f14c*/ 	.word	0x00054920


	//   ....[68]....
        /*f150*/ 	.word	0x00054930


	//   ....[69]....
        /*f154*/ 	.word	0x00054960


	//   ....[70]....
        /*f158*/ 	.word	0x00054970


	//   ....[71]....
        /*f15c*/ 	.word	0x00054980


	//   ....[72]....
        /*f160*/ 	.word	0x00054990


	//   ....[73]....
        /*f164*/ 	.word	0x000549c0


	//   ....[74]....
        /*f168*/ 	.word	0x000549d0


	//   ....[75]....
        /*f16c*/ 	.word	0x000549e0


	//   ....[76]....
        /*f170*/ 	.word	0x000549f0


	//   ....[77]....
        /*f174*/ 	.word	0x00054a20


	//   ....[78]....
        /*f178*/ 	.word	0x00054a30


	//   ....[79]....
        /*f17c*/ 	.word	0x00054a40


	//   ....[80]....
        /*f180*/ 	.word	0x00054a50


	//   ....[81]....
        /*f184*/ 	.word	0x00054a80


	//   ....[82]....
        /*f188*/ 	.word	0x00054a90


	//   ....[83]....
        /*f18c*/ 	.word	0x00054aa0


	//   ....[84]....
        /*f190*/ 	.word	0x00054ab0


	//   ....[85]....
        /*f194*/ 	.word	0x00054ae0


	//   ....[86]....
        /*f198*/ 	.word	0x00054af0


	//   ....[87]....
        /*f19c*/ 	.word	0x00054b00


	//   ....[88]....
        /*f1a0*/ 	.word	0x00054b10


	//   ....[89]....
        /*f1a4*/ 	.word	0x00054b40


	//   ....[90]....
        /*f1a8*/ 	.word	0x00054b50


	//   ....[91]....
        /*f1ac*/ 	.word	0x00054b60


	//   ....[92]....
        /*f1b0*/ 	.word	0x00054b70


	//   ....[93]....
        /*f1b4*/ 	.word	0x00054ba0


	//   ....[94]....
        /*f1b8*/ 	.word	0x00054bb0


	//   ....[95]....
        /*f1bc*/ 	.word	0x00054bc0


	//   ....[96]....
        /*f1c0*/ 	.word	0x00054bd0


	//   ....[97]....
        /*f1c4*/ 	.word	0x00054c00


	//   ....[98]....
        /*f1c8*/ 	.word	0x00054c10


	//   ....[99]....
        /*f1cc*/ 	.word	0x00054c20


	//   ....[100]....
        /*f1d0*/ 	.word	0x00054c30


	//   ....[101]....
        /*f1d4*/ 	.word	0x00054c60


	//   ....[102]....
        /*f1d8*/ 	.word	0x00054c70


	//   ....[103]....
        /*f1dc*/ 	.word	0x00054c80


	//   ....[104]....
        /*f1e0*/ 	.word	0x00054c90


	//   ....[105]....
        /*f1e4*/ 	.word	0x00054cc0


	//   ....[106]....
        /*f1e8*/ 	.word	0x00054cd0


	//   ....[107]....
        /*f1ec*/ 	.word	0x00054ce0


	//   ....[108]....
        /*f1f0*/ 	.word	0x00054cf0


	//   ....[109]....
        /*f1f4*/ 	.word	0x00054d20


	//   ....[110]....
        /*f1f8*/ 	.word	0x00054d30


	//   ....[111]....
        /*f1fc*/ 	.word	0x00054d40


	//   ....[112]....
        /*f200*/ 	.word	0x00054d50


	//   ....[113]....
        /*f204*/ 	.word	0x00054d80


	//   ....[114]....
        /*f208*/ 	.word	0x00054d90


	//   ....[115]....
        /*f20c*/ 	.word	0x00054da0


	//   ....[116]....
        /*f210*/ 	.word	0x00054db0


	//   ....[117]....
        /*f214*/ 	.word	0x00054de0


	//   ....[118]....
        /*f218*/ 	.word	0x00054df0


	//   ....[119]....
        /*f21c*/ 	.word	0x00054e00


	//   ....[120]....
        /*f220*/ 	.word	0x00054e10


	//   ....[121]....
        /*f224*/ 	.word	0x00054e40


	//   ....[122]....
        /*f228*/ 	.word	0x00054e50


	//   ....[123]....
        /*f22c*/ 	.word	0x00054e60


	//   ....[124]....
        /*f230*/ 	.word	0x00054e70


	//   ....[125]....
        /*f234*/ 	.word	0x00054ea0


	//   ....[126]....
        /*f238*/ 	.word	0x00054eb0


	//   ....[127]....
        /*f23c*/ 	.word	0x00054ec0


	//   ....[128]....
        /*f240*/ 	.word	0x00054ed0


	//   ....[129]....
        /*f244*/ 	.word	0x00054f00


	//   ....[130]....
        /*f248*/ 	.word	0x00054f10


	//   ....[131]....
        /*f24c*/ 	.word	0x00054f20


	//   ....[132]....
        /*f250*/ 	.word	0x00054f30


	//   ....[133]....
        /*f254*/ 	.word	0x00054f60


	//   ....[134]....
        /*f258*/ 	.word	0x00054f70


	//   ....[135]....
        /*f25c*/ 	.word	0x00054f80


	//   ....[136]....
        /*f260*/ 	.word	0x00054f90


	//   ....[137]....
        /*f264*/ 	.word	0x00054fc0


	//   ....[138]....
        /*f268*/ 	.word	0x00054fd0


	//   ....[139]....
        /*f26c*/ 	.word	0x00054fe0


	//   ....[140]....
        /*f270*/ 	.word	0x00054ff0


	//   ....[141]....
        /*f274*/ 	.word	0x00055020


	//   ....[142]....
        /*f278*/ 	.word	0x00055030


	//   ....[143]....
        /*f27c*/ 	.word	0x00055040


	//   ....[144]....
        /*f280*/ 	.word	0x00055050


	//   ....[145]....
        /*f284*/ 	.word	0x00055080


	//   ....[146]....
        /*f288*/ 	.word	0x00055090


	//   ....[147]....
        /*f28c*/ 	.word	0x000550a0


	//   ....[148]....
        /*f290*/ 	.word	0x000550b0


	//   ....[149]....
        /*f294*/ 	.word	0x000550e0


	//   ....[150]....
        /*f298*/ 	.word	0x000550f0


	//   ....[151]....
        /*f29c*/ 	.word	0x00055100


	//   ....[152]....
        /*f2a0*/ 	.word	0x00055110


	//   ....[153]....
        /*f2a4*/ 	.word	0x00055140


	//   ....[154]....
        /*f2a8*/ 	.word	0x00055150


	//   ....[155]....
        /*f2ac*/ 	.word	0x00055160


	//   ....[156]....
        /*f2b0*/ 	.word	0x00055170


	//   ....[157]....
        /*f2b4*/ 	.word	0x000551a0


	//   ....[158]....
        /*f2b8*/ 	.word	0x000551b0


	//   ....[159]....
        /*f2bc*/ 	.word	0x000551c0


	//   ....[160]....
        /*f2c0*/ 	.word	0x000551d0


	//   ....[161]....
        /*f2c4*/ 	.word	0x00055200


	//   ....[162]....
        /*f2c8*/ 	.word	0x00055210


	//   ....[163]....
        /*f2cc*/ 	.word	0x00055220


	//   ....[164]....
        /*f2d0*/ 	.word	0x00055230


	//   ....[165]....
        /*f2d4*/ 	.word	0x00055260


	//   ....[166]....
        /*f2d8*/ 	.word	0x00055270


	//   ....[167]....
        /*f2dc*/ 	.word	0x00055280


	//   ....[168]....
        /*f2e0*/ 	.word	0x00055290


	//   ....[169]....
        /*f2e4*/ 	.word	0x000552c0


	//   ....[170]....
        /*f2e8*/ 	.word	0x000552d0


	//   ....[171]....
        /*f2ec*/ 	.word	0x000552e0


	//   ....[172]....
        /*f2f0*/ 	.word	0x000552f0


	//   ....[173]....
        /*f2f4*/ 	.word	0x00055320


	//   ....[174]....
        /*f2f8*/ 	.word	0x00055330


	//   ....[175]....
        /*f2fc*/ 	.word	0x00055340


	//   ....[176]....
        /*f300*/ 	.word	0x00055350


	//   ....[177]....
        /*f304*/ 	.word	0x00055380


	//   ....[178]....
        /*f308*/ 	.word	0x00055390


	//   ....[179]....
        /*f30c*/ 	.word	0x000553a0


	//   ....[180]....
        /*f310*/ 	.word	0x000553b0


	//   ....[181]....
        /*f314*/ 	.word	0x000553e0


	//   ....[182]....
        /*f318*/ 	.word	0x000553f0


	//   ....[183]....
        /*f31c*/ 	.word	0x00055400


	//   ....[184]....
        /*f320*/ 	.word	0x00055410


	//   ....[185]....
        /*f324*/ 	.word	0x00055440


	//   ....[186]....
        /*f328*/ 	.word	0x00055450


	//   ....[187]....
        /*f32c*/ 	.word	0x00055460


	//   ....[188]....
        /*f330*/ 	.word	0x00055470


	//   ....[189]....
        /*f334*/ 	.word	0x000554a0


	//   ....[190]....
        /*f338*/ 	.word	0x000554b0


	//   ....[191]....
        /*f33c*/ 	.word	0x000554c0


	//   ....[192]....
        /*f340*/ 	.word	0x000554d0


	//   ....[193]....
        /*f344*/ 	.word	0x00055500


	//   ....[194]....
        /*f348*/ 	.word	0x00055510


	//   ....[195]....
        /*f34c*/ 	.word	0x00055520


	//   ....[196]....
        /*f350*/ 	.word	0x00055530


	//   ....[197]....
        /*f354*/ 	.word	0x00055560


	//   ....[198]....
        /*f358*/ 	.word	0x00055570


	//   ....[199]....
        /*f35c*/ 	.word	0x00055580


	//   ....[200]....
        /*f360*/ 	.word	0x00055590


	//   ....[201]....
        /*f364*/ 	.word	0x000555c0


	//   ....[202]....
        /*f368*/ 	.word	0x000555d0


	//   ....[203]....
        /*f36c*/ 	.word	0x000555e0


	//   ....[204]....
        /*f370*/ 	.word	0x000555f0


	//   ....[205]....
        /*f374*/ 	.word	0x00055620


	//   ....[206]....
        /*f378*/ 	.word	0x00055630


	//   ....[207]....
        /*f37c*/ 	.word	0x00055640


	//   ....[208]....
        /*f380*/ 	.word	0x00055650


	//   ....[209]....
        /*f384*/ 	.word	0x00055680


	//   ....[210]....
        /*f388*/ 	.word	0x00055690


	//   ....[211]....
        /*f38c*/ 	.word	0x000556a0


	//   ....[212]....
        /*f390*/ 	.word	0x000556b0


	//   ....[213]....
        /*f394*/ 	.word	0x000556e0


	//   ....[214]....
        /*f398*/ 	.word	0x000556f0


	//   ....[215]....
        /*f39c*/ 	.word	0x00055700


	//   ....[216]....
        /*f3a0*/ 	.word	0x00055710


	//   ....[217]....
        /*f3a4*/ 	.word	0x00055740


	//   ....[218]....
        /*f3a8*/ 	.word	0x00055750


	//   ....[219]....
        /*f3ac*/ 	.word	0x00055760


	//   ....[220]....
        /*f3b0*/ 	.word	0x00055770


	//   ....[221]....
        /*f3b4*/ 	.word	0x000557a0


	//   ....[222]....
        /*f3b8*/ 	.word	0x000557b0


	//   ....[223]....
        /*f3bc*/ 	.word	0x000557c0


	//   ....[224]....
        /*f3c0*/ 	.word	0x000557d0


	//   ....[225]....
        /*f3c4*/ 	.word	0x00055800


	//   ....[226]....
        /*f3c8*/ 	.word	0x00055810


	//   ....[227]....
        /*f3cc*/ 	.word	0x00055820


	//   ....[228]....
        /*f3d0*/ 	.word	0x00055830


	//   ....[229]....
        /*f3d4*/ 	.word	0x00055860


	//   ....[230]....
        /*f3d8*/ 	.word	0x00055870


	//   ....[231]....
        /*f3dc*/ 	.word	0x00055880


	//   ....[232]....
        /*f3e0*/ 	.word	0x00055890


	//   ....[233]....
        /*f3e4*/ 	.word	0x000558c0


	//   ....[234]....
        /*f3e8*/ 	.word	0x000558d0


	//   ....[235]....
        /*f3ec*/ 	.word	0x000558e0


	//   ....[236]....
        /*f3f0*/ 	.word	0x000558f0


	//   ....[237]....
        /*f3f4*/ 	.word	0x00055920


	//   ....[238]....
        /*f3f8*/ 	.word	0x00055930


	//   ....[239]....
        /*f3fc*/ 	.word	0x00055940


	//   ....[240]....
        /*f400*/ 	.word	0x00055950


	//   ....[241]....
        /*f404*/ 	.word	0x00055980


	//   ....[242]....
        /*f408*/ 	.word	0x00055990


	//   ....[243]....
        /*f40c*/ 	.word	0x000559a0


	//   ....[244]....
        /*f410*/ 	.word	0x000559b0


	//   ....[245]....
        /*f414*/ 	.word	0x000559e0


	//   ....[246]....
        /*f418*/ 	.word	0x000559f0


	//   ....[247]....
        /*f41c*/ 	.word	0x00055a00


	//   ....[248]....
        /*f420*/ 	.word	0x00055a10


	//   ....[249]....
        /*f424*/ 	.word	0x00055a40


	//   ....[250]....
        /*f428*/ 	.word	0x00055a50


	//   ....[251]....
        /*f42c*/ 	.word	0x00055a60


	//   ....[252]....
        /*f430*/ 	.word	0x00055a70


	//   ....[253]....
        /*f434*/ 	.word	0x00055aa0


	//   ....[254]....
        /*f438*/ 	.word	0x00055ab0


	//   ....[255]....
        /*f43c*/ 	.word	0x00055ac0


	//   ....[0]....
        /*f440*/ 	.word	0x00055ad0


	//   ....[1]....
        /*f444*/ 	.word	0x00055b00


	//   ....[2]....
        /*f448*/ 	.word	0x00055b10


	//   ....[3]....
        /*f44c*/ 	.word	0x00055b20


	//   ....[4]....
        /*f450*/ 	.word	0x00055b30


	//   ....[5]....
        /*f454*/ 	.word	0x00055b60


	//   ....[6]....
        /*f458*/ 	.word	0x00055b70


	//   ....[7]....
        /*f45c*/ 	.word	0x00055b80


	//   ....[8]....
        /*f460*/ 	.word	0x00055b90


	//   ....[9]....
        /*f464*/ 	.word	0x00055bc0


	//   ....[10]....
        /*f468*/ 	.word	0x00055bd0


	//   ....[11]....
        /*f46c*/ 	.word	0x00055be0


	//   ....[12]....
        /*f470*/ 	.word	0x00055bf0


	//   ....[13]....
        /*f474*/ 	.word	0x00055c20


	//   ....[14]....
        /*f478*/ 	.word	0x00055c30


	//   ....[15]....
        /*f47c*/ 	.word	0x00055c40


	//   ....[16]....
        /*f480*/ 	.word	0x00055c50


	//   ....[17]....
        /*f484*/ 	.word	0x00055c80


	//   ....[18]....
        /*f488*/ 	.word	0x00055c90


	//   ....[19]....
        /*f48c*/ 	.word	0x00055ca0


	//   ....[20]....
        /*f490*/ 	.word	0x00055cb0


	//   ....[21]....
        /*f494*/ 	.word	0x00055ce0


	//   ....[22]....
        /*f498*/ 	.word	0x00055cf0


	//   ....[23]....
        /*f49c*/ 	.word	0x00055d00


	//   ....[24]....
        /*f4a0*/ 	.word	0x00055d10


	//   ....[25]....
        /*f4a4*/ 	.word	0x00055d40


	//   ....[26]....
        /*f4a8*/ 	.word	0x00055d50


	//   ....[27]....
        /*f4ac*/ 	.word	0x00055d60


	//   ....[28]....
        /*f4b0*/ 	.word	0x00055d70


	//   ....[29]....
        /*f4b4*/ 	.word	0x00055da0


	//   ....[30]....
        /*f4b8*/ 	.word	0x00055db0


	//   ....[31]....
        /*f4bc*/ 	.word	0x00055dc0


	//   ....[32]....
        /*f4c0*/ 	.word	0x00055dd0


	//   ....[33]....
        /*f4c4*/ 	.word	0x00055e00


	//   ....[34]....
        /*f4c8*/ 	.word	0x00055e10


	//   ....[35]....
        /*f4cc*/ 	.word	0x00055e20


	//   ....[36]....
        /*f4d0*/ 	.word	0x00055e30


	//   ....[37]....
        /*f4d4*/ 	.word	0x00055e60


	//   ....[38]....
        /*f4d8*/ 	.word	0x00055e70


	//   ....[39]....
        /*f4dc*/ 	.word	0x00055e80


	//   ....[40]....
        /*f4e0*/ 	.word	0x00055e90


	//   ....[41]....
        /*f4e4*/ 	.word	0x00055ec0


	//   ....[42]....
        /*f4e8*/ 	.word	0x00055ed0


	//   ....[43]....
        /*f4ec*/ 	.word	0x00055ee0


	//   ....[44]....
        /*f4f0*/ 	.word	0x00055ef0


	//   ....[45]....
        /*f4f4*/ 	.word	0x00055f20


	//   ....[46]....
        /*f4f8*/ 	.word	0x00055f30


	//   ....[47]....
        /*f4fc*/ 	.word	0x00055f40


	//   ....[48]....
        /*f500*/ 	.word	0x00055f50


	//   ....[49]....
        /*f504*/ 	.word	0x00055f80


	//   ....[50]....
        /*f508*/ 	.word	0x00055f90


	//   ....[51]....
        /*f50c*/ 	.word	0x00055fa0


	//   ....[52]....
        /*f510*/ 	.word	0x00055fb0


	//   ....[53]....
        /*f514*/ 	.word	0x00055fe0


	//   ....[54]....
        /*f518*/ 	.word	0x00055ff0


	//   ....[55]....
        /*f51c*/ 	.word	0x00056000


	//   ....[56]....
        /*f520*/ 	.word	0x00056010


	//   ....[57]....
        /*f524*/ 	.word	0x00056040


	//   ....[58]....
        /*f528*/ 	.word	0x00056050


	//   ....[59]....
        /*f52c*/ 	.word	0x00056060


	//   ....[60]....
        /*f530*/ 	.word	0x00056070


	//   ....[61]....
        /*f534*/ 	.word	0x000560a0


	//   ....[62]....
        /*f538*/ 	.word	0x000560b0


	//   ....[63]....
        /*f53c*/ 	.word	0x000560c0


	//   ....[64]....
        /*f540*/ 	.word	0x000560d0


	//   ....[65]....
        /*f544*/ 	.word	0x00056100


	//   ....[66]....
        /*f548*/ 	.word	0x00056110


	//   ....[67]....
        /*f54c*/ 	.word	0x00056120


	//   ....[68]....
        /*f550*/ 	.word	0x00056130


	//   ....[69]....
        /*f554*/ 	.word	0x00056160


	//   ....[70]....
        /*f558*/ 	.word	0x00056170


	//   ....[71]....
        /*f55c*/ 	.word	0x00056180


	//   ....[72]....
        /*f560*/ 	.word	0x00056190


	//   ....[73]....
        /*f564*/ 	.word	0x000561c0


	//   ....[74]....
        /*f568*/ 	.word	0x000561d0


	//   ....[75]....
        /*f56c*/ 	.word	0x000561e0


	//   ....[76]....
        /*f570*/ 	.word	0x000561f0


	//   ....[77]....
        /*f574*/ 	.word	0x00056220


	//   ....[78]....
        /*f578*/ 	.word	0x00056230


	//   ....[79]....
        /*f57c*/ 	.word	0x00056240


	//   ....[80]....
        /*f580*/ 	.word	0x00056250


	//   ....[81]....
        /*f584*/ 	.word	0x00056280


	//   ....[82]....
        /*f588*/ 	.word	0x00056290


	//   ....[83]....
        /*f58c*/ 	.word	0x000562a0


	//   ....[84]....
        /*f590*/ 	.word	0x000562b0


	//   ....[85]....
        /*f594*/ 	.word	0x000562e0


	//   ....[86]....
        /*f598*/ 	.word	0x000562f0


	//   ....[87]....
        /*f59c*/ 	.word	0x00056300


	//   ....[88]....
        /*f5a0*/ 	.word	0x00056310


	//   ....[89]....
        /*f5a4*/ 	.word	0x00056340


	//   ....[90]....
        /*f5a8*/ 	.word	0x00056350


	//   ....[91]....
        /*f5ac*/ 	.word	0x00056360


	//   ....[92]....
        /*f5b0*/ 	.word	0x00056370


	//   ....[93]....
        /*f5b4*/ 	.word	0x000563a0


	//   ....[94]....
        /*f5b8*/ 	.word	0x000563b0


	//   ....[95]....
        /*f5bc*/ 	.word	0x000563c0


	//   ....[96]....
        /*f5c0*/ 	.word	0x000563d0


	//   ....[97]....
        /*f5c4*/ 	.word	0x00056400


	//   ....[98]....
        /*f5c8*/ 	.word	0x00056410


	//   ....[99]....
        /*f5cc*/ 	.word	0x00056420


	//   ....[100]....
        /*f5d0*/ 	.word	0x00056430


	//   ....[101]....
        /*f5d4*/ 	.word	0x00056460


	//   ....[102]....
        /*f5d8*/ 	.word	0x00056470


	//   ....[103]....
        /*f5dc*/ 	.word	0x00056480


	//   ....[104]....
        /*f5e0*/ 	.word	0x00056490


	//   ....[105]....
        /*f5e4*/ 	.word	0x000564c0


	//   ....[106]....
        /*f5e8*/ 	.word	0x000564d0


	//   ....[107]....
        /*f5ec*/ 	.word	0x000564e0


	//   ....[108]....
        /*f5f0*/ 	.word	0x000564f0


	//   ....[109]....
        /*f5f4*/ 	.word	0x00056520


	//   ....[110]....
        /*f5f8*/ 	.word	0x00056530


	//   ....[111]....
        /*f5fc*/ 	.word	0x00056540


	//   ....[112]....
        /*f600*/ 	.word	0x00056550


	//   ....[113]....
        /*f604*/ 	.word	0x00056580


	//   ....[114]....
        /*f608*/ 	.word	0x00056590


	//   ....[115]....
        /*f60c*/ 	.word	0x000565a0


	//   ....[116]....
        /*f610*/ 	.word	0x000565b0


	//   ....[117]....
        /*f614*/ 	.word	0x000565e0


	//   ....[118]....
        /*f618*/ 	.word	0x000565f0


	//   ....[119]....
        /*f61c*/ 	.word	0x00056600


	//   ....[120]....
        /*f620*/ 	.word	0x00056610


	//   ....[121]....
        /*f624*/ 	.word	0x00056640


	//   ....[122]....
        /*f628*/ 	.word	0x00056650


	//   ....[123]....
        /*f62c*/ 	.word	0x00056660


	//   ....[124]....
        /*f630*/ 	.word	0x00056670


	//   ....[125]....
        /*f634*/ 	.word	0x000566a0


	//   ....[126]....
        /*f638*/ 	.word	0x000566b0


	//   ....[127]....
        /*f63c*/ 	.word	0x000566c0


	//   ....[128]....
        /*f640*/ 	.word	0x000566d0


	//   ....[129]....
        /*f644*/ 	.word	0x00056700


	//   ....[130]....
        /*f648*/ 	.word	0x00056710


	//   ....[131]....
        /*f64c*/ 	.word	0x00056720


	//   ....[132]....
        /*f650*/ 	.word	0x00056730


	//   ....[133]....
        /*f654*/ 	.word	0x00056760


	//   ....[134]....
        /*f658*/ 	.word	0x00056770


	//   ....[135]....
        /*f65c*/ 	.word	0x00056780


	//   ....[136]....
        /*f660*/ 	.word	0x00056790


	//   ....[137]....
        /*f664*/ 	.word	0x000567c0


	//   ....[138]....
        /*f668*/ 	.word	0x000567d0


	//   ....[139]....
        /*f66c*/ 	.word	0x000567e0


	//   ....[140]....
        /*f670*/ 	.word	0x000567f0


	//   ....[141]....
        /*f674*/ 	.word	0x00056820


	//   ....[142]....
        /*f678*/ 	.word	0x00056830


	//   ....[143]....
        /*f67c*/ 	.word	0x00056840


	//   ....[144]....
        /*f680*/ 	.word	0x00056850


	//   ....[145]....
        /*f684*/ 	.word	0x00056880


	//   ....[146]....
        /*f688*/ 	.word	0x00056890


	//   ....[147]....
        /*f68c*/ 	.word	0x000568a0


	//   ....[148]....
        /*f690*/ 	.word	0x000568b0


	//   ....[149]....
        /*f694*/ 	.word	0x000568e0


	//   ....[150]....
        /*f698*/ 	.word	0x000568f0


	//   ....[151]....
        /*f69c*/ 	.word	0x00056900


	//   ....[152]....
        /*f6a0*/ 	.word	0x00056910


	//   ....[153]....
        /*f6a4*/ 	.word	0x00056940


	//   ....[154]....
        /*f6a8*/ 	.word	0x00056950


	//   ....[155]....
        /*f6ac*/ 	.word	0x00056960


	//   ....[156]....
        /*f6b0*/ 	.word	0x00056970


	//   ....[157]....
        /*f6b4*/ 	.word	0x000569a0


	//   ....[158]....
        /*f6b8*/ 	.word	0x000569b0


	//   ....[159]....
        /*f6bc*/ 	.word	0x000569c0


	//   ....[160]....
        /*f6c0*/ 	.word	0x000569d0


	//   ....[161]....
        /*f6c4*/ 	.word	0x00056a00


	//   ....[162]....
        /*f6c8*/ 	.word	0x00056a10


	//   ....[163]....
        /*f6cc*/ 	.word	0x00056a20


	//   ....[164]....
        /*f6d0*/ 	.word	0x00056a30


	//   ....[165]....
        /*f6d4*/ 	.word	0x00056a60


	//   ....[166]....
        /*f6d8*/ 	.word	0x00056a70


	//   ....[167]....
        /*f6dc*/ 	.word	0x00056a80


	//   ....[168]....
        /*f6e0*/ 	.word	0x00056a90


	//   ....[169]....
        /*f6e4*/ 	.word	0x00056ac0


	//   ....[170]....
        /*f6e8*/ 	.word	0x00056ad0


	//   ....[171]....
        /*f6ec*/ 	.word	0x00056ae0


	//   ....[172]....
        /*f6f0*/ 	.word	0x00056af0


	//   ....[173]....
        /*f6f4*/ 	.word	0x00056b20


	//   ....[174]....
        /*f6f8*/ 	.word	0x00056b30


	//   ....[175]....
        /*f6fc*/ 	.word	0x00056b40


	//   ....[176]....
        /*f700*/ 	.word	0x00056b50


	//   ....[177]....
        /*f704*/ 	.word	0x00056b80


	//   ....[178]....
        /*f708*/ 	.word	0x00056b90


	//   ....[179]....
        /*f70c*/ 	.word	0x00056ba0


	//   ....[180]....
        /*f710*/ 	.word	0x00056bb0


	//   ....[181]....
        /*f714*/ 	.word	0x00056be0


	//   ....[182]....
        /*f718*/ 	.word	0x00056bf0


	//   ....[183]....
        /*f71c*/ 	.word	0x00056c00


	//   ....[184]....
        /*f720*/ 	.word	0x00056c10


	//   ....[185]....
        /*f724*/ 	.word	0x00056c40


	//   ....[186]....
        /*f728*/ 	.word	0x00056c50


	//   ....[187]....
        /*f72c*/ 	.word	0x00056c60


	//   ....[188]....
        /*f730*/ 	.word	0x00056c70


	//   ....[189]....
        /*f734*/ 	.word	0x00056ca0


	//   ....[190]....
        /*f738*/ 	.word	0x00056cb0


	//   ....[191]....
        /*f73c*/ 	.word	0x00056cc0


	//   ....[192]....
        /*f740*/ 	.word	0x00056cd0


	//   ....[193]....
        /*f744*/ 	.word	0x00056d00


	//   ....[194]....
        /*f748*/ 	.word	0x00056d10


	//   ....[195]....
        /*f74c*/ 	.word	0x00056d20


	//   ....[196]....
        /*f750*/ 	.word	0x00056d30


	//   ....[197]....
        /*f754*/ 	.word	0x00056d60


	//   ....[198]....
        /*f758*/ 	.word	0x00056d70


	//   ....[199]....
        /*f75c*/ 	.word	0x00056d80


	//   ....[200]....
        /*f760*/ 	.word	0x00056d90


	//   ....[201]....
        /*f764*/ 	.word	0x00056dc0


	//   ....[202]....
        /*f768*/ 	.word	0x00056dd0


	//   ....[203]....
        /*f76c*/ 	.word	0x00056de0


	//   ....[204]....
        /*f770*/ 	.word	0x00056df0


	//   ....[205]....
        /*f774*/ 	.word	0x00056e20


	//   ....[206]....
        /*f778*/ 	.word	0x00056e30


	//   ....[207]....
        /*f77c*/ 	.word	0x00056e40


	//   ....[208]....
        /*f780*/ 	.word	0x00056e50


	//   ....[209]....
        /*f784*/ 	.word	0x00056e80


	//   ....[210]....
        /*f788*/ 	.word	0x00056e90


	//   ....[211]....
        /*f78c*/ 	.word	0x00056ea0


	//   ....[212]....
        /*f790*/ 	.word	0x00056eb0


	//   ....[213]....
        /*f794*/ 	.word	0x00056ee0


	//   ....[214]....
        /*f798*/ 	.word	0x00056ef0


	//   ....[215]....
        /*f79c*/ 	.word	0x00056f00


	//   ....[216]....
        /*f7a0*/ 	.word	0x00056f10


	//   ....[217]....
        /*f7a4*/ 	.word	0x00056f40


	//   ....[218]....
        /*f7a8*/ 	.word	0x00056f50


	//   ....[219]....
        /*f7ac*/ 	.word	0x00056f60


	//   ....[220]....
        /*f7b0*/ 	.word	0x00056f70


	//   ....[221]....
        /*f7b4*/ 	.word	0x00056fa0


	//   ....[222]....
        /*f7b8*/ 	.word	0x00056fb0


	//   ....[223]....
        /*f7bc*/ 	.word	0x00056fc0


	//   ....[224]....
        /*f7c0*/ 	.word	0x00056fd0


	//   ....[225]....
        /*f7c4*/ 	.word	0x00057000


	//   ....[226]....
        /*f7c8*/ 	.word	0x00057010


	//   ....[227]....
        /*f7cc*/ 	.word	0x00057020


	//   ....[228]....
        /*f7d0*/ 	.word	0x00057030


	//   ....[229]....
        /*f7d4*/ 	.word	0x00057060


	//   ....[230]....
        /*f7d8*/ 	.word	0x00057070


	//   ....[231]....
        /*f7dc*/ 	.word	0x00057080


	//   ....[232]....
        /*f7e0*/ 	.word	0x00057090


	//   ....[233]....
        /*f7e4*/ 	.word	0x000570c0


	//   ....[234]....
        /*f7e8*/ 	.word	0x000570d0


	//   ....[235]....
        /*f7ec*/ 	.word	0x000570e0


	//   ....[236]....
        /*f7f0*/ 	.word	0x000570f0


	//   ....[237]....
        /*f7f4*/ 	.word	0x00057120


	//   ....[238]....
        /*f7f8*/ 	.word	0x00057130


	//   ....[239]....
        /*f7fc*/ 	.word	0x00057140


	//   ....[240]....
        /*f800*/ 	.word	0x00057150


	//   ....[241]....
        /*f804*/ 	.word	0x00057180


	//   ....[242]....
        /*f808*/ 	.word	0x00057190


	//   ....[243]....
        /*f80c*/ 	.word	0x000571a0


	//   ....[244]....
        /*f810*/ 	.word	0x000571b0


	//   ....[245]....
        /*f814*/ 	.word	0x000571e0


	//   ....[246]....
        /*f818*/ 	.word	0x000571f0


	//   ....[247]....
        /*f81c*/ 	.word	0x00057200


	//   ....[248]....
        /*f820*/ 	.word	0x00057210


	//   ....[249]....
        /*f824*/ 	.word	0x00057240


	//   ....[250]....
        /*f828*/ 	.word	0x00057250


	//   ....[251]....
        /*f82c*/ 	.word	0x00057260


	//   ....[252]....
        /*f830*/ 	.word	0x00057270


	//   ....[253]....
        /*f834*/ 	.word	0x000572b0


	//   ....[254]....
        /*f838*/ 	.word	0x0005a2f0


	//   ....[255]....
        /*f83c*/ 	.word	0x0005a300


	//   ....[0]....
        /*f840*/ 	.word	0x0005a310


	//   ....[1]....
        /*f844*/ 	.word	0x0005a330


	//   ....[2]....
        /*f848*/ 	.word	0x0005a340


	//   ....[3]....
        /*f84c*/ 	.word	0x0005a350


	//   ....[4]....
        /*f850*/ 	.word	0x0005a360


	//   ....[5]....
        /*f854*/ 	.word	0x0005a390


	//   ....[6]....
        /*f858*/ 	.word	0x0005a3a0


	//   ....[7]....
        /*f85c*/ 	.word	0x0005a3b0


	//   ....[8]....
        /*f860*/ 	.word	0x0005a3c0


	//   ....[9]....
        /*f864*/ 	.word	0x0005a3f0


	//   ....[10]....
        /*f868*/ 	.word	0x0005a400


	//   ....[11]....
        /*f86c*/ 	.word	0x0005a410


	//   ....[12]....
        /*f870*/ 	.word	0x0005a420


	//   ....[13]....
        /*f874*/ 	.word	0x0005a450


	//   ....[14]....
        /*f878*/ 	.word	0x0005a460


	//   ....[15]....
        /*f87c*/ 	.word	0x0005a470


	//   ....[16]....
        /*f880*/ 	.word	0x0005a480


	//   ....[17]....
        /*f884*/ 	.word	0x0005a4b0


	//   ....[18]....
        /*f888*/ 	.word	0x0005a4c0


	//   ....[19]....
        /*f88c*/ 	.word	0x0005a4d0


	//   ....[20]....
        /*f890*/ 	.word	0x0005a4e0


	//   ....[21]....
        /*f894*/ 	.word	0x0005a510


	//   ....[22]....
        /*f898*/ 	.word	0x0005a520


	//   ....[23]....
        /*f89c*/ 	.word	0x0005a530


	//   ....[24]....
        /*f8a0*/ 	.word	0x0005a540


	//   ....[25]....
        /*f8a4*/ 	.word	0x0005a570


	//   ....[26]....
        /*f8a8*/ 	.word	0x0005a580


	//   ....[27]....
        /*f8ac*/ 	.word	0x0005a590


	//   ....[28]....
        /*f8b0*/ 	.word	0x0005a5a0


	//   ....[29]....
        /*f8b4*/ 	.word	0x0005a5d0


	//   ....[30]....
        /*f8b8*/ 	.word	0x0005a5e0


	//   ....[31]....
        /*f8bc*/ 	.word	0x0005a5f0


	//   ....[32]....
        /*f8c0*/ 	.word	0x0005a600


	//   ....[33]....
        /*f8c4*/ 	.word	0x0005a630


	//   ....[34]....
        /*f8c8*/ 	.word	0x0005a640


	//   ....[35]....
        /*f8cc*/ 	.word	0x0005a650


	//   ....[36]....
        /*f8d0*/ 	.word	0x0005a660


	//   ....[37]....
        /*f8d4*/ 	.word	0x0005a690


	//   ....[38]....
        /*f8d8*/ 	.word	0x0005a6a0


	//   ....[39]....
        /*f8dc*/ 	.word	0x0005a6b0


	//   ....[40]....
        /*f8e0*/ 	.word	0x0005a6c0


	//   ....[41]....
        /*f8e4*/ 	.word	0x0005a6f0


	//   ....[42]....
        /*f8e8*/ 	.word	0x0005a700


	//   ....[43]....
        /*f8ec*/ 	.word	0x0005a710


	//   ....[44]....
        /*f8f0*/ 	.word	0x0005a720


	//   ....[45]....
        /*f8f4*/ 	.word	0x0005a750


	//   ....[46]....
        /*f8f8*/ 	.word	0x0005a760


	//   ....[47]....
        /*f8fc*/ 	.word	0x0005a770


	//   ....[48]....
        /*f900*/ 	.word	0x0005a780


	//   ....[49]....
        /*f904*/ 	.word	0x0005a7b0


	//   ....[50]....
        /*f908*/ 	.word	0x0005a7c0


	//   ....[51]....
        /*f90c*/ 	.word	0x0005a7d0


	//   ....[52]....
        /*f910*/ 	.word	0x0005a7e0


	//   ....[53]....
        /*f914*/ 	.word	0x0005a810


	//   ....[54]....
        /*f918*/ 	.word	0x0005a820


	//   ....[55]....
        /*f91c*/ 	.word	0x0005a830


	//   ....[56]....
        /*f920*/ 	.word	0x0005a840


	//   ....[57]....
        /*f924*/ 	.word	0x0005a870


	//   ....[58]....
        /*f928*/ 	.word	0x0005a880


	//   ....[59]....
        /*f92c*/ 	.word	0x0005a890


	//   ....[60]....
        /*f930*/ 	.word	0x0005a8a0


	//   ....[61]....
        /*f934*/ 	.word	0x0005a8d0


	//   ....[62]....
        /*f938*/ 	.word	0x0005a8e0


	//   ....[63]....
        /*f93c*/ 	.word	0x0005a8f0


	//   ....[64]....
        /*f940*/ 	.word	0x0005a900


	//   ....[65]....
        /*f944*/ 	.word	0x0005a930


	//   ....[66]....
        /*f948*/ 	.word	0x0005a940


	//   ....[67]....
        /*f94c*/ 	.word	0x0005a950


	//   ....[68]....
        /*f950*/ 	.word	0x0005a960


	//   ....[69]....
        /*f954*/ 	.word	0x0005a990


	//   ....[70]....
        /*f958*/ 	.word	0x0005a9a0


	//   ....[71]....
        /*f95c*/ 	.word	0x0005a9b0


	//   ....[72]....
        /*f960*/ 	.word	0x0005a9c0


	//   ....[73]....
        /*f964*/ 	.word	0x0005a9f0


	//   ....[74]....
        /*f968*/ 	.word	0x0005aa00


	//   ....[75]....
        /*f96c*/ 	.word	0x0005aa10


	//   ....[76]....
        /*f970*/ 	.word	0x0005aa20


	//   ....[77]....
        /*f974*/ 	.word	0x0005aa50


	//   ....[78]....
        /*f978*/ 	.word	0x0005aa60


	//   ....[79]....
        /*f97c*/ 	.word	0x0005aa70


	//   ....[80]....
        /*f980*/ 	.word	0x0005aa80


	//   ....[81]....
        /*f984*/ 	.word	0x0005aab0


	//   ....[82]....
        /*f988*/ 	.word	0x0005aac0


	//   ....[83]....
        /*f98c*/ 	.word	0x0005aad0


	//   ....[84]....
        /*f990*/ 	.word	0x0005aae0


	//   ....[85]....
        /*f994*/ 	.word	0x0005ab10


	//   ....[86]....
        /*f998*/ 	.word	0x0005ab20


	//   ....[87]....
        /*f99c*/ 	.word	0x0005ab30


	//   ....[88]....
        /*f9a0*/ 	.word	0x0005ab40


	//   ....[89]....
        /*f9a4*/ 	.word	0x0005ab70


	//   ....[90]....
        /*f9a8*/ 	.word	0x0005ab80


	//   ....[91]....
        /*f9ac*/ 	.word	0x0005ab90


	//   ....[92]....
        /*f9b0*/ 	.word	0x0005aba0


	//   ....[93]....
        /*f9b4*/ 	.word	0x0005abd0


	//   ....[94]....
        /*f9b8*/ 	.word	0x0005abe0


	//   ....[95]....
        /*f9bc*/ 	.word	0x0005abf0


	//   ....[96]....
        /*f9c0*/ 	.word	0x0005ac00


	//   ....[97]....
        /*f9c4*/ 	.word	0x0005ac30


	//   ....[98]....
        /*f9c8*/ 	.word	0x0005ac40


	//   ....[99]....
        /*f9cc*/ 	.word	0x0005ac50


	//   ....[100]....
        /*f9d0*/ 	.word	0x0005ac60


	//   ....[101]....
        /*f9d4*/ 	.word	0x0005ac90


	//   ....[102]....
        /*f9d8*/ 	.word	0x0005aca0


	//   ....[103]....
        /*f9dc*/ 	.word	0x0005acb0


	//   ....[104]....
        /*f9e0*/ 	.word	0x0005acc0


	//   ....[105]....
        /*f9e4*/ 	.word	0x0005acf0


	//   ....[106]....
        /*f9e8*/ 	.word	0x0005ad00


	//   ....[107]....
        /*f9ec*/ 	.word	0x0005ad10


	//   ....[108]....
        /*f9f0*/ 	.word	0x0005ad20


	//   ....[109]....
        /*f9f4*/ 	.word	0x0005ad50


	//   ....[110]....
        /*f9f8*/ 	.word	0x0005ad60


	//   ....[111]....
        /*f9fc*/ 	.word	0x0005ad70


	//   ....[112]....
        /*fa00*/ 	.word	0x0005ad80


	//   ....[113]....
        /*fa04*/ 	.word	0x0005adb0


	//   ....[114]....
        /*fa08*/ 	.word	0x0005adc0


	//   ....[115]....
        /*fa0c*/ 	.word	0x0005add0


	//   ....[116]....
        /*fa10*/ 	.word	0x0005ade0


	//   ....[117]....
        /*fa14*/ 	.word	0x0005ae10


	//   ....[118]....
        /*fa18*/ 	.word	0x0005ae20


	//   ....[119]....
        /*fa1c*/ 	.word	0x0005ae30


	//   ....[120]....
        /*fa20*/ 	.word	0x0005ae40


	//   ....[121]....
        /*fa24*/ 	.word	0x0005ae70


	//   ....[122]....
        /*fa28*/ 	.word	0x0005ae80


	//   ....[123]....
        /*fa2c*/ 	.word	0x0005ae90


	//   ....[124]....
        /*fa30*/ 	.word	0x0005aea0


	//   ....[125]....
        /*fa34*/ 	.word	0x0005aed0


	//   ....[126]....
        /*fa38*/ 	.word	0x0005aee0


	//   ....[127]....
        /*fa3c*/ 	.word	0x0005aef0


	//   ....[128]....
        /*fa40*/ 	.word	0x0005af00


	//   ....[129]....
        /*fa44*/ 	.word	0x0005af30


	//   ....[130]....
        /*fa48*/ 	.word	0x0005af40


	//   ....[131]....
        /*fa4c*/ 	.word	0x0005af50


	//   ....[132]....
        /*fa50*/ 	.word	0x0005af60


	//   ....[133]....
        /*fa54*/ 	.word	0x0005af90


	//   ....[134]....
        /*fa58*/ 	.word	0x0005afa0


	//   ....[135]....
        /*fa5c*/ 	.word	0x0005afb0


	//   ....[136]....
        /*fa60*/ 	.word	0x0005afc0


	//   ....[137]....
        /*fa64*/ 	.word	0x0005aff0


	//   ....[138]....
        /*fa68*/ 	.word	0x0005b000


	//   ....[139]....
        /*fa6c*/ 	.word	0x0005b010


	//   ....[140]....
        /*fa70*/ 	.word	0x0005b020


	//   ....[141]....
        /*fa74*/ 	.word	0x0005b050


	//   ....[142]....
        /*fa78*/ 	.word	0x0005b060


	//   ....[143]....
        /*fa7c*/ 	.word	0x0005b070


	//   ....[144]....
        /*fa80*/ 	.word	0x0005b080


	//   ....[145]....
        /*fa84*/ 	.word	0x0005b0b0


	//   ....[146]....
        /*fa88*/ 	.word	0x0005b0c0


	//   ....[147]....
        /*fa8c*/ 	.word	0x0005b0d0


	//   ....[148]....
        /*fa90*/ 	.word	0x0005b0e0


	//   ....[149]....
        /*fa94*/ 	.word	0x0005b110


	//   ....[150]....
        /*fa98*/ 	.word	0x0005b120


	//   ....[151]....
        /*fa9c*/ 	.word	0x0005b130


	//   ....[152]....
        /*faa0*/ 	.word	0x0005b140


	//   ....[153]....
        /*faa4*/ 	.word	0x0005b170


	//   ....[154]....
        /*faa8*/ 	.word	0x0005b180


	//   ....[155]....
        /*faac*/ 	.word	0x0005b190


	//   ....[156]....
        /*fab0*/ 	.word	0x0005b1a0


	//   ....[157]....
        /*fab4*/ 	.word	0x0005b1d0


	//   ....[158]....
        /*fab8*/ 	.word	0x0005b1e0


	//   ....[159]....
        /*fabc*/ 	.word	0x0005b1f0


	//   ....[160]....
        /*fac0*/ 	.word	0x0005b200


	//   ....[161]....
        /*fac4*/ 	.word	0x0005b230


	//   ....[162]....
        /*fac8*/ 	.word	0x0005b240


	//   ....[163]....
        /*facc*/ 	.word	0x0005b250


	//   ....[164]....
        /*fad0*/ 	.word	0x0005b260


	//   ....[165]....
        /*fad4*/ 	.word	0x0005b290


	//   ....[166]....
        /*fad8*/ 	.word	0x0005b2a0


	//   ....[167]....
        /*fadc*/ 	.word	0x0005b2b0


	//   ....[168]....
        /*fae0*/ 	.word	0x0005b2c0


	//   ....[169]....
        /*fae4*/ 	.word	0x0005b2f0


	//   ....[170]....
        /*fae8*/ 	.word	0x0005b300


	//   ....[171]....
        /*faec*/ 	.word	0x0005b310


	//   ....[172]....
        /*faf0*/ 	.word	0x0005b320


	//   ....[173]....
        /*faf4*/ 	.word	0x0005b350


	//   ....[174]....
        /*faf8*/ 	.word	0x0005b360


	//   ....[175]....
        /*fafc*/ 	.word	0x0005b370


	//   ....[176]....
        /*fb00*/ 	.word	0x0005b380


	//   ....[177]....
        /*fb04*/ 	.word	0x0005b3b0


	//   ....[178]....
        /*fb08*/ 	.word	0x0005b3c0


	//   ....[179]....
        /*fb0c*/ 	.word	0x0005b3d0


	//   ....[180]....
        /*fb10*/ 	.word	0x0005b3e0


	//   ....[181]....
        /*fb14*/ 	.word	0x0005b410


	//   ....[182]....
        /*fb18*/ 	.word	0x0005b420


	//   ....[183]....
        /*fb1c*/ 	.word	0x0005b430


	//   ....[184]....
        /*fb20*/ 	.word	0x0005b440


	//   ....[185]....
        /*fb24*/ 	.word	0x0005b470


	//   ....[186]....
        /*fb28*/ 	.word	0x0005b480


	//   ....[187]....
        /*fb2c*/ 	.word	0x0005b490


	//   ....[188]....
        /*fb30*/ 	.word	0x0005b4a0


	//   ....[189]....
        /*fb34*/ 	.word	0x0005b4d0


	//   ....[190]....
        /*fb38*/ 	.word	0x0005b4e0


	//   ....[191]....
        /*fb3c*/ 	.word	0x0005b4f0


	//   ....[192]....
        /*fb40*/ 	.word	0x0005b500


	//   ....[193]....
        /*fb44*/ 	.word	0x0005b530


	//   ....[194]....
        /*fb48*/ 	.word	0x0005b540


	//   ....[195]....
        /*fb4c*/ 	.word	0x0005b550


	//   ....[196]....
        /*fb50*/ 	.word	0x0005b560


	//   ....[197]....
        /*fb54*/ 	.word	0x0005b590


	//   ....[198]....
        /*fb58*/ 	.word	0x0005b5a0


	//   ....[199]....
        /*fb5c*/ 	.word	0x0005b5b0


	//   ....[200]....
        /*fb60*/ 	.word	0x0005b5c0


	//   ....[201]....
        /*fb64*/ 	.word	0x0005b5f0


	//   ....[202]....
        /*fb68*/ 	.word	0x0005b600


	//   ....[203]....
        /*fb6c*/ 	.word	0x0005b610


	//   ....[204]....
        /*fb70*/ 	.word	0x0005b620


	//   ....[205]....
        /*fb74*/ 	.word	0x0005b650


	//   ....[206]....
        /*fb78*/ 	.word	0x0005b660


	//   ....[207]....
        /*fb7c*/ 	.word	0x0005b670


	//   ....[208]....
        /*fb80*/ 	.word	0x0005b680


	//   ....[209]....
        /*fb84*/ 	.word	0x0005b6b0


	//   ....[210]....
        /*fb88*/ 	.word	0x0005b6c0


	//   ....[211]....
        /*fb8c*/ 	.word	0x0005b6d0


	//   ....[212]....
        /*fb90*/ 	.word	0x0005b6e0


	//   ....[213]....
        /*fb94*/ 	.word	0x0005b710


	//   ....[214]....
        /*fb98*/ 	.word	0x0005b720


	//   ....[215]....
        /*fb9c*/ 	.word	0x0005b730


	//   ....[216]....
        /*fba0*/ 	.word	0x0005b740


	//   ....[217]....
        /*fba4*/ 	.word	0x0005b770


	//   ....[218]....
        /*fba8*/ 	.word	0x0005b780


	//   ....[219]....
        /*fbac*/ 	.word	0x0005b790


	//   ....[220]....
        /*fbb0*/ 	.word	0x0005b7a0


	//   ....[221]....
        /*fbb4*/ 	.word	0x0005b7d0


	//   ....[222]....
        /*fbb8*/ 	.word	0x0005b7e0


	//   ....[223]....
        /*fbbc*/ 	.word	0x0005b7f0


	//   ....[224]....
        /*fbc0*/ 	.word	0x0005b800


	//   ....[225]....
        /*fbc4*/ 	.word	0x0005b830


	//   ....[226]....
        /*fbc8*/ 	.word	0x0005b840


	//   ....[227]....
        /*fbcc*/ 	.word	0x0005b850


	//   ....[228]....
        /*fbd0*/ 	.word	0x0005b860


	//   ....[229]....
        /*fbd4*/ 	.word	0x0005b890


	//   ....[230]....
        /*fbd8*/ 	.word	0x0005b8a0


	//   ....[231]....
        /*fbdc*/ 	.word	0x0005b8b0


	//   ....[232]....
        /*fbe0*/ 	.word	0x0005b8c0


	//   ....[233]....
        /*fbe4*/ 	.word	0x0005b8f0


	//   ....[234]....
        /*fbe8*/ 	.word	0x0005b900


	//   ....[235]....
        /*fbec*/ 	.word	0x0005b910


	//   ....[236]....
        /*fbf0*/ 	.word	0x0005b920


	//   ....[237]....
        /*fbf4*/ 	.word	0x0005b950


	//   ....[238]....
        /*fbf8*/ 	.word	0x0005b960


	//   ....[239]....
        /*fbfc*/ 	.word	0x0005b970


	//   ....[240]....
        /*fc00*/ 	.word	0x0005b980


	//   ....[241]....
        /*fc04*/ 	.word	0x0005b9b0


	//   ....[242]....
        /*fc08*/ 	.word	0x0005b9c0


	//   ....[243]....
        /*fc0c*/ 	.word	0x0005b9d0


	//   ....[244]....
        /*fc10*/ 	.word	0x0005b9e0


	//   ....[245]....
        /*fc14*/ 	.word	0x0005ba10


	//   ....[246]....
        /*fc18*/ 	.word	0x0005ba20


	//   ....[247]....
        /*fc1c*/ 	.word	0x0005ba30


	//   ....[248]....
        /*fc20*/ 	.word	0x0005ba40


	//   ....[249]....
        /*fc24*/ 	.word	0x0005ba70


	//   ....[250]....
        /*fc28*/ 	.word	0x0005ba80


	//   ....[251]....
        /*fc2c*/ 	.word	0x0005ba90


	//   ....[252]....
        /*fc30*/ 	.word	0x0005baa0


	//   ....[253]....
        /*fc34*/ 	.word	0x0005bad0


	//   ....[254]....
        /*fc38*/ 	.word	0x0005bae0


	//   ....[255]....
        /*fc3c*/ 	.word	0x0005baf0


	//   ....[0]....
        /*fc40*/ 	.word	0x0005bb00


	//   ....[1]....
        /*fc44*/ 	.word	0x0005bb30


	//   ....[2]....
        /*fc48*/ 	.word	0x0005bb40


	//   ....[3]....
        /*fc4c*/ 	.word	0x0005bb50


	//   ....[4]....
        /*fc50*/ 	.word	0x0005bb60


	//   ....[5]....
        /*fc54*/ 	.word	0x0005bb90


	//   ....[6]....
        /*fc58*/ 	.word	0x0005bba0


	//   ....[7]....
        /*fc5c*/ 	.word	0x0005bbb0


	//   ....[8]....
        /*fc60*/ 	.word	0x0005bbc0


	//   ....[9]....
        /*fc64*/ 	.word	0x0005bbf0


	//   ....[10]....
        /*fc68*/ 	.word	0x0005bc00


	//   ....[11]....
        /*fc6c*/ 	.word	0x0005bc10


	//   ....[12]....
        /*fc70*/ 	.word	0x0005bc20


	//   ....[13]....
        /*fc74*/ 	.word	0x0005bc50


	//   ....[14]....
        /*fc78*/ 	.word	0x0005bc60


	//   ....[15]....
        /*fc7c*/ 	.word	0x0005bc70


	//   ....[16]....
        /*fc80*/ 	.word	0x0005bc80


	//   ....[17]....
        /*fc84*/ 	.word	0x0005bcb0


	//   ....[18]....
        /*fc88*/ 	.word	0x0005bcc0


	//   ....[19]....
        /*fc8c*/ 	.word	0x0005bcd0


	//   ....[20]....
        /*fc90*/ 	.word	0x0005bce0


	//   ....[21]....
        /*fc94*/ 	.word	0x0005bd10


	//   ....[22]....
        /*fc98*/ 	.word	0x0005bd20


	//   ....[23]....
        /*fc9c*/ 	.word	0x0005bd30


	//   ....[24]....
        /*fca0*/ 	.word	0x0005bd40


	//   ....[25]....
        /*fca4*/ 	.word	0x0005bd70


	//   ....[26]....
        /*fca8*/ 	.word	0x0005bd80


	//   ....[27]....
        /*fcac*/ 	.word	0x0005bd90


	//   ....[28]....
        /*fcb0*/ 	.word	0x0005bda0


	//   ....[29]....
        /*fcb4*/ 	.word	0x0005bdd0


	//   ....[30]....
        /*fcb8*/ 	.word	0x0005bde0


	//   ....[31]....
        /*fcbc*/ 	.word	0x0005bdf0


	//   ....[32]....
        /*fcc0*/ 	.word	0x0005be00


	//   ....[33]....
        /*fcc4*/ 	.word	0x0005be30


	//   ....[34]....
        /*fcc8*/ 	.word	0x0005be40


	//   ....[35]....
        /*fccc*/ 	.word	0x0005be50


	//   ....[36]....
        /*fcd0*/ 	.word	0x0005be60


	//   ....[37]....
        /*fcd4*/ 	.word	0x0005be90


	//   ....[38]....
        /*fcd8*/ 	.word	0x0005bea0


	//   ....[39]....
        /*fcdc*/ 	.word	0x0005beb0


	//   ....[40]....
        /*fce0*/ 	.word	0x0005bec0


	//   ....[41]....
        /*fce4*/ 	.word	0x0005bef0


	//   ....[42]....
        /*fce8*/ 	.word	0x0005bf00


	//   ....[43]....
        /*fcec*/ 	.word	0x0005bf10


	//   ....[44]....
        /*fcf0*/ 	.word	0x0005bf20


	//   ....[45]....
        /*fcf4*/ 	.word	0x0005bf50


	//   ....[46]....
        /*fcf8*/ 	.word	0x0005bf60


	//   ....[47]....
        /*fcfc*/ 	.word	0x0005bf70


	//   ....[48]....
        /*fd00*/ 	.word	0x0005bf80


	//   ....[49]....
        /*fd04*/ 	.word	0x0005bfb0


	//   ....[50]....
        /*fd08*/ 	.word	0x0005bfc0


	//   ....[51]....
        /*fd0c*/ 	.word	0x0005bfd0


	//   ....[52]....
        /*fd10*/ 	.word	0x0005bfe0


	//   ....[53]....
        /*fd14*/ 	.word	0x0005c010


	//   ....[54]....
        /*fd18*/ 	.word	0x0005c020


	//   ....[55]....
        /*fd1c*/ 	.word	0x0005c030


	//   ....[56]....
        /*fd20*/ 	.word	0x0005c040


	//   ....[57]....
        /*fd24*/ 	.word	0x0005c070


	//   ....[58]....
        /*fd28*/ 	.word	0x0005c080


	//   ....[59]....
        /*fd2c*/ 	.word	0x0005c090


	//   ....[60]....
        /*fd30*/ 	.word	0x0005c0a0


	//   ....[61]....
        /*fd34*/ 	.word	0x0005c0d0


	//   ....[62]....
        /*fd38*/ 	.word	0x0005c0e0


	//   ....[63]....
        /*fd3c*/ 	.word	0x0005c0f0


	//   ....[64]....
        /*fd40*/ 	.word	0x0005c100


	//   ....[65]....
        /*fd44*/ 	.word	0x0005c130


	//   ....[66]....
        /*fd48*/ 	.word	0x0005c140


	//   ....[67]....
        /*fd4c*/ 	.word	0x0005c150


	//   ....[68]....
        /*fd50*/ 	.word	0x0005c160


	//   ....[69]....
        /*fd54*/ 	.word	0x0005c190


	//   ....[70]....
        /*fd58*/ 	.word	0x0005c1a0


	//   ....[71]....
        /*fd5c*/ 	.word	0x0005c1b0


	//   ....[72]....
        /*fd60*/ 	.word	0x0005c1c0


	//   ....[73]....
        /*fd64*/ 	.word	0x0005c1f0


	//   ....[74]....
        /*fd68*/ 	.word	0x0005c200


	//   ....[75]....
        /*fd6c*/ 	.word	0x0005c210


	//   ....[76]....
        /*fd70*/ 	.word	0x0005c220


	//   ....[77]....
        /*fd74*/ 	.word	0x0005c250


	//   ....[78]....
        /*fd78*/ 	.word	0x0005c260


	//   ....[79]....
        /*fd7c*/ 	.word	0x0005c270


	//   ....[80]....
        /*fd80*/ 	.word	0x0005c280


	//   ....[81]....
        /*fd84*/ 	.word	0x0005c2b0


	//   ....[82]....
        /*fd88*/ 	.word	0x0005c2c0


	//   ....[83]....
        /*fd8c*/ 	.word	0x0005c2d0


	//   ....[84]....
        /*fd90*/ 	.word	0x0005c2e0


	//   ....[85]....
        /*fd94*/ 	.word	0x0005c310


	//   ....[86]....
        /*fd98*/ 	.word	0x0005c320


	//   ....[87]....
        /*fd9c*/ 	.word	0x0005c330


	//   ....[88]....
        /*fda0*/ 	.word	0x0005c340


	//   ....[89]....
        /*fda4*/ 	.word	0x0005c370


	//   ....[90]....
        /*fda8*/ 	.word	0x0005c380


	//   ....[91]....
        /*fdac*/ 	.word	0x0005c390


	//   ....[92]....
        /*fdb0*/ 	.word	0x0005c3a0


	//   ....[93]....
        /*fdb4*/ 	.word	0x0005c3d0


	//   ....[94]....
        /*fdb8*/ 	.word	0x0005c3e0


	//   ....[95]....
        /*fdbc*/ 	.word	0x0005c3f0


	//   ....[96]....
        /*fdc0*/ 	.word	0x0005c400


	//   ....[97]....
        /*fdc4*/ 	.word	0x0005c430


	//   ....[98]....
        /*fdc8*/ 	.word	0x0005c440


	//   ....[99]....
        /*fdcc*/ 	.word	0x0005c450


	//   ....[100]....
        /*fdd0*/ 	.word	0x0005c460


	//   ....[101]....
        /*fdd4*/ 	.word	0x0005c490


	//   ....[102]....
        /*fdd8*/ 	.word	0x0005c4a0


	//   ....[103]....
        /*fddc*/ 	.word	0x0005c4b0


	//   ....[104]....
        /*fde0*/ 	.word	0x0005c4c0


	//   ....[105]....
        /*fde4*/ 	.word	0x0005c4f0


	//   ....[106]....
        /*fde8*/ 	.word	0x0005c500


	//   ....[107]....
        /*fdec*/ 	.word	0x0005c510


	//   ....[108]....
        /*fdf0*/ 	.word	0x0005c520


	//   ....[109]....
        /*fdf4*/ 	.word	0x0005c550


	//   ....[110]....
        /*fdf8*/ 	.word	0x0005c560


	//   ....[111]....
        /*fdfc*/ 	.word	0x0005c570


	//   ....[112]....
        /*fe00*/ 	.word	0x0005c580


	//   ....[113]....
        /*fe04*/ 	.word	0x0005c5b0


	//   ....[114]....
        /*fe08*/ 	.word	0x0005c5c0


	//   ....[115]....
        /*fe0c*/ 	.word	0x0005c5d0


	//   ....[116]....
        /*fe10*/ 	.word	0x0005c5e0


	//   ....[117]....
        /*fe14*/ 	.word	0x0005c610


	//   ....[118]....
        /*fe18*/ 	.word	0x0005c620


	//   ....[119]....
        /*fe1c*/ 	.word	0x0005c630


	//   ....[120]....
        /*fe20*/ 	.word	0x0005c640


	//   ....[121]....
        /*fe24*/ 	.word	0x0005c670


	//   ....[122]....
        /*fe28*/ 	.word	0x0005c680


	//   ....[123]....
        /*fe2c*/ 	.word	0x0005c690


	//   ....[124]....
        /*fe30*/ 	.word	0x0005c6a0


	//   ....[125]....
        /*fe34*/ 	.word	0x0005c6d0


	//   ....[126]....
        /*fe38*/ 	.word	0x0005c6e0


	//   ....[127]....
        /*fe3c*/ 	.word	0x0005c6f0


	//   ....[128]....
        /*fe40*/ 	.word	0x0005c700


	//   ....[129]....
        /*fe44*/ 	.word	0x0005c730


	//   ....[130]....
        /*fe48*/ 	.word	0x0005c740


	//   ....[131]....
        /*fe4c*/ 	.word	0x0005c750


	//   ....[132]....
        /*fe50*/ 	.word	0x0005c760


	//   ....[133]....
        /*fe54*/ 	.word	0x0005c790


	//   ....[134]....
        /*fe58*/ 	.word	0x0005c7a0


	//   ....[135]....
        /*fe5c*/ 	.word	0x0005c7b0


	//   ....[136]....
        /*fe60*/ 	.word	0x0005c7c0


	//   ....[137]....
        /*fe64*/ 	.word	0x0005c7f0


	//   ....[138]....
        /*fe68*/ 	.word	0x0005c800


	//   ....[139]....
        /*fe6c*/ 	.word	0x0005c810


	//   ....[140]....
        /*fe70*/ 	.word	0x0005c820


	//   ....[141]....
        /*fe74*/ 	.word	0x0005c850


	//   ....[142]....
        /*fe78*/ 	.word	0x0005c860


	//   ....[143]....
        /*fe7c*/ 	.word	0x0005c870


	//   ....[144]....
        /*fe80*/ 	.word	0x0005c880


	//   ....[145]....
        /*fe84*/ 	.word	0x0005c8b0


	//   ....[146]....
        /*fe88*/ 	.word	0x0005c8c0


	//   ....[147]....
        /*fe8c*/ 	.word	0x0005c8d0


	//   ....[148]....
        /*fe90*/ 	.word	0x0005c8e0


	//   ....[149]....
        /*fe94*/ 	.word	0x0005c910


	//   ....[150]....
        /*fe98*/ 	.word	0x0005c920


	//   ....[151]....
        /*fe9c*/ 	.word	0x0005c930


	//   ....[152]....
        /*fea0*/ 	.word	0x0005c940


	//   ....[153]....
        /*fea4*/ 	.word	0x0005c970


	//   ....[154]....
        /*fea8*/ 	.word	0x0005c980


	//   ....[155]....
        /*feac*/ 	.word	0x0005c990


	//   ....[156]....
        /*feb0*/ 	.word	0x0005c9a0


	//   ....[157]....
        /*feb4*/ 	.word	0x0005c9d0


	//   ....[158]....
        /*feb8*/ 	.word	0x0005c9e0


	//   ....[159]....
        /*febc*/ 	.word	0x0005c9f0


	//   ....[160]....
        /*fec0*/ 	.word	0x0005ca00


	//   ....[161]....
        /*fec4*/ 	.word	0x0005ca30


	//   ....[162]....
        /*fec8*/ 	.word	0x0005ca40


	//   ....[163]....
        /*fecc*/ 	.word	0x0005ca50


	//   ....[164]....
        /*fed0*/ 	.word	0x0005ca60


	//   ....[165]....
        /*fed4*/ 	.word	0x0005ca90


	//   ....[166]....
        /*fed8*/ 	.word	0x0005caa0


	//   ....[167]....
        /*fedc*/ 	.word	0x0005cab0


	//   ....[168]....
        /*fee0*/ 	.word	0x0005cac0


	//   ....[169]....
        /*fee4*/ 	.word	0x0005caf0


	//   ....[170]....
        /*fee8*/ 	.word	0x0005cb00


	//   ....[171]....
        /*feec*/ 	.word	0x0005cb10


	//   ....[172]....
        /*fef0*/ 	.word	0x0005cb20


	//   ....[173]....
        /*fef4*/ 	.word	0x0005cb50


	//   ....[174]....
        /*fef8*/ 	.word	0x0005cb60


	//   ....[175]....
        /*fefc*/ 	.word	0x0005cb70


	//   ....[176]....
        /*ff00*/ 	.word	0x0005cb80


	//   ....[177]....
        /*ff04*/ 	.word	0x0005cbb0


	//   ....[178]....
        /*ff08*/ 	.word	0x0005cbc0


	//   ....[179]....
        /*ff0c*/ 	.word	0x0005cbd0


	//   ....[180]....
        /*ff10*/ 	.word	0x0005cbe0


	//   ....[181]....
        /*ff14*/ 	.word	0x0005cc10


	//   ....[182]....
        /*ff18*/ 	.word	0x0005cc20


	//   ....[183]....
        /*ff1c*/ 	.word	0x0005cc30


	//   ....[184]....
        /*ff20*/ 	.word	0x0005cc40


	//   ....[185]....
        /*ff24*/ 	.word	0x0005cc70


	//   ....[186]....
        /*ff28*/ 	.word	0x0005cc80


	//   ....[187]....
        /*ff2c*/ 	.word	0x0005cc90


	//   ....[188]....
        /*ff30*/ 	.word	0x0005cca0


	//   ....[189]....
        /*ff34*/ 	.word	0x0005ccd0


	//   ....[190]....
        /*ff38*/ 	.word	0x0005cce0


	//   ....[191]....
        /*ff3c*/ 	.word	0x0005ccf0


	//   ....[192]....
        /*ff40*/ 	.word	0x0005cd00


	//   ....[193]....
        /*ff44*/ 	.word	0x0005cd30


	//   ....[194]....
        /*ff48*/ 	.word	0x0005cd40


	//   ....[195]....
        /*ff4c*/ 	.word	0x0005cd50


	//   ....[196]....
        /*ff50*/ 	.word	0x0005cd60


	//   ....[197]....
        /*ff54*/ 	.word	0x0005cd90


	//   ....[198]....
        /*ff58*/ 	.word	0x0005cda0


	//   ....[199]....
        /*ff5c*/ 	.word	0x0005cdb0


	//   ....[200]....
        /*ff60*/ 	.word	0x0005cdc0


	//   ....[201]....
        /*ff64*/ 	.word	0x0005cdf0


	//   ....[202]....
        /*ff68*/ 	.word	0x0005ce00


	//   ....[203]....
        /*ff6c*/ 	.word	0x0005ce10


	//   ....[204]....
        /*ff70*/ 	.word	0x0005ce20


	//   ....[205]....
        /*ff74*/ 	.word	0x0005ce50


	//   ....[206]....
        /*ff78*/ 	.word	0x0005ce60


	//   ....[207]....
        /*ff7c*/ 	.word	0x0005ce70


	//   ....[208]....
        /*ff80*/ 	.word	0x0005ce80


	//   ....[209]....
        /*ff84*/ 	.word	0x0005ceb0


	//   ....[210]....
        /*ff88*/ 	.word	0x0005cec0


	//   ....[211]....
        /*ff8c*/ 	.word	0x0005ced0


	//   ....[212]....
        /*ff90*/ 	.word	0x0005cee0


	//   ....[213]....
        /*ff94*/ 	.word	0x0005cf10


	//   ....[214]....
        /*ff98*/ 	.word	0x0005cf20


	//   ....[215]....
        /*ff9c*/ 	.word	0x0005cf30


	//   ....[216]....
        /*ffa0*/ 	.word	0x0005cf40


	//   ....[217]....
        /*ffa4*/ 	.word	0x0005cf70


	//   ....[218]....
        /*ffa8*/ 	.word	0x0005cf80


	//   ....[219]....
        /*ffac*/ 	.word	0x0005cf90


	//   ....[220]....
        /*ffb0*/ 	.word	0x0005cfa0


	//   ....[221]....
        /*ffb4*/ 	.word	0x0005cfd0


	//   ....[222]....
        /*ffb8*/ 	.word	0x0005cfe0


	//   ....[223]....
        /*ffbc*/ 	.word	0x0005cff0


	//   ....[224]....
        /*ffc0*/ 	.word	0x0005d040


	//   ....[225]....
        /*ffc4*/ 	.word	0x0005d050


	//   ....[226]....
        /*ffc8*/ 	.word	0x0005d060


	//   ....[227]....
        /*ffcc*/ 	.word	0x0005d090


	//   ....[228]....
        /*ffd0*/ 	.word	0x0005d0a0


	//   ....[229]....
        /*ffd4*/ 	.word	0x0005d0b0


	//   ....[230]....
        /*ffd8*/ 	.word	0x0005d0c0


	//   ....[231]....
        /*ffdc*/ 	.word	0x0005d0f0


	//   ....[232]....
        /*ffe0*/ 	.word	0x0005d110


	//   ....[233]....
        /*ffe4*/ 	.word	0x0005d120


	//   ....[234]....
        /*ffe8*/ 	.word	0x0005d150


	//   ....[235]....
        /*ffec*/ 	.word	0x0005d160


	//   ....[236]....
        /*fff0*/ 	.word	0x0005d170


	//   ....[237]....
        /*fff4*/ 	.word	0x0005d180


	//   ....[238]....
        /*fff8*/ 	.word	0x0005d1b0


	//   ....[239]....
        /*fffc*/ 	.word	0x0005d1c0


	//   ....[240]....
        /*10000*/ 	.word	0x0005d1d0


	//   ....[241]....
        /*10004*/ 	.word	0x0005d1e0


	//   ....[242]....
        /*10008*/ 	.word	0x0005d210


	//   ....[243]....
        /*1000c*/ 	.word	0x0005d220


	//   ....[244]....
        /*10010*/ 	.word	0x0005d230


	//   ....[245]....
        /*10014*/ 	.word	0x0005d240


	//   ....[246]....
        /*10018*/ 	.word	0x0005d270


	//   ....[247]....
        /*1001c*/ 	.word	0x0005d280


	//   ....[248]....
        /*10020*/ 	.word	0x0005d290


	//   ....[249]....
        /*10024*/ 	.word	0x0005d2a0


	//   ....[250]....
        /*10028*/ 	.word	0x0005d2d0


	//   ....[251]....
        /*1002c*/ 	.word	0x0005d2e0


	//   ....[252]....
        /*10030*/ 	.word	0x0005d2f0


	//   ....[253]....
        /*10034*/ 	.word	0x00060380


	//   ....[254]....
        /*10038*/ 	.word	0x000603a0


	//   ....[255]....
        /*1003c*/ 	.word	0x000603c0


	//----- nvinfo : EIATTR_VRC_CTA_INIT_COUNT
	.align		4
.L_195:
        /*10040*/ 	.byte	0x02, 0x4a
	.zero		1
	.zero		1


	//----- nvinfo : EIATTR_EXIT_INSTR_OFFSETS
	.align		4
        /*10044*/ 	.byte	0x04, 0x1c
        /*10046*/ 	.short	(.L_197 - .L_196)


	//   ....[0]....
.L_196:
        /*10048*/ 	.word	0x00060490


	//----- nvinfo : EIATTR_CBANK_PARAM_SIZE
	.align		4
.L_197:
        /*1004c*/ 	.byte	0x03, 0x19
        /*1004e*/ 	.short	0x0010


	//----- nvinfo : EIATTR_PARAM_CBANK
	.align		4
        /*10050*/ 	.byte	0x04, 0x0a
        /*10052*/ 	.short	(.L_199 - .L_198)
	.align		4
.L_198:
        /*10054*/ 	.word	index@(.nv.constant0._Z22mma_f16f16f32_16_16_16PvPi)
        /*10058*/ 	.short	0x0380
        /*1005a*/ 	.short	0x0010


	//----- nvinfo : EIATTR_SW_WAR
	.align		4
.L_199:
        /*1005c*/ 	.byte	0x04, 0x36
        /*1005e*/ 	.short	(.L_201 - .L_200)
.L_200:
        /*10060*/ 	.word	0x00000008
.L_201:


//--------------------- .nv.info._Z21mma_f16f16f16_32_8_16PvPi --------------------------
	.section	.nv.info._Z21mma_f16f16f16_32_8_16PvPi,"",@"SHT_CUDA_INFO"
	.sectionflags	@""
	.align	4


	//----- nvinfo : EIATTR_CUDA_API_VERSION
	.align		4
        /*0000*/ 	.byte	0x04, 0x37
        /*0002*/ 	.short	(.L_203 - .L_202)
.L_202:
        /*0004*/ 	.word	0x00000082


	//----- nvinfo : EIATTR_KPARAM_INFO
	.align		4
.L_203:
        /*0008*/ 	.byte	0x04, 0x17
        /*000a*/ 	.short	(.L_205 - .L_204)
.L_204:
        /*000c*/ 	.word	0x00000000
        /*0010*/ 	.short	0x0001
        /*0012*/ 	.short	0x0008
        /*0014*/ 	.byte	0x00, 0xf5, 0x21, 0x00


	//----- nvinfo : EIATTR_KPARAM_INFO
	.align		4
.L_205:
        /*0018*/ 	.byte	0x04, 0x17
        /*001a*/ 	.short	(.L_207 - .L_206)
.L_206:
        /*001c*/ 	.word	0x00000000
        /*0020*/ 	.short	0x0000
        /*0022*/ 	.short	0x0000
        /*0024*/ 	.byte	0x00, 0xf5, 0x21, 0x00


	//----- nvinfo : EIATTR_SPARSE_MMA_MASK
	.align		4
.L_207:
        /*0028*/ 	.byte	0x03, 0x50
        /*002a*/ 	.short	0x0000


	//----- nvinfo : EIATTR_WMMA_USED
	.align		4
        /*002c*/ 	.byte	0x01, 0x2b
	.zero		2


	//----- nvinfo : EIATTR_MAXREG_COUNT
	.align		4
        /*0030*/ 	.byte	0x03, 0x1b
        /*0032*/ 	.short	0x00ff


	//----- nvinfo : EIATTR_MERCURY_ISA_VERSION
	.align		4
        /*0034*/ 	.byte	0x03, 0x5f
        /*0036*/ 	.short	0x0101


	//----- nvinfo : EIATTR_COOP_GROUP_MASK_REGIDS
	.align		4
        /*0038*/ 	.byte	0x04, 0x29
        /*003a*/ 	.short	(.L_209 - .L_208)


	//   ....[0]....
.L_208:
        /*003c*/ 	.word	0xffffffff


	//   ....[1]....
        /*0040*/ 	.word	0xffffffff


	//   ....[2]....
        /*0044*/ 	.word	0xffffffff


	//   ....[3]....
        /*0048*/ 	.word	0xffffffff


	//   ....[4]....
        /*004c*/ 	.word	0xffffffff


	//   ....[5]....
        /*0050*/ 	.word	0xffffffff


	//   ....[6]....
        /*0054*/ 	.word	0xffffffff


	//   ....[7]....
        /*0058*/ 	.word	0xffffffff


	//   ....[8]....
        /*005c*/ 	.word	0xffffffff


	//   ....[9]....
        /*0060*/ 	.word	0xffffffff


	//   ....[10]....
        /*0064*/ 	.word	0xffffffff


	//   ....[11]....
        /*0068*/ 	.word	0xffffffff


	//   ....[12]....
        /*006c*/ 	.word	0xffffffff


	//   ....[13]....
        /*0070*/ 	.word	0xffffffff


	//   ....[14]....
        /*0074*/ 	.word	0xffffffff


	//   ....[15]....
        /*0078*/ 	.word	0xffffffff


	//   ....[16]....
        /*007c*/ 	.word	0xffffffff


	//   ....[17]....
        /*0080*/ 	.word	0xffffffff


	//   ....[18]....
        /*0084*/ 	.word	0xffffffff


	//   ....[19]....
        /*0088*/ 	.word	0xffffffff


	//   ....[20]....
        /*008c*/ 	.word	0xffffffff


	//   ....[21]....
        /*0090*/ 	.word	0xffffffff


	//   ....[22]....
        /*0094*/ 	.word	0xffffffff


	//   ....[23]....
        /*0098*/ 	.word	0xffffffff


	//   ....[24]....
        /*009c*/ 	.word	0xffffffff


	//   ....[25]....
        /*00a0*/ 	.word	0xffffffff


	//   ....[26]....
        /*00a4*/ 	.word	0xffffffff


	//   ....[27]....
        /*00a8*/ 	.word	0xffffffff


	//   ....[28]....
        /*00ac*/ 	.word	0xffffffff


	//   ....[29]....
        /*00b0*/ 	.word	0xffffffff


	//   ....[30]....
        /*00b4*/ 	.word	0xffffffff


	//   ....[31]....
        /*00b8*/ 	.word	0xffffffff


	//   ....[32]....
        /*00bc*/ 	.word	0xffffffff


	//   ....[33]....
        /*00c0*/ 	.word	0xffffffff


	//   ....[34]....
        /*00c4*/ 	.word	0xffffffff


	//   ....[35]....
        /*00c8*/ 	.word	0xffffffff


	//   ....[36]....
        /*00cc*/ 	.word	0xffffffff


	//   ....[37]....
        /*00d0*/ 	.word	0xffffffff


	//   ....[38]....
        /*00d4*/ 	.word	0xffffffff


	//   ....[39]....
        /*00d8*/ 	.word	0xffffffff


	//   ....[40]....
        /*00dc*/ 	.word	0xffffffff


	//   ....[41]....
        /*00e0*/ 	.word	0xffffffff


	//   ....[42]....
        /*00e4*/ 	.word	0xffffffff


	//   ....[43]....
        /*00e8*/ 	.word	0xffffffff


	//   ....[44]....
        /*00ec*/ 	.word	0xffffffff


	//   ....[45]....
        /*00f0*/ 	.word	0xffffffff


	//   ....[46]....
        /*00f4*/ 	.word	0xffffffff


	//   ....[47]....
        /*00f8*/ 	.word	0xffffffff


	//   ....[48]....
        /*00fc*/ 	.word	0xffffffff


	//   ....[49]....
        /*0100*/ 	.word	0xffffffff


	//   ....[50]....
        /*0104*/ 	.word	0xffffffff


	//   ....[51]....
        /*0108*/ 	.word	0xffffffff


	//   ....[52]....
        /*010c*/ 	.word	0xffffffff


	//   ....[53]....
        /*0110*/ 	.word	0xffffffff


	//   ....[54]....
        /*0114*/ 	.word	0xffffffff


	//   ....[55]....
        /*0118*/ 	.word	0xffffffff


	//   ....[56]....
        /*011c*/ 	.word	0xffffffff


	//   ....[57]....
        /*0120*/ 	.word	0xffffffff


	//   ....[58]....
        /*0124*/ 	.word	0xffffffff


	//   ....[59]....
        /*0128*/ 	.word	0xffffffff


	//   ....[60]....
        /*012c*/ 	.word	0xffffffff


	//   ....[61]....
        /*0130*/ 	.word	0xffffffff


	//   ....[62]....
        /*0134*/ 	.word	0xffffffff


	//   ....[63]....
        /*0138*/ 	.word	0xffffffff


	//   ....[64]....
        /*013c*/ 	.word	0xffffffff


	//   ....[65]....
        /*0140*/ 	.word	0xffffffff


	//   ....[66]....
        /*0144*/ 	.word	0xffffffff


	//   ....[67]....
        /*0148*/ 	.word	0xffffffff


	//   ....[68]....
        /*014c*/ 	.word	0xffffffff


	//   ....[69]....
        /*0150*/ 	.word	0xffffffff


	//   ....[70]....
        /*0154*/ 	.word	0xffffffff


	//   ....[71]....
        /*0158*/ 	.word	0xffffffff


	//   ....[72]....
        /*015c*/ 	.word	0xffffffff


	//   ....[73]....
        /*0160*/ 	.word	0xffffffff


	//   ....[74]....
        /*0164*/ 	.word	0xffffffff


	//   ....[75]....
        /*0168*/ 	.word	0xffffffff


	//   ....[76]....
        /*016c*/ 	.word	0xffffffff


	//   ....[77]....
        /*0170*/ 	.word	0xffffffff


	//   ....[78]....
        /*0174*/ 	.word	0xffffffff


	//   ....[79]....
        /*0178*/ 	.word	0xffffffff


	//   ....[80]....
        /*017c*/ 	.word	0xffffffff


	//   ....[81]....
        /*0180*/ 	.word	0xffffffff


	//   ....[82]....
        /*0184*/ 	.word	0xffffffff


	//   ....[83]....
        /*0188*/ 	.word	0xffffffff


	//   ....[84]....
        /*018c*/ 	.word	0xffffffff


	//   ....[85]....
        /*0190*/ 	.word	0xffffffff


	//   ....[86]....
        /*0194*/ 	.word	0xffffffff


	//   ....[87]....
        /*0198*/ 	.word	0xffffffff


	//   ....[88]....
        /*019c*/ 	.word	0xffffffff


	//   ....[89]....
        /*01a0*/ 	.word	0xffffffff


	//   ....[90]....
        /*01a4*/ 	.word	0xffffffff


	//   ....[91]....
        /*01a8*/ 	.word	0xffffffff


	//   ....[92]....
        /*01ac*/ 	.word	0xffffffff


	//   ....[93]....
        /*01b0*/ 	.word	0xffffffff


	//   ....[94]....
        /*01b4*/ 	.word	0xffffffff


	//   ....[95]....
        /*01b8*/ 	.word	0xffffffff


	//   ....[96]....
        /*01bc*/ 	.word	0xffffffff


	//   ....[97]....
        /*01c0*/ 	.word	0xffffffff


	//   ....[98]....
        /*01c4*/ 	.word	0xffffffff


	//   ....[99]....
        /*01c8*/ 	.word	0xffffffff


	//   ....[100]....
        /*01cc*/ 	.word	0xffffffff


	//   ....[101]....
        /*01d0*/ 	.word	0xffffffff


	//   ....[102]....
        /*01d4*/ 	.word	0xffffffff


	//   ....[103]....
        /*01d8*/ 	.word	0xffffffff


	//   ....[104]....
        /*01dc*/ 	.word	0xffffffff


	//   ....[105]....
        /*01e0*/ 	.word	0xffffffff


	//   ....[106]....
        /*01e4*/ 	.word	0xffffffff


	//   ....[107]....
        /*01e8*/ 	.word	0xffffffff


	//   ....[108]....
        /*01ec*/ 	.word	0xffffffff


	//   ....[109]....
        /*01f0*/ 	.word	0xffffffff


	//   ....[110]....
        /*01f4*/ 	.word	0xffffffff


	//   ....[111]....
        /*01f8*/ 	.word	0xffffffff


	//   ....[112]....
        /*01fc*/ 	.word	0xffffffff


	//   ....[113]....
        /*0200*/ 	.word	0xffffffff


	//   ....[114]....
        /*0204*/ 	.word	0xffffffff


	//   ....[115]....
        /*0208*/ 	.word	0xffffffff


	//   ....[116]....
        /*020c*/ 	.word	0xffffffff


	//   ....[117]....
        /*0210*/ 	.word	0xffffffff


	//   ....[118]....
        /*0214*/ 	.word	0xffffffff


	//   ....[119]....
        /*0218*/ 	.word	0xffffffff


	//   ....[120]....
        /*021c*/ 	.word	0xffffffff


	//   ....[121]....
        /*0220*/ 	.word	0xffffffff


	//   ....[122]....
        /*0224*/ 	.word	0xffffffff


	//   ....[123]....
        /*0228*/ 	.word	0xffffffff


	//   ....[124]....
        /*022c*/ 	.word	0xffffffff


	//   ....[125]....
        /*0230*/ 	.word	0xffffffff


	//   ....[126]....
        /*0234*/ 	.word	0xffffffff


	//   ....[127]....
        /*0238*/ 	.word	0xffffffff


	//   ....[128]....
        /*023c*/ 	.word	0xffffffff


	//   ....[129]....
        /*0240*/ 	.word	0xffffffff


	//   ....[130]....
        /*0244*/ 	.word	0xffffffff


	//   ....[131]....
        /*0248*/ 	.word	0xffffffff


	//   ....[132]....
        /*024c*/ 	.word	0xffffffff


	//   ....[133]....
        /*0250*/ 	.word	0xffffffff


	//   ....[134]....
        /*0254*/ 	.word	0xffffffff


	//   ....[135]....
        /*0258*/ 	.word	0xffffffff


	//   ....[136]....
        /*025c*/ 	.word	0xffffffff


	//   ....[137]....
        /*0260*/ 	.word	0xffffffff


	//   ....[138]....
        /*0264*/ 	.word	0xffffffff


	//   ....[139]....
        /*0268*/ 	.word	0xffffffff


	//   ....[140]....
        /*026c*/ 	.word	0xffffffff


	//   ....[141]....
        /*0270*/ 	.word	0xffffffff


	//   ....[142]....
        /*0274*/ 	.word	0xffffffff


	//   ....[143]....
        /*0278*/ 	.word	0xffffffff


	//   ....[144]....
        /*027c*/ 	.word	0xffffffff


	//   ....[145]....
        /*0280*/ 	.word	0xffffffff


	//   ....[146]....
        /*0284*/ 	.word	0xffffffff


	//   ....[147]....
        /*0288*/ 	.word	0xffffffff


	//   ....[148]....
        /*028c*/ 	.word	0xffffffff


	//   ....[149]....
        /*0290*/ 	.word	0xffffffff


	//   ....[150]....
        /*0294*/ 	.word	0xffffffff


	//   ....[151]....
        /*0298*/ 	.word	0xffffffff


	//   ....[152]....
        /*029c*/ 	.word	0xffffffff


	//   ....[153]....
        /*02a0*/ 	.word	0xffffffff


	//   ....[154]....
        /*02a4*/ 	.word	0xffffffff


	//   ....[155]....
        /*02a8*/ 	.word	0xffffffff


	//   ....[156]....
        /*02ac*/ 	.word	0xffffffff


	//   ....[157]....
        /*02b0*/ 	.word	0xffffffff


	//   ....[158]....
        /*02b4*/ 	.word	0xffffffff


	//   ....[159]....
        /*02b8*/ 	.word	0xffffffff


	//   ....[160]....
        /*02bc*/ 	.word	0xffffffff


	//   ....[161]....
        /*02c0*/ 	.word	0xffffffff


	//   ....[162]....
        /*02c4*/ 	.word	0xffffffff


	//   ....[163]....
        /*02c8*/ 	.word	0xffffffff


	//   ....[164]....
        /*02cc*/ 	.word	0xffffffff


	//   ....[165]....
        /*02d0*/ 	.word	0xffffffff


	//   ....[166]....
        /*02d4*/ 	.word	0xffffffff


	//   ....[167]....
        /*02d8*/ 	.word	0xffffffff


	//   ....[168]....
        /*02dc*/ 	.word	0xffffffff


	//   ....[169]....
        /*02e0*/ 	.word	0xffffffff


	//   ....[170]....
        /*02e4*/ 	.word	0xffffffff


	//   ....[171]....
        /*02e8*/ 	.word	0xffffffff


	//   ....[172]....
        /*02ec*/ 	.word	0xffffffff


	//   ....[173]....
        /*02f0*/ 	.word	0xffffffff


	//   ....[174]....
        /*02f4*/ 	.word	0xffffffff


	//   ....[175]....
        /*02f8*/ 	.word	0xffffffff


	//   ....[176]....
        /*02fc*/ 	.word	0xffffffff


	//   ....[177]....
        /*0300*/ 	.word	0xffffffff


	//   ....[178]....
        /*0304*/ 	.word	0xffffffff


	//   ....[179]....
        /*0308*/ 	.word	0xffffffff


	//   ....[180]....
        /*030c*/ 	.word	0xffffffff


	//   ....[181]....
        /*0310*/ 	.word	0xffffffff


	//   ....[182]....
        /*0314*/ 	.word	0xffffffff


	//   ....[183]....
        /*0318*/ 	.word	0xffffffff


	//   ....[184]....
        /*031c*/ 	.word	0xffffffff


	//   ....[185]....
        /*0320*/ 	.word	0xffffffff


	//   ....[186]....
        /*0324*/ 	.word	0xffffffff


	//   ....[187]....
        /*0328*/ 	.word	0xffffffff


	//   ....[188]....
        /*032c*/ 	.word	0xffffffff


	//   ....[189]....
        /*0330*/ 	.word	0xffffffff


	//   ....[190]....
        /*0334*/ 	.word	0xffffffff


	//   ....[191]....
        /*0338*/ 	.word	0xffffffff


	//   ....[192]....
        /*033c*/ 	.word	0xffffffff


	//   ....[193]....
        /*0340*/ 	.word	0xffffffff


	//   ....[194]....
        /*0344*/ 	.word	0xffffffff


	//   ....[195]....
        /*0348*/ 	.word	0xffffffff


	//   ....[196]....
        /*034c*/ 	.word	0xffffffff


	//   ....[197]....
        /*0350*/ 	.word	0xffffffff


	//   ....[198]....
        /*0354*/ 	.word	0xffffffff


	//   ....[199]....
        /*0358*/ 	.word	0xffffffff


	//   ....[200]....
        /*035c*/ 	.word	0xffffffff


	//   ....[201]....
        /*0360*/ 	.word	0xffffffff


	//   ....[202]....
        /*0364*/ 	.word	0xffffffff


	//   ....[203]....
        /*0368*/ 	.word	0xffffffff


	//   ....[204]....
        /*036c*/ 	.word	0xffffffff


	//   ....[205]....
        /*0370*/ 	.word	0xffffffff


	//   ....[206]....
        /*0374*/ 	.word	0xffffffff


	//   ....[207]....
        /*0378*/ 	.word	0xffffffff


	//   ....[208]....
        /*037c*/ 	.word	0xffffffff


	//   ....[209]....
        /*0380*/ 	.word	0xffffffff


	//   ....[210]....
        /*0384*/ 	.word	0xffffffff


	//   ....[211]....
        /*0388*/ 	.word	0xffffffff


	//   ....[212]....
        /*038c*/ 	.word	0xffffffff


	//   ....[213]....
        /*0390*/ 	.word	0xffffffff


	//   ....[214]....
        /*0394*/ 	.word	0xffffffff


	//   ....[215]....
        /*0398*/ 	.word	0xffffffff


	//   ....[216]....
        /*039c*/ 	.word	0xffffffff


	//   ....[217]....
        /*03a0*/ 	.word	0xffffffff


	//   ....[218]....
        /*03a4*/ 	.word	0xffffffff


	//   ....[219]....
        /*03a8*/ 	.word	0xffffffff


	//   ....[220]....
        /*03ac*/ 	.word	0xffffffff


	//   ....[221]....
        /*03b0*/ 	.word	0xffffffff


	//   ....[222]....
        /*03b4*/ 	.word	0xffffffff


	//   ....[223]....
        /*03b8*/ 	.word	0xffffffff


	//   ....[224]....
        /*03bc*/ 	.word	0xffffffff


	//   ....[225]....
        /*03c0*/ 	.word	0xffffffff


	//   ....[226]....
        /*03c4*/ 	.word	0xffffffff


	//   ....[227]....
        /*03c8*/ 	.word	0xffffffff


	//   ....[228]....
        /*03cc*/ 	.word	0xffffffff


	//   ....[229]....
        /*03d0*/ 	.word	0xffffffff


	//   ....[230]....
        /*03d4*/ 	.word	0xffffffff


	//   ....[231]....
        /*03d8*/ 	.word	0xffffffff


	//   ....[232]....
        /*03dc*/ 	.word	0xffffffff


	//   ....[233]....
        /*03e0*/ 	.word	0xffffffff


	//   ....[234]....
        /*03e4*/ 	.word	0xffffffff


	//   ....[235]....
        /*03e8*/ 	.word	0xffffffff


	//   ....[236]....
        /*03ec*/ 	.word	0xffffffff


	//   ....[237]....
        /*03f0*/ 	.word	0xffffffff


	//   ....[238]....
        /*03f4*/ 	.word	0xffffffff


	//   ....[239]....
        /*03f8*/ 	.word	0xffffffff


	//   ....[240]....
        /*03fc*/ 	.word	0xffffffff


	//   ....[241]....
        /*0400*/ 	.word	0xffffffff


	//   ....[242]....
        /*0404*/ 	.word	0xffffffff


	//   ....[243]....
        /*0408*/ 	.word	0xffffffff


	//   ....[244]....
        /*040c*/ 	.word	0xffffffff


	//   ....[245]....
        /*0410*/ 	.word	0xffffffff


	//   ....[246]....
        /*0414*/ 	.word	0xffffffff


	//   ....[247]....
        /*0418*/ 	.word	0xffffffff


	//   ....[248]....
        /*041c*/ 	.word	0xffffffff


	//   ....[249]....
        /*0420*/ 	.word	0xffffffff


	//   ....[250]....
        /*0424*/ 	.word	0xffffffff


	//   ....[251]....
        /*0428*/ 	.word	0xffffffff


	//   ....[252]....
        /*042c*/ 	.word	0xffffffff


	//   ....[253]....
        /*0430*/ 	.word	0xffffffff


	//   ....[254]....
        /*0434*/ 	.word	0xffffffff


	//   ....[255]....
        /*0438*/ 	.word	0xffffffff


	//   ....[0]....
        /*043c*/ 	.word	0xffffffff


	//   ....[1]....
        /*0440*/ 	.word	0xffffffff


	//   ....[2]....
        /*0444*/ 	.word	0xffffffff


	//   ....[3]....
        /*0448*/ 	.word	0xffffffff


	//   ....[4]....
        /*044c*/ 	.word	0xffffffff


	//   ....[5]....
        /*0450*/ 	.word	0xffffffff


	//   ....[6]....
        /*0454*/ 	.word	0xffffffff


	//   ....[7]....
        /*0458*/ 	.word	0xffffffff


	//   ....[8]....
        /*045c*/ 	.word	0xffffffff


	//   ....[9]....
        /*0460*/ 	.word	0xffffffff


	//   ....[10]....
        /*0464*/ 	.word	0xffffffff


	//   ....[11]....
        /*0468*/ 	.word	0xffffffff


	//   ....[12]....
        /*046c*/ 	.word	0xffffffff


	//   ....[13]....
        /*0470*/ 	.word	0xffffffff


	//   ....[14]....
        /*0474*/ 	.word	0xffffffff


	//   ....[15]....
        /*0478*/ 	.word	0xffffffff


	//   ....[16]....
        /*047c*/ 	.word	0xffffffff


	//   ....[17]....
        /*0480*/ 	.word	0xffffffff


	//   ....[18]....
        /*0484*/ 	.word	0xffffffff


	//   ....[19]....
        /*0488*/ 	.word	0xffffffff


	//   ....[20]....
        /*048c*/ 	.word	0xffffffff


	//   ....[21]....
        /*0490*/ 	.word	0xffffffff


	//   ....[22]....
        /*0494*/ 	.word	0xffffffff


	//   ....[23]....
        /*0498*/ 	.word	0xffffffff


	//   ....[24]....
        /*049c*/ 	.word	0xffffffff


	//   ....[25]....
        /*04a0*/ 	.word	0xffffffff


	//   ....[26]....
        /*04a4*/ 	.word	0xffffffff


	//   ....[27]....
        /*04a8*/ 	.word	0xffffffff


	//   ....[28]....
        /*04ac*/ 	.word	0xffffffff


	//   ....[29]....
        /*04b0*/ 	.word	0xffffffff


	//   ....[30]....
        /*04b4*/ 	.word	0xffffffff


	//   ....[31]....
        /*04b8*/ 	.word	0xffffffff


	//   ....[32]....
        /*04bc*/ 	.word	0xffffffff


	//   ....[33]....
        /*04c0*/ 	.word	0xffffffff


	//   ....[34]....
        /*04c4*/ 	.word	0xffffffff


	//   ....[35]....
        /*04c8*/ 	.word	0xffffffff


	//   ....[36]....
        /*04cc*/ 	.word	0xffffffff


	//   ....[37]....
        /*04d0*/ 	.word	0xffffffff


	//   ....[38]....
        /*04d4*/ 	.word	0xffffffff


	//   ....[39]....
        /*04d8*/ 	.word	0xffffffff


	//   ....[40]....
        /*04dc*/ 	.word	0xffffffff


	//   ....[41]....
        /*04e0*/ 	.word	0xffffffff


	//   ....[42]....
        /*04e4*/ 	.word	0xffffffff


	//   ....[43]....
        /*04e8*/ 	.word	0xffffffff


	//   ....[44]....
        /*04ec*/ 	.word	0xffffffff


	//   ....[45]....
        /*04f0*/ 	.word	0xffffffff


	//   ....[46]....
        /*04f4*/ 	.word	0xffffffff


	//   ....[47]....
        /*04f8*/ 	.word	0xffffffff


	//   ....[48]....
        /*04fc*/ 	.word	0xffffffff


	//   ....[49]....
        /*0500*/ 	.word	0xffffffff


	//   ....[50]....
        /*0504*/ 	.word	0xffffffff


	//   ....[51]....
        /*0508*/ 	.word	0xffffffff


	//   ....[52]....
        /*050c*/ 	.word	0xffffffff


	//   ....[53]....
        /*0510*/ 	.word	0xffffffff


	//   ....[54]....
        /*0514*/ 	.word	0xffffffff


	//   ....[55]....
        /*0518*/ 	.word	0xffffffff


	//   ....[56]....
        /*051c*/ 	.word	0xffffffff


	//   ....[57]....
        /*0520*/ 	.word	0xffffffff


	//   ....[58]....
        /*0524*/ 	.word	0xffffffff


	//   ....[59]....
        /*0528*/ 	.word	0xffffffff


	//   ....[60]....
        /*052c*/ 	.word	0xffffffff


	//   ....[61]....
        /*0530*/ 	.word	0xffffffff


	//   ....[62]....
        /*0534*/ 	.word	0xffffffff


	//   ....[63]....
        /*0538*/ 	.word	0xffffffff


	//   ....[64]....
        /*053c*/ 	.word	0xffffffff


	//   ....[65]....
        /*0540*/ 	.word	0xffffffff


	//   ....[66]....
        /*0544*/ 	.word	0xffffffff


	//   ....[67]....
        /*0548*/ 	.word	0xffffffff


	//   ....[68]....
        /*054c*/ 	.word	0xffffffff


	//   ....[69]....
        /*0550*/ 	.word	0xffffffff


	//   ....[70]....
        /*0554*/ 	.word	0xffffffff


	//   ....[71]....
        /*0558*/ 	.word	0xffffffff


	//   ....[72]....
        /*055c*/ 	.word	0xffffffff


	//   ....[73]....
        /*0560*/ 	.word	0xffffffff


	//   ....[74]....
        /*0564*/ 	.word	0xffffffff


	//   ....[75]....
        /*0568*/ 	.word	0xffffffff


	//   ....[76]....
        /*056c*/ 	.word	0xffffffff


	//   ....[77]....
        /*0570*/ 	.word	0xffffffff


	//   ....[78]....
        /*0574*/ 	.word	0xffffffff


	//   ....[79]....
        /*0578*/ 	.word	0xffffffff


	//   ....[80]....
        /*057c*/ 	.word	0xffffffff


	//   ....[81]....
        /*0580*/ 	.word	0xffffffff


	//   ....[82]....
        /*0584*/ 	.word	0xffffffff


	//   ....[83]....
        /*0588*/ 	.word	0xffffffff


	//   ....[84]....
        /*058c*/ 	.word	0xffffffff


	//   ....[85]....
        /*0590*/ 	.word	0xffffffff


	//   ....[86]....
        /*0594*/ 	.word	0xffffffff


	//   ....[87]....
        /*0598*/ 	.word	0xffffffff


	//   ....[88]....
        /*059c*/ 	.word	0xffffffff


	//   ....[89]....
        /*05a0*/ 	.word	0xffffffff


	//   ....[90]....
        /*05a4*/ 	.word	0xffffffff


	//   ....[91]....
        /*05a8*/ 	.word	0xffffffff


	//   ....[92]....
        /*05ac*/ 	.word	0xffffffff


	//   ....[93]....
        /*05b0*/ 	.word	0xffffffff


	//   ....[94]....
        /*05b4*/ 	.word	0xffffffff


	//   ....[95]....
        /*05b8*/ 	.word	0xffffffff


	//   ....[96]....
        /*05bc*/ 	.word	0xffffffff


	//   ....[97]....
        /*05c0*/ 	.word	0xffffffff


	//   ....[98]....
        /*05c4*/ 	.word	0xffffffff


	//   ....[99]....
        /*05c8*/ 	.word	0xffffffff


	//   ....[100]....
        /*05cc*/ 	.word	0xffffffff


	//   ....[101]....
        /*05d0*/ 	.word	0xffffffff


	//   ....[102]....
        /*05d4*/ 	.word	0xffffffff


	//   ....[103]....
        /*05d8*/ 	.word	0xffffffff


	//   ....[104]....
        /*05dc*/ 	.word	0xffffffff


	//   ....[105]....
        /*05e0*/ 	.word	0xffffffff


	//   ....[106]....
        /*05e4*/ 	.word	0xffffffff


	//   ....[107]....
        /*05e8*/ 	.word	0xffffffff


	//   ....[108]....
        /*05ec*/ 	.word	0xffffffff


	//   ....[109]....
        /*05f0*/ 	.word	0xffffffff


	//   ....[110]....
        /*05f4*/ 	.word	0xffffffff


	//   ....[111]....
        /*05f8*/ 	.word	0xffffffff


	//   ....[112]....
        /*05fc*/ 	.word	0xffffffff


	//   ....[113]....
        /*0600*/ 	.word	0xffffffff


	//   ....[114]....
        /*0604*/ 	.word	0xffffffff


	//   ....[115]....
        /*0608*/ 	.word	0xffffffff


	//   ....[116]....
        /*060c*/ 	.word	0xffffffff


	//   ....[117]....
        /*0610*/ 	.word	0xffffffff


	//   ....[118]....
        /*0614*/ 	.word	0xffffffff


	//   ....[119]....
        /*0618*/ 	.word	0xffffffff


	//   ....[120]....
        /*061c*/ 	.word	0xffffffff


	//   ....[121]....
        /*0620*/ 	.word	0xffffffff


	//   ....[122]....
        /*0624*/ 	.word	0xffffffff


	//   ....[123]....
        /*0628*/ 	.word	0xffffffff


	//   ....[124]....
        /*062c*/ 	.word	0xffffffff


	//   ....[125]....
        /*0630*/ 	.word	0xffffffff


	//   ....[126]....
        /*0634*/ 	.word	0xffffffff


	//   ....[127]....
        /*0638*/ 	.word	0xffffffff


	//   ....[128]....
        /*063c*/ 	.word	0xffffffff


	//   ....[129]....
        /*0640*/ 	.word	0xffffffff


	//   ....[130]....
        /*0644*/ 	.word	0xffffffff


	//   ....[131]....
        /*0648*/ 	.word	0xffffffff


	//   ....[132]....
        /*064c*/ 	.word	0xffffffff


	//   ....[133]....
        /*0650*/ 	.word	0xffffffff


	//   ....[134]....
        /*0654*/ 	.word	0xffffffff


	//   ....[135]....
        /*0658*/ 	.word	0xffffffff


	//   ....[136]....
        /*065c*/ 	.word	0xffffffff


	//   ....[137]....
        /*0660*/ 	.word	0xffffffff


	//   ....[138]....
        /*0664*/ 	.word	0xffffffff


	//   ....[139]....
        /*0668*/ 	.word	0xffffffff


	//   ....[140]....
        /*066c*/ 	.word	0xffffffff


	//   ....[141]....
        /*0670*/ 	.word	0xffffffff


	//   ....[142]....
        /*0674*/ 	.word	0xffffffff


	//   ....[143]....
        /*0678*/ 	.word	0xffffffff


	//   ....[144]....
        /*067c*/ 	.word	0xffffffff


	//   ....[145]....
        /*0680*/ 	.word	0xffffffff


	//   ....[146]....
        /*0684*/ 	.word	0xffffffff


	//   ....[147]....
        /*0688*/ 	.word	0xffffffff


	//   ....[148]....
        /*068c*/ 	.word	0xffffffff


	//   ....[149]....
        /*0690*/ 	.word	0xffffffff


	//   ....[150]....
        /*0694*/ 	.word	0xffffffff


	//   ....[151]....
        /*0698*/ 	.word	0xffffffff


	//   ....[152]....
        /*069c*/ 	.word	0xffffffff


	//   ....[153]....
        /*06a0*/ 	.word	0xffffffff


	//   ....[154]....
        /*06a4*/ 	.word	0xffffffff


	//   ....[155]....
        /*06a8*/ 	.word	0xffffffff


	//   ....[156]....
        /*06ac*/ 	.word	0xffffffff


	//   ....[157]....
        /*06b0*/ 	.word	0xffffffff


	//   ....[158]....
        /*06b4*/ 	.word	0xffffffff


	//   ....[159]....
        /*06b8*/ 	.word	0xffffffff


	//   ....[160]....
        /*06bc*/ 	.word	0xffffffff


	//   ....[161]....
        /*06c0*/ 	.word	0xffffffff


	//   ....[162]....
        /*06c4*/ 	.word	0xffffffff


	//   ....[163]....
        /*06c8*/ 	.word	0xffffffff


	//   ....[164]....
        /*06cc*/ 	.word	0xffffffff


	//   ....[165]....
        /*06d0*/ 	.word	0xffffffff


	//   ....[166]....
        /*06d4*/ 	.word	0xffffffff


	//   ....[167]....
        /*06d8*/ 	.word	0xffffffff


	//   ....[168]....
        /*06dc*/ 	.word	0xffffffff


	//   ....[169]....
        /*06e0*/ 	.word	0xffffffff


	//   ....[170]....
        /*06e4*/ 	.word	0xffffffff


	//   ....[171]....
        /*06e8*/ 	.word	0xffffffff


	//   ....[172]....
        /*06ec*/ 	.word	0xffffffff


	//   ....[173]....
        /*06f0*/ 	.word	0xffffffff


	//   ....[174]....
        /*06f4*/ 	.word	0xffffffff


	//   ....[175]....
        /*06f8*/ 	.word	0xffffffff


	//   ....[176]....
        /*06fc*/ 	.word	0xffffffff


	//   ....[177]....
        /*0700*/ 	.word	0xffffffff


	//   ....[178]....
        /*0704*/ 	.word	0xffffffff


	//   ....[179]....
        /*0708*/ 	.word	0xffffffff


	//   ....[180]....
        /*070c*/ 	.word	0xffffffff


	//   ....[181]....
        /*0710*/ 	.word	0xffffffff


	//   ....[182]....
        /*0714*/ 	.word	0xffffffff


	//   ....[183]....
        /*0718*/ 	.word	0xffffffff


	//   ....[184]....
        /*071c*/ 	.word	0xffffffff


	//   ....[185]....
        /*0720*/ 	.word	0xffffffff


	//   ....[186]....
        /*0724*/ 	.word	0xffffffff


	//   ....[187]....
        /*0728*/ 	.word	0xffffffff


	//   ....[188]....
        /*072c*/ 	.word	0xffffffff


	//   ....[189]....
        /*0730*/ 	.word	0xffffffff


	//   ....[190]....
        /*0734*/ 	.word	0xffffffff


	//   ....[191]....
        /*0738*/ 	.word	0xffffffff


	//   ....[192]....
        /*073c*/ 	.word	0xffffffff


	//   ....[193]....
        /*0740*/ 	.word	0xffffffff


	//   ....[194]....
        /*0744*/ 	.word	0xffffffff


	//   ....[195]....
        /*0748*/ 	.word	0xffffffff


	//   ....[196]....
        /*074c*/ 	.word	0xffffffff


	//   ....[197]....
        /*0750*/ 	.word	0xffffffff


	//   ....[198]....
        /*0754*/ 	.word	0xffffffff


	//   ....[199]....
        /*0758*/ 	.word	0xffffffff


	//   ....[200]....
        /*075c*/ 	.word	0xffffffff


	//   ....[201]....
        /*0760*/ 	.word	0xffffffff


	//   ....[202]....
        /*0764*/ 	.word	0xffffffff


	//   ....[203]....
        /*0768*/ 	.word	0xffffffff


	//   ....[204]....
        /*076c*/ 	.word	0xffffffff


	//   ....[205]....
        /*0770*/ 	.word	0xffffffff


	//   ....[206]....
        /*0774*/ 	.word	0xffffffff


	//   ....[207]....
        /*0778*/ 	.word	0xffffffff


	//   ....[208]....
        /*077c*/ 	.word	0xffffffff


	//   ....[209]....
        /*0780*/ 	.word	0xffffffff


	//   ....[210]....
        /*0784*/ 	.word	0xffffffff


	//   ....[211]....
        /*0788*/ 	.word	0xffffffff


	//   ....[212]....
        /*078c*/ 	.word	0xffffffff


	//   ....[213]....
        /*0790*/ 	.word	0xffffffff


	//   ....[214]....
        /*0794*/ 	.word	0xffffffff


	//   ....[215]....
        /*0798*/ 	.word	0xffffffff


	//   ....[216]....
        /*079c*/ 	.word	0xffffffff


	//   ....[217]....
        /*07a0*/ 	.word	0xffffffff


	//   ....[218]....
        /*07a4*/ 	.word	0xffffffff


	//   ....[219]....
        /*07a8*/ 	.word	0xffffffff


	//   ....[220]....
        /*07ac*/ 	.word	0xffffffff


	//   ....[221]....
        /*07b0*/ 	.word	0xffffffff


	//   ....[222]....
        /*07b4*/ 	.word	0xffffffff


	//   ....[223]....
        /*07b8*/ 	.word	0xffffffff


	//   ....[224]....
        /*07bc*/ 	.word	0xffffffff


	//   ....[225]....
        /*07c0*/ 	.word	0xffffffff


	//   ....[226]....
        /*07c4*/ 	.word	0xffffffff


	//   ....[227]....
        /*07c8*/ 	.word	0xffffffff


	//   ....[228]....
        /*07cc*/ 	.word	0xffffffff


	//   ....[229]....
        /*07d0*/ 	.word	0xffffffff


	//   ....[230]....
        /*07d4*/ 	.word	0xffffffff


	//   ....[231]....
        /*07d8*/ 	.word	0xffffffff


	//   ....[232]....
        /*07dc*/ 	.word	0xffffffff


	//   ....[233]....
        /*07e0*/ 	.word	0xffffffff


	//   ....[234]....
        /*07e4*/ 	.word	0xffffffff


	//   ....[235]....
        /*07e8*/ 	.word	0xffffffff


	//   ....[236]....
        /*07ec*/ 	.word	0xffffffff


	//   ....[237]....
        /*07f0*/ 	.word	0xffffffff


	//   ....[238]....
        /*07f4*/ 	.word	0xffffffff


	//   ....[239]....
        /*07f8*/ 	.word	0xffffffff


	//   ....[240]....
        /*07fc*/ 	.word	0xffffffff


	//   ....[241]....
        /*0800*/ 	.word	0xffffffff


	//   ....[242]....
        /*0804*/ 	.word	0xffffffff


	//   ....[243]....
        /*0808*/ 	.word	0xffffffff


	//   ....[244]....
        /*080c*/ 	.word	0xffffffff


	//   ....[245]....
        /*0810*/ 	.word	0xffffffff


	//   ....[246]....
        /*0814*/ 	.word	0xffffffff


	//   ....[247]....
        /*0818*/ 	.word	0xffffffff


	//   ....[248]....
        /*081c*/ 	.word	0xffffffff


	//   ....[249]....
        /*0820*/ 	.word	0xffffffff


	//   ....[250]....
        /*0824*/ 	.word	0xffffffff


	//   ....[251]....
        /*0828*/ 	.word	0xffffffff


	//   ....[252]....
        /*082c*/ 	.word	0xffffffff


	//   ....[253]....
        /*0830*/ 	.word	0xffffffff


	//   ....[254]....
        /*0834*/ 	.word	0xffffffff


	//   ....[255]....
        /*0838*/ 	.word	0xffffffff


	//   ....[0]....
        /*083c*/ 	.word	0xffffffff


	//   ....[1]....
        /*0840*/ 	.word	0xffffffff


	//   ....[2]....
        /*0844*/ 	.word	0xffffffff


	//   ....[3]....
        /*0848*/ 	.word	0xffffffff


	//   ....[4]....
        /*084c*/ 	.word	0xffffffff


	//   ....[5]....
        /*0850*/ 	.word	0xffffffff


	//   ....[6]....
        /*0854*/ 	.word	0xffffffff


	//   ....[7]....
        /*0858*/ 	.word	0xffffffff


	//   ....[8]....
        /*085c*/ 	.word	0xffffffff


	//   ....[9]....
        /*0860*/ 	.word	0xffffffff


	//   ....[10]....
        /*0864*/ 	.word	0xffffffff


	//   ....[11]....
        /*0868*/ 	.word	0xffffffff


	//   ....[12]....
        /*086c*/ 	.word	0xffffffff


	//   ....[13]....
        /*0870*/ 	.word	0xffffffff


	//   ....[14]....
        /*0874*/ 	.word	0xffffffff


	//   ....[15]....
        /*0878*/ 	.word	0xffffffff


	//   ....[16]....
        /*087c*/ 	.word	0xffffffff


	//   ....[17]....
        /*0880*/ 	.word	0xffffffff


	//   ....[18]....
        /*0884*/ 	.word	0xffffffff


	//   ....[19]....
        /*0888*/ 	.word	0xffffffff


	//   ....[20]....
        /*088c*/ 	.word	0xffffffff


	//   ....[21]....
        /*0890*/ 	.word	0xffffffff


	//   ....[22]....
        /*0894*/ 	.word	0xffffffff


	//   ....[23]....
        /*0898*/ 	.word	0xffffffff


	//   ....[24]....
        /*089c*/ 	.word	0xffffffff


	//   ....[25]....
        /*08a0*/ 	.word	0xffffffff


	//   ....[26]....
        /*08a4*/ 	.word	0xffffffff


	//   ....[27]....
        /*08a8*/ 	.word	0xffffffff


	//   ....[28]....
        /*08ac*/ 	.word	0xffffffff


	//   ....[29]....
        /*08b0*/ 	.word	0xffffffff


	//   ....[30]....
        /*08b4*/ 	.word	0xffffffff


	//   ....[31]....
        /*08b8*/ 	.word	0xffffffff


	//   ....[32]....
        /*08bc*/ 	.word	0xffffffff


	//   ....[33]....
        /*08c0*/ 	.word	0xffffffff


	//   ....[34]....
        /*08c4*/ 	.word	0xffffffff


	//   ....[35]....
        /*08c8*/ 	.word	0xffffffff


	//   ....[36]....
        /*08cc*/ 	.word	0xffffffff


	//   ....[37]....
        /*08d0*/ 	.word	0xffffffff


	//   ....[38]....
        /*08d4*/ 	.word	0xffffffff


	//   ....[39]....
        /*08d8*/ 	.word	0xffffffff


	//   ....[40]....
        /*08dc*/ 	.word	0xffffffff


	//   ....[41]....
        /*08e0*/ 	.word	0xffffffff


	//   ....[42]....
        /*08e4*/ 	.word	0xffffffff


	//   ....[43]....
        /*08e8*/ 	.word	0xffffffff


	//   ....[44]....
        /*08ec*/ 	.word	0xffffffff


	//   ....[45]....
        /*08f0*/ 	.word	0xffffffff


	//   ....[46]....
        /*08f4*/ 	.word	0xffffffff


	//   ....[47]....
        /*08f8*/ 	.word	0xffffffff


	//   ....[48]....
        /*08fc*/ 	.word	0xffffffff


	//   ....[49]....
        /*0900*/ 	.word	0xffffffff


	//   ....[50]....
        /*0904*/ 	.word	0xffffffff


	//   ....[51]....
        /*0908*/ 	.word	0xffffffff


	//   ....[52]....
        /*090c*/ 	.word	0xffffffff


	//   ....[53]....
        /*0910*/ 	.word	0xffffffff


	//   ....[54]....
        /*0914*/ 	.word	0xffffffff


	//   ....[55]....
        /*0918*/ 	.word	0xffffffff


	//   ....[56]....
        /*091c*/ 	.word	0xffffffff


	//   ....[57]....
        /*0920*/ 	.word	0xffffffff


	//   ....[58]....
        /*0924*/ 	.word	0xffffffff


	//   ....[59]....
        /*0928*/ 	.word	0xffffffff


	//   ....[60]....
        /*092c*/ 	.word	0xffffffff


	//   ....[61]....
        /*0930*/ 	.word	0xffffffff


	//   ....[62]....
        /*0934*/ 	.word	0xffffffff


	//   ....[63]....
        /*0938*/ 	.word	0xffffffff


	//   ....[64]....
        /*093c*/ 	.word	0xffffffff


	//   ....[65]....
        /*0940*/ 	.word	0xffffffff


	//   ....[66]....
        /*0944*/ 	.word	0xffffffff


	//   ....[67]....
        /*0948*/ 	.word	0xffffffff


	//   ....[68]....
        /*094c*/ 	.word	0xffffffff


	//   ....[69]....
        /*0950*/ 	.word	0xffffffff


	//   ....[70]....
        /*0954*/ 	.word	0xffffffff


	//   ....[71]....
        /*0958*/ 	.word	0xffffffff


	//   ....[72]....
        /*095c*/ 	.word	0xffffffff


	//   ....[73]....
        /*0960*/ 	.word	0xffffffff


	//   ....[74]....
        /*0964*/ 	.word	0xffffffff


	//   ....[75]....
        /*0968*/ 	.word	0xffffffff


	//   ....[76]....
        /*096c*/ 	.word	0xffffffff


	//   ....[77]....
        /*0970*/ 	.word	0xffffffff


	//   ....[78]....
        /*0974*/ 	.word	0xffffffff


	//   ....[79]....
        /*0978*/ 	.word	0xffffffff


	//   ....[80]....
        /*097c*/ 	.word	0xffffffff


	//   ....[81]....
        /*0980*/ 	.word	0xffffffff


	//   ....[82]....
        /*0984*/ 	.word	0xffffffff


	//   ....[83]....
        /*0988*/ 	.word	0xffffffff


	//   ....[84]....
        /*098c*/ 	.word	0xffffffff


	//   ....[85]....
        /*0990*/ 	.word	0xffffffff


	//   ....[86]....
        /*0994*/ 	.word	0xffffffff


	//   ....[87]....
        /*0998*/ 	.word	0xffffffff


	//   ....[88]....
        /*099c*/ 	.word	0xffffffff


	//   ....[89]....
        /*09a0*/ 	.word	0xffffffff


	//   ....[90]....
        /*09a4*/ 	.word	0xffffffff


	//   ....[91]....
        /*09a8*/ 	.word	0xffffffff


	//   ....[92]....
        /*09ac*/ 	.word	0xffffffff


	//   ....[93]....
        /*09b0*/ 	.word	0xffffffff


	//   ....[94]....
        /*09b4*/ 	.word	0xffffffff


	//   ....[95]....
        /*09b8*/ 	.word	0xffffffff


	//   ....[96]....
        /*09bc*/ 	.word	0xffffffff


	//   ....[97]....
        /*09c0*/ 	.word	0xffffffff


	//   ....[98]....
        /*09c4*/ 	.word	0xffffffff


	//   ....[99]....
        /*09c8*/ 	.word	0xffffffff


	//   ....[100]....
        /*09cc*/ 	.word	0xffffffff


	//   ....[101]....
        /*09d0*/ 	.word	0xffffffff


	//   ....[102]....
        /*09d4*/ 	.word	0xffffffff


	//   ....[103]....
        /*09d8*/ 	.word	0xffffffff


	//   ....[104]....
        /*09dc*/ 	.word	0xffffffff


	//   ....[105]....
        /*09e0*/ 	.word	0xffffffff


	//   ....[106]....
        /*09e4*/ 	.word	0xffffffff


	//   ....[107]....
        /*09e8*/ 	.word	0xffffffff


	//   ....[108]....
        /*09ec*/ 	.word	0xffffffff


	//   ....[109]....
        /*09f0*/ 	.word	0xffffffff


	//   ....[110]....
        /*09f4*/ 	.word	0xffffffff


	//   ....[111]....
        /*09f8*/ 	.word	0xffffffff


	//   ....[112]....
        /*09fc*/ 	.word	0xffffffff


	//   ....[113]....
        /*0a00*/ 	.word	0xffffffff


	//   ....[114]....
        /*0a04*/ 	.word	0xffffffff


	//   ....[115]....
        /*0a08*/ 	.word	0xffffffff


	//   ....[116]....
        /*0a0c*/ 	.word	0xffffffff


	//   ....[117]....
        /*0a10*/ 	.word	0xffffffff


	//   ....[118]....
        /*0a14*/ 	.word	0xffffffff


	//   ....[119]....
        /*0a18*/ 	.word	0xffffffff


	//   ....[120]....
        /*0a1c*/ 	.word	0xffffffff


	//   ....[121]....
        /*0a20*/ 	.word	0xffffffff


	//   ....[122]....
        /*0a24*/ 	.word	0xffffffff


	//   ....[123]....
        /*0a28*/ 	.word	0xffffffff


	//   ....[124]....
        /*0a2c*/ 	.word	0xffffffff


	//   ....[125]....
        /*0a30*/ 	.word	0xffffffff


	//   ....[126]....
        /*0a34*/ 	.word	0xffffffff


	//   ....[127]....
        /*0a38*/ 	.word	0xffffffff


	//   ....[128]....
        /*0a3c*/ 	.word	0xffffffff


	//   ....[129]....
        /*0a40*/ 	.word	0xffffffff


	//   ....[130]....
        /*0a44*/ 	.word	0xffffffff


	//   ....[131]....
        /*0a48*/ 	.word	0xffffffff


	//   ....[132]....
        /*0a4c*/ 	.word	0xffffffff


	//   ....[133]....
        /*0a50*/ 	.word	0xffffffff


	//   ....[134]....
        /*0a54*/ 	.word	0xffffffff


	//   ....[135]....
        /*0a58*/ 	.word	0xffffffff


	//   ....[136]....
        /*0a5c*/ 	.word	0xffffffff


	//   ....[137]....
        /*0a60*/ 	.word	0xffffffff


	//   ....[138]....
        /*0a64*/ 	.word	0xffffffff


	//   ....[139]....
        /*0a68*/ 	.word	0xffffffff


	//   ....[140]....
        /*0a6c*/ 	.word	0xffffffff


	//   ....[141]....
        /*0a70*/ 	.word	0xffffffff


	//   ....[142]....
        /*0a74*/ 	.word	0xffffffff


	//   ....[143]....
        /*0a78*/ 	.word	0xffffffff


	//   ....[144]....
        /*0a7c*/ 	.word	0xffffffff


	//   ....[145]....
        /*0a80*/ 	.word	0xffffffff


	//   ....[146]....
        /*0a84*/ 	.word	0xffffffff


	//   ....[147]....
        /*0a88*/ 	.word	0xffffffff


	//   ....[148]....
        /*0a8c*/ 	.word	0xffffffff


	//   ....[149]....
        /*0a90*/ 	.word	0xffffffff


	//   ....[150]....
        /*0a94*/ 	.word	0xffffffff


	//   ....[151]....
        /*0a98*/ 	.word	0xffffffff


	//   ....[152]....
        /*0a9c*/ 	.word	0xffffffff


	//   ....[153]....
        /*0aa0*/ 	.word	0xffffffff


	//   ....[154]....
        /*0aa4*/ 	.word	0xffffffff


	//   ....[155]....
        /*0aa8*/ 	.word	0xffffffff


	//   ....[156]....
        /*0aac*/ 	.word	0xffffffff


	//   ....[157]....
        /*0ab0*/ 	.word	0xffffffff


	//   ....[158]....
        /*0ab4*/ 	.word	0xffffffff


	//   ....[159]....
        /*0ab8*/ 	.word	0xffffffff


	//   ....[160]....
        /*0abc*/ 	.word	0xffffffff


	//   ....[161]....
        /*0ac0*/ 	.word	0xffffffff


	//   ....[162]....
        /*0ac4*/ 	.word	0xffffffff


	//   ....[163]....
        /*0ac8*/ 	.word	0xffffffff


	//   ....[164]....
        /*0acc*/ 	.word	0xffffffff


	//   ....[165]....
        /*0ad0*/ 	.word	0xffffffff


	//   ....[166]....
        /*0ad4*/ 	.word	0xffffffff


	//   ....[167]....
        /*0ad8*/ 	.word	0xffffffff


	//   ....[168]....
        /*0adc*/ 	.word	0xffffffff


	//   ....[169]....
        /*0ae0*/ 	.word	0xffffffff


	//   ....[170]....
        /*0ae4*/ 	.word	0xffffffff


	//   ....[171]....
        /*0ae8*/ 	.word	0xffffffff


	//   ....[172]....
        /*0aec*/ 	.word	0xffffffff


	//   ....[173]....
        /*0af0*/ 	.word	0xffffffff


	//   ....[174]....
        /*0af4*/ 	.word	0xffffffff


	//   ....[175]....
        /*0af8*/ 	.word	0xffffffff


	//   ....[176]....
        /*0afc*/ 	.word	0xffffffff


	//   ....[177]....
        /*0b00*/ 	.word	0xffffffff


	//   ....[178]....
        /*0b04*/ 	.word	0xffffffff


	//   ....[179]....
        /*0b08*/ 	.word	0xffffffff


	//   ....[180]....
        /*0b0c*/ 	.word	0xffffffff


	//   ....[181]....
        /*0b10*/ 	.word	0xffffffff


	//   ....[182]....
        /*0b14*/ 	.word	0xffffffff


	//   ....[183]....
        /*0b18*/ 	.word	0xffffffff


	//   ....[184]....
        /*0b1c*/ 	.word	0xffffffff


	//   ....[185]....
        /*0b20*/ 	.word	0xffffffff


	//   ....[186]....
        /*0b24*/ 	.word	0xffffffff


	//   ....[187]....
        /*0b28*/ 	.word	0xffffffff


	//   ....[188]....
        /*0b2c*/ 	.word	0xffffffff


	//   ....[189]....
        /*0b30*/ 	.word	0xffffffff


	//   ....[190]....
        /*0b34*/ 	.word	0xffffffff


	//   ....[191]....
        /*0b38*/ 	.word	0xffffffff


	//   ....[192]....
        /*0b3c*/ 	.word	0xffffffff


	//   ....[193]....
        /*0b40*/ 	.word	0xffffffff


	//   ....[194]....
        /*0b44*/ 	.word	0xffffffff


	//   ....[195]....
        /*0b48*/ 	.word	0xffffffff


	//   ....[196]....
        /*0b4c*/ 	.word	0xffffffff


	//   ....[197]....
        /*0b50*/ 	.word	0xffffffff


	//   ....[198]....
        /*0b54*/ 	.word	0xffffffff


	//   ....[199]....
        /*0b58*/ 	.word	0xffffffff


	//   ....[200]....
        /*0b5c*/ 	.word	0xffffffff


	//   ....[201]....
        /*0b60*/ 	.word	0xffffffff


	//   ....[202]....
        /*0b64*/ 	.word	0xffffffff


	//   ....[203]....
        /*0b68*/ 	.word	0xffffffff


	//   ....[204]....
        /*0b6c*/ 	.word	0xffffffff


	//   ....[205]....
        /*0b70*/ 	.word	0xffffffff


	//   ....[206]....
        /*0b74*/ 	.word	0xffffffff


	//   ....[207]....
        /*0b78*/ 	.word	0xffffffff


	//   ....[208]....
        /*0b7c*/ 	.word	0xffffffff


	//   ....[209]....
        /*0b80*/ 	.word	0xffffffff


	//   ....[210]....
        /*0b84*/ 	.word	0xffffffff


	//   ....[211]....
        /*0b88*/ 	.word	0xffffffff


	//   ....[212]....
        /*0b8c*/ 	.word	0xffffffff


	//   ....[213]....
        /*0b90*/ 	.word	0xffffffff


	//   ....[214]....
        /*0b94*/ 	.word	0xffffffff


	//   ....[215]....
        /*0b98*/ 	.word	0xffffffff


	//   ....[216]....
        /*0b9c*/ 	.word	0xffffffff


	//   ....[217]....
        /*0ba0*/ 	.word	0xffffffff


	//   ....[218]....
        /*0ba4*/ 	.word	0xffffffff


	//   ....[219]....
        /*0ba8*/ 	.word	0xffffffff


	//   ....[220]....
        /*0bac*/ 	.word	0xffffffff


	//   ....[221]....
        /*0bb0*/ 	.word	0xffffffff


	//   ....[222]....
        /*0bb4*/ 	.word	0xffffffff


	//   ....[223]....
        /*0bb8*/ 	.word	0xffffffff


	//   ....[224]....
        /*0bbc*/ 	.word	0xffffffff


	//   ....[225]....
        /*0bc0*/ 	.word	0xffffffff


	//   ....[226]....
        /*0bc4*/ 	.word	0xffffffff


	//   ....[227]....
        /*0bc8*/ 	.word	0xffffffff


	//   ....[228]....
        /*0bcc*/ 	.word	0xffffffff


	//   ....[229]....
        /*0bd0*/ 	.word	0xffffffff


	//   ....[230]....
        /*0bd4*/ 	.word	0xffffffff


	//   ....[231]....
        /*0bd8*/ 	.word	0xffffffff


	//   ....[232]....
        /*0bdc*/ 	.word	0xffffffff


	//   ....[233]....
        /*0be0*/ 	.word	0xffffffff


	//   ....[234]....
        /*0be4*/ 	.word	0xffffffff


	//   ....[235]....
        /*0be8*/ 	.word	0xffffffff


	//   ....[236]....
        /*0bec*/ 	.word	0xffffffff


	//   ....[237]....
        /*0bf0*/ 	.word	0xffffffff


	//   ....[238]....
        /*0bf4*/ 	.word	0xffffffff


	//   ....[239]....
        /*0bf8*/ 	.word	0xffffffff


	//   ....[240]....
        /*0bfc*/ 	.word	0xffffffff


	//   ....[241]....
        /*0c00*/ 	.word	0xffffffff


	//   ....[242]....
        /*0c04*/ 	.word	0xffffffff


	//   ....[243]....
        /*0c08*/ 	.word	0xffffffff


	//   ....[244]....
        /*0c0c*/ 	.word	0xffffffff


	//   ....[245]....
        /*0c10*/ 	.word	0xffffffff


	//   ....[246]....
        /*0c14*/ 	.word	0xffffffff


	//   ....[247]....
        /*0c18*/ 	.word	0xffffffff


	//   ....[248]....
        /*0c1c*/ 	.word	0xffffffff


	//   ....[249]....
        /*0c20*/ 	.word	0xffffffff


	//   ....[250]....
        /*0c24*/ 	.word	0xffffffff


	//   ....[251]....
        /*0c28*/ 	.word	0xffffffff


	//   ....[252]....
        /*0c2c*/ 	.word	0xffffffff


	//   ....[253]....
        /*0c30*/ 	.word	0xffffffff


	//   ....[254]....
        /*0c34*/ 	.word	0xffffffff


	//   ....[255]....
        /*0c38*/ 	.word	0xffffffff


	//   ....[0]....
        /*0c3c*/ 	.word	0xffffffff


	//   ....[1]....
        /*0c40*/ 	.word	0xffffffff


	//   ....[2]....
        /*0c44*/ 	.word	0xffffffff


	//   ....[3]....
        /*0c48*/ 	.word	0xffffffff


	//   ....[4]....
        /*0c4c*/ 	.word	0xffffffff


	//   ....[5]....
        /*0c50*/ 	.word	0xffffffff


	//   ....[6]....
        /*0c54*/ 	.word	0xffffffff


	//   ....[7]....
        /*0c58*/ 	.word	0xffffffff


	//   ....[8]....
        /*0c5c*/ 	.word	0xffffffff


	//   ....[9]....
        /*0c60*/ 	.word	0xffffffff


	//   ....[10]....
        /*0c64*/ 	.word	0xffffffff


	//   ....[11]....
        /*0c68*/ 	.word	0xffffffff


	//   ....[12]....
        /*0c6c*/ 	.word	0xffffffff


	//   ....[13]....
        /*0c70*/ 	.word	0xffffffff


	//   ....[14]....
        /*0c74*/ 	.word	0xffffffff


	//   ....[15]....
        /*0c78*/ 	.word	0xffffffff


	//   ....[16]....
        /*0c7c*/ 	.word	0xffffffff


	//   ....[17]....
        /*0c80*/ 	.word	0xffffffff


	//   ....[18]....
        /*0c84*/ 	.word	0xffffffff


	//   ....[19]....
        /*0c88*/ 	.word	0xffffffff


	//   ....[20]....
        /*0c8c*/ 	.word	0xffffffff


	//   ....[21]....
        /*0c90*/ 	.word	0xffffffff


	//   ....[22]....
        /*0c94*/ 	.word	0xffffffff


	//   ....[23]....
        /*0c98*/ 	.word	0xffffffff


	//   ....[24]....
        /*0c9c*/ 	.word	0xffffffff


	//   ....[25]....
        /*0ca0*/ 	.word	0xffffffff


	//   ....[26]....
        /*0ca4*/ 	.word	0xffffffff


	//   ....[27]....
        /*0ca8*/ 	.word	0xffffffff


	//   ....[28]....
        /*0cac*/ 	.word	0xffffffff


	//   ....[29]....
        /*0cb0*/ 	.word	0xffffffff


	//   ....[30]....
        /*0cb4*/ 	.word	0xffffffff


	//   ....[31]....
        /*0cb8*/ 	.word	0xffffffff


	//   ....[32]....
        /*0cbc*/ 	.word	0xffffffff


	//   ....[33]....
        /*0cc0*/ 	.word	0xffffffff


	//   ....[34]....
        /*0cc4*/ 	.word	0xffffffff


	//   ....[35]....
        /*0cc8*/ 	.word	0xffffffff


	//   ....[36]....
        /*0ccc*/ 	.word	0xffffffff


	//   ....[37]....
        /*0cd0*/ 	.word	0xffffffff


	//   ....[38]....
        /*0cd4*/ 	.word	0xffffffff


	//   ....[39]....
        /*0cd8*/ 	.word	0xffffffff


	//   ....[40]....
        /*0cdc*/ 	.word	0xffffffff


	//   ....[41]....
        /*0ce0*/ 	.word	0xffffffff


	//   ....[42]....
        /*0ce4*/ 	.word	0xffffffff


	//   ....[43]....
        /*0ce8*/ 	.word	0xffffffff


	//   ....[44]....
        /*0cec*/ 	.word	0xffffffff


	//   ....[45]....
        /*0cf0*/ 	.word	0xffffffff


	//   ....[46]....
        /*0cf4*/ 	.word	0xffffffff


	//   ....[47]....
        /*0cf8*/ 	.word	0xffffffff


	//   ....[48]....
        /*0cfc*/ 	.word	0xffffffff


	//   ....[49]....
        /*0d00*/ 	.word	0xffffffff


	//   ....[50]....
        /*0d04*/ 	.word	0xffffffff


	//   ....[51]....
        /*0d08*/ 	.word	0xffffffff


	//   ....[52]....
        /*0d0c*/ 	.word	0xffffffff


	//   ....[53]....
        /*0d10*/ 	.word	0xffffffff


	//   ....[54]....
        /*0d14*/ 	.word	0xffffffff


	//   ....[55]....
        /*0d18*/ 	.word	0xffffffff


	//   ....[56]....
        /*0d1c*/ 	.word	0xffffffff


	//   ....[57]....
        /*0d20*/ 	.word	0xffffffff


	//   ....[58]....
        /*0d24*/ 	.word	0xffffffff


	//   ....[59]....
        /*0d28*/ 	.word	0xffffffff


	//   ....[60]....
        /*0d2c*/ 	.word	0xffffffff


	//   ....[61]....
        /*0d30*/ 	.word	0xffffffff


	//   ....[62]....
        /*0d34*/ 	.word	0xffffffff


	//   ....[63]....
        /*0d38*/ 	.word	0xffffffff


	//   ....[64]....
        /*0d3c*/ 	.word	0xffffffff


	//   ....[65]....
        /*0d40*/ 	.word	0xffffffff


	//   ....[66]....
        /*0d44*/ 	.word	0xffffffff


	//   ....[67]....
        /*0d48*/ 	.word	0xffffffff


	//   ....[68]....
        /*0d4c*/ 	.word	0xffffffff


	//   ....[69]....
        /*0d50*/ 	.word	0xffffffff


	//   ....[70]....
        /*0d54*/ 	.word	0xffffffff


	//   ....[71]....
        /*0d58*/ 	.word	0xffffffff


	//   ....[72]....
        /*0d5c*/ 	.word	0xffffffff


	//   ....[73]....
        /*0d60*/ 	.word	0xffffffff


	//   ....[74]....
        /*0d64*/ 	.word	0xffffffff


	//   ....[75]....
        /*0d68*/ 	.word	0xffffffff


	//   ....[76]....
        /*0d6c*/ 	.word	0xffffffff


	//   ....[77]....
        /*0d70*/ 	.word	0xffffffff


	//   ....[78]....
        /*0d74*/ 	.word	0xffffffff


	//   ....[79]....
        /*0d78*/ 	.word	0xffffffff


	//   ....[80]....
        /*0d7c*/ 	.word	0xffffffff


	//   ....[81]....
        /*0d80*/ 	.word	0xffffffff


	//   ....[82]....
        /*0d84*/ 	.word	0xffffffff


	//   ....[83]....
        /*0d88*/ 	.word	0xffffffff


	//   ....[84]....
        /*0d8c*/ 	.word	0xffffffff


	//   ....[85]....
        /*0d90*/ 	.word	0xffffffff


	//   ....[86]....
        /*0d94*/ 	.word	0xffffffff


	//   ....[87]....
        /*0d98*/ 	.word	0xffffffff


	//   ....[88]....
        /*0d9c*/ 	.word	0xffffffff


	//   ....[89]....
        /*0da0*/ 	.word	0xffffffff


	//   ....[90]....
        /*0da4*/ 	.word	0xffffffff


	//   ....[91]....
        /*0da8*/ 	.word	0xffffffff


	//   ....[92]....
        /*0dac*/ 	.word	0xffffffff


	//   ....[93]....
        /*0db0*/ 	.word	0xffffffff


	//   ....[94]....
        /*0db4*/ 	.word	0xffffffff


	//   ....[95]....
        /*0db8*/ 	.word	0xffffffff


	//   ....[96]....
        /*0dbc*/ 	.word	0xffffffff


	//   ....[97]....
        /*0dc0*/ 	.word	0xffffffff


	//   ....[98]....
        /*0dc4*/ 	.word	0xffffffff


	//   ....[99]....
        /*0dc8*/ 	.word	0xffffffff


	//   ....[100]....
        /*0dcc*/ 	.word	0xffffffff


	//   ....[101]....
        /*0dd0*/ 	.word	0xffffffff


	//   ....[102]....
        /*0dd4*/ 	.word	0xffffffff


	//   ....[103]....
        /*0dd8*/ 	.word	0xffffffff


	//   ....[104]....
        /*0ddc*/ 	.word	0xffffffff


	//   ....[105]....
        /*0de0*/ 	.word	0xffffffff


	//   ....[106]....
        /*0de4*/ 	.word	0xffffffff


	//   ....[107]....
        /*0de8*/ 	.word	0xffffffff


	//   ....[108]....
        /*0dec*/ 	.word	0xffffffff


	//   ....[109]....
        /*0df0*/ 	.word	0xffffffff


	//   ....[110]....
        /*0df4*/ 	.word	0xffffffff


	//   ....[111]....
        /*0df8*/ 	.word	0xffffffff


	//   ....[112]....
        /*0dfc*/ 	.word	0xffffffff


	//   ....[113]....
        /*0e00*/ 	.word	0xffffffff


	//   ....[114]....
        /*0e04*/ 	.word	0xffffffff


	//   ....[115]....
        /*0e08*/ 	.word	0xffffffff


	//   ....[116]....
        /*0e0c*/ 	.word	0xffffffff


	//   ....[117]....
        /*0e10*/ 	.word	0xffffffff


	//   ....[118]....
        /*0e14*/ 	.word	0xffffffff


	//   ....[119]....
        /*0e18*/ 	.word	0xffffffff


	//   ....[120]....
        /*0e1c*/ 	.word	0xffffffff


	//   ....[121]....
        /*0e20*/ 	.word	0xffffffff


	//   ....[122]....
        /*0e24*/ 	.word	0xffffffff


	//   ....[123]....
        /*0e28*/ 	.word	0xffffffff


	//   ....[124]....
        /*0e2c*/ 	.word	0xffffffff


	//   ....[125]....
        /*0e30*/ 	.word	0xffffffff


	//   ....[126]....
        /*0e34*/ 	.word	0xffffffff


	//   ....[127]....
        /*0e38*/ 	.word	0xffffffff


	//   ....[128]....
        /*0e3c*/ 	.word	0xffffffff


	//   ....[129]....
        /*0e40*/ 	.word	0xffffffff


	//   ....[130]....
        /*0e44*/ 	.word	0xffffffff


	//   ....[131]....
        /*0e48*/ 	.word	0xffffffff


	//   ....[132]....
        /*0e4c*/ 	.word	0xffffffff


	//   ....[133]....
        /*0e50*/ 	.word	0xffffffff


	//   ....[134]....
        /*0e54*/ 	.word	0xffffffff


	//   ....[135]....
        /*0e58*/ 	.word	0xffffffff


	//   ....[136]....
        /*0e5c*/ 	.word	0xffffffff


	//   ....[137]....
        /*0e60*/ 	.word	0xffffffff


	//   ....[138]....
        /*0e64*/ 	.word	0xffffffff


	//   ....[139]....
        /*0e68*/ 	.word	0xffffffff


	//   ....[140]....
        /*0e6c*/ 	.word	0xffffffff


	//   ....[141]....
        /*0e70*/ 	.word	0xffffffff


	//   ....[142]....
        /*0e74*/ 	.word	0xffffffff


	//   ....[143]....
        /*0e78*/ 	.word	0xffffffff


	//   ....[144]....
        /*0e7c*/ 	.word	0xffffffff


	//   ....[145]....
        /*0e80*/ 	.word	0xffffffff


	//   ....[146]....
        /*0e84*/ 	.word	0xffffffff


	//   ....[147]....
        /*0e88*/ 	.word	0xffffffff


	//   ....[148]....
        /*0e8c*/ 	.word	0xffffffff


	//   ....[149]....
        /*0e90*/ 	.word	0xffffffff


	//   ....[150]....
        /*0e94*/ 	.word	0xffffffff


	//   ....[151]....
        /*0e98*/ 	.word	0xffffffff


	//   ....[152]....
        /*0e9c*/ 	.word	0xffffffff


	//   ....[153]....
        /*0ea0*/ 	.word	0xffffffff


	//   ....[154]....
        /*0ea4*/ 	.word	0xffffffff


	//   ....[155]....
        /*0ea8*/ 	.word	0xffffffff


	//   ....[156]....
        /*0eac*/ 	.word	0xffffffff


	//   ....[157]....
        /*0eb0*/ 	.word	0xffffffff


	//   ....[158]....
        /*0eb4*/ 	.word	0xffffffff


	//   ....[159]....
        /*0eb8*/ 	.word	0xffffffff


	//   ....[160]....
        /*0ebc*/ 	.word	0xffffffff


	//   ....[161]....
        /*0ec0*/ 	.word	0xffffffff


	//   ....[162]....
        /*0ec4*/ 	.word	0xffffffff


	//   ....[163]....
        /*0ec8*/ 	.word	0xffffffff


	//   ....[164]....
        /*0ecc*/ 	.word	0xffffffff


	//   ....[165]....
        /*0ed0*/ 	.word	0xffffffff


	//   ....[166]....
        /*0ed4*/ 	.word	0xffffffff


	//   ....[167]....
        /*0ed8*/ 	.word	0xffffffff


	//   ....[168]....
        /*0edc*/ 	.word	0xffffffff


	//   ....[169]....
        /*0ee0*/ 	.word	0xffffffff


	//   ....[170]....
        /*0ee4*/ 	.word	0xffffffff


	//   ....[171]....
        /*0ee8*/ 	.word	0xffffffff


	//   ....[172]....
        /*0eec*/ 	.word	0xffffffff


	//   ....[173]....
        /*0ef0*/ 	.word	0xffffffff


	//   ....[174]....
        /*0ef4*/ 	.word	0xffffffff


	//   ....[175]....
        /*0ef8*/ 	.word	0xffffffff


	//   ....[176]....
        /*0efc*/ 	.word	0xffffffff


	//   ....[177]....
        /*0f00*/ 	.word	0xffffffff


	//   ....[178]....
        /*0f04*/ 	.word	0xffffffff


	//   ....[179]....
        /*0f08*/ 	.word	0xffffffff


	//   ....[180]....
        /*0f0c*/ 	.word	0xffffffff


	//   ....[181]....
        /*0f10*/ 	.word	0xffffffff


	//   ....[182]....
        /*0f14*/ 	.word	0xffffffff


	//   ....[183]....
        /*0f18*/ 	.word	0xffffffff


	//   ....[184]....
        /*0f1c*/ 	.word	0xffffffff


	//   ....[185]....
        /*0f20*/ 	.word	0xffffffff


	//   ....[186]....
        /*0f24*/ 	.word	0xffffffff


	//   ....[187]....
        /*0f28*/ 	.word	0xffffffff


	//   ....[188]....
        /*0f2c*/ 	.word	0xffffffff


	//   ....[189]....
        /*0f30*/ 	.word	0xffffffff


	//   ....[190]....
        /*0f34*/ 	.word	0xffffffff


	//   ....[191]....
        /*0f38*/ 	.word	0xffffffff


	//   ....[192]....
        /*0f3c*/ 	.word	0xffffffff


	//   ....[193]....
        /*0f40*/ 	.word	0xffffffff


	//   ....[194]....
        /*0f44*/ 	.word	0xffffffff


	//   ....[195]....
        /*0f48*/ 	.word	0xffffffff


	//   ....[196]....
        /*0f4c*/ 	.word	0xffffffff


	//   ....[197]....
        /*0f50*/ 	.word	0xffffffff


	//   ....[198]....
        /*0f54*/ 	.word	0xffffffff


	//   ....[199]....
        /*0f58*/ 	.word	0xffffffff


	//   ....[200]....
        /*0f5c*/ 	.word	0xffffffff


	//   ....[201]....
        /*0f60*/ 	.word	0xffffffff


	//   ....[202]....
        /*0f64*/ 	.word	0xffffffff


	//   ....[203]....
        /*0f68*/ 	.word	0xffffffff


	//   ....[204]....
        /*0f6c*/ 	.word	0xffffffff


	//   ....[205]....
        /*0f70*/ 	.word	0xffffffff


	//   ....[206]....
        /*0f74*/ 	.word	0xffffffff


	//   ....[207]....
        /*0f78*/ 	.word	0xffffffff


	//   ....[208]....
        /*0f7c*/ 	.word	0xffffffff


	//   ....[209]....
        /*0f80*/ 	.word	0xffffffff


	//   ....[210]....
        /*0f84*/ 	.word	0xffffffff


	//   ....[211]....
        /*0f88*/ 	.word	0xffffffff


	//   ....[212]....
        /*0f8c*/ 	.word	0xffffffff


	//   ....[213]....
        /*0f90*/ 	.word	0xffffffff


	//   ....[214]....
        /*0f94*/ 	.word	0xffffffff


	//   ....[215]....
        /*0f98*/ 	.word	0xffffffff


	//   ....[216]....
        /*0f9c*/ 	.word	0xffffffff


	//   ....[217]....
        /*0fa0*/ 	.word	0xffffffff


	//   ....[218]....
        /*0fa4*/ 	.word	0xffffffff


	//   ....[219]....
        /*0fa8*/ 	.word	0xffffffff


	//   ....[220]....
        /*0fac*/ 	.word	0xffffffff


	//   ....[221]....
        /*0fb0*/ 	.word	0xffffffff


	//   ....[222]....
        /*0fb4*/ 	.word	0xffffffff


	//   ....[223]....
        /*0fb8*/ 	.word	0xffffffff


	//   ....[224]....
        /*0fbc*/ 	.word	0xffffffff


	//   ....[225]....
        /*0fc0*/ 	.word	0xffffffff


	//   ....[226]....
        /*0fc4*/ 	.word	0xffffffff


	//   ....[227]....
        /*0fc8*/ 	.word	0xffffffff


	//   ....[228]....
        /*0fcc*/ 	.word	0xffffffff


	//   ....[229]....
        /*0fd0*/ 	.word	0xffffffff


	//   ....[230]....
        /*0fd4*/ 	.word	0xffffffff


	//   ....[231]....
        /*0fd8*/ 	.word	0xffffffff


	//   ....[232]....
        /*0fdc*/ 	.word	0xffffffff


	//   ....[233]....
        /*0fe0*/ 	.word	0xffffffff


	//   ....[234]....
        /*0fe4*/ 	.word	0xffffffff


	//   ....[235]....
        /*0fe8*/ 	.word	0xffffffff


	//   ....[236]....
        /*0fec*/ 	.word	0xffffffff


	//   ....[237]....
        /*0ff0*/ 	.word	0xffffffff


	//   ....[238]....
        /*0ff4*/ 	.word	0xffffffff


	//   ....[239]....
        /*0ff8*/ 	.word	0xffffffff


	//   ....[240]....
        /*0ffc*/ 	.word	0xffffffff


	//   ....[241]....
        /*1000*/ 	.word	0xffffffff


	//   ....[242]....
        /*1004*/ 	.word	0xffffffff


	//   ....[243]....
        /*1008*/ 	.word	0xffffffff


	//   ....[244]....
        /*100c*/ 	.word	0xffffffff


	//   ....[245]....
        /*1010*/ 	.word	0xffffffff


	//   ....[246]....
        /*1014*/ 	.word	0xffffffff


	//   ....[247]....
        /*1018*/ 	.word	0xffffffff


	//   ....[248]....
        /*101c*/ 	.word	0xffffffff


	//   ....[249]....
        /*1020*/ 	.word	0xffffffff


	//   ....[250]....
        /*1024*/ 	.word	0xffffffff


	//   ....[251]....
        /*1028*/ 	.word	0xffffffff


	//   ....[252]....
        /*102c*/ 	.word	0xffffffff


	//   ....[253]....
        /*1030*/ 	.word	0xffffffff


	//   ....[254]....
        /*1034*/ 	.word	0xffffffff


	//   ....[255]....
        /*1038*/ 	.word	0xffffffff


	//   ....[0]....
        /*103c*/ 	.word	0xffffffff


	//   ....[1]....
        /*1040*/ 	.word	0xffffffff


	//   ....[2]....
        /*1044*/ 	.word	0xffffffff


	//   ....[3]....
        /*1048*/ 	.word	0xffffffff


	//   ....[4]....
        /*104c*/ 	.word	0xffffffff


	//   ....[5]....
        /*1050*/ 	.word	0xffffffff


	//   ....[6]....
        /*1054*/ 	.word	0xffffffff


	//   ....[7]....
        /*1058*/ 	.word	0xffffffff


	//   ....[8]....
        /*105c*/ 	.word	0xffffffff


	//   ....[9]....
        /*1060*/ 	.word	0xffffffff


	//   ....[10]....
        /*1064*/ 	.word	0xffffffff


	//   ....[11]....
        /*1068*/ 	.word	0xffffffff


	//   ....[12]....
        /*106c*/ 	.word	0xffffffff


	//   ....[13]....
        /*1070*/ 	.word	0xffffffff


	//   ....[14]....
        /*1074*/ 	.word	0xffffffff


	//   ....[15]....
        /*1078*/ 	.word	0xffffffff


	//   ....[16]....
        /*107c*/ 	.word	0xffffffff


	//   ....[17]....
        /*1080*/ 	.word	0xffffffff


	//   ....[18]....
        /*1084*/ 	.word	0xffffffff


	//   ....[19]....
        /*1088*/ 	.word	0xffffffff


	//   ....[20]....
        /*108c*/ 	.word	0xffffffff


	//   ....[21]....
        /*1090*/ 	.word	0xffffffff


	//   ....[22]....
        /*1094*/ 	.word	0xffffffff


	//   ....[23]....
        /*1098*/ 	.word	0xffffffff


	//   ....[24]....
        /*109c*/ 	.word	0xffffffff


	//   ....[25]....
        /*10a0*/ 	.word	0xffffffff


	//   ....[26]....
        /*10a4*/ 	.word	0xffffffff


	//   ....[27]....
        /*10a8*/ 	.word	0xffffffff


	//   ....[28]....
        /*10ac*/ 	.word	0xffffffff


	//   ....[29]....
        /*10b0*/ 	.word	0xffffffff


	//   ....[30]....
        /*10b4*/ 	.word	0xffffffff


	//   ....[31]....
        /*10b8*/ 	.word	0xffffffff


	//   ....[32]....
        /*10bc*/ 	.word	0xffffffff


	//   ....[33]....
        /*10c0*/ 	.word	0xffffffff


	//   ....[34]....
        /*10c4*/ 	.word	0xffffffff


	//   ....[35]....
        /*10c8*/ 	.word	0xffffffff


	//   ....[36]....
        /*10cc*/ 	.word	0xffffffff


	//   ....[37]....
        /*10d0*/ 	.word	0xffffffff


	//   ....[38]....
        /*10d4*/ 	.word	0xffffffff


	//   ....[39]....
        /*10d8*/ 	.word	0xffffffff


	//   ....[40]....
        /*10dc*/ 	.word	0xffffffff


	//   ....[41]....
        /*10e0*/ 	.word	0xffffffff


	//   ....[42]....
        /*10e4*/ 	.word	0xffffffff


	//   ....[43]....
        /*10e8*/ 	.word	0xffffffff


	//   ....[44]....
        /*10ec*/ 	.word	0xffffffff


	//   ....[45]....
        /*10f0*/ 	.word	0xffffffff


	//   ....[46]....
        /*10f4*/ 	.word	0xffffffff


	//   ....[47]....
        /*10f8*/ 	.word	0xffffffff


	//   ....[48]....
        /*10fc*/ 	.word	0xffffffff


	//   ....[49]....
        /*1100*/ 	.word	0xffffffff


	//   ....[50]....
        /*1104*/ 	.word	0xffffffff


	//   ....[51]....
        /*1108*/ 	.word	0xffffffff


	//   ....[52]....
        /*110c*/ 	.word	0xffffffff


	//   ....[53]....
        /*1110*/ 	.word	0xffffffff


	//   ....[54]....
        /*1114*/ 	.word	0xffffffff


	//   ....[55]....
        /*1118*/ 	.word	0xffffffff


	//   ....[56]....
        /*111c*/ 	.word	0xffffffff


	//   ....[57]....
        /*1120*/ 	.word	0xffffffff


	//   ....[58]....
        /*1124*/ 	.word	0xffffffff


	//   ....[59]....
        /*1128*/ 	.word	0xffffffff


	//   ....[60]....
        /*112c*/ 	.word	0xffffffff


	//   ....[61]....
        /*1130*/ 	.word	0xffffffff


	//   ....[62]....
        /*1134*/ 	.word	0xffffffff


	//   ....[63]....
        /*1138*/ 	.word	0xffffffff


	//   ....[64]....
        /*113c*/ 	.word	0xffffffff


	//   ....[65]....
        /*1140*/ 	.word	0xffffffff


	//   ....[66]....
        /*1144*/ 	.word	0xffffffff


	//   ....[67]....
        /*1148*/ 	.word	0xffffffff


	//   ....[68]....
        /*114c*/ 	.word	0xffffffff


	//   ....[69]....
        /*1150*/ 	.word	0xffffffff


	//   ....[70]....
        /*1154*/ 	.word	0xffffffff


	//   ....[71]....
        /*1158*/ 	.word	0xffffffff


	//   ....[72]....
        /*115c*/ 	.word	0xffffffff


	//   ....[73]....
        /*1160*/ 	.word	0xffffffff


	//   ....[74]....
        /*1164*/ 	.word	0xffffffff


	//   ....[75]....
        /*1168*/ 	.word	0xffffffff


	//   ....[76]....
        /*116c*/ 	.word	0xffffffff


	//   ....[77]....
        /*1170*/ 	.word	0xffffffff


	//   ....[78]....
        /*1174*/ 	.word	0xffffffff


	//   ....[79]....
        /*1178*/ 	.word	0xffffffff


	//   ....[80]....
        /*117c*/ 	.word	0xffffffff


	//   ....[81]....
        /*1180*/ 	.word	0xffffffff


	//   ....[82]....
        /*1184*/ 	.word	0xffffffff


	//   ....[83]....
        /*1188*/ 	.word	0xffffffff


	//   ....[84]....
        /*118c*/ 	.word	0xffffffff


	//   ....[85]....
        /*1190*/ 	.word	0xffffffff


	//   ....[86]....
        /*1194*/ 	.word	0xffffffff


	//   ....[87]....
        /*1198*/ 	.word	0xffffffff


	//   ....[88]....
        /*119c*/ 	.word	0xffffffff


	//   ....[89]....
        /*11a0*/ 	.word	0xffffffff


	//   ....[90]....
        /*11a4*/ 	.word	0xffffffff


	//   ....[91]....
        /*11a8*/ 	.word	0xffffffff


	//   ....[92]....
        /*11ac*/ 	.word	0xffffffff


	//   ....[93]....
        /*11b0*/ 	.word	0xffffffff


	//   ....[94]....
        /*11b4*/ 	.word	0xffffffff


	//   ....[95]....
        /*11b8*/ 	.word	0xffffffff


	//   ....[96]....
        /*11bc*/ 	.word	0xffffffff


	//   ....[97]....
        /*11c0*/ 	.word	0xffffffff


	//   ....[98]....
        /*11c4*/ 	.word	0xffffffff


	//   ....[99]....
        /*11c8*/ 	.word	0xffffffff


	//   ....[100]....
        /*11cc*/ 	.word	0xffffffff


	//   ....[101]....
        /*11d0*/ 	.word	0xffffffff


	//   ....[102]....
        /*11d4*/ 	.word	0xffffffff


	//   ....[103]....
        /*11d8*/ 	.word	0xffffffff


	//   ....[104]....
        /*11dc*/ 	.word	0xffffffff


	//   ....[105]....
        /*11e0*/ 	.word	0xffffffff


	//   ....[106]....
        /*11e4*/ 	.word	0xffffffff


	//   ....[107]....
        /*11e8*/ 	.word	0xffffffff


	//   ....[108]....
        /*11ec*/ 	.word	0xffffffff


	//   ....[109]....
        /*11f0*/ 	.word	0xffffffff


	//   ....[110]....
        /*11f4*/ 	.word	0xffffffff


	//   ....[111]....
        /*11f8*/ 	.word	0xffffffff


	//   ....[112]....
        /*11fc*/ 	.word	0xffffffff


	//   ....[113]....
        /*1200*/ 	.word	0xffffffff


	//   ....[114]....
        /*1204*/ 	.word	0xffffffff


	//   ....[115]....
        /*1208*/ 	.word	0xffffffff


	//   ....[116]....
        /*120c*/ 	.word	0xffffffff


	//   ....[117]....
        /*1210*/ 	.word	0xffffffff


	//   ....[118]....
        /*1214*/ 	.word	0xffffffff


	//   ....[119]....
        /*1218*/ 	.word	0xffffffff


	//   ....[120]....
        /*121c*/ 	.word	0xffffffff


	//   ....[121]....
        /*1220*/ 	.word	0xffffffff


	//   ....[122]....
        /*1224*/ 	.word	0xffffffff


	//   ....[123]....
        /*1228*/ 	.word	0xffffffff


	//   ....[124]....
        /*122c*/ 	.word	0xffffffff


	//   ....[125]....
        /*1230*/ 	.word	0xffffffff


	//   ....[126]....
        /*1234*/ 	.word	0xffffffff


	//   ....[127]....
        /*1238*/ 	.word	0xffffffff


	//   ....[128]....
        /*123c*/ 	.word	0xffffffff


	//   ....[129]....
        /*1240*/ 	.word	0xffffffff


	//   ....[130]....
        /*1244*/ 	.word	0xffffffff


	//   ....[131]....
        /*1248*/ 	.word	0xffffffff


	//   ....[132]....
        /*124c*/ 	.word	0xffffffff


	//   ....[133]....
        /*1250*/ 	.word	0xffffffff


	//   ....[134]....
        /*1254*/ 	.word	0xffffffff


	//   ....[135]....
        /*1258*/ 	.word	0xffffffff


	//   ....[136]....
        /*125c*/ 	.word	0xffffffff


	//   ....[137]....
        /*1260*/ 	.word	0xffffffff


	//   ....[138]....
        /*1264*/ 	.word	0xffffffff


	//   ....[139]....
        /*1268*/ 	.word	0xffffffff


	//   ....[140]....
        /*126c*/ 	.word	0xffffffff


	//   ....[141]....
        /*1270*/ 	.word	0xffffffff


	//   ....[142]....
        /*1274*/ 	.word	0xffffffff


	//   ....[143]....
        /*1278*/ 	.word	0xffffffff


	//   ....[144]....
        /*127c*/ 	.word	0xffffffff


	//   ....[145]....
        /*1280*/ 	.word	0xffffffff


	//   ....[146]....
        /*1284*/ 	.word	0xffffffff


	//   ....[147]....
        /*1288*/ 	.word	0xffffffff


	//   ....[148]....
        /*128c*/ 	.word	0xffffffff


	//   ....[149]....
        /*1290*/ 	.word	0xffffffff


	//   ....[150]....
        /*1294*/ 	.word	0xffffffff


	//   ....[151]....
        /*1298*/ 	.word	0xffffffff


	//   ....[152]....
        /*129c*/ 	.word	0xffffffff


	//   ....[153]....
        /*12a0*/ 	.word	0xffffffff


	//   ....[154]....
        /*12a4*/ 	.word	0xffffffff


	//   ....[155]....
        /*12a8*/ 	.word	0xffffffff


	//   ....[156]....
        /*12ac*/ 	.word	0xffffffff


	//   ....[157]....
        /*12b0*/ 	.word	0xffffffff


	//   ....[158]....
        /*12b4*/ 	.word	0xffffffff


	//   ....[159]....
        /*12b8*/ 	.word	0xffffffff


	//   ....[160]....
        /*12bc*/ 	.word	0xffffffff


	//   ....[161]....
        /*12c0*/ 	.word	0xffffffff


	//   ....[162]....
        /*12c4*/ 	.word	0xffffffff


	//   ....[163]....
        /*12c8*/ 	.word	0xffffffff


	//   ....[164]....
        /*12cc*/ 	.word	0xffffffff


	//   ....[165]....
        /*12d0*/ 	.word	0xffffffff


	//   ....[166]....
        /*12d4*/ 	.word	0xffffffff


	//   ....[167]....
        /*12d8*/ 	.word	0xffffffff


	//   ....[168]....
        /*12dc*/ 	.word	0xffffffff


	//   ....[169]....
        /*12e0*/ 	.word	0xffffffff


	//   ....[170]....
        /*12e4*/ 	.word	0xffffffff


	//   ....[171]....
        /*12e8*/ 	.word	0xffffffff


	//   ....[172]....
        /*12ec*/ 	.word	0xffffffff


	//   ....[173]....
        /*12f0*/ 	.word	0xffffffff


	//   ....[174]....
        /*12f4*/ 	.word	0xffffffff


	//   ....[175]....
        /*12f8*/ 	.word	0xffffffff


	//   ....[176]....
        /*12fc*/ 	.word	0xffffffff


	//   ....[177]....
        /*1300*/ 	.word	0xffffffff


	//   ....[178]....
        /*1304*/ 	.word	0xffffffff


	//   ....[179]....
        /*1308*/ 	.word	0xffffffff


	//   ....[180]....
        /*130c*/ 	.word	0xffffffff


	//   ....[181]....
        /*1310*/ 	.word	0xffffffff


	//   ....[182]....
        /*1314*/ 	.word	0xffffffff


	//   ....[183]....
        /*1318*/ 	.word	0xffffffff


	//   ....[184]....
        /*131c*/ 	.word	0xffffffff


	//   ....[185]....
        /*1320*/ 	.word	0xffffffff


	//   ....[186]....
        /*1324*/ 	.word	0xffffffff


	//   ....[187]....
        /*1328*/ 	.word	0xffffffff


	//   ....[188]....
        /*132c*/ 	.word	0xffffffff


	//   ....[189]....
        /*1330*/ 	.word	0xffffffff


	//   ....[190]....
        /*1334*/ 	.word	0xffffffff


	//   ....[191]....
        /*1338*/ 	.word	0xffffffff


	//   ....[192]....
        /*133c*/ 	.word	0xffffffff


	//   ....[193]....
        /*1340*/ 	.word	0xffffffff


	//   ....[194]....
        /*1344*/ 	.word	0xffffffff


	//   ....[195]....
        /*1348*/ 	.word	0xffffffff


	//   ....[196]....
        /*134c*/ 	.word	0xffffffff


	//   ....[197]....
        /*1350*/ 	.word	0xffffffff


	//   ....[198]....
        /*1354*/ 	.word	0xffffffff


	//   ....[199]....
        /*1358*/ 	.word	0xffffffff


	//   ....[200]....
        /*135c*/ 	.word	0xffffffff


	//   ....[201]....
        /*1360*/ 	.word	0xffffffff


	//   ....[202]....
        /*1364*/ 	.word	0xffffffff


	//   ....[203]....
        /*1368*/ 	.word	0xffffffff


	//   ....[204]....
        /*136c*/ 	.word	0xffffffff


	//   ....[205]....
        /*1370*/ 	.word	0xffffffff


	//   ....[206]....
        /*1374*/ 	.word	0xffffffff


	//   ....[207]....
        /*1378*/ 	.word	0xffffffff


	//   ....[208]....
        /*137c*/ 	.word	0xffffffff


	//   ....[209]....
        /*1380*/ 	.word	0xffffffff


	//   ....[210]....
        /*1384*/ 	.word	0xffffffff


	//   ....[211]....
        /*1388*/ 	.word	0xffffffff


	//   ....[212]....
        /*138c*/ 	.word	0xffffffff


	//   ....[213]....
        /*1390*/ 	.word	0xffffffff


	//   ....[214]....
        /*1394*/ 	.word	0xffffffff


	//   ....[215]....
        /*1398*/ 	.word	0xffffffff


	//   ....[216]....
        /*139c*/ 	.word	0xffffffff


	//   ....[217]....
        /*13a0*/ 	.word	0xffffffff


	//   ....[218]....
        /*13a4*/ 	.word	0xffffffff


	//   ....[219]....
        /*13a8*/ 	.word	0xffffffff


	//   ....[220]....
        /*13ac*/ 	.word	0xffffffff


	//   ....[221]....
        /*13b0*/ 	.word	0xffffffff


	//   ....[222]....
        /*13b4*/ 	.word	0xffffffff


	//   ....[223]....
        /*13b8*/ 	.word	0xffffffff


	//   ....[224]....
        /*13bc*/ 	.word	0xffffffff


	//   ....[225]....
        /*13c0*/ 	.word	0xffffffff


	//   ....[226]....
        /*13c4*/ 	.word	0xffffffff


	//   ....[227]....
        /*13c8*/ 	.word	0xffffffff


	//   ....[228]....
        /*13cc*/ 	.word	0xffffffff


	//   ....[229]....
        /*13d0*/ 	.word	0xffffffff


	//   ....[230]....
        /*13d4*/ 	.word	0xffffffff


	//   ....[231]....
        /*13d8*/ 	.word	0xffffffff


	//   ....[232]....
        /*13dc*/ 	.word	0xffffffff


	//   ....[233]....
        /*13e0*/ 	.word	0xffffffff


	//   ....[234]....
        /*13e4*/ 	.word	0xffffffff


	//   ....[235]....
        /*13e8*/ 	.word	0xffffffff


	//   ....[236]....
        /*13ec*/ 	.word	0xffffffff


	//   ....[237]....
        /*13f0*/ 	.word	0xffffffff


	//   ....[238]....
        /*13f4*/ 	.word	0xffffffff


	//   ....[239]....
        /*13f8*/ 	.word	0xffffffff


	//   ....[240]....
        /*13fc*/ 	.word	0xffffffff


	//   ....[241]....
        /*1400*/ 	.word	0xffffffff


	//   ....[242]....
        /*1404*/ 	.word	0xffffffff


	//   ....[243]....
        /*1408*/ 	.word	0xffffffff


	//   ....[244]....
        /*140c*/ 	.word	0xffffffff


	//   ....[245]....
        /*1410*/ 	.word	0xffffffff


	//   ....[246]....
        /*1414*/ 	.word	0xffffffff


	//   ....[247]....
        /*1418*/ 	.word	0xffffffff


	//   ....[248]....
        /*141c*/ 	.word	0xffffffff


	//   ....[249]....
        /*1420*/ 	.word	0xffffffff


	//   ....[250]....
        /*1424*/ 	.word	0xffffffff


	//   ....[251]....
        /*1428*/ 	.word	0xffffffff


	//   ....[252]....
        /*142c*/ 	.word	0xffffffff


	//   ....[253]....
        /*1430*/ 	.word	0xffffffff


	//   ....[254]....
        /*1434*/ 	.word	0xffffffff


	//   ....[255]....
        /*1438*/ 	.word	0xffffffff


	//   ....[0]....
        /*143c*/ 	.word	0xffffffff


	//   ....[1]....
        /*1440*/ 	.word	0xffffffff


	//   ....[2]....
        /*1444*/ 	.word	0xffffffff


	//   ....[3]....
        /*1448*/ 	.word	0xffffffff


	//   ....[4]....
        /*144c*/ 	.word	0xffffffff


	//   ....[5]....
        /*1450*/ 	.word	0xffffffff


	//   ....[6]....
        /*1454*/ 	.word	0xffffffff


	//   ....[7]....
        /*1458*/ 	.word	0xffffffff


	//   ....[8]....
        /*145c*/ 	.word	0xffffffff


	//   ....[9]....
        /*1460*/ 	.word	0xffffffff


	//   ....[10]....
        /*1464*/ 	.word	0xffffffff


	//   ....[11]....
        /*1468*/ 	.word	0xffffffff


	//   ....[12]....
        /*146c*/ 	.word	0xffffffff


	//   ....[13]....
        /*1470*/ 	.word	0xffffffff


	//   ....[14]....
        /*1474*/ 	.word	0xffffffff


	//   ....[15]....
        /*1478*/ 	.word	0xffffffff


	//   ....[16]....
        /*147c*/ 	.word	0xffffffff


	//   ....[17]....
        /*1480*/ 	.word	0xffffffff


	//   ....[18]....
        /*1484*/ 	.word	0xffffffff


	//   ....[19]....
        /*1488*/ 	.word	0xffffffff


	//   ....[20]....
        /*148c*/ 	.word	0xffffffff


	//   ....[21]....
        /*1490*/ 	.word	0xffffffff


	//   ....[22]....
        /*1494*/ 	.word	0xffffffff


	//   ....[23]....
        /*1498*/ 	.word	0xffffffff


	//   ....[24]....
        /*149c*/ 	.word	0xffffffff


	//   ....[25]....
        /*14a0*/ 	.word	0xffffffff


	//   ....[26]....
        /*14a4*/ 	.word	0xffffffff


	//   ....[27]....
        /*14a8*/ 	.word	0xffffffff


	//   ....[28]....
        /*14ac*/ 	.word	0xffffffff


	//   ....[29]....
        /*14b0*/ 	.word	0xffffffff


	//   ....[30]....
        /*14b4*/ 	.word	0xffffffff


	//   ....[31]....
        /*14b8*/ 	.word	0xffffffff


	//   ....[32]....
        /*14bc*/ 	.word	0xffffffff


	//   ....[33]....
        /*14c0*/ 	.word	0xffffffff


	//   ....[34]....
        /*14c4*/ 	.word	0xffffffff


	//   ....[35]....
        /*14c8*/ 	.word	0xffffffff


	//   ....[36]....
        /*14cc*/ 	.word	0xffffffff


	//   ....[37]....
        /*14d0*/ 	.word	0xffffffff


	//   ....[38]....
        /*14d4*/ 	.word	0xffffffff


	//   ....[39]....
        /*14d8*/ 	.word	0xffffffff


	//   ....[40]....
        /*14dc*/ 	.word	0xffffffff


	//   ....[41]....
        /*14e0*/ 	.word	0xffffffff


	//   ....[42]....
        /*14e4*/ 	.word	0xffffffff


	//   ....[43]....
        /*14e8*/ 	.word	0xffffffff


	//   ....[44]....
        /*14ec*/ 	.word	0xffffffff


	//   ....[45]....
        /*14f0*/ 	.word	0xffffffff


	//   ....[46]....
        /*14f4*/ 	.word	0xffffffff


	//   ....[47]....
        /*14f8*/ 	.word	0xffffffff


	//   ....[48]....
        /*14fc*/ 	.word	0xffffffff


	//   ....[49]....
        /*1500*/ 	.word	0xffffffff


	//   ....[50]....
        /*1504*/ 	.word	0xffffffff


	//   ....[51]....
        /*1508*/ 	.word	0xffffffff


	//   ....[52]....
        /*150c*/ 	.word	0xffffffff


	//   ....[53]....
        /*1510*/ 	.word	0xffffffff


	//   ....[54]....
        /*1514*/ 	.word	0xffffffff


	//   ....[55]....
        /*1518*/ 	.word	0xffffffff


	//   ....[56]....
        /*151c*/ 	.word	0xffffffff


	//   ....[57]....
        /*1520*/ 	.word	0xffffffff


	//   ....[58]....
        /*1524*/ 	.word	0xffffffff


	//   ....[59]....
        /*1528*/ 	.word	0xffffffff


	//   ....[60]....
        /*152c*/ 	.word	0xffffffff


	//   ....[61]....
        /*1530*/ 	.word	0xffffffff


	//   ....[62]....
        /*1534*/ 	.word	0xffffffff


	//   ....[63]....
        /*1538*/ 	.word	0xffffffff


	//   ....[64]....
        /*153c*/ 	.word	0xffffffff


	//   ....[65]....
        /*1540*/ 	.word	0xffffffff


	//   ....[66]....
        /*1544*/ 	.word	0xffffffff


	//   ....[67]....
        /*1548*/ 	.word	0xffffffff


	//   ....[68]....
        /*154c*/ 	.word	0xffffffff


	//   ....[69]....
        /*1550*/ 	.word	0xffffffff


	//   ....[70]....
        /*1554*/ 	.word	0xffffffff


	//   ....[71]....
        /*1558*/ 	.word	0xffffffff


	//   ....[72]....
        /*155c*/ 	.word	0xffffffff


	//   ....[73]....
        /*1560*/ 	.word	0xffffffff


	//   ....[74]....
        /*1564*/ 	.word	0xffffffff


	//   ....[75]....
        /*1568*/ 	.word	0xffffffff


	//   ....[76]....
        /*156c*/ 	.word	0xffffffff


	//   ....[77]....
        /*1570*/ 	.word	0xffffffff


	//   ....[78]....
        /*1574*/ 	.word	0xffffffff


	//   ....[79]....
        /*1578*/ 	.word	0xffffffff


	//   ....[80]....
        /*157c*/ 	.word	0xffffffff


	//   ....[81]....
        /*1580*/ 	.word	0xffffffff


	//   ....[82]....
        /*1584*/ 	.word	0xffffffff


	//   ....[83]....
        /*1588*/ 	.word	0xffffffff


	//   ....[84]....
        /*158c*/ 	.word	0xffffffff


	//   ....[85]....
        /*1590*/ 	.word	0xffffffff


	//   ....[86]....
        /*1594*/ 	.word	0xffffffff


	//   ....[87]....
        /*1598*/ 	.word	0xffffffff


	//   ....[88]....
        /*159c*/ 	.word	0xffffffff


	//   ....[89]....
        /*15a0*/ 	.word	0xffffffff


	//   ....[90]....
        /*15a4*/ 	.word	0xffffffff


	//   ....[91]....
        /*15a8*/ 	.word	0xffffffff


	//   ....[92]....
        /*15ac*/ 	.word	0xffffffff


	//   ....[93]....
        /*15b0*/ 	.word	0xffffffff


	//   ....[94]....
        /*15b4*/ 	.word	0xffffffff


	//   ....[95]....
        /*15b8*/ 	.word	0xffffffff


	//   ....[96]....
        /*15bc*/ 	.word	0xffffffff


	//   ....[97]....
        /*15c0*/ 	.word	0xffffffff


	//   ....[98]....
        /*15c4*/ 	.word	0xffffffff


	//   ....[99]....
        /*15c8*/ 	.word	0xffffffff


	//   ....[100]....
        /*15cc*/ 	.word	0xffffffff


	//   ....[101]....
        /*15d0*/ 	.word	0xffffffff


	//   ....[102]....
        /*15d4*/ 	.word	0xffffffff


	//   ....[103]....
        /*15d8*/ 	.word	0xffffffff


	//   ....[104]....
        /*15dc*/ 	.word	0xffffffff


	//   ....[105]....
        /*15e0*/ 	.word	0xffffffff


	//   ....[106]....
        /*15e4*/ 	.word	0xffffffff


	//   ....[107]....
        /*15e8*/ 	.word	0xffffffff


	//   ....[108]....
        /*15ec*/ 	.word	0xffffffff


	//   ....[109]....
        /*15f0*/ 	.word	0xffffffff


	//   ....[110]....
        /*15f4*/ 	.word	0xffffffff


	//   ....[111]....
        /*15f8*/ 	.word	0xffffffff


	//   ....[112]....
        /*15fc*/ 	.word	0xffffffff


	//   ....[113]....
        /*1600*/ 	.word	0xffffffff


	//   ....[114]....
        /*1604*/ 	.word	0xffffffff


	//   ....[115]....
        /*1608*/ 	.word	0xffffffff


	//   ....[116]....
        /*160c*/ 	.word	0xffffffff


	//   ....[117]....
        /*1610*/ 	.word	0xffffffff


	//   ....[118]....
        /*1614*/ 	.word	0xffffffff


	//   ....[119]....
        /*1618*/ 	.word	0xffffffff


	//   ....[120]....
        /*161c*/ 	.word	0xffffffff


	//   ....[121]....
        /*1620*/ 	.word	0xffffffff


	//   ....[122]....
        /*1624*/ 	.word	0xffffffff


	//   ....[123]....
        /*1628*/ 	.word	0xffffffff


	//   ....[124]....
        /*162c*/ 	.word	0xffffffff


	//   ....[125]....
        /*1630*/ 	.word	0xffffffff


	//   ....[126]....
        /*1634*/ 	.word	0xffffffff


	//   ....[127]....
        /*1638*/ 	.word	0xffffffff


	//   ....[128]....
        /*163c*/ 	.word	0xffffffff


	//   ....[129]....
        /*1640*/ 	.word	0xffffffff


	//   ....[130]....
        /*1644*/ 	.word	0xffffffff


	//   ....[131]....
        /*1648*/ 	.word	0xffffffff


	//   ....[132]....
        /*164c*/ 	.word	0xffffffff


	//   ....[133]....
        /*1650*/ 	.word	0xffffffff


	//   ....[134]....
        /*1654*/ 	.word	0xffffffff


	//   ....[135]....
        /*1658*/ 	.word	0xffffffff


	//   ....[136]....
        /*165c*/ 	.word	0xffffffff


	//   ....[137]....
        /*1660*/ 	.word	0xffffffff


	//   ....[138]....
        /*1664*/ 	.word	0xffffffff


	//   ....[139]....
        /*1668*/ 	.word	0xffffffff


	//   ....[140]....
        /*166c*/ 	.word	0xffffffff


	//   ....[141]....
        /*1670*/ 	.word	0xffffffff


	//   ....[142]....
        /*1674*/ 	.word	0xffffffff


	//   ....[143]....
        /*1678*/ 	.word	0xffffffff


	//   ....[144]....
        /*167c*/ 	.word	0xffffffff


	//   ....[145]....
        /*1680*/ 	.word	0xffffffff


	//   ....[146]....
        /*1684*/ 	.word	0xffffffff


	//   ....[147]....
        /*1688*/ 	.word	0xffffffff


	//   ....[148]....
        /*168c*/ 	.word	0xffffffff


	//   ....[149]....
        /*1690*/ 	.word	0xffffffff


	//   ....[150]....
        /*1694*/ 	.word	0xffffffff


	//   ....[151]....
        /*1698*/ 	.word	0xffffffff


	//   ....[152]....
        /*169c*/ 	.word	0xffffffff


	//   ....[153]....
        /*16a0*/ 	.word	0xffffffff


	//   ....[154]....
        /*16a4*/ 	.word	0xffffffff


	//   ....[155]....
        /*16a8*/ 	.word	0xffffffff


	//   ....[156]....
        /*16ac*/ 	.word	0xffffffff


	//   ....[157]....
        /*16b0*/ 	.word	0xffffffff


	//   ....[158]....
        /*16b4*/ 	.word	0xffffffff


	//   ....[159]....
        /*16b8*/ 	.word	0xffffffff


	//   ....[160]....
        /*16bc*/ 	.word	0xffffffff


	//   ....[161]....
        /*16c0*/ 	.word	0xffffffff


	//   ....[162]....
        /*16c4*/ 	.word	0xffffffff


	//   ....[163]....
        /*16c8*/ 	.word	0xffffffff


	//   ....[164]....
        /*16cc*/ 	.word	0xffffffff


	//   ....[165]....
        /*16d0*/ 	.word	0xffffffff


	//   ....[166]....
        /*16d4*/ 	.word	0xffffffff


	//   ....[167]....
        /*16d8*/ 	.word	0xffffffff


	//   ....[168]....
        /*16dc*/ 	.word	0xffffffff


	//   ....[169]....
        /*16e0*/ 	.word	0xffffffff


	//   ....[170]....
        /*16e4*/ 	.word	0xffffffff


	//   ....[171]....
        /*16e8*/ 	.word	0xffffffff


	//   ....[172]....
        /*16ec*/ 	.word	0xffffffff


	//   ....[173]....
        /*16f0*/ 	.word	0xffffffff


	//   ....[174]....
        /*16f4*/ 	.word	0xffffffff


	//   ....[175]....
        /*16f8*/ 	.word	0xffffffff


	//   ....[176]....
        /*16fc*/ 	.word	0xffffffff


	//   ....[177]....
        /*1700*/ 	.word	0xffffffff


	//   ....[178]....
        /*1704*/ 	.word	0xffffffff


	//   ....[179]....
        /*1708*/ 	.word	0xffffffff


	//   ....[180]....
        /*170c*/ 	.word	0xffffffff


	//   ....[181]....
        /*1710*/ 	.word	0xffffffff


	//   ....[182]....
        /*1714*/ 	.word	0xffffffff


	//   ....[183]....
        /*1718*/ 	.word	0xffffffff


	//   ....[184]....
        /*171c*/ 	.word	0xffffffff


	//   ....[185]....
        /*1720*/ 	.word	0xffffffff


	//   ....[186]....
        /*1724*/ 	.word	0xffffffff


	//   ....[187]....
        /*1728*/ 	.word	0xffffffff


	//   ....[188]....
        /*172c*/ 	.word	0xffffffff


	//   ....[189]....
        /*1730*/ 	.word	0xffffffff


	//   ....[190]....
        /*1734*/ 	.word	0xffffffff


	//   ....[191]....
        /*1738*/ 	.word	0xffffffff


	//   ....[192]....
        /*173c*/ 	.word	0xffffffff


	//   ....[193]....
        /*1740*/ 	.word	0xffffffff


	//   ....[194]....
        /*1744*/ 	.word	0xffffffff


	//   ....[195]....
        /*1748*/ 	.word	0xffffffff


	//   ....[196]....
        /*174c*/ 	.word	0xffffffff


	//   ....[197]....
        /*1750*/ 	.word	0xffffffff


	//   ....[198]....
        /*1754*/ 	.word	0xffffffff


	//   ....[199]....
        /*1758*/ 	.word	0xffffffff


	//   ....[200]....
        /*175c*/ 	.word	0xffffffff


	//   ....[201]....
        /*1760*/ 	.word	0xffffffff


	//   ....[202]....
        /*1764*/ 	.word	0xffffffff


	//   ....[203]....
        /*1768*/ 	.word	0xffffffff


	//   ....[204]....
        /*176c*/ 	.word	0xffffffff


	//   ....[205]....
        /*1770*/ 	.word	0xffffffff


	//   ....[206]....
        /*1774*/ 	.word	0xffffffff


	//   ....[207]....
        /*1778*/ 	.word	0xffffffff


	//   ....[208]....
        /*177c*/ 	.word	0xffffffff


	//   ....[209]....
        /*1780*/ 	.word	0xffffffff


	//   ....[210]....
        /*1784*/ 	.word	0xffffffff


	//   ....[211]....
        /*1788*/ 	.word	0xffffffff


	//   ....[212]....
        /*178c*/ 	.word	0xffffffff


	//   ....[213]....
        /*1790*/ 	.word	0xffffffff


	//   ....[214]....
        /*1794*/ 	.word	0xffffffff


	//   ....[215]....
        /*1798*/ 	.word	0xffffffff


	//   ....[216]....
        /*179c*/ 	.word	0xffffffff


	//   ....[217]....
        /*17a0*/ 	.word	0xffffffff


	//   ....[218]....
        /*17a4*/ 	.word	0xffffffff


	//   ....[219]....
        /*17a8*/ 	.word	0xffffffff


	//   ....[220]....
        /*17ac*/ 	.word	0xffffffff


	//   ....[221]....
        /*17b0*/ 	.word	0xffffffff


	//   ....[222]....
        /*17b4*/ 	.word	0xffffffff


	//   ....[223]....
        /*17b8*/ 	.word	0xffffffff


	//   ....[224]....
        /*17bc*/ 	.word	0xffffffff


	//   ....[225]....
        /*17c0*/ 	.word	0xffffffff


	//   ....[226]....
        /*17c4*/ 	.word	0xffffffff


	//   ....[227]....
        /*17c8*/ 	.word	0xffffffff


	//   ....[228]....
        /*17cc*/ 	.word	0xffffffff


	//   ....[229]....
        /*17d0*/ 	.word	0xffffffff


	//   ....[230]....
        /*17d4*/ 	.word	0xffffffff


	//   ....[231]....
        /*17d8*/ 	.word	0xffffffff


	//   ....[232]....
        /*17dc*/ 	.word	0xffffffff


	//   ....[233]....
        /*17e0*/ 	.word	0xffffffff


	//   ....[234]....
        /*17e4*/ 	.word	0xffffffff


	//   ....[235]....
        /*17e8*/ 	.word	0xffffffff


	//   ....[236]....
        /*17ec*/ 	.word	0xffffffff


	//   ....[237]....
        /*17f0*/ 	.word	0xffffffff


	//   ....[238]....
        /*17f4*/ 	.word	0xffffffff


	//   ....[239]....
        /*17f8*/ 	.word	0xffffffff


	//   ....[240]....
        /*17fc*/ 	.word	0xffffffff


	//   ....[241]....
        /*1800*/ 	.word	0xffffffff


	//   ....[242]....
        /*1804*/ 	.word	0xffffffff


	//   ....[243]....
        /*1808*/ 	.word	0xffffffff


	//   ....[244]....
        /*180c*/ 	.word	0xffffffff


	//   ....[245]....
        /*1810*/ 	.word	0xffffffff


	//   ....[246]....
        /*1814*/ 	.word	0xffffffff


	//   ....[247]....
        /*1818*/ 	.word	0xffffffff


	//   ....[248]....
        /*181c*/ 	.word	0xffffffff


	//   ....[249]....
        /*1820*/ 	.word	0xffffffff


	//   ....[250]....
        /*1824*/ 	.word	0xffffffff


	//   ....[251]....
        /*1828*/ 	.word	0xffffffff


	//   ....[252]....
        /*182c*/ 	.word	0xffffffff


	//   ....[253]....
        /*1830*/ 	.word	0xffffffff


	//   ....[254]....
        /*1834*/ 	.word	0xffffffff


	//   ....[255]....
        /*1838*/ 	.word	0xffffffff


	//   ....[0]....
        /*183c*/ 	.word	0xffffffff


	//   ....[1]....
        /*1840*/ 	.word	0xffffffff


	//   ....[2]....
        /*1844*/ 	.word	0xffffffff


	//   ....[3]....
        /*1848*/ 	.word	0xffffffff


	//   ....[4]....
        /*184c*/ 	.word	0xffffffff


	//   ....[5]....
        /*1850*/ 	.word	0xffffffff


	//   ....[6]....
        /*1854*/ 	.word	0xffffffff


	//   ....[7]....
        /*1858*/ 	.word	0xffffffff


	//   ....[8]....
        /*185c*/ 	.word	0xffffffff


	//   ....[9]....
        /*1860*/ 	.word	0xffffffff


	//   ....[10]....
        /*1864*/ 	.word	0xffffffff


	//   ....[11]....
        /*1868*/ 	.word	0xffffffff


	//   ....[12]....
        /*186c*/ 	.word	0xffffffff


	//   ....[13]....
        /*1870*/ 	.word	0xffffffff


	//   ....[14]....
        /*1874*/ 	.word	0xffffffff


	//   ....[15]....
        /*1878*/ 	.word	0xffffffff


	//   ....[16]....
        /*187c*/ 	.word	0xffffffff


	//   ....[17]....
        /*1880*/ 	.word	0xffffffff


	//   ....[18]....
        /*1884*/ 	.word	0xffffffff


	//   ....[19]....
        /*1888*/ 	.word	0xffffffff


	//   ....[20]....
        /*188c*/ 	.word	0xffffffff


	//   ....[21]....
        /*1890*/ 	.word	0xffffffff


	//   ....[22]....
        /*1894*/ 	.word	0xffffffff


	//   ....[23]....
        /*1898*/ 	.word	0xffffffff


	//   ....[24]....
        /*189c*/ 	.word	0xffffffff


	//   ....[25]....
        /*18a0*/ 	.word	0xffffffff


	//   ....[26]....
        /*18a4*/ 	.word	0xffffffff


	//   ....[27]....
        /*18a8*/ 	.word	0xffffffff


	//   ....[28]....
        /*18ac*/ 	.word	0xffffffff


	//   ....[29]....
        /*18b0*/ 	.word	0xffffffff


	//   ....[30]....
        /*18b4*/ 	.word	0xffffffff


	//   ....[31]....
        /*18b8*/ 	.word	0xffffffff


	//   ....[32]....
        /*18bc*/ 	.word	0xffffffff


	//   ....[33]....
        /*18c0*/ 	.word	0xffffffff


	//   ....[34]....
        /*18c4*/ 	.word	0xffffffff


	//   ....[35]....
        /*18c8*/ 	.word	0xffffffff


	//   ....[36]....
        /*18cc*/ 	.word	0xffffffff


	//   ....[37]....
        /*18d0*/ 	.word	0xffffffff


	//   ....[38]....
        /*18d4*/ 	.word	0xffffffff


	//   ....[39]....
        /*18d8*/ 	.word	0xffffffff


	//   ....[40]....
        /*18dc*/ 	.word	0xffffffff


	//   ....[41]....
        /*18e0*/ 	.word	0xffffffff


	//   ....[42]....
        /*18e4*/ 	.word	0xffffffff


	//   ....[43]....
        /*18e8*/ 	.word	0xffffffff


	//   ....[44]....
        /*18ec*/ 	.word	0xffffffff


	//   ....[45]....
        /*18f0*/ 	.word	0xffffffff


	//   ....[46]....
        /*18f4*/ 	.word	0xffffffff


	//   ....[47]....
        /*18f8*/ 	.word	0xffffffff


	//   ....[48]....
        /*18fc*/ 	.word	0xffffffff


	//   ....[49]....
        /*1900*/ 	.word	0xffffffff


	//   ....[50]....
        /*1904*/ 	.word	0xffffffff


	//   ....[51]....
        /*1908*/ 	.word	0xffffffff


	//   ....[52]....
        /*190c*/ 	.word	0xffffffff


	//   ....[53]....
        /*1910*/ 	.word	0xffffffff


	//   ....[54]....
        /*1914*/ 	.word	0xffffffff


	//   ....[55]....
        /*1918*/ 	.word	0xffffffff


	//   ....[56]....
        /*191c*/ 	.word	0xffffffff


	//   ....[57]....
        /*1920*/ 	.word	0xffffffff


	//   ....[58]....
        /*1924*/ 	.word	0xffffffff


	//   ....[59]....
        /*1928*/ 	.word	0xffffffff


	//   ....[60]....
        /*192c*/ 	.word	0xffffffff


	//   ....[61]....
        /*1930*/ 	.word	0xffffffff


	//   ....[62]....
        /*1934*/ 	.word	0xffffffff


	//   ....[63]....
        /*1938*/ 	.word	0xffffffff


	//   ....[64]....
        /*193c*/ 	.word	0xffffffff


	//   ....[65]....
        /*1940*/ 	.word	0xffffffff


	//   ....[66]....
        /*1944*/ 	.word	0xffffffff


	//   ....[67]....
        /*1948*/ 	.word	0xffffffff


	//   ....[68]....
        /*194c*/ 	.word	0xffffffff


	//   ....[69]....
        /*1950*/ 	.word	0xffffffff


	//   ....[70]....
        /*1954*/ 	.word	0xffffffff


	//   ....[71]....
        /*1958*/ 	.word	0xffffffff


	//   ....[72]....
        /*195c*/ 	.word	0xffffffff


	//   ....[73]....
        /*1960*/ 	.word	0xffffffff


	//   ....[74]....
        /*1964*/ 	.word	0xffffffff


	//   ....[75]....
        /*1968*/ 	.word	0xffffffff


	//   ....[76]....
        /*196c*/ 	.word	0xffffffff


	//   ....[77]....
        /*1970*/ 	.word	0xffffffff


	//   ....[78]....
        /*1974*/ 	.word	0xffffffff


	//   ....[79]....
        /*1978*/ 	.word	0xffffffff


	//   ....[80]....
        /*197c*/ 	.word	0xffffffff


	//   ....[81]....
        /*1980*/ 	.word	0xffffffff


	//   ....[82]....
        /*1984*/ 	.word	0xffffffff


	//   ....[83]....
        /*1988*/ 	.word	0xffffffff


	//   ....[84]....
        /*198c*/ 	.word	0xffffffff


	//   ....[85]....
        /*1990*/ 	.word	0xffffffff


	//   ....[86]....
        /*1994*/ 	.word	0xffffffff


	//   ....[87]....
        /*1998*/ 	.word	0xffffffff


	//   ....[88]....
        /*199c*/ 	.word	0xffffffff


	//   ....[89]....
        /*19a0*/ 	.word	0xffffffff


	//   ....[90]....
        /*19a4*/ 	.word	0xffffffff


	//   ....[91]....
        /*19a8*/ 	.word	0xffffffff


	//   ....[92]....
        /*19ac*/ 	.word	0xffffffff


	//   ....[93]....
        /*19b0*/ 	.word	0xffffffff


	//   ....[94]....
        /*19b4*/ 	.word	0xffffffff


	//   ....[95]....
        /*19b8*/ 	.word	0xffffffff


	//   ....[96]....
        /*19bc*/ 	.word	0xffffffff


	//   ....[97]....
        /*19c0*/ 	.word	0xffffffff


	//   ....[98]....
        /*19c4*/ 	.word	0xffffffff


	//   ....[99]....
        /*19c8*/ 	.word	0xffffffff


	//   ....[100]....
        /*19cc*/ 	.word	0xffffffff


	//   ....[101]....
        /*19d0*/ 	.word	0xffffffff


	//   ....[102]....
        /*19d4*/ 	.word	0xffffffff


	//   ....[103]....
        /*19d8*/ 	.word	0xffffffff


	//   ....[104]....
        /*19dc*/ 	.word	0xffffffff


	//   ....[105]....
        /*19e0*/ 	.word	0xffffffff


	//   ....[106]....
        /*19e4*/ 	.word	0xffffffff


	//   ....[107]....
        /*19e8*/ 	.word	0xffffffff


	//   ....[108]....
        /*19ec*/ 	.word	0xffffffff


	//   ....[109]....
        /*19f0*/ 	.word	0xffffffff


	//   ....[110]....
        /*19f4*/ 	.word	0xffffffff


	//   ....[111]....
        /*19f8*/ 	.word	0xffffffff


	//   ....[112]....
        /*19fc*/ 	.word	0xffffffff


	//   ....[113]....
        /*1a00*/ 	.word	0xffffffff


	//   ....[114]....
        /*1a04*/ 	.word	0xffffffff


	//   ....[115]....
        /*1a08*/ 	.word	0xffffffff


	//   ....[116]....
        /*1a0c*/ 	.word	0xffffffff


	//   ....[117]....
        /*1a10*/ 	.word	0xffffffff


	//   ....[118]....
        /*1a14*/ 	.word	0xffffffff


	//   ....[119]....
        /*1a18*/ 	.word	0xffffffff


	//   ....[120]....
        /*1a1c*/ 	.word	0xffffffff


	//   ....[121]....
        /*1a20*/ 	.word	0xffffffff


	//   ....[122]....
        /*1a24*/ 	.word	0xffffffff


	//   ....[123]....
        /*1a28*/ 	.word	0xffffffff


	//   ....[124]....
        /*1a2c*/ 	.word	0xffffffff


	//   ....[125]....
        /*1a30*/ 	.word	0xffffffff


	//   ....[126]....
        /*1a34*/ 	.word	0xffffffff


	//   ....[127]....
        /*1a38*/ 	.word	0xffffffff


	//   ....[128]....
        /*1a3c*/ 	.word	0xffffffff


	//   ....[129]....
        /*1a40*/ 	.word	0xffffffff


	//   ....[130]....
        /*1a44*/ 	.word	0xffffffff


	//   ....[131]....
        /*1a48*/ 	.word	0xffffffff


	//   ....[132]....
        /*1a4c*/ 	.word	0xffffffff


	//   ....[133]....
        /*1a50*/ 	.word	0xffffffff


	//   ....[134]....
        /*1a54*/ 	.word	0xffffffff


	//   ....[135]....
        /*1a58*/ 	.word	0xffffffff


	//   ....[136]....
        /*1a5c*/ 	.word	0xffffffff


	//   ....[137]....
        /*1a60*/ 	.word	0xffffffff


	//   ....[138]....
        /*1a64*/ 	.word	0xffffffff


	//   ....[139]....
        /*1a68*/ 	.word	0xffffffff


	//   ....[140]....
        /*1a6c*/ 	.word	0xffffffff


	//   ....[141]....
        /*1a70*/ 	.word	0xffffffff


	//   ....[142]....
        /*1a74*/ 	.word	0xffffffff


	//   ....[143]....
        /*1a78*/ 	.word	0xffffffff


	//   ....[144]....
        /*1a7c*/ 	.word	0xffffffff


	//   ....[145]....
        /*1a80*/ 	.word	0xffffffff


	//   ....[146]....
        /*1a84*/ 	.word	0xffffffff


	//   ....[147]....
        /*1a88*/ 	.word	0xffffffff


	//   ....[148]....
        /*1a8c*/ 	.word	0xffffffff


	//   ....[149]....
        /*1a90*/ 	.word	0xffffffff


	//   ....[150]....
        /*1a94*/ 	.word	0xffffffff


	//   ....[151]....
        /*1a98*/ 	.word	0xffffffff


	//   ....[152]....
        /*1a9c*/ 	.word	0xffffffff


	//   ....[153]....
        /*1aa0*/ 	.word	0xffffffff


	//   ....[154]....
        /*1aa4*/ 	.word	0xffffffff


	//   ....[155]....
        /*1aa8*/ 	.word	0xffffffff


	//   ....[156]....
        /*1aac*/ 	.word	0xffffffff


	//   ....[157]....
        /*1ab0*/ 	.word	0xffffffff


	//   ....[158]....
        /*1ab4*/ 	.word	0xffffffff


	//   ....[159]....
        /*1ab8*/ 	.word	0xffffffff


	//   ....[160]....
        /*1abc*/ 	.word	0xffffffff


	//   ....[161]....
        /*1ac0*/ 	.word	0xffffffff


	//   ....[162]....
        /*1ac4*/ 	.word	0xffffffff


	//   ....[163]....
        /*1ac8*/ 	.word	0xffffffff


	//   ....[164]....
        /*1acc*/ 	.word	0xffffffff


	//   ....[165]....
        /*1ad0*/ 	.word	0xffffffff


	//   ....[166]....
        /*1ad4*/ 	.word	0xffffffff


	//   ....[167]....
        /*1ad8*/ 	.word	0xffffffff


	//   ....[168]....
        /*1adc*/ 	.word	0xffffffff


	//   ....[169]....
        /*1ae0*/ 	.word	0xffffffff


	//   ....[170]....
        /*1ae4*/ 	.word	0xffffffff


	//   ....[171]....
        /*1ae8*/ 	.word	0xffffffff


	//   ....[172]....
        /*1aec*/ 	.word	0xffffffff


	//   ....[173]....
        /*1af0*/ 	.word	0xffffffff


	//   ....[174]....
        /*1af4*/ 	.word	0xffffffff


	//   ....[175]....
        /*1af8*/ 	.word	0xffffffff


	//   ....[176]....
        /*1afc*/ 	.word	0xffffffff


	//   ....[177]....
        /*1b00*/ 	.word	0xffffffff


	//   ....[178]....
        /*1b04*/ 	.word	0xffffffff


	//   ....[179]....
        /*1b08*/ 	.word	0xffffffff


	//   ....[180]....
        /*1b0c*/ 	.word	0xffffffff


	//   ....[181]....
        /*1b10*/ 	.word	0xffffffff


	//   ....[182]....
        /*1b14*/ 	.word	0xffffffff


	//   ....[183]....
        /*1b18*/ 	.word	0xffffffff


	//   ....[184]....
        /*1b1c*/ 	.word	0xffffffff


	//   ....[185]....
        /*1b20*/ 	.word	0xffffffff


	//   ....[186]....
        /*1b24*/ 	.word	0xffffffff


	//   ....[187]....
        /*1b28*/ 	.word	0xffffffff


	//   ....[188]....
        /*1b2c*/ 	.word	0xffffffff


	//   ....[189]....
        /*1b30*/ 	.word	0xffffffff


	//   ....[190]....
        /*1b34*/ 	.word	0xffffffff


	//   ....[191]....
        /*1b38*/ 	.word	0xffffffff


	//   ....[192]....
        /*1b3c*/ 	.word	0xffffffff


	//   ....[193]....
        /*1b40*/ 	.word	0xffffffff


	//   ....[194]....
        /*1b44*/ 	.word	0xffffffff


	//   ....[195]....
        /*1b48*/ 	.word	0xffffffff


	//   ....[196]....
        /*1b4c*/ 	.word	0xffffffff


	//   ....[197]....
        /*1b50*/ 	.word	0xffffffff


	//   ....[198]....
        /*1b54*/ 	.word	0xffffffff


	//   ....[199]....
        /*1b58*/ 	.word	0xffffffff


	//   ....[200]....
        /*1b5c*/ 	.word	0xffffffff


	//   ....[201]....
        /*1b60*/ 	.word	0xffffffff


	//   ....[202]....
        /*1b64*/ 	.word	0xffffffff


	//   ....[203]....
        /*1b68*/ 	.word	0xffffffff


	//   ....[204]....
        /*1b6c*/ 	.word	0xffffffff


	//   ....[205]....
        /*1b70*/ 	.word	0xffffffff


	//   ....[206]....
        /*1b74*/ 	.word	0xffffffff


	//   ....[207]....
        /*1b78*/ 	.word	0xffffffff


	//   ....[208]....
        /*1b7c*/ 	.word	0xffffffff


	//   ....[209]....
        /*1b80*/ 	.word	0xffffffff


	//   ....[210]....
        /*1b84*/ 	.word	0xffffffff


	//   ....[211]....
        /*1b88*/ 	.word	0xffffffff


	//   ....[212]....
        /*1b8c*/ 	.word	0xffffffff


	//   ....[213]....
        /*1b90*/ 	.word	0xffffffff


	//   ....[214]....
        /*1b94*/ 	.word	0xffffffff


	//   ....[215]....
        /*1b98*/ 	.word	0xffffffff


	//   ....[216]....
        /*1b9c*/ 	.word	0xffffffff


	//   ....[217]....
        /*1ba0*/ 	.word	0xffffffff


	//   ....[218]....
        /*1ba4*/ 	.word	0xffffffff


	//   ....[219]....
        /*1ba8*/ 	.word	0xffffffff


	//   ....[220]....
        /*1bac*/ 	.word	0xffffffff


	//   ....[221]....
        /*1bb0*/ 	.word	0xffffffff


	//   ....[222]....
        /*1bb4*/ 	.word	0xffffffff


	//   ....[223]....
        /*1bb8*/ 	.word	0xffffffff


	//   ....[224]....
        /*1bbc*/ 	.word	0xffffffff


	//   ....[225]....
        /*1bc0*/ 	.word	0xffffffff


	//   ....[226]....
        /*1bc4*/ 	.word	0xffffffff


	//   ....[227]....
        /*1bc8*/ 	.word	0xffffffff


	//   ....[228]....
        /*1bcc*/ 	.word	0xffffffff


	//   ....[229]....
        /*1bd0*/ 	.word	0xffffffff


	//   ....[230]....
        /*1bd4*/ 	.word	0xffffffff


	//   ....[231]....
        /*1bd8*/ 	.word	0xffffffff


	//   ....[232]....
        /*1bdc*/ 	.word	0xffffffff


	//   ....[233]....
        /*1be0*/ 	.word	0xffffffff


	//   ....[234]....
        /*1be4*/ 	.word	0xffffffff


	//   ....[235]....
        /*1be8*/ 	.word	0xffffffff


	//   ....[236]....
        /*1bec*/ 	.word	0xffffffff


	//   ....[237]....
        /*1bf0*/ 	.word	0xffffffff


	//   ....[238]....
        /*1bf4*/ 	.word	0xffffffff


	//   ....[239]....
        /*1bf8*/ 	.word	0xffffffff


	//   ....[240]....
        /*1bfc*/ 	.word	0xffffffff


	//   ....[241]....
        /*1c00*/ 	.word	0xffffffff


	//   ....[242]....
        /*1c04*/ 	.word	0xffffffff


	//   ....[243]....
        /*1c08*/ 	.word	0xffffffff


	//   ....[244]....
        /*1c0c*/ 	.word	0xffffffff


	//   ....[245]....
        /*1c10*/ 	.word	0xffffffff


	//   ....[246]....
        /*1c14*/ 	.word	0xffffffff


	//   ....[247]....
        /*1c18*/ 	.word	0xffffffff


	//   ....[248]....
        /*1c1c*/ 	.word	0xffffffff


	//   ....[249]....
        /*1c20*/ 	.word	0xffffffff


	//   ....[250]....
        /*1c24*/ 	.word	0xffffffff


	//   ....[251]....
        /*1c28*/ 	.word	0xffffffff


	//   ....[252]....
        /*1c2c*/ 	.word	0xffffffff


	//   ....[253]....
        /*1c30*/ 	.word	0xffffffff


	//   ....[254]....
        /*1c34*/ 	.word	0xffffffff


	//   ....[255]....
        /*1c38*/ 	.word	0xffffffff


	//   ....[0]....
        /*1c3c*/ 	.word	0xffffffff


	//   ....[1]....
        /*1c40*/ 	.word	0xffffffff


	//   ....[2]....
        /*1c44*/ 	.word	0xffffffff


	//   ....[3]....
        /*1c48*/ 	.word	0xffffffff


	//   ....[4]....
        /*1c4c*/ 	.word	0xffffffff


	//   ....[5]....
        /*1c50*/ 	.word	0xffffffff


	//   ....[6]....
        /*1c54*/ 	.word	0xffffffff


	//   ....[7]....
        /*1c58*/ 	.word	0xffffffff


	//   ....[8]....
        /*1c5c*/ 	.word	0xffffffff


	//   ....[9]....
        /*1c60*/ 	.word	0xffffffff


	//   ....[10]....
        /*1c64*/ 	.word	0xffffffff


	//   ....[11]....
        /*1c68*/ 	.word	0xffffffff


	//   ....[12]....
        /*1c6c*/ 	.word	0xffffffff


	//   ....[13]....
        /*1c70*/ 	.word	0xffffffff


	//   ....[14]....
        /*1c74*/ 	.word	0xffffffff


	//   ....[15]....
        /*1c78*/ 	.word	0xffffffff


	//   ....[16]....
        /*1c7c*/ 	.word	0xffffffff


	//   ....[17]....
        /*1c80*/ 	.word	0xffffffff


	//   ....[18]....
        /*1c84*/ 	.word	0xffffffff


	//   ....[19]....
        /*1c88*/ 	.word	0xffffffff


	//   ....[20]....
        /*1c8c*/ 	.word	0xffffffff


	//   ....[21]....
        /*1c90*/ 	.word	0xffffffff


	//   ....[22]....
        /*1c94*/ 	.word	0xffffffff


	//   ....[23]....
        /*1c98*/ 	.word	0xffffffff


	//   ....[24]....
        /*1c9c*/ 	.word	0xffffffff


	//   ....[25]....
        /*1ca0*/ 	.word	0xffffffff


	//   ....[26]....
        /*1ca4*/ 	.word	0xffffffff


	//   ....[27]....
        /*1ca8*/ 	.word	0xffffffff


	//   ....[28]....
        /*1cac*/ 	.word	0xffffffff


	//   ....[29]....
        /*1cb0*/ 	.word	0xffffffff


	//   ....[30]....
        /*1cb4*/ 	.word	0xffffffff


	//   ....[31]....
        /*1cb8*/ 	.word	0xffffffff


	//   ....[32]....
        /*1cbc*/ 	.word	0xffffffff


	//   ....[33]....
        /*1cc0*/ 	.word	0xffffffff


	//   ....[34]....
        /*1cc4*/ 	.word	0xffffffff


	//   ....[35]....
        /*1cc8*/ 	.word	0xffffffff


	//   ....[36]....
        /*1ccc*/ 	.word	0xffffffff


	//   ....[37]....
        /*1cd0*/ 	.word	0xffffffff


	//   ....[38]....
        /*1cd4*/ 	.word	0xffffffff


	//   ....[39]....
        /*1cd8*/ 	.word	0xffffffff


	//   ....[40]....
        /*1cdc*/ 	.word	0xffffffff


	//   ....[41]....
        /*1ce0*/ 	.word	0xffffffff


	//   ....[42]....
        /*1ce4*/ 	.word	0xffffffff


	//   ....[43]....
        /*1ce8*/ 	.word	0xffffffff


	//   ....[44]....
        /*1cec*/ 	.word	0xffffffff


	//   ....[45]....
        /*1cf0*/ 	.word	0xffffffff


	//   ....[46]....
        /*1cf4*/ 	.word	0xffffffff


	//   ....[47]....
        /*1cf8*/ 	.word	0xffffffff


	//   ....[48]....
        /*1cfc*/ 	.word	0xffffffff


	//   ....[49]....
        /*1d00*/ 	.word	0xffffffff


	//   ....[50]....
        /*1d04*/ 	.word	0xffffffff


	//   ....[51]....
        /*1d08*/ 	.word	0xffffffff


	//   ....[52]....
        /*1d0c*/ 	.word	0xffffffff


	//   ....[53]....
        /*1d10*/ 	.word	0xffffffff


	//   ....[54]....
        /*1d14*/ 	.word	0xffffffff


	//   ....[55]....
        /*1d18*/ 	.word	0xffffffff


	//   ....[56]....
        /*1d1c*/ 	.word	0xffffffff


	//   ....[57]....
        /*1d20*/ 	.word	0xffffffff


	//   ....[58]....
        /*1d24*/ 	.word	0xffffffff


	//   ....[59]....
        /*1d28*/ 	.word	0xffffffff


	//   ....[60]....
        /*1d2c*/ 	.word	0xffffffff


	//   ....[61]....
        /*1d30*/ 	.word	0xffffffff


	//   ....[62]....
        /*1d34*/ 	.word	0xffffffff


	//   ....[63]....
        /*1d38*/ 	.word	0xffffffff


	//   ....[64]....
        /*1d3c*/ 	.word	0xffffffff


	//   ....[65]....
        /*1d40*/ 	.word	0xffffffff


	//   ....[66]....
        /*1d44*/ 	.word	0xffffffff


	//   ....[67]....
        /*1d48*/ 	.word	0xffffffff


	//   ....[68]....
        /*1d4c*/ 	.word	0xffffffff


	//   ....[69]....
        /*1d50*/ 	.word	0xffffffff


	//   ....[70]....
        /*1d54*/ 	.word	0xffffffff


	//   ....[71]....
        /*1d58*/ 	.word	0xffffffff


	//   ....[72]....
        /*1d5c*/ 	.word	0xffffffff


	//   ....[73]....
        /*1d60*/ 	.word	0xffffffff


	//   ....[74]....
        /*1d64*/ 	.word	0xffffffff


	//   ....[75]....
        /*1d68*/ 	.word	0xffffffff


	//   ....[76]....
        /*1d6c*/ 	.word	0xffffffff


	//   ....[77]....
        /*1d70*/ 	.word	0xffffffff


	//   ....[78]....
        /*1d74*/ 	.word	0xffffffff


	//   ....[79]....
        /*1d78*/ 	.word	0xffffffff


	//   ....[80]....
        /*1d7c*/ 	.word	0xffffffff


	//   ....[81]....
        /*1d80*/ 	.word	0xffffffff


	//   ....[82]....
        /*1d84*/ 	.word	0xffffffff


	//   ....[83]....
        /*1d88*/ 	.word	0xffffffff


	//   ....[84]....
        /*1d8c*/ 	.word	0xffffffff


	//   ....[85]....
        /*1d90*/ 	.word	0xffffffff


	//   ....[86]....
        /*1d94*/ 	.word	0xffffffff


	//   ....[87]....
        /*1d98*/ 	.word	0xffffffff


	//   ....[88]....
        /*1d9c*/ 	.word	0xffffffff


	//   ....[89]....
        /*1da0*/ 	.word	0xffffffff


	//   ....[90]....
        /*1da4*/ 	.word	0xffffffff


	//   ....[91]....
        /*1da8*/ 	.word	0xffffffff


	//   ....[92]....
        /*1dac*/ 	.word	0xffffffff


	//   ....[93]....
        /*1db0*/ 	.word	0xffffffff


	//   ....[94]....
        /*1db4*/ 	.word	0xffffffff


	//   ....[95]....
        /*1db8*/ 	.word	0xffffffff


	//   ....[96]....
        /*1dbc*/ 	.word	0xffffffff


	//   ....[97]....
        /*1dc0*/ 	.word	0xffffffff


	//   ....[98]....
        /*1dc4*/ 	.word	0xffffffff


	//   ....[99]....
        /*1dc8*/ 	.word	0xffffffff


	//   ....[100]....
        /*1dcc*/ 	.word	0xffffffff


	//   ....[101]....
        /*1dd0*/ 	.word	0xffffffff


	//   ....[102]....
        /*1dd4*/ 	.word	0xffffffff


	//   ....[103]....
        /*1dd8*/ 	.word	0xffffffff


	//   ....[104]....
        /*1ddc*/ 	.word	0xffffffff


	//   ....[105]....
        /*1de0*/ 	.word	0xffffffff


	//   ....[106]....
        /*1de4*/ 	.word	0xffffffff


	//   ....[107]....
        /*1de8*/ 	.word	0xffffffff


	//   ....[108]....
        /*1dec*/ 	.word	0xffffffff


	//   ....[109]....
        /*1df0*/ 	.word	0xffffffff


	//   ....[110]....
        /*1df4*/ 	.word	0xffffffff


	//   ....[111]....
        /*1df8*/ 	.word	0xffffffff


	//   ....[112]....
        /*1dfc*/ 	.word	0xffffffff


	//   ....[113]....
        /*1e00*/ 	.word	0xffffffff


	//   ....[114]....
        /*1e04*/ 	.word	0xffffffff


	//   ....[115]....
        /*1e08*/ 	.word	0xffffffff


	//   ....[116]....
        /*1e0c*/ 	.word	0xffffffff


	//   ....[117]....
        /*1e10*/ 	.word	0xffffffff


	//   ....[118]....
        /*1e14*/ 	.word	0xffffffff


	//   ....[119]....
        /*1e18*/ 	.word	0xffffffff


	//   ....[120]....
        /*1e1c*/ 	.word	0xffffffff


	//   ....[121]....
        /*1e20*/ 	.word	0xffffffff


	//   ....[122]....
        /*1e24*/ 	.word	0xffffffff


	//   ....[123]....
        /*1e28*/ 	.word	0xffffffff


	//   ....[124]....
        /*1e2c*/ 	.word	0xffffffff


	//   ....[125]....
        /*1e30*/ 	.word	0xffffffff


	//   ....[126]....
        /*1e34*/ 	.word	0xffffffff


	//   ....[127]....
        /*1e38*/ 	.word	0xffffffff


	//   ....[128]....
        /*1e3c*/ 	.word	0xffffffff


	//   ....[129]....
        /*1e40*/ 	.word	0xffffffff


	//   ....[130]....
        /*1e44*/ 	.word	0xffffffff


	//   ....[131]....
        /*1e48*/ 	.word	0xffffffff


	//   ....[132]....
        /*1e4c*/ 	.word	0xffffffff


	//   ....[133]....
        /*1e50*/ 	.word	0xffffffff


	//   ....[134]....
        /*1e54*/ 	.word	0xffffffff


	//   ....[135]....
        /*1e58*/ 	.word	0xffffffff


	//   ....[136]....
        /*1e5c*/ 	.word	0xffffffff


	//   ....[137]....
        /*1e60*/ 	.word	0xffffffff


	//   ....[138]....
        /*1e64*/ 	.word	0xffffffff


	//   ....[139]....
        /*1e68*/ 	.word	0xffffffff


	//   ....[140]....
        /*1e6c*/ 	.word	0xffffffff


	//   ....[141]....
        /*1e70*/ 	.word	0xffffffff


	//   ....[142]....
        /*1e74*/ 	.word	0xffffffff


	//   ....[143]....
        /*1e78*/ 	.word	0xffffffff


	//   ....[144]....
        /*1e7c*/ 	.word	0xffffffff


	//   ....[145]....
        /*1e80*/ 	.word	0xffffffff


	//   ....[146]....
        /*1e84*/ 	.word	0xffffffff


	//   ....[147]....
        /*1e88*/ 	.word	0xffffffff


	//   ....[148]....
        /*1e8c*/ 	.word	0xffffffff


	//   ....[149]....
        /*1e90*/ 	.word	0xffffffff


	//   ....[150]....
        /*1e94*/ 	.word	0xffffffff


	//   ....[151]....
        /*1e98*/ 	.word	0xffffffff


	//   ....[152]....
        /*1e9c*/ 	.word	0xffffffff


	//   ....[153]....
        /*1ea0*/ 	.word	0xffffffff


	//   ....[154]....
        /*1ea4*/ 	.word	0xffffffff


	//   ....[155]....
        /*1ea8*/ 	.word	0xffffffff


	//   ....[156]....
        /*1eac*/ 	.word	0xffffffff


	//   ....[157]....
        /*1eb0*/ 	.word	0xffffffff


	//   ....[158]....
        /*1eb4*/ 	.word	0xffffffff


	//   ....[159]....
        /*1eb8*/ 	.word	0xffffffff


	//   ....[160]....
        /*1ebc*/ 	.word	0xffffffff


	//   ....[161]....
        /*1ec0*/ 	.word	0xffffffff


	//   ....[162]....
        /*1ec4*/ 	.word	0xffffffff


	//   ....[163]....
        /*1ec8*/ 	.word	0xffffffff


	//   ....[164]....
        /*1ecc*/ 	.word	0xffffffff


	//   ....[165]....
        /*1ed0*/ 	.word	0xffffffff


	//   ....[166]....
        /*1ed4*/ 	.word	0xffffffff


	//   ....[167]....
        /*1ed8*/ 	.word	0xffffffff


	//   ....[168]....
        /*1edc*/ 	.word	0xffffffff


	//   ....[169]....
        /*1ee0*/ 	.word	0xffffffff


	//   ....[170]....
        /*1ee4*/ 	.word	0xffffffff


	//   ....[171]....
        /*1ee8*/ 	.word	0xffffffff


	//   ....[172]....
        /*1eec*/ 	.word	0xffffffff


	//   ....[173]....
        /*1ef0*/ 	.word	0xffffffff


	//   ....[174]....
        /*1ef4*/ 	.word	0xffffffff


	//   ....[175]....
        /*1ef8*/ 	.word	0xffffffff


	//   ....[176]....
        /*1efc*/ 	.word	0xffffffff


	//   ....[177]....
        /*1f00*/ 	.word	0xffffffff


	//   ....[178]....
        /*1f04*/ 	.word	0xffffffff


	//   ....[179]....
        /*1f08*/ 	.word	0xffffffff


	//   ....[180]....
        /*1f0c*/ 	.word	0xffffffff


	//   ....[181]....
        /*1f10*/ 	.word	0xffffffff


	//   ....[182]....
        /*1f14*/ 	.word	0xffffffff


	//   ....[183]....
        /*1f18*/ 	.word	0xffffffff


	//   ....[184]....
        /*1f1c*/ 	.word	0xffffffff


	//   ....[185]....
        /*1f20*/ 	.word	0xffffffff


	//   ....[186]....
        /*1f24*/ 	.word	0xffffffff


	//   ....[187]....
        /*1f28*/ 	.word	0xffffffff


	//   ....[188]....
        /*1f2c*/ 	.word	0xffffffff


	//   ....[189]....
        /*1f30*/ 	.word	0xffffffff


	//   ....[190]....
        /*1f34*/ 	.word	0xffffffff


	//   ....[191]....
        /*1f38*/ 	.word	0xffffffff


	//   ....[192]....
        /*1f3c*/ 	.word	0xffffffff


	//   ....[193]....
        /*1f40*/ 	.word	0xffffffff


	//   ....[194]....
        /*1f44*/ 	.word	0xffffffff


	//   ....[195]....
        /*1f48*/ 	.word	0xffffffff


	//   ....[196]....
        /*1f4c*/ 	.word	0xffffffff


	//   ....[197]....
        /*1f50*/ 	.word	0xffffffff


	//   ....[198]....
        /*1f54*/ 	.word	0xffffffff


	//   ....[199]....
        /*1f58*/ 	.word	0xffffffff


	//   ....[200]....
        /*1f5c*/ 	.word	0xffffffff


	//   ....[201]....
        /*1f60*/ 	.word	0xffffffff


	//   ....[202]....
        /*1f64*/ 	.word	0xffffffff


	//   ....[203]....
        /*1f68*/ 	.word	0xffffffff


	//   ....[204]....
        /*1f6c*/ 	.word	0xffffffff


	//   ....[205]....
        /*1f70*/ 	.word	0xffffffff


	//   ....[206]....
        /*1f74*/ 	.word	0xffffffff


	//   ....[207]....
        /*1f78*/ 	.word	0xffffffff


	//   ....[208]....
        /*1f7c*/ 	.word	0xffffffff


	//   ....[209]....
        /*1f80*/ 	.word	0xffffffff


	//   ....[210]....
        /*1f84*/ 	.word	0xffffffff


	//   ....[211]....
        /*1f88*/ 	.word	0xffffffff


	//   ....[212]....
        /*1f8c*/ 	.word	0xffffffff


	//   ....[213]....
        /*1f90*/ 	.word	0xffffffff


	//   ....[214]....
        /*1f94*/ 	.word	0xffffffff


	//   ....[215]....
        /*1f98*/ 	.word	0xffffffff


	//   ....[216]....
        /*1f9c*/ 	.word	0xffffffff


	//   ....[217]....
        /*1fa0*/ 	.word	0xffffffff


	//   ....[218]....
        /*1fa4*/ 	.word	0xffffffff


	//   ....[219]....
        /*1fa8*/ 	.word	0xffffffff


	//   ....[220]....
        /*1fac*/ 	.word	0xffffffff


	//   ....[221]....
        /*1fb0*/ 	.word	0xffffffff


	//   ....[222]....
        /*1fb4*/ 	.word	0xffffffff


	//   ....[223]....
        /*1fb8*/ 	.word	0xffffffff


	//   ....[224]....
        /*1fbc*/ 	.word	0xffffffff


	//   ....[225]....
        /*1fc0*/ 	.word	0xffffffff


	//   ....[226]....
        /*1fc4*/ 	.word	0xffffffff


	//   ....[227]....
        /*1fc8*/ 	.word	0xffffffff


	//   ....[228]....
        /*1fcc*/ 	.word	0xffffffff


	//   ....[229]....
        /*1fd0*/ 	.word	0xffffffff


	//   ....[230]....
        /*1fd4*/ 	.word	0xffffffff


	//   ....[231]....
        /*1fd8*/ 	.word	0xffffffff


	//   ....[232]....
        /*1fdc*/ 	.word	0xffffffff


	//   ....[233]....
        /*1fe0*/ 	.word	0xffffffff


	//   ....[234]....
        /*1fe4*/ 	.word	0xffffffff


	//   ....[235]....
        /*1fe8*/ 	.word	0xffffffff


	//   ....[236]....
        /*1fec*/ 	.word	0xffffffff


	//   ....[237]....
        /*1ff0*/ 	.word	0xffffffff


	//   ....[238]....
        /*1ff4*/ 	.word	0xffffffff


	//   ....[239]....
        /*1ff8*/ 	.word	0xffffffff


	//   ....[240]....
        /*1ffc*/ 	.word	0xffffffff


	//   ....[241]....
        /*2000*/ 	.word	0xffffffff


	//   ....[242]....
        /*2004*/ 	.word	0xffffffff


	//   ....[243]....
        /*2008*/ 	.word	0xffffffff


	//   ....[244]....
        /*200c*/ 	.word	0xffffffff


	//   ....[245]....
        /*2010*/ 	.word	0xffffffff


	//   ....[246]....
        /*2014*/ 	.word	0xffffffff


	//   ....[247]....
        /*2018*/ 	.word	0xffffffff


	//   ....[248]....
        /*201c*/ 	.word	0xffffffff


	//   ....[249]....
        /*2020*/ 	.word	0xffffffff


	//   ....[250]....
        /*2024*/ 	.word	0xffffffff


	//   ....[251]....
        /*2028*/ 	.word	0xffffffff


	//   ....[252]....
        /*202c*/ 	.word	0xffffffff


	//   ....[253]....
        /*2030*/ 	.word	0xffffffff


	//   ....[254]....
        /*2034*/ 	.word	0xffffffff


	//   ....[255]....
        /*2038*/ 	.word	0xffffffff


	//   ....[0]....
        /*203c*/ 	.word	0xffffffff


	//   ....[1]....
        /*2040*/ 	.word	0xffffffff


	//   ....[2]....
        /*2044*/ 	.word	0xffffffff


	//   ....[3]....
        /*2048*/ 	.word	0xffffffff


	//   ....[4]....
        /*204c*/ 	.word	0xffffffff


	//   ....[5]....
        /*2050*/ 	.word	0xffffffff


	//   ....[6]....
        /*2054*/ 	.word	0xffffffff


	//   ....[7]....
        /*2058*/ 	.word	0xffffffff


	//   ....[8]....
        /*205c*/ 	.word	0xffffffff


	//   ....[9]....
        /*2060*/ 	.word	0xffffffff


	//   ....[10]....
        /*2064*/ 	.word	0xffffffff


	//   ....[11]....
        /*2068*/ 	.word	0xffffffff


	//   ....[12]....
        /*206c*/ 	.word	0xffffffff


	//   ....[13]....
        /*2070*/ 	.word	0xffffffff


	//   ....[14]....
        /*2074*/ 	.word	0xffffffff


	//   ....[15]....
        /*2078*/ 	.word	0xffffffff


	//   ....[16]....
        /*207c*/ 	.word	0xffffffff


	//   ....[17]....
        /*2080*/ 	.word	0xffffffff


	//   ....[18]....
        /*2084*/ 	.word	0xffffffff


	//   ....[19]....
        /*2088*/ 	.word	0xffffffff


	//   ....[20]....
        /*208c*/ 	.word	0xffffffff


	//   ....[21]....
        /*2090*/ 	.word	0xffffffff


	//   ....[22]....
        /*2094*/ 	.word	0xffffffff


	//   ....[23]....
        /*2098*/ 	.word	0xffffffff


	//   ....[24]....
        /*209c*/ 	.word	0xffffffff


	//   ....[25]....
        /*20a0*/ 	.word	0xffffffff


	//   ....[26]....
        /*20a4*/ 	.word	0xffffffff


	//   ....[27]....
        /*20a8*/ 	.word	0xffffffff


	//   ....[28]....
        /*20ac*/ 	.word	0xffffffff


	//   ....[29]....
        /*20b0*/ 	.word	0xffffffff


	//   ....[30]....
        /*20b4*/ 	.word	0xffffffff


	//   ....[31]....
        /*20b8*/ 	.word	0xffffffff


	//   ....[32]....
        /*20bc*/ 	.word	0xffffffff


	//   ....[33]....
        /*20c0*/ 	.word	0xffffffff


	//   ....[34]....
        /*20c4*/ 	.word	0xffffffff


	//   ....[35]....
        /*20c8*/ 	.word	0xffffffff


	//   ....[36]....
        /*20cc*/ 	.word	0xffffffff


	//   ....[37]....
        /*20d0*/ 	.word	0xffffffff


	//   ....[38]....
        /*20d4*/ 	.word	0xffffffff


	//   ....[39]....
        /*20d8*/ 	.word	0xffffffff


	//   ....[40]....
        /*20dc*/ 	.word	0xffffffff


	//   ....[41]....
        /*20e0*/ 	.word	0xffffffff


	//   ....[42]....
        /*20e4*/ 	.word	0xffffffff


	//   ....[43]....
        /*20e8*/ 	.word	0xffffffff


	//   ....[44]....
        /*20ec*/ 	.word	0xffffffff


	//   ....[45]....
        /*20f0*/ 	.word	0xffffffff


	//   ....[46]....
        /*20f4*/ 	.word	0xffffffff


	//   ....[47]....
        /*20f8*/ 	.word	0xffffffff


	//   ....[48]....
        /*20fc*/ 	.word	0xffffffff


	//   ....[49]....
        /*2100*/ 	.word	0xffffffff


	//   ....[50]....
        /*2104*/ 	.word	0xffffffff


	//   ....[51]....
        /*2108*/ 	.word	0xffffffff


	//   ....[52]....
        /*210c*/ 	.word	0xffffffff


	//   ....[53]....
        /*2110*/ 	.word	0xffffffff


	//   ....[54]....
        /*2114*/ 	.word	0xffffffff


	//   ....[55]....
        /*2118*/ 	.word	0xffffffff


	//   ....[56]....
        /*211c*/ 	.word	0xffffffff


	//   ....[57]....
        /*2120*/ 	.word	0xffffffff


	//   ....[58]....
        /*2124*/ 	.word	0xffffffff


	//   ....[59]....
        /*2128*/ 	.word	0xffffffff


	//   ....[60]....
        /*212c*/ 	.word	0xffffffff


	//   ....[61]....
        /*2130*/ 	.word	0xffffffff


	//   ....[62]....
        /*2134*/ 	.word	0xffffffff


	//   ....[63]....
        /*2138*/ 	.word	0xffffffff


	//   ....[64]....
        /*213c*/ 	.word	0xffffffff


	//   ....[65]....
        /*2140*/ 	.word	0xffffffff


	//   ....[66]....
        /*2144*/ 	.word	0xffffffff


	//   ....[67]....
        /*2148*/ 	.word	0xffffffff


	//   ....[68]....
        /*214c*/ 	.word	0xffffffff


	//   ....[69]....
        /*2150*/ 	.word	0xffffffff


	//   ....[70]....
        /*2154*/ 	.word	0xffffffff


	//   ....[71]....
        /*2158*/ 	.word	0xffffffff


	//   ....[72]....
        /*215c*/ 	.word	0xffffffff


	//   ....[73]....
        /*2160*/ 	.word	0xffffffff


	//   ....[74]....
        /*2164*/ 	.word	0xffffffff


	//   ....[75]....
        /*2168*/ 	.word	0xffffffff


	//   ....[76]....
        /*216c*/ 	.word	0xffffffff


	//   ....[77]....
        /*2170*/ 	.word	0xffffffff


	//   ....[78]....
        /*2174*/ 	.word	0xffffffff


	//   ....[79]....
        /*2178*/ 	.word	0xffffffff


	//   ....[80]....
        /*217c*/ 	.word	0xffffffff


	//   ....[81]....
        /*2180*/ 	.word	0xffffffff


	//   ....[82]....
        /*2184*/ 	.word	0xffffffff


	//   ....[83]....
        /*2188*/ 	.word	0xffffffff


	//   ....[84]....
        /*218c*/ 	.word	0xffffffff


	//   ....[85]....
        /*2190*/ 	.word	0xffffffff


	//   ....[86]....
        /*2194*/ 	.word	0xffffffff


	//   ....[87]....
        /*2198*/ 	.word	0xffffffff


	//   ....[88]....
        /*219c*/ 	.word	0xffffffff


	//   ....[89]....
        /*21a0*/ 	.word	0xffffffff


	//   ....[90]....
        /*21a4*/ 	.word	0xffffffff


	//   ....[91]....
        /*21a8*/ 	.word	0xffffffff


	//   ....[92]....
        /*21ac*/ 	.word	0xffffffff


	//   ....[93]....
        /*21b0*/ 	.word	0xffffffff


	//   ....[94]....
        /*21b4*/ 	.word	0xffffffff


	//   ....[95]....
        /*21b8*/ 	.word	0xffffffff


	//   ....[96]....
        /*21bc*/ 	.word	0xffffffff


	//   ....[97]....
        /*21c0*/ 	.word	0xffffffff


	//   ....[98]....
        /*21c4*/ 	.word	0xffffffff


	//   ....[99]....
        /*21c8*/ 	.word	0xffffffff


	//   ....[100]....
        /*21cc*/ 	.word	0xffffffff


	//   ....[101]....
        /*21d0*/ 	.word	0xffffffff


	//   ....[102]....
        /*21d4*/ 	.word	0xffffffff


	//   ....[103]....
        /*21d8*/ 	.word	0xffffffff


	//   ....[104]....
        /*21dc*/ 	.word	0xffffffff


	//   ....[105]....
        /*21e0*/ 	.word	0xffffffff


	//   ....[106]....
        /*21e4*/ 	.word	0xffffffff


	//   ....[107]....
        /*21e8*/ 	.word	0xffffffff


	//   ....[108]....
        /*21ec*/ 	.word	0xffffffff


	//   ....[109]....
        /*21f0*/ 	.word	0xffffffff


	//   ....[110]....
        /*21f4*/ 	.word	0xffffffff


	//   ....[111]....
        /*21f8*/ 	.word	0xffffffff


	//   ....[112]....
        /*21fc*/ 	.word	0xffffffff


	//   ....[113]....
        /*2200*/ 	.word	0xffffffff


	//   ....[114]....
        /*2204*/ 	.word	0xffffffff


	//   ....[115]....
        /*2208*/ 	.word	0xffffffff


	//   ....[116]....
        /*220c*/ 	.word	0xffffffff


	//   ....[117]....
        /*2210*/ 	.word	0xffffffff


	//   ....[118]....
        /*2214*/ 	.word	0xffffffff


	//   ....[119]....
        /*2218*/ 	.word	0xffffffff


	//   ....[120]....
        /*221c*/ 	.word	0xffffffff


	//   ....[121]....
        /*2220*/ 	.word	0xffffffff


	//   ....[122]....
        /*2224*/ 	.word	0xffffffff


	//   ....[123]....
        /*2228*/ 	.word	0xffffffff


	//   ....[124]....
        /*222c*/ 	.word	0xffffffff


	//   ....[125]....
        /*2230*/ 	.word	0xffffffff


	//   ....[126]....
        /*2234*/ 	.word	0xffffffff


	//   ....[127]....
        /*2238*/ 	.word	0xffffffff


	//   ....[128]....
        /*223c*/ 	.word	0xffffffff


	//   ....[129]....
        /*2240*/ 	.word	0xffffffff


	//   ....[130]....
        /*2244*/ 	.word	0xffffffff


	//   ....[131]....
        /*2248*/ 	.word	0xffffffff


	//   ....[132]....
        /*224c*/ 	.word	0xffffffff


	//   ....[133]....
        /*2250*/ 	.word	0xffffffff


	//   ....[134]....
        /*2254*/ 	.word	0xffffffff


	//   ....[135]....
        /*2258*/ 	.word	0xffffffff


	//   ....[136]....
        /*225c*/ 	.word	0xffffffff


	//   ....[137]....
        /*2260*/ 	.word	0xffffffff


	//   ....[138]....
        /*2264*/ 	.word	0xffffffff


	//   ....[139]....
        /*2268*/ 	.word	0xffffffff


	//   ....[140]....
        /*226c*/ 	.word	0xffffffff


	//   ....[141]....
        /*2270*/ 	.word	0xffffffff


	//   ....[142]....
        /*2274*/ 	.word	0xffffffff


	//   ....[143]....
        /*2278*/ 	.word	0xffffffff


	//   ....[144]....
        /*227c*/ 	.word	0xffffffff


	//   ....[145]....
        /*2280*/ 	.word	0xffffffff


	//   ....[146]....
        /*2284*/ 	.word	0xffffffff


	//   ....[147]....
        /*2288*/ 	.word	0xffffffff


	//   ....[148]....
        /*228c*/ 	.word	0xffffffff


	//   ....[149]....
        /*2290*/ 	.word	0xffffffff


	//   ....[150]....
        /*2294*/ 	.word	0xffffffff


	//   ....[151]....
        /*2298*/ 	.word	0xffffffff


	//   ....[152]....
        /*229c*/ 	.word	0xffffffff


	//   ....[153]....
        /*22a0*/ 	.word	0xffffffff


	//   ....[154]....
        /*22a4*/ 	.word	0xffffffff


	//   ....[155]....
        /*22a8*/ 	.word	0xffffffff


	//   ....[156]....
        /*22ac*/ 	.word	0xffffffff


	//   ....[157]....
        /*22b0*/ 	.word	0xffffffff


	//   ....[158]....
        /*22b4*/ 	.word	0xffffffff


	//   ....[159]....
        /*22b8*/ 	.word	0xffffffff


	//   ....[160]....
        /*22bc*/ 	.word	0xffffffff


	//   ....[161]....
        /*22c0*/ 	.word	0xffffffff


	//   ....[162]....
        /*22c4*/ 	.word	0xffffffff


	//   ....[163]....
        /*22c8*/ 	.word	0xffffffff


	//   ....[164]....
        /*22cc*/ 	.word	0xffffffff


	//   ....[165]....
        /*22d0*/ 	.word	0xffffffff


	//   ....[166]....
        /*22d4*/ 	.word	0xffffffff


	//   ....[167]....
        /*22d8*/ 	.word	0xffffffff


	//   ....[168]....
        /*22dc*/ 	.word	0xffffffff


	//   ....[169]....
        /*22e0*/ 	.word	0xffffffff


	//   ....[170]....
        /*22e4*/ 	.word	0xffffffff


	//   ....[171]....
        /*22e8*/ 	.word	0xffffffff


	//   ....[172]....
        /*22ec*/ 	.word	0xffffffff


	//   ....[173]....
        /*22f0*/ 	.word	0xffffffff


	//   ....[174]....
        /*22f4*/ 	.word	0xffffffff


	//   ....[175]....
        /*22f8*/ 	.word	0xffffffff


	//   ....[176]....
        /*22fc*/ 	.word	0xffffffff


	//   ....[177]....
        /*2300*/ 	.word	0xffffffff


	//   ....[178]....
        /*2304*/ 	.word	0xffffffff


	//   ....[179]....
        /*2308*/ 	.word	0xffffffff


	//   ....[180]....
        /*230c*/ 	.word	0xffffffff


	//   ....[181]....
        /*2310*/ 	.word	0xffffffff


	//   ....[182]....
        /*2314*/ 	.word	0xffffffff


	//   ....[183]....
        /*2318*/ 	.word	0xffffffff


	//   ....[184]....
        /*231c*/ 	.word	0xffffffff


	//   ....[185]....
        /*2320*/ 	.word	0xffffffff


	//   ....[186]....
        /*2324*/ 	.word	0xffffffff


	//   ....[187]....
        /*2328*/ 	.word	0xffffffff


	//   ....[188]....
        /*232c*/ 	.word	0xffffffff


	//   ....[189]....
        /*2330*/ 	.word	0xffffffff


	//   ....[190]....
        /*2334*/ 	.word	0xffffffff


	//   ....[191]....
        /*2338*/ 	.word	0xffffffff


	//   ....[192]....
        /*233c*/ 	.word	0xffffffff


	//   ....[193]....
        /*2340*/ 	.word	0xffffffff


	//   ....[194]....
        /*2344*/ 	.word	0xffffffff


	//   ....[195]....
        /*2348*/ 	.word	0xffffffff


	//   ....[196]....
        /*234c*/ 	.word	0xffffffff


	//   ....[197]....
        /*2350*/ 	.word	0xffffffff


	//   ....[198]....
        /*2354*/ 	.word	0xffffffff


	//   ....[199]....
        /*2358*/ 	.word	0xffffffff


	//   ....[200]....
        /*235c*/ 	.word	0xffffffff


	//   ....[201]....
        /*2360*/ 	.word	0xffffffff


	//   ....[202]....
        /*2364*/ 	.word	0xffffffff


	//   ....[203]....
        /*2368*/ 	.word	0xffffffff


	//   ....[204]....
        /*236c*/ 	.word	0xffffffff


	//   ....[205]....
        /*2370*/ 	.word	0xffffffff


	//   ....[206]....
        /*2374*/ 	.word	0xffffffff


	//   ....[207]....
        /*2378*/ 	.word	0xffffffff


	//   ....[208]....
        /*237c*/ 	.word	0xffffffff


	//   ....[209]....
        /*2380*/ 	.word	0xffffffff


	//   ....[210]....
        /*2384*/ 	.word	0xffffffff


	//   ....[211]....
        /*2388*/ 	.word	0xffffffff


	//   ....[212]....
        /*238c*/ 	.word	0xffffffff


	//   ....[213]....
        /*2390*/ 	.word	0xffffffff


	//   ....[214]....
        /*2394*/ 	.word	0xffffffff


	//   ....[215]....
        /*2398*/ 	.word	0xffffffff


	//   ....[216]....
        /*239c*/ 	.word	0xffffffff


	//   ....[217]....
        /*23a0*/ 	.word	0xffffffff


	//   ....[218]....
        /*23a4*/ 	.word	0xffffffff


	//   ....[219]....
        /*23a8*/ 	.word	0xffffffff


	//   ....[220]....
        /*23ac*/ 	.word	0xffffffff


	//   ....[221]....
        /*23b0*/ 	.word	0xffffffff


	//   ....[222]....
        /*23b4*/ 	.word	0xffffffff


	//   ....[223]....
        /*23b8*/ 	.word	0xffffffff


	//   ....[224]....
        /*23bc*/ 	.word	0xffffffff


	//   ....[225]....
        /*23c0*/ 	.word	0xffffffff


	//   ....[226]....
        /*23c4*/ 	.word	0xffffffff


	//   ....[227]....
        /*23c8*/ 	.word	0xffffffff


	//   ....[228]....
        /*23cc*/ 	.word	0xffffffff


	//   ....[229]....
        /*23d0*/ 	.word	0xffffffff


	//   ....[230]....
        /*23d4*/ 	.word	0xffffffff


	//   ....[231]....
        /*23d8*/ 	.word	0xffffffff


	//   ....[232]....
        /*23dc*/ 	.word	0xffffffff


	//   ....[233]....
        /*23e0*/ 	.word	0xffffffff


	//   ....[234]....
        /*23e4*/ 	.word	0xffffffff


	//   ....[235]....
        /*23e8*/ 	.word	0xffffffff


	//   ....[236]....
        /*23ec*/ 	.word	0xffffffff


	//   ....[237]....
        /*23f0*/ 	.word	0xffffffff


	//   ....[238]....
        /*23f4*/ 	.word	0xffffffff


	//   ....[239]....
        /*23f8*/ 	.word	0xffffffff


	//   ....[240]....
        /*23fc*/ 	.word	0xffffffff


	//   ....[241]....
        /*2400*/ 	.word	0xffffffff


	//   ....[242]....
        /*2404*/ 	.word	0xffffffff


	//   ....[243]....
        /*2408*/ 	.word	0xffffffff


	//   ....[244]....
        /*240c*/ 	.word	0xffffffff


	//   ....[245]....
        /*2410*/ 	.word	0xffffffff


	//   ....[246]....
        /*2414*/ 	.word	0xffffffff


	//   ....[247]....
        /*2418*/ 	.word	0xffffffff


	//   ....[248]....
        /*241c*/ 	.word	0xffffffff


	//   ....[249]....
        /*2420*/ 	.word	0xffffffff


	//   ....[250]....
        /*2424*/ 	.word	0xffffffff


	//   ....[251]....
        /*2428*/ 	.word	0xffffffff


	//   ....[252]....
        /*242c*/ 	.word	0xffffffff


	//   ....[253]....
        /*2430*/ 	.word	0xffffffff


	//   ....[254]....
        /*2434*/ 	.word	0xffffffff


	//   ....[255]....
        /*2438*/ 	.word	0xffffffff


	//   ....[0]....
        /*243c*/ 	.word	0xffffffff


	//   ....[1]....
        /*2440*/ 	.word	0xffffffff


	//   ....[2]....
        /*2444*/ 	.word	0xffffffff


	//   ....[3]....
        /*2448*/ 	.word	0xffffffff


	//   ....[4]....
        /*244c*/ 	.word	0xffffffff


	//   ....[5]....
        /*2450*/ 	.word	0xffffffff


	//   ....[6]....
        /*2454*/ 	.word	0xffffffff


	//   ....[7]....
        /*2458*/ 	.word	0xffffffff


	//   ....[8]....
        /*245c*/ 	.word	0xffffffff


	//   ....[9]....
        /*2460*/ 	.word	0xffffffff


	//   ....[10]....
        /*2464*/ 	.word	0xffffffff


	//   ....[11]....
        /*2468*/ 	.word	0xffffffff


	//   ....[12]....
        /*246c*/ 	.word	0xffffffff


	//   ....[13]....
        /*2470*/ 	.word	0xffffffff


	//   ....[14]....
        /*2474*/ 	.word	0xffffffff


	//   ....[15]....
        /*2478*/ 	.word	0xffffffff


	//   ....[16]....
        /*247c*/ 	.word	0xffffffff


	//   ....[17]....
        /*2480*/ 	.word	0xffffffff


	//   ....[18]....
        /*2484*/ 	.word	0xffffffff


	//   ....[19]....
        /*2488*/ 	.word	0xffffffff


	//   ....[20]....
        /*248c*/ 	.word	0xffffffff


	//   ....[21]....
        /*2490*/ 	.word	0xffffffff


	//   ....[22]....
        /*2494*/ 	.word	0xffffffff


	//   ....[23]....
        /*2498*/ 	.word	0xffffffff


	//   ....[24]....
        /*249c*/ 	.word	0xffffffff


	//   ....[25]....
        /*24a0*/ 	.word	0xffffffff


	//   ....[26]....
        /*24a4*/ 	.word	0xffffffff


	//   ....[27]....
        /*24a8*/ 	.word	0xffffffff


	//   ....[28]....
        /*24ac*/ 	.word	0xffffffff


	//   ....[29]....
        /*24b0*/ 	.word	0xffffffff


	//   ....[30]....
        /*24b4*/ 	.word	0xffffffff


	//   ....[31]....
        /*24b8*/ 	.word	0xffffffff


	//   ....[32]....
        /*24bc*/ 	.word	0xffffffff


	//   ....[33]....
        /*24c0*/ 	.word	0xffffffff


	//   ....[34]....
        /*24c4*/ 	.word	0xffffffff


	//   ....[35]....
        /*24c8*/ 	.word	0xffffffff


	//   ....[36]....
        /*24cc*/ 	.word	0xffffffff


	//   ....[37]....
        /*24d0*/ 	.word	0xffffffff


	//   ....[38]....
        /*24d4*/ 	.word	0xffffffff


	//   ....[39]....
        /*24d8*/ 	.word	0xffffffff


	//   ....[40]....
        /*24dc*/ 	.word	0xffffffff


	//   ....[41]....
        /*24e0*/ 	.word	0xffffffff


	//   ....[42]....
        /*24e4*/ 	.word	0xffffffff


	//   ....[43]....
        /*24e8*/ 	.word	0xffffffff


	//   ....[44]....
        /*24ec*/ 	.word	0xffffffff


	//   ....[45]....
        /*24f0*/ 	.word	0xffffffff


	//   ....[46]....
        /*24f4*/ 	.word	0xffffffff


	//   ....[47]....
        /*24f8*/ 	.word	0xffffffff


	//   ....[48]....
        /*24fc*/ 	.word	0xffffffff


	//   ....[49]....
        /*2500*/ 	.word	0xffffffff


	//   ....[50]....
        /*2504*/ 	.word	0xffffffff


	//   ....[51]....
        /*2508*/ 	.word	0xffffffff


	//   ....[52]....
        /*250c*/ 	.word	0xffffffff


	//   ....[53]....
        /*2510*/ 	.word	0xffffffff


	//   ....[54]....
        /*2514*/ 	.word	0xffffffff


	//   ....[55]....
        /*2518*/ 	.word	0xffffffff


	//   ....[56]....
        /*251c*/ 	.word	0xffffffff


	//   ....[57]....
        /*2520*/ 	.word	0xffffffff


	//   ....[58]....
        /*2524*/ 	.word	0xffffffff


	//   ....[59]....
        /*2528*/ 	.word	0xffffffff


	//   ....[60]....
        /*252c*/ 	.word	0xffffffff


	//   ....[61]....
        /*2530*/ 	.word	0xffffffff


	//   ....[62]....
        /*2534*/ 	.word	0xffffffff


	//   ....[63]....
        /*2538*/ 	.word	0xffffffff


	//   ....[64]....
        /*253c*/ 	.word	0xffffffff


	//   ....[65]....
        /*2540*/ 	.word	0xffffffff


	//   ....[66]....
        /*2544*/ 	.word	0xffffffff


	//   ....[67]....
        /*2548*/ 	.word	0xffffffff


	//   ....[68]....
        /*254c*/ 	.word	0xffffffff


	//   ....[69]....
        /*2550*/ 	.word	0xffffffff


	//   ....[70]....
        /*2554*/ 	.word	0xffffffff


	//   ....[71]....
        /*2558*/ 	.word	0xffffffff


	//   ....[72]....
        /*255c*/ 	.word	0xffffffff


	//   ....[73]....
        /*2560*/ 	.word	0xffffffff


	//   ....[74]....
        /*2564*/ 	.word	0xffffffff


	//   ....[75]....
        /*2568*/ 	.word	0xffffffff


	//   ....[76]....
        /*256c*/ 	.word	0xffffffff


	//   ....[77]....
        /*2570*/ 	.word	0xffffffff


	//   ....[78]....
        /*2574*/ 	.word	0xffffffff


	//   ....[79]....
        /*2578*/ 	.word	0xffffffff


	//   ....[80]....
        /*257c*/ 	.word	0xffffffff


	//   ....[81]....
        /*2580*/ 	.word	0xffffffff


	//   ....[82]....
        /*2584*/ 	.word	0xffffffff


	//   ....[83]....
        /*2588*/ 	.word	0xffffffff


	//   ....[84]....
        /*258c*/ 	.word	0xffffffff


	//   ....[85]....
        /*2590*/ 	.word	0xffffffff


	//   ....[86]....
        /*2594*/ 	.word	0xffffffff


	//   ....[87]....
        /*2598*/ 	.word	0xffffffff


	//   ....[88]....
        /*259c*/ 	.word	0xffffffff


	//   ....[89]....
        /*25a0*/ 	.word	0xffffffff


	//   ....[90]....
        /*25a4*/ 	.word	0xffffffff


	//   ....[91]....
        /*25a8*/ 	.word	0xffffffff


	//   ....[92]....
        /*25ac*/ 	.word	0xffffffff


	//   ....[93]....
        /*25b0*/ 	.word	0xffffffff


	//   ....[94]....
        /*25b4*/ 	.word	0xffffffff


	//   ....[95]....
        /*25b8*/ 	.word	0xffffffff


	//   ....[96]....
        /*25bc*/ 	.word	0xffffffff


	//   ....[97]....
        /*25c0*/ 	.word	0xffffffff


	//   ....[98]....
        /*25c4*/ 	.word	0xffffffff


	//   ....[99]....
        /*25c8*/ 	.word	0xffffffff


	//   ....[100]....
        /*25cc*/ 	.word	0xffffffff


	//   ....[101]....
        /*25d0*/ 	.word	0xffffffff


	//   ....[102]....
        /*25d4*/ 	.word	0xffffffff


	//   ....[103]....
        /*25d8*/ 	.word	0xffffffff


	//   ....[104]....
        /*25dc*/ 	.word	0xffffffff


	//   ....[105]....
        /*25e0*/ 	.word	0xffffffff


	//   ....[106]....
        /*25e4*/ 	.word	0xffffffff


	//   ....[107]....
        /*25e8*/ 	.word	0xffffffff


	//   ....[108]....
        /*25ec*/ 	.word	0xffffffff


	//   ....[109]....
        /*25f0*/ 	.word	0xffffffff


	//   ....[110]....
        /*25f4*/ 	.word	0xffffffff


	//   ....[111]....
        /*25f8*/ 	.word	0xffffffff


	//   ....[112]....
        /*25fc*/ 	.word	0xffffffff


	//   ....[113]....
        /*2600*/ 	.word	0xffffffff


	//   ....[114]....
        /*2604*/ 	.word	0xffffffff


	//   ....[115]....
        /*2608*/ 	.word	0xffffffff


	//   ....[116]....
        /*260c*/ 	.word	0xffffffff


	//   ....[117]....
        /*2610*/ 	.word	0xffffffff


	//   ....[118]....
        /*2614*/ 	.word	0xffffffff


	//   ....[119]....
        /*2618*/ 	.word	0xffffffff


	//   ....[120]....
        /*261c*/ 	.word	0xffffffff


	//   ....[121]....
        /*2620*/ 	.word	0xffffffff


	//   ....[122]....
        /*2624*/ 	.word	0xffffffff


	//   ....[123]....
        /*2628*/ 	.word	0xffffffff


	//   ....[124]....
        /*262c*/ 	.word	0xffffffff


	//   ....[125]....
        /*2630*/ 	.word	0xffffffff


	//   ....[126]....
        /*2634*/ 	.word	0xffffffff


	//   ....[127]....
        /*2638*/ 	.word	0xffffffff


	//   ....[128]....
        /*263c*/ 	.word	0xffffffff


	//   ....[129]....
        /*2640*/ 	.word	0xffffffff


	//   ....[130]....
        /*2644*/ 	.word	0xffffffff


	//   ....[131]....
        /*2648*/ 	.word	0xffffffff


	//   ....[132]....
        /*264c*/ 	.word	0xffffffff


	//   ....[133]....
        /*2650*/ 	.word	0xffffffff


	//   ....[134]....
        /*2654*/ 	.word	0xffffffff


	//   ....[135]....
        /*2658*/ 	.word	0xffffffff


	//   ....[136]....
        /*265c*/ 	.word	0xffffffff


	//   ....[137]....
        /*2660*/ 	.word	0xffffffff


	//   ....[138]....
        /*2664*/ 	.word	0xffffffff


	//   ....[139]....
        /*2668*/ 	.word	0xffffffff


	//   ....[140]....
        /*266c*/ 	.word	0xffffffff


	//   ....[141]....
        /*2670*/ 	.word	0xffffffff


	//   ....[142]....
        /*2674*/ 	.word	0xffffffff


	//   ....[143]....
        /*2678*/ 	.word	0xffffffff


	//   ....[144]....
        /*267c*/ 	.word	0xffffffff


	//   ....[145]....
        /*2680*/ 	.word	0xffffffff


	//   ....[146]....
        /*2684*/ 	.word	0xffffffff


	//   ....[147]....
        /*2688*/ 	.word	0xffffffff


	//   ....[148]....
        /*268c*/ 	.word	0xffffffff


	//   ....[149]....
        /*2690*/ 	.word	0xffffffff


	//   ....[150]....
        /*2694*/ 	.word	0xffffffff


	//   ....[151]....
        /*2698*/ 	.word	0xffffffff


	//   ....[152]....
        /*269c*/ 	.word	0xffffffff


	//   ....[153]....
        /*26a0*/ 	.word	0xffffffff


	//   ....[154]....
        /*26a4*/ 	.word	0xffffffff


	//   ....[155]....
        /*26a8*/ 	.word	0xffffffff


	//   ....[156]....
        /*26ac*/ 	.word	0xffffffff


	//   ....[157]....
        /*26b0*/ 	.word	0xffffffff


	//   ....[158]....
        /*26b4*/ 	.word	0xffffffff


	//   ....[159]....
        /*26b8*/ 	.word	0xffffffff


	//   ....[160]....
        /*26bc*/ 	.word	0xffffffff


	//   ....[161]....
        /*26c0*/ 	.word	0xffffffff


	//   ....[162]....
        /*26c4*/ 	.word	0xffffffff


	//   ....[163]....
        /*26c8*/ 	.word	0xffffffff


	//   ....[164]....
        /*26cc*/ 	.word	0xffffffff


	//   ....[165]....
        /*26d0*/ 	.word	0xffffffff


	//   ....[166]....
        /*26d4*/ 	.word	0xffffffff


	//   ....[167]....
        /*26d8*/ 	.word	0xffffffff


	//   ....[168]....
        /*26dc*/ 	.word	0xffffffff


	//   ....[169]....
        /*26e0*/ 	.word	0xffffffff


	//   ....[170]....
        /*26e4*/ 	.word	0xffffffff


	//   ....[171]....
        /*26e8*/ 	.word	0xffffffff


	//   ....[172]....
        /*26ec*/ 	.word	0xffffffff


	//   ....[173]....
        /*26f0*/ 	.word	0xffffffff


	//   ....[174]....
        /*26f4*/ 	.word	0xffffffff


	//   ....[175]....
        /*26f8*/ 	.word	0xffffffff


	//   ....[176]....
        /*26fc*/ 	.word	0xffffffff


	//   ....[177]....
        /*2700*/ 	.word	0xffffffff


	//   ....[178]....
        /*2704*/ 	.word	0xffffffff


	//   ....[179]....
        /*2708*/ 	.word	0xffffffff


	//   ....[180]....
        /*270c*/ 	.word	0xffffffff


	//   ....[181]....
        /*2710*/ 	.word	0xffffffff


	//   ....[182]....
        /*2714*/ 	.word	0xffffffff


	//   ....[183]....
        /*2718*/ 	.word	0xffffffff


	//   ....[184]....
        /*271c*/ 	.word	0xffffffff


	//   ....[185]....
        /*2720*/ 	.word	0xffffffff


	//   ....[186]....
        /*2724*/ 	.word	0xffffffff


	//   ....[187]....
        /*2728*/ 	.word	0xffffffff


	//   ....[188]....
        /*272c*/ 	.word	0xffffffff


	//   ....[189]....
        /*2730*/ 	.word	0xffffffff


	//   ....[190]....
        /*2734*/ 	.word	0xffffffff


	//   ....[191]....
        /*2738*/ 	.word	0xffffffff


	//   ....[192]....
        /*273c*/ 	.word	0xffffffff


	//   ....[193]....
        /*2740*/ 	.word	0xffffffff


	//   ....[194]....
        /*2744*/ 	.word	0xffffffff


	//   ....[195]....
        /*2748*/ 	.word	0xffffffff


	//   ....[196]....
        /*274c*/ 	.word	0xffffffff


	//   ....[197]....
        /*2750*/ 	.word	0xffffffff


	//   ....[198]....
        /*2754*/ 	.word	0xffffffff


	//   ....[199]....
        /*2758*/ 	.word	0xffffffff


	//   ....[200]....
        /*275c*/ 	.word	0xffffffff


	//   ....[201]....
        /*2760*/ 	.word	0xffffffff


	//   ....[202]....
        /*2764*/ 	.word	0xffffffff


	//   ....[203]....
        /*2768*/ 	.word	0xffffffff


	//   ....[204]....
        /*276c*/ 	.word	0xffffffff


	//   ....[205]....
        /*2770*/ 	.word	0xffffffff


	//   ....[206]....
        /*2774*/ 	.word	0xffffffff


	//   ....[207]....
        /*2778*/ 	.word	0xffffffff


	//   ....[208]....
        /*277c*/ 	.word	0xffffffff


	//   ....[209]....
        /*2780*/ 	.word	0xffffffff


	//   ....[210]....
        /*2784*/ 	.word	0xffffffff


	//   ....[211]....
        /*2788*/ 	.word	0xffffffff


	//   ....[212]....
        /*278c*/ 	.word	0xffffffff


	//   ....[213]....
        /*2790*/ 	.word	0xffffffff


	//   ....[214]....
        /*2794*/ 	.word	0xffffffff


	//   ....[215]....
        /*2798*/ 	.word	0xffffffff


	//   ....[216]....
        /*279c*/ 	.word	0xffffffff


	//   ....[217]....
        /*27a0*/ 	.word	0xffffffff


	//   ....[218]....
        /*27a4*/ 	.word	0xffffffff


	//   ....[219]....
        /*27a8*/ 	.word	0xffffffff


	//   ....[220]....
        /*27ac*/ 	.word	0xffffffff


	//   ....[221]....
        /*27b0*/ 	.word	0xffffffff


	//   ....[222]....
        /*27b4*/ 	.word	0xffffffff


	//   ....[223]....
        /*27b8*/ 	.word	0xffffffff


	//   ....[224]....
        /*27bc*/ 	.word	0xffffffff


	//   ....[225]....
        /*27c0*/ 	.word	0xffffffff


	//   ....[226]....
        /*27c4*/ 	.word	0xffffffff


	//   ....[227]....
        /*27c8*/ 	.word	0xffffffff


	//   ....[228]....
        /*27cc*/ 	.word	0xffffffff


	//   ....[229]....
        /*27d0*/ 	.word	0xffffffff


	//   ....[230]....
        /*27d4*/ 	.word	0xffffffff


	//   ....[231]....
        /*27d8*/ 	.word	0xffffffff


	//   ....[232]....
        /*27dc*/ 	.word	0xffffffff


	//   ....[233]....
        /*27e0*/ 	.word	0xffffffff


	//   ....[234]....
        /*27e4*/ 	.word	0xffffffff


	//   ....[235]....
        /*27e8*/ 	.word	0xffffffff


	//   ....[236]....
        /*27ec*/ 	.word	0xffffffff


	//   ....[237]....
        /*27f0*/ 	.word	0xffffffff


	//   ....[238]....
        /*27f4*/ 	.word	0xffffffff


	//   ....[239]....
        /*27f8*/ 	.word	0xffffffff


	//   ....[240]....
        /*27fc*/ 	.word	0xffffffff


	//   ....[241]....
        /*2800*/ 	.word	0xffffffff


	//   ....[242]....
        /*2804*/ 	.word	0xffffffff


	//   ....[243]....
        /*2808*/ 	.word	0xffffffff


	//   ....[244]....
        /*280c*/ 	.word	0xffffffff


	//   ....[245]....
        /*2810*/ 	.word	0xffffffff


	//   ....[246]....
        /*2814*/ 	.word	0xffffffff


	//   ....[247]....
        /*2818*/ 	.word	0xffffffff


	//   ....[248]....
        /*281c*/ 	.word	0xffffffff


	//   ....[249]....
        /*2820*/ 	.word	0xffffffff


	//   ....[250]....
        /*2824*/ 	.word	0xffffffff


	//   ....[251]....
        /*2828*/ 	.word	0xffffffff


	//   ....[252]....
        /*282c*/ 	.word	0xffffffff


	//   ....[253]....
        /*2830*/ 	.word	0xffffffff


	//   ....[254]....
        /*2834*/ 	.word	0xffffffff


	//   ....[255]....
        /*2838*/ 	.word	0xffffffff


	//   ....[0]....
        /*283c*/ 	.word	0xffffffff


	//   ....[1]....
        /*2840*/ 	.word	0xffffffff


	//   ....[2]....
        /*2844*/ 	.word	0xffffffff


	//   ....[3]....
        /*2848*/ 	.word	0xffffffff


	//   ....[4]....
        /*284c*/ 	.word	0xffffffff


	//   ....[5]....
        /*2850*/ 	.word	0xffffffff


	//   ....[6]....
        /*2854*/ 	.word	0xffffffff


	//   ....[7]....
        /*2858*/ 	.word	0xffffffff


	//   ....[8]....
        /*285c*/ 	.word	0xffffffff


	//   ....[9]....
        /*2860*/ 	.word	0xffffffff


	//   ....[10]....
        /*2864*/ 	.word	0xffffffff


	//   ....[11]....
        /*2868*/ 	.word	0xffffffff


	//   ....[12]....
        /*286c*/ 	.word	0xffffffff


	//   ....[13]....
        /*2870*/ 	.word	0xffffffff


	//   ....[14]....
        /*2874*/ 	.word	0xffffffff


	//   ....[15]....
        /*2878*/ 	.word	0xffffffff


	//   ....[16]....
        /*287c*/ 	.word	0xffffffff


	//   ....[17]....
        /*2880*/ 	.word	0xffffffff


	//   ....[18]....
        /*2884*/ 	.word	0xffffffff


	//   ....[19]....
        /*2888*/ 	.word	0xffffffff


	//   ....[20]....
        /*288c*/ 	.word	0xffffffff


	//   ....[21]....
        /*2890*/ 	.word	0xffffffff


	//   ....[22]....
        /*2894*/ 	.word	0xffffffff


	//   ....[23]....
        /*2898*/ 	.word	0xffffffff


	//   ....[24]....
        /*289c*/ 	.word	0xffffffff


	//   ....[25]....
        /*28a0*/ 	.word	0xffffffff


	//   ....[26]....
        /*28a4*/ 	.word	0xffffffff


	//   ....[27]....
        /*28a8*/ 	.word	0xffffffff


	//   ....[28]....
        /*28ac*/ 	.word	0xffffffff


	//   ....[29]....
        /*28b0*/ 	.word	0xffffffff


	//   ....[30]....
        /*28b4*/ 	.word	0xffffffff


	//   ....[31]....
        /*28b8*/ 	.word	0xffffffff


	//   ....[32]....
        /*28bc*/ 	.word	0xffffffff


	//   ....[33]....
        /*28c0*/ 	.word	0xffffffff


	//   ....[34]....
        /*28c4*/ 	.word	0xffffffff


	//   ....[35]....
        /*28c8*/ 	.word	0xffffffff


	//   ....[36]....
        /*28cc*/ 	.word	0xffffffff


	//   ....[37]....
        /*28d0*/ 	.word	0xffffffff


	//   ....[38]....
        /*28d4*/ 	.word	0xffffffff


	//   ....[39]....
        /*28d8*/ 	.word	0xffffffff


	//   ....[40]....
        /*28dc*/ 	.word	0xffffffff


	//   ....[41]....
        /*28e0*/ 	.word	0xffffffff


	//   ....[42]....
        /*28e4*/ 	.word	0xffffffff


	//   ....[43]....
        /*28e8*/ 	.word	0xffffffff


	//   ....[44]....
        /*28ec*/ 	.word	0xffffffff


	//   ....[45]....
        /*28f0*/ 	.word	0xffffffff


	//   ....[46]....
        /*28f4*/ 	.word	0xffffffff


	//   ....[47]....
        /*28f8*/ 	.word	0xffffffff


	//   ....[48]....
        /*28fc*/ 	.word	0xffffffff


	//   ....[49]....
        /*2900*/ 	.word	0xffffffff


	//   ....[50]....
        /*2904*/ 	.word	0xffffffff


	//   ....[51]....
        /*2908*/ 	.word	0xffffffff


	//   ....[52]....
        /*290c*/ 	.word	0xffffffff


	//   ....[53]....
        /*2910*/ 	.word	0xffffffff


	//   ....[54]....
        /*2914*/ 	.word	0xffffffff


	//   ....[55]....
        /*2918*/ 	.word	0xffffffff


	//   ....[56]....
        /*291c*/ 	.word	0xffffffff


	//   ....[57]....
        /*2920*/ 	.word	0xffffffff


	//   ....[58]....
        /*2924*/ 	.word	0xffffffff


	//   ....[59]....
        /*2928*/ 	.word	0xffffffff


	//   ....[60]....
        /*292c*/ 	.word	0xffffffff


	//   ....[61]....
        /*2930*/ 	.word	0xffffffff


	//   ....[62]....
        /*2934*/ 	.word	0xffffffff


	//   ....[63]....
        /*2938*/ 	.word	0xffffffff


	//   ....[64]....
        /*293c*/ 	.word	0xffffffff


	//   ....[65]....
        /*2940*/ 	.word	0xffffffff


	//   ....[66]....
        /*2944*/ 	.word	0xffffffff


	//   ....[67]....
        /*2948*/ 	.word	0xffffffff


	//   ....[68]....
        /*294c*/ 	.word	0xffffffff


	//   ....[69]....
        /*2950*/ 	.word	0xffffffff


	//   ....[70]....
        /*2954*/ 	.word	0xffffffff


	//   ....[71]....
        /*2958*/ 	.word	0xffffffff


	//   ....[72]....
        /*295c*/ 	.word	0xffffffff


	//   ....[73]....
        /*2960*/ 	.word	0xffffffff


	//   ....[74]....
        /*2964*/ 	.word	0xffffffff


	//   ....[75]....
        /*2968*/ 	.word	0xffffffff


	//   ....[76]....
        /*296c*/ 	.word	0xffffffff


	//   ....[77]....
        /*2970*/ 	.word	0xffffffff


	//   ....[78]....
        /*2974*/ 	.word	0xffffffff


	//   ....[79]....
        /*2978*/ 	.word	0xffffffff


	//   ....[80]....
        /*297c*/ 	.word	0xffffffff


	//   ....[81]....
        /*2980*/ 	.word	0xffffffff


	//   ....[82]....
        /*2984*/ 	.word	0xffffffff


	//   ....[83]....
        /*2988*/ 	.word	0xffffffff


	//   ....[84]....
        /*298c*/ 	.word	0xffffffff


	//   ....[85]....
        /*2990*/ 	.word	0xffffffff


	//   ....[86]....
        /*2994*/ 	.word	0xffffffff


	//   ....[87]....
        /*2998*/ 	.word	0xffffffff


	//   ....[88]....
        /*299c*/ 	.word	0xffffffff


	//   ....[89]....
        /*29a0*/ 	.word	0xffffffff


	//   ....[90]....
        /*29a4*/ 	.word	0xffffffff


	//   ....[91]....
        /*29a8*/ 	.word	0xffffffff


	//   ....[92]....
        /*29ac*/ 	.word	0xffffffff


	//   ....[93]....
        /*29b0*/ 	.word	0xffffffff


	//   ....[94]....
        /*29b4*/ 	.word	0xffffffff


	//   ....[95]....
        /*29b8*/ 	.word	0xffffffff


	//   ....[96]....
        /*29bc*/ 	.word	0xffffffff


	//   ....[97]....
        /*29c0*/ 	.word	0xffffffff


	//   ....[98]....
        /*29c4*/ 	.word	0xffffffff


	//   ....[99]....
        /*29c8*/ 	.word	0xffffffff


	//   ....[100]....
        /*29cc*/ 	.word	0xffffffff


	//   ....[101]....
        /*29d0*/ 	.word	0xffffffff


	//   ....[102]....
        /*29d4*/ 	.word	0xffffffff


	//   ....[103]....
        /*29d8*/ 	.word	0xffffffff


	//   ....[104]....
        /*29dc*/ 	.word	0xffffffff


	//   ....[105]....
        /*29e0*/ 	.word	0xffffffff


	//   ....[106]....
        /*29e4*/ 	.word	0xffffffff


	//   ....[107]....
        /*29e8*/ 	.word	0xffffffff


	//   ....[108]....
        /*29ec*/ 	.word	0xffffffff


	//   ....[109]....
        /*29f0*/ 	.word	0xffffffff


	//   ....[110]....
        /*29f4*/ 	.word	0xffffffff


	//   ....[111]....
        /*29f8*/ 	.word	0xffffffff


	//   ....[112]....
        /*29fc*/ 	.word	0xffffffff


	//   ....[113]....
        /*2a00*/ 	.word	0xffffffff


	//   ....[114]....
        /*2a04*/ 	.word	0xffffffff


	//   ....[115]....
        /*2a08*/ 	.word	0xffffffff


	//   ....[116]....
        /*2a0c*/ 	.word	0xffffffff


	//   ....[117]....
        /*2a10*/ 	.word	0xffffffff


	//   ....[118]....
        /*2a14*/ 	.word	0xffffffff


	//   ....[119]....
        /*2a18*/ 	.word	0xffffffff


	//   ....[120]....
        /*2a1c*/ 	.word	0xffffffff


	//   ....[121]....
        /*2a20*/ 	.word	0xffffffff


	//   ....[122]....
        /*2a24*/ 	.word	0xffffffff


	//   ....[123]....
        /*2a28*/ 	.word	0xffffffff


	//   ....[124]....
        /*2a2c*/ 	.word	0xffffffff


	//   ....[125]....
        /*2a30*/ 	.word	0xffffffff


	//   ....[126]....
        /*2a34*/ 	.word	0xffffffff


	//   ....[127]....
        /*2a38*/ 	.word	0xffffffff


	//   ....[128]....
        /*2a3c*/ 	.word	0xffffffff


	//   ....[129]....
        /*2a40*/ 	.word	0xffffffff


	//   ....[130]....
        /*2a44*/ 	.word	0xffffffff


	//   ....[131]....
        /*2a48*/ 	.word	0xffffffff


	//   ....[132]....
        /*2a4c*/ 	.word	0xffffffff


	//   ....[133]....
        /*2a50*/ 	.word	0xffffffff


	//   ....[134]....
        /*2a54*/ 	.word	0xffffffff


	//   ....[135]....
        /*2a58*/ 	.word	0xffffffff


	//   ....[136]....
        /*2a5c*/ 	.word	0xffffffff


	//   ....[137]....
        /*2a60*/ 	.word	0xffffffff


	//   ....[138]....
        /*2a64*/ 	.word	0xffffffff


	//   ....[139]....
        /*2a68*/ 	.word	0xffffffff


	//   ....[140]....
        /*2a6c*/ 	.word	0xffffffff


	//   ....[141]....
        /*2a70*/ 	.word	0xffffffff


	//   ....[142]....
        /*2a74*/ 	.word	0xffffffff


	//   ....[143]....
        /*2a78*/ 	.word	0xffffffff


	//   ....[144]....
        /*2a7c*/ 	.word	0xffffffff


	//   ....[145]....
        /*2a80*/ 	.word	0xffffffff


	//   ....[146]....
        /*2a84*/ 	.word	0xffffffff


	//   ....[147]....
        /*2a88*/ 	.word	0xffffffff


	//   ....[148]....
        /*2a8c*/ 	.word	0xffffffff


	//   ....[149]....
        /*2a90*/ 	.word	0xffffffff


	//   ....[150]....
        /*2a94*/ 	.word	0xffffffff


	//   ....[151]....
        /*2a98*/ 	.word	0xffffffff


	//   ....[152]....
        /*2a9c*/ 	.word	0xffffffff


	//   ....[153]....
        /*2aa0*/ 	.word	0xffffffff


	//   ....[154]....
        /*2aa4*/ 	.word	0xffffffff


	//   ....[155]....
        /*2aa8*/ 	.word	0xffffffff


	//   ....[156]....
        /*2aac*/ 	.word	0xffffffff


	//   ....[157]....
        /*2ab0*/ 	.word	0xffffffff


	//   ....[158]....
        /*2ab4*/ 	.word	0xffffffff


	//   ....[159]....
        /*2ab8*/ 	.word	0xffffffff


	//   ....[160]....
        /*2abc*/ 	.word	0xffffffff


	//   ....[161]....
        /*2ac0*/ 	.word	0xffffffff


	//   ....[162]....
        /*2ac4*/ 	.word	0xffffffff


	//   ....[163]....
        /*2ac8*/ 	.word	0xffffffff


	//   ....[164]....
        /*2acc*/ 	.word	0xffffffff


	//   ....[165]....
        /*2ad0*/ 	.word	0xffffffff


	//   ....[166]....
        /*2ad4*/ 	.word	0xffffffff


	//   ....[167]....
        /*2ad8*/ 	.word	0xffffffff


	//   ....[168]....
        /*2adc*/ 	.word	0xffffffff


	//   ....[169]....
        /*2ae0*/ 	.word	0xffffffff


	//   ....[170]....
        /*2ae4*/ 	.word	0xffffffff


	//   ....[171]....
        /*2ae8*/ 	.word	0xffffffff


	//   ....[172]....
        /*2aec*/ 	.word	0xffffffff


	//   ....[173]....
        /*2af0*/ 	.word	0xffffffff


	//   ....[174]....
        /*2af4*/ 	.word	0xffffffff


	//   ....[175]....
        /*2af8*/ 	.word	0xffffffff


	//   ....[176]....
        /*2afc*/ 	.word	0xffffffff


	//   ....[177]....
        /*2b00*/ 	.word	0xffffffff


	//   ....[178]....
        /*2b04*/ 	.word	0xffffffff


	//   ....[179]....
        /*2b08*/ 	.word	0xffffffff


	//   ....[180]....
        /*2b0c*/ 	.word	0xffffffff


	//   ....[181]....
        /*2b10*/ 	.word	0xffffffff


	//   ....[182]....
        /*2b14*/ 	.word	0xffffffff


	//   ....[183]....
        /*2b18*/ 	.word	0xffffffff


	//   ....[184]....
        /*2b1c*/ 	.word	0xffffffff


	//   ....[185]....
        /*2b20*/ 	.word	0xffffffff


	//   ....[186]....
        /*2b24*/ 	.word	0xffffffff


	//   ....[187]....
        /*2b28*/ 	.word	0xffffffff


	//   ....[188]....
        /*2b2c*/ 	.word	0xffffffff


	//   ....[189]....
        /*2b30*/ 	.word	0xffffffff


	//   ....[190]....
        /*2b34*/ 	.word	0xffffffff


	//   ....[191]....
        /*2b38*/ 	.word	0xffffffff


	//   ....[192]....
        /*2b3c*/ 	.word	0xffffffff


	//   ....[193]....
        /*2b40*/ 	.word	0xffffffff


	//   ....[194]....
        /*2b44*/ 	.word	0xffffffff


	//   ....[195]....
        /*2b48*/ 	.word	0xffffffff


	//   ....[196]....
        /*2b4c*/ 	.word	0xffffffff


	//   ....[197]....
        /*2b50*/ 	.word	0xffffffff


	//   ....[198]....
        /*2b54*/ 	.word	0xffffffff


	//   ....[199]....
        /*2b58*/ 	.word	0xffffffff


	//   ....[200]....
        /*2b5c*/ 	.word	0xffffffff


	//   ....[201]....
        /*2b60*/ 	.word	0xffffffff


	//   ....[202]....
        /*2b64*/ 	.word	0xffffffff


	//   ....[203]....
        /*2b68*/ 	.word	0xffffffff


	//   ....[204]....
        /*2b6c*/ 	.word	0xffffffff


	//   ....[205]....
        /*2b70*/ 	.word	0xffffffff


	//   ....[206]....
        /*2b74*/ 	.word	0xffffffff


	//   ....[207]....
        /*2b78*/ 	.word	0xffffffff


	//   ....[208]....
        /*2b7c*/ 	.word	0xffffffff


	//   ....[209]....
        /*2b80*/ 	.word	0xffffffff


	//   ....[210]....
        /*2b84*/ 	.word	0xffffffff


	//   ....[211]....
        /*2b88*/ 	.word	0xffffffff


	//   ....[212]....
        /*2b8c*/ 	.word	0xffffffff


	//   ....[213]....
        /*2b90*/ 	.word	0xffffffff


	//   ....[214]....
        /*2b94*/ 	.word	0xffffffff


	//   ....[215]....
        /*2b98*/ 	.word	0xffffffff


	//   ....[216]....
        /*2b9c*/ 	.word	0xffffffff


	//   ....[217]....
        /*2ba0*/ 	.word	0xffffffff


	//   ....[218]....
        /*2ba4*/ 	.word	0xffffffff


	//   ....[219]....
        /*2ba8*/ 	.word	0xffffffff


	//   ....[220]....
        /*2bac*/ 	.word	0xffffffff


	//   ....[221]....
        /*2bb0*/ 	.word	0xffffffff


	//   ....[222]....
        /*2bb4*/ 	.word	0xffffffff


	//   ....[223]....
        /*2bb8*/ 	.word	0xffffffff


	//   ....[224]....
        /*2bbc*/ 	.word	0xffffffff


	//   ....[225]....
        /*2bc0*/ 	.word	0xffffffff


	//   ....[226]....
        /*2bc4*/ 	.word	0xffffffff


	//   ....[227]....
        /*2bc8*/ 	.word	0xffffffff


	//   ....[228]....
        /*2bcc*/ 	.word	0xffffffff


	//   ....[229]....
        /*2bd0*/ 	.word	0xffffffff


	//   ....[230]....
        /*2bd4*/ 	.word	0xffffffff


	//   ....[231]....
        /*2bd8*/ 	.word	0xffffffff


	//   ....[232]....
        /*2bdc*/ 	.word	0xffffffff


	//   ....[233]....
        /*2be0*/ 	.word	0xffffffff


	//   ....[234]....
        /*2be4*/ 	.word	0xffffffff


	//   ....[235]....
        /*2be8*/ 	.word	0xffffffff


	//   ....[236]....
        /*2bec*/ 	.word	0xffffffff


	//   ....[237]....
        /*2bf0*/ 	.word	0xffffffff


	//   ....[238]....
        /*2bf4*/ 	.word	0xffffffff


	//   ....[239]....
        /*2bf8*/ 	.word	0xffffffff


	//   ....[240]....
        /*2bfc*/ 	.word	0xffffffff


	//   ....[241]....
        /*2c00*/ 	.word	0xffffffff


	//   ....[242]....
        /*2c04*/ 	.word	0xffffffff


	//   ....[243]....
        /*2c08*/ 	.word	0xffffffff


	//   ....[244]....
        /*2c0c*/ 	.word	0xffffffff


	//   ....[245]....
        /*2c10*/ 	.word	0xffffffff


	//   ....[246]....
        /*2c14*/ 	.word	0xffffffff


	//   ....[247]....
        /*2c18*/ 	.word	0xffffffff


	//   ....[248]....
        /*2c1c*/ 	.word	0xffffffff


	//   ....[249]....
        /*2c20*/ 	.word	0xffffffff


	//   ....[250]....
        /*2c24*/ 	.word	0xffffffff


	//   ....[251]....
        /*2c28*/ 	.word	0xffffffff


	//   ....[252]....
        /*2c2c*/ 	.word	0xffffffff


	//   ....[253]....
        /*2c30*/ 	.word	0xffffffff


	//   ....[254]....
        /*2c34*/ 	.word	0xffffffff


	//   ....[255]....
        /*2c38*/ 	.word	0xffffffff


	//   ....[0]....
        /*2c3c*/ 	.word	0xffffffff


	//   ....[1]....
        /*2c40*/ 	.word	0xffffffff


	//   ....[2]....
        /*2c44*/ 	.word	0xffffffff


	//   ....[3]....
        /*2c48*/ 	.word	0xffffffff


	//   ....[4]....
        /*2c4c*/ 	.word	0xffffffff


	//   ....[5]....
        /*2c50*/ 	.word	0xffffffff


	//   ....[6]....
        /*2c54*/ 	.word	0xffffffff


	//   ....[7]....
        /*2c58*/ 	.word	0xffffffff


	//   ....[8]....
        /*2c5c*/ 	.word	0xffffffff


	//   ....[9]....
        /*2c60*/ 	.word	0xffffffff


	//   ....[10]....
        /*2c64*/ 	.word	0xffffffff


	//   ....[11]....
        /*2c68*/ 	.word	0xffffffff


	//   ....[12]....
        /*2c6c*/ 	.word	0xffffffff


	//   ....[13]....
        /*2c70*/ 	.word	0xffffffff


	//   ....[14]....
        /*2c74*/ 	.word	0xffffffff


	//   ....[15]....
        /*2c78*/ 	.word	0xffffffff


	//   ....[16]....
        /*2c7c*/ 	.word	0xffffffff


	//   ....[17]....
        /*2c80*/ 	.word	0xffffffff


	//   ....[18]....
        /*2c84*/ 	.word	0xffffffff


	//   ....[19]....
        /*2c88*/ 	.word	0xffffffff


	//   ....[20]....
        /*2c8c*/ 	.word	0xffffffff


	//   ....[21]....
        /*2c90*/ 	.word	0xffffffff


	//   ....[22]....
        /*2c94*/ 	.word	0xffffffff


	//   ....[23]....
        /*2c98*/ 	.word	0xffffffff


	//   ....[24]....
        /*2c9c*/ 	.word	0xffffffff


	//   ....[25]....
        /*2ca0*/ 	.word	0xffffffff


	//   ....[26]....
        /*2ca4*/ 	.word	0xffffffff


	//   ....[27]....
        /*2ca8*/ 	.word	0xffffffff


	//   ....[28]....
        /*2cac*/ 	.word	0xffffffff


	//   ....[29]....
        /*2cb0*/ 	.word	0xffffffff


	//   ....[30]....
        /*2cb4*/ 	.word	0xffffffff


	//   ....[31]....
        /*2cb8*/ 	.word	0xffffffff


	//   ....[32]....
        /*2cbc*/ 	.word	0xffffffff


	//   ....[33]....
        /*2cc0*/ 	.word	0xffffffff


	//   ....[34]....
        /*2cc4*/ 	.word	0xffffffff


	//   ....[35]....
        /*2cc8*/ 	.word	0xffffffff


	//   ....[36]....
        /*2ccc*/ 	.word	0xffffffff


	//   ....[37]....
        /*2cd0*/ 	.word	0xffffffff


	//   ....[38]....
        /*2cd4*/ 	.word	0xffffffff


	//   ....[39]....
        /*2cd8*/ 	.word	0xffffffff


	//   ....[40]....
        /*2cdc*/ 	.word	0xffffffff


	//   ....[41]....
        /*2ce0*/ 	.word	0xffffffff


	//   ....[42]....
        /*2ce4*/ 	.word	0xffffffff


	//   ....[43]....
        /*2ce8*/ 	.word	0xffffffff


	//   ....[44]....
        /*2cec*/ 	.word	0xffffffff


	//   ....[45]....
        /*2cf0*/ 	.word	0xffffffff


	//   ....[46]....
        /*2cf4*/ 	.word	0xffffffff


	//   ....[47]....
        /*2cf8*/ 	.word	0xffffffff


	//   ....[48]....
        /*2cfc*/ 	.word	0xffffffff


	//   ....[49]....
        /*2d00*/ 	.word	0xffffffff


	//   ....[50]....
        /*2d04*/ 	.word	0xffffffff


	//   ....[51]....
        /*2d08*/ 	.word	0xffffffff


	//   ....[52]....
        /*2d0c*/ 	.word	0xffffffff


	//   ....[53]....
        /*2d10*/ 	.word	0xffffffff


	//   ....[54]....
        /*2d14*/ 	.word	0xffffffff


	//   ....[55]....
        /*2d18*/ 	.word	0xffffffff


	//   ....[56]....
        /*2d1c*/ 	.word	0xffffffff


	//   ....[57]....
        /*2d20*/ 	.word	0xffffffff


	//   ....[58]....
        /*2d24*/ 	.word	0xffffffff


	//   ....[59]....
        /*2d28*/ 	.word	0xffffffff


	//   ....[60]....
        /*2d2c*/ 	.word	0xffffffff


	//   ....[61]....
        /*2d30*/ 	.word	0xffffffff


	//   ....[62]....
        /*2d34*/ 	.word	0xffffffff


	//   ....[63]....
        /*2d38*/ 	.word	0xffffffff


	//   ....[64]....
        /*2d3c*/ 	.word	0xffffffff


	//   ....[65]....
        /*2d40*/ 	.word	0xffffffff


	//   ....[66]....
        /*2d44*/ 	.word	0xffffffff


	//   ....[67]....
        /*2d48*/ 	.word	0xffffffff


	//   ....[68]....
        /*2d4c*/ 	.word	0xffffffff


	//   ....[69]....
        /*2d50*/ 	.word	0xffffffff


	//   ....[70]....
        /*2d54*/ 	.word	0xffffffff


	//   ....[71]....
        /*2d58*/ 	.word	0xffffffff


	//   ....[72]....
        /*2d5c*/ 	.word	0xffffffff


	//   ....[73]....
        /*2d60*/ 	.word	0xffffffff


	//   ....[74]....
        /*2d64*/ 	.word	0xffffffff


	//   ....[75]....
        /*2d68*/ 	.word	0xffffffff


	//   ....[76]....
        /*2d6c*/ 	.word	0xffffffff


	//   ....[77]....
        /*2d70*/ 	.word	0xffffffff


	//   ....[78]....
        /*2d74*/ 	.word	0xffffffff


	//   ....[79]....
        /*2d78*/ 	.word	0xffffffff


	//   ....[80]....
        /*2d7c*/ 	.word	0xffffffff


	//   ....[81]....
        /*2d80*/ 	.word	0xffffffff


	//   ....[82]....
        /*2d84*/ 	.word	0xffffffff


	//   ....[83]....
        /*2d88*/ 	.word	0xffffffff


	//   ....[84]....
        /*2d8c*/ 	.word	0xffffffff


	//   ....[85]....
        /*2d90*/ 	.word	0xffffffff


	//   ....[86]....
        /*2d94*/ 	.word	0xffffffff


	//   ....[87]....
        /*2d98*/ 	.word	0xffffffff


	//   ....[88]....
        /*2d9c*/ 	.word	0xffffffff


	//   ....[89]....
        /*2da0*/ 	.word	0xffffffff


	//   ....[90]....
        /*2da4*/ 	.word	0xffffffff


	//   ....[91]....
        /*2da8*/ 	.word	0xffffffff


	//   ....[92]....
        /*2dac*/ 	.word	0xffffffff


	//   ....[93]....
        /*2db0*/ 	.word	0xffffffff


	//   ....[94]....
        /*2db4*/ 	.word	0xffffffff


	//   ....[95]....
        /*2db8*/ 	.word	0xffffffff


	//   ....[96]....
        /*2dbc*/ 	.word	0xffffffff


	//   ....[97]....
        /*2dc0*/ 	.word	0xffffffff


	//   ....[98]....
        /*2dc4*/ 	.word	0xffffffff


	//   ....[99]....
        /*2dc8*/ 	.word	0xffffffff


	//   ....[100]....
        /*2dcc*/ 	.word	0xffffffff


	//   ....[101]....
        /*2dd0*/ 	.word	0xffffffff


	//   ....[102]....
        /*2dd4*/ 	.word	0xffffffff


	//   ....[103]....
        /*2dd8*/ 	.word	0xffffffff


	//   ....[104]....
        /*2ddc*/ 	.word	0xffffffff


	//   ....[105]....
        /*2de0*/ 	.word	0xffffffff


	//   ....[106]....
        /*2de4*/ 	.word	0xffffffff


	//   ....[107]....
        /*2de8*/ 	.word	0xffffffff


	//   ....[108]....
        /*2dec*/ 	.word	0xffffffff


	//   ....[109]....
        /*2df0*/ 	.word	0xffffffff


	//   ....[110]....
        /*2df4*/ 	.word	0xffffffff


	//   ....[111]....
        /*2df8*/ 	.word	0xffffffff


	//   ....[112]....
        /*2dfc*/ 	.word	0xffffffff


	//   ....[113]....
        /*2e00*/ 	.word	0xffffffff


	//   ....[114]....
        /*2e04*/ 	.word	0xffffffff


	//   ....[115]....
        /*2e08*/ 	.word	0xffffffff


	//   ....[116]....
        /*2e0c*/ 	.word	0xffffffff


	//   ....[117]....
        /*2e10*/ 	.word	0xffffffff


	//   ....[118]....
        /*2e14*/ 	.word	0xffffffff


	//   ....[119]....
        /*2e18*/ 	.word	0xffffffff


	//   ....[120]....
        /*2e1c*/ 	.word	0xffffffff


	//   ....[121]....
        /*2e20*/ 	.word	0xffffffff


	//   ....[122]....
        /*2e24*/ 	.word	0xffffffff


	//   ....[123]....
        /*2e28*/ 	.word	0xffffffff


	//   ....[124]....
        /*2e2c*/ 	.word	0xffffffff


	//   ....[125]....
        /*2e30*/ 	.word	0xffffffff


	//   ....[126]....
        /*2e34*/ 	.word	0xffffffff


	//   ....[127]....
        /*2e38*/ 	.word	0xffffffff


	//   ....[128]....
        /*2e3c*/ 	.word	0xffffffff


	//   ....[129]....
        /*2e40*/ 	.word	0xffffffff


	//   ....[130]....
        /*2e44*/ 	.word	0xffffffff


	//   ....[131]....
        /*2e48*/ 	.word	0xffffffff


	//   ....[132]....
        /*2e4c*/ 	.word	0xffffffff


	//   ....[133]....
        /*2e50*/ 	.word	0xffffffff


	//   ....[134]....
        /*2e54*/ 	.word	0xffffffff


	//   ....[135]....
        /*2e58*/ 	.word	0xffffffff


	//   ....[136]....
        /*2e5c*/ 	.word	0xffffffff


	//   ....[137]....
        /*2e60*/ 	.word	0xffffffff


	//   ....[138]....
        /*2e64*/ 	.word	0xffffffff


	//   ....[139]....
        /*2e68*/ 	.word	0xffffffff


	//   ....[140]....
        /*2e6c*/ 	.word	0xffffffff


	//   ....[141]....
        /*2e70*/ 	.word	0xffffffff


	//   ....[142]....
        /*2e74*/ 	.word	0xffffffff


	//   ....[143]....
        /*2e78*/ 	.word	0xffffffff


	//   ....[144]....
        /*2e7c*/ 	.word	0xffffffff


	//   ....[145]....
        /*2e80*/ 	.word	0xffffffff


	//   ....[146]....
        /*2e84*/ 	.word	0xffffffff


	//   ....[147]....
        /*2e88*/ 	.word	0xffffffff


	//   ....[148]....
        /*2e8c*/ 	.word	0xffffffff


	//   ....[149]....
        /*2e90*/ 	.word	0xffffffff


	//   ....[150]....
        /*2e94*/ 	.word	0xffffffff


	//   ....[151]....
        /*2e98*/ 	.word	0xffffffff


	//   ....[152]....
        /*2e9c*/ 	.word	0xffffffff


	//   ....[153]....
        /*2ea0*/ 	.word	0xffffffff


	//   ....[154]....
        /*2ea4*/ 	.word	0xffffffff


	//   ....[155]....
        /*2ea8*/ 	.word	0xffffffff


	//   ....[156]....
        /*2eac*/ 	.word	0xffffffff


	//   ....[157]....
        /*2eb0*/ 	.word	0xffffffff


	//   ....[158]....
        /*2eb4*/ 	.word	0xffffffff


	//   ....[159]....
        /*2eb8*/ 	.word	0xffffffff


	//   ....[160]....
        /*2ebc*/ 	.word	0xffffffff


	//   ....[161]....
        /*2ec0*/ 	.word	0xffffffff


	//   ....[162]....
        /*2ec4*/ 	.word	0xffffffff


	//   ....[163]....
        /*2ec8*/ 	.word	0xffffffff


	//   ....[164]....
        /*2ecc*/ 	.word	0xffffffff


	//   ....[165]....
        /*2ed0*/ 	.word	0xffffffff


	//   ....[166]....
        /*2ed4*/ 	.word	0xffffffff


	//   ....[167]....
        /*2ed8*/ 	.word	0xffffffff


	//   ....[168]....
        /*2edc*/ 	.word	0xffffffff


	//   ....[169]....
        /*2ee0*/ 	.word	0xffffffff


	//   ....[170]....
        /*2ee4*/ 	.word	0xffffffff


	//   ....[171]....
        /*2ee8*/ 	.word	0xffffffff


	//   ....[172]....
        /*2eec*/ 	.word	0xffffffff


	//   ....[173]....
        /*2ef0*/ 	.word	0xffffffff


	//   ....[174]....
        /*2ef4*/ 	.word	0xffffffff


	//   ....[175]....
        /*2ef8*/ 	.word	0xffffffff


	//   ....[176]....
        /*2efc*/ 	.word	0xffffffff


	//   ....[177]....
        /*2f00*/ 	.word	0xffffffff


	//   ....[178]....
        /*2f04*/ 	.word	0xffffffff


	//   ....[179]....
        /*2f08*/ 	.word	0xffffffff


	//   ....[180]....
        /*2f0c*/ 	.word	0xffffffff


	//   ....[181]....
        /*2f10*/ 	.word	0xffffffff


	//   ....[182]....
        /*2f14*/ 	.word	0xffffffff


	//   ....[183]....
        /*2f18*/ 	.word	0xffffffff


	//   ....[184]....
        /*2f1c*/ 	.word	0xffffffff


	//   ....[185]....
        /*2f20*/ 	.word	0xffffffff


	//   ....[186]....
        /*2f24*/ 	.word	0xffffffff


	//   ....[187]....
        /*2f28*/ 	.word	0xffffffff


	//   ....[188]....
        /*2f2c*/ 	.word	0xffffffff


	//   ....[189]....
        /*2f30*/ 	.word	0xffffffff


	//   ....[190]....
        /*2f34*/ 	.word	0xffffffff


	//   ....[191]....
        /*2f38*/ 	.word	0xffffffff


	//   ....[192]....
        /*2f3c*/ 	.word	0xffffffff


	//   ....[193]....
        /*2f40*/ 	.word	0xffffffff


	//   ....[194]....
        /*2f44*/ 	.word	0xffffffff


	//   ....[195]....
        /*2f48*/ 	.word	0xffffffff


	//   ....[196]....
        /*2f4c*/ 	.word	0xffffffff


	//   ....[197]....
        /*2f50*/ 	.word	0xffffffff


	//   ....[198]....
        /*2f54*/ 	.word	0xffffffff


	//   ....[199]....
        /*2f58*/ 	.word	0xffffffff


	//   ....[200]....
        /*2f5c*/ 	.word	0xffffffff


	//   ....[201]....
        /*2f60*/ 	.word	0xffffffff


	//   ....[202]....
        /*2f64*/ 	.word	0xffffffff


	//   ....[203]....
        /*2f68*/ 	.word	0xffffffff


	//   ....[204]....
        /*2f6c*/ 	.word	0xffffffff


	//   ....[205]....
        /*2f70*/ 	.word	0xffffffff


	//   ....[206]....
        /*2f74*/ 	.word	0xffffffff


	//   ....[207]....
        /*2f78*/ 	.word	0xffffffff


	//   ....[208]....
        /*2f7c*/ 	.word	0xffffffff


	//   ....[209]....
        /*2f80*/ 	.word	0xffffffff


	//   ....[210]....
        /*2f84*/ 	.word	0xffffffff


	//   ....[211]....
        /*2f88*/ 	.word	0xffffffff


	//   ....[212]....
        /*2f8c*/ 	.word	0xffffffff


	//   ....[213]....
        /*2f90*/ 	.word	0xffffffff


	//   ....[214]....
        /*2f94*/ 	.word	0xffffffff


	//   ....[215]....
        /*2f98*/ 	.word	0xffffffff


	//   ....[216]....
        /*2f9c*/ 	.word	0xffffffff


	//   ....[217]....
        /*2fa0*/ 	.word	0xffffffff


	//   ....[218]....
        /*2fa4*/ 	.word	0xffffffff


	//   ....[219]....
        /*2fa8*/ 	.word	0xffffffff


	//   ....[220]....
        /*2fac*/ 	.word	0xffffffff


	//   ....[221]....
        /*2fb0*/ 	.word	0xffffffff


	//   ....[222]....
        /*2fb4*/ 	.word	0xffffffff


	//   ....[223]....
        /*2fb8*/ 	.word	0xffffffff


	//   ....[224]....
        /*2fbc*/ 	.word	0xffffffff


	//   ....[225]....
        /*2fc0*/ 	.word	0xffffffff


	//   ....[226]....
        /*2fc4*/ 	.word	0xffffffff


	//   ....[227]....
        /*2fc8*/ 	.word	0xffffffff


	//   ....[228]....
        /*2fcc*/ 	.word	0xffffffff


	//   ....[229]....
        /*2fd0*/ 	.word	0xffffffff


	//   ....[230]....
        /*2fd4*/ 	.word	0xffffffff


	//   ....[231]....
        /*2fd8*/ 	.word	0xffffffff


	//   ....[232]....
        /*2fdc*/ 	.word	0xffffffff


	//   ....[233]....
        /*2fe0*/ 	.word	0xffffffff


	//   ....[234]....
        /*2fe4*/ 	.word	0xffffffff


	//   ....[235]....
        /*2fe8*/ 	.word	0xffffffff


	//   ....[236]....
        /*2fec*/ 	.word	0xffffffff


	//   ....[237]....
        /*2ff0*/ 	.word	0xffffffff


	//   ....[238]....
        /*2ff4*/ 	.word	0xffffffff


	//   ....[239]....
        /*2ff8*/ 	.word	0xffffffff


	//   ....[240]....
        /*2ffc*/ 	.word	0xffffffff


	//   ....[241]....
        /*3000*/ 	.word	0xffffffff


	//   ....[242]....
        /*3004*/ 	.word	0xffffffff


	//   ....[243]....
        /*3008*/ 	.word	0xffffffff


	//   ....[244]....
        /*300c*/ 	.word	0xffffffff


	//   ....[245]....
        /*3010*/ 	.word	0xffffffff


	//   ....[246]....
        /*3014*/ 	.word	0xffffffff


	//   ....[247]....
        /*3018*/ 	.word	0xffffffff


	//   ....[248]....
        /*301c*/ 	.word	0xffffffff


	//   ....[249]....
        /*3020*/ 	.word	0xffffffff


	//   ....[250]....
        /*3024*/ 	.word	0xffffffff


	//   ....[251]....
        /*3028*/ 	.word	0xffffffff


	//   ....[252]....
        /*302c*/ 	.word	0xffffffff


	//   ....[253]....
        /*3030*/ 	.word	0xffffffff


	//   ....[254]....
        /*3034*/ 	.word	0xffffffff


	//   ....[255]....
        /*3038*/ 	.word	0xffffffff


	//   ....[0]....
        /*303c*/ 	.word	0xffffffff


	//   ....[1]....
        /*3040*/ 	.word	0xffffffff


	//   ....[2]....
        /*3044*/ 	.word	0xffffffff


	//   ....[3]....
        /*3048*/ 	.word	0xffffffff


	//   ....[4]....
        /*304c*/ 	.word	0xffffffff


	//   ....[5]....
        /*3050*/ 	.word	0xffffffff


	//   ....[6]....
        /*3054*/ 	.word	0xffffffff


	//   ....[7]....
        /*3058*/ 	.word	0xffffffff


	//   ....[8]....
        /*305c*/ 	.word	0xffffffff


	//   ....[9]....
        /*3060*/ 	.word	0xffffffff


	//   ....[10]....
        /*3064*/ 	.word	0xffffffff


	//   ....[11]....
        /*3068*/ 	.word	0xffffffff


	//   ....[12]....
        /*306c*/ 	.word	0xffffffff


	//   ....[13]....
        /*3070*/ 	.word	0xffffffff


	//   ....[14]....
        /*3074*/ 	.word	0xffffffff


	//   ....[15]....
        /*3078*/ 	.word	0xffffffff


	//   ....[16]....
        /*307c*/ 	.word	0xffffffff


	//   ....[17]....
        /*3080*/ 	.word	0xffffffff


	//   ....[18]....
        /*3084*/ 	.word	0xffffffff


	//   ....[19]....
        /*3088*/ 	.word	0xffffffff


	//   ....[20]....
        /*308c*/ 	.word	0xffffffff


	//   ....[21]....
        /*3090*/ 	.word	0xffffffff


	//   ....[22]....
        /*3094*/ 	.word	0xffffffff


	//   ....[23]....
        /*3098*/ 	.word	0xffffffff


	//   ....[24]....
        /*309c*/ 	.word	0xffffffff


	//   ....[25]....
        /*30a0*/ 	.word	0xffffffff


	//   ....[26]....
        /*30a4*/ 	.word	0xffffffff


	//   ....[27]....
        /*30a8*/ 	.word	0xffffffff


	//   ....[28]....
        /*30ac*/ 	.word	0xffffffff


	//   ....[29]....
        /*30b0*/ 	.word	0xffffffff


	//   ....[30]....
        /*30b4*/ 	.word	0xffffffff


	//   ....[31]....
        /*30b8*/ 	.word	0xffffffff


	//   ....[32]....
        /*30bc*/ 	.word	0xffffffff


	//   ....[33]....
        /*30c0*/ 	.word	0xffffffff


	//   ....[34]....
        /*30c4*/ 	.word	0xffffffff


	//   ....[35]....
        /*30c8*/ 	.word	0xffffffff


	//   ....[36]....
        /*30cc*/ 	.word	0xffffffff


	//   ....[37]....
        /*30d0*/ 	.word	0xffffffff


	//   ....[38]....
        /*30d4*/ 	.word	0xffffffff


	//   ....[39]....
        /*30d8*/ 	.word	0xffffffff


	//   ....[40]....
        /*30dc*/ 	.word	0xffffffff


	//   ....[41]....
        /*30e0*/ 	.word	0xffffffff


	//   ....[42]....
        /*30e4*/ 	.word	0xffffffff


	//   ....[43]....
        /*30e8*/ 	.word	0xffffffff


	//   ....[44]....
        /*30ec*/ 	.word	0xffffffff


	//   ....[45]....
        /*30f0*/ 	.word	0xffffffff


	//   ....[46]....
        /*30f4*/ 	.word	0xffffffff


	//   ....[47]....
        /*30f8*/ 	.word	0xffffffff


	//   ....[48]....
        /*30fc*/ 	.word	0xffffffff


	//   ....[49]....
        /*3100*/ 	.word	0xffffffff


	//   ....[50]....
        /*3104*/ 	.word	0xffffffff


	//   ....[51]....
        /*3108*/ 	.word	0xffffffff


	//   ....[52]....
        /*310c*/ 	.word	0xffffffff


	//   ....[53]....
        /*3110*/ 	.word	0xffffffff


	//   ....[54]....
        /*3114*/ 	.word	0xffffffff


	//   ....[55]....
        /*3118*/ 	.word	0xffffffff


	//   ....[56]....
        /*311c*/ 	.word	0xffffffff


	//   ....[57]....
        /*3120*/ 	.word	0xffffffff


	//   ....[58]....
        /*3124*/ 	.word	0xffffffff


	//   ....[59]....
        /*3128*/ 	.word	0xffffffff


	//   ....[60]....
        /*312c*/ 	.word	0xffffffff


	//   ....[61]....
        /*3130*/ 	.word	0xffffffff


	//   ....[62]....
        /*3134*/ 	.word	0xffffffff


	//   ....[63]....
        /*3138*/ 	.word	0xffffffff


	//   ....[64]....
        /*313c*/ 	.word	0xffffffff


	//   ....[65]....
        /*3140*/ 	.word	0xffffffff


	//   ....[66]....
        /*3144*/ 	.word	0xffffffff


	//   ....[67]....
        /*3148*/ 	.word	0xffffffff


	//   ....[68]....
        /*314c*/ 	.word	0xffffffff


	//   ....[69]....
        /*3150*/ 	.word	0xffffffff


	//   ....[70]....
        /*3154*/ 	.word	0xffffffff


	//   ....[71]....
        /*3158*/ 	.word	0xffffffff


	//   ....[72]....
        /*315c*/ 	.word	0xffffffff


	//   ....[73]....
        /*3160*/ 	.word	0xffffffff


	//   ....[74]....
        /*3164*/ 	.word	0xffffffff


	//   ....[75]....
        /*3168*/ 	.word	0xffffffff


	//   ....[76]....
        /*316c*/ 	.word	0xffffffff


	//   ....[77]....
        /*3170*/ 	.word	0xffffffff


	//   ....[78]....
        /*3174*/ 	.word	0xffffffff


	//   ....[79]....
        /*3178*/ 	.word	0xffffffff


	//   ....[80]....
        /*317c*/ 	.word	0xffffffff


	//   ....[81]....
        /*3180*/ 	.word	0xffffffff


	//   ....[82]....
        /*3184*/ 	.word	0xffffffff


	//   ....[83]....
        /*3188*/ 	.word	0xffffffff


	//   ....[84]....
        /*318c*/ 	.word	0xffffffff


	//   ....[85]....
        /*3190*/ 	.word	0xffffffff


	//   ....[86]....
        /*3194*/ 	.word	0xffffffff


	//   ....[87]....
        /*3198*/ 	.word	0xffffffff


	//   ....[88]....
        /*319c*/ 	.word	0xffffffff


	//   ....[89]....
        /*31a0*/ 	.word	0xffffffff


	//   ....[90]....
        /*31a4*/ 	.word	0xffffffff


	//   ....[91]....
        /*31a8*/ 	.word	0xffffffff


	//   ....[92]....
        /*31ac*/ 	.word	0xffffffff


	//   ....[93]....
        /*31b0*/ 	.word	0xffffffff


	//   ....[94]....
        /*31b4*/ 	.word	0xffffffff


	//   ....[95]....
        /*31b8*/ 	.word	0xffffffff


	//   ....[96]....
        /*31bc*/ 	.word	0xffffffff


	//   ....[97]....
        /*31c0*/ 	.word	0xffffffff


	//   ....[98]....
        /*31c4*/ 	.word	0xffffffff


	//   ....[99]....
        /*31c8*/ 	.word	0xffffffff


	//   ....[100]....
        /*31cc*/ 	.word	0xffffffff


	//   ....[101]....
        /*31d0*/ 	.word	0xffffffff


	//   ....[102]....
        /*31d4*/ 	.word	0xffffffff


	//   ....[103]....
        /*31d8*/ 	.word	0xffffffff


	//   ....[104]....
        /*31dc*/ 	.word	0xffffffff


	//   ....[105]....
        /*31e0*/ 	.word	0xffffffff


	//   ....[106]....
        /*31e4*/ 	.word	0xffffffff


	//   ....[107]....
        /*31e8*/ 	.word	0xffffffff


	//   ....[108]....
        /*31ec*/ 	.word	0xffffffff


	//   ....[109]....
        /*31f0*/ 	.word	0xffffffff


	//   ....[110]....
        /*31f4*/ 	.word	0xffffffff


	//   ....[111]....
        /*31f8*/ 	.word	0xffffffff


	//   ....[112]....
        /*31fc*/ 	.word	0xffffffff


	//   ....[113]....
        /*3200*/ 	.word	0xffffffff


	//   ....[114]....
        /*3204*/ 	.word	0xffffffff


	//   ....[115]....
        /*3208*/ 	.word	0xffffffff


	//   ....[116]....
        /*320c*/ 	.word	0xffffffff


	//   ....[117]....
        /*3210*/ 	.word	0xffffffff


	//   ....[118]....
        /*3214*/ 	.word	0xffffffff


	//   ....[119]....
        /*3218*/ 	.word	0xffffffff


	//   ....[120]....
        /*321c*/ 	.word	0xffffffff


	//   ....[121]....
        /*3220*/ 	.word	0xffffffff


	//   ....[122]....
        /*3224*/ 	.word	0xffffffff


	//   ....[123]....
        /*3228*/ 	.word	0xffffffff


	//   ....[124]....
        /*322c*/ 	.word	0xffffffff


	//   ....[125]....
        /*3230*/ 	.word	0xffffffff


	//   ....[126]....
        /*3234*/ 	.word	0xffffffff


	//   ....[127]....
        /*3238*/ 	.word	0xffffffff


	//   ....[128]....
        /*323c*/ 	.word	0xffffffff


	//   ....[129]....
        /*3240*/ 	.word	0xffffffff


	//   ....[130]....
        /*3244*/ 	.word	0xffffffff


	//   ....[131]....
        /*3248*/ 	.word	0xffffffff


	//   ....[132]....
        /*324c*/ 	.word	0xffffffff


	//   ....[133]....
        /*3250*/ 	.word	0xffffffff


	//   ....[134]....
        /*3254*/ 	.word	0xffffffff


	//   ....[135]....
        /*3258*/ 	.word	0xffffffff


	//   ....[136]....
        /*325c*/ 	.word	0xffffffff


	//   ....[137]....
        /*3260*/ 	.word	0xffffffff


	//   ....[138]....
        /*3264*/ 	.word	0xffffffff


	//   ....[139]....
        /*3268*/ 	.word	0xffffffff


	//   ....[140]....
        /*326c*/ 	.word	0xffffffff


	//   ....[141]....
        /*3270*/ 	.word	0xffffffff


	//   ....[142]....
        /*3274*/ 	.word	0xffffffff


	//   ....[143]....
        /*3278*/ 	.word	0xffffffff


	//   ....[144]....
        /*327c*/ 	.word	0xffffffff


	//   ....[145]....
        /*3280*/ 	.word	0xffffffff


	//   ....[146]....
        /*3284*/ 	.word	0xffffffff


	//   ....[147]....
        /*3288*/ 	.word	0xffffffff


	//   ....[148]....
        /*328c*/ 	.word	0xffffffff


	//   ....[149]....
        /*3290*/ 	.word	0xffffffff


	//   ....[150]....
        /*3294*/ 	.word	0xffffffff


	//   ....[151]....
        /*3298*/ 	.word	0xffffffff


	//   ....[152]....
        /*329c*/ 	.word	0xffffffff


	//   ....[153]....
        /*32a0*/ 	.word	0xffffffff


	//   ....[154]....
        /*32a4*/ 	.word	0xffffffff


	//   ....[155]....
        /*32a8*/ 	.word	0xffffffff


	//   ....[156]....
        /*32ac*/ 	.word	0xffffffff


	//   ....[157]....
        /*32b0*/ 	.word	0xffffffff


	//   ....[158]....
        /*32b4*/ 	.word	0xffffffff


	//   ....[159]....
        /*32b8*/ 	.word	0xffffffff


	//   ....[160]....
        /*32bc*/ 	.word	0xffffffff


	//   ....[161]....
        /*32c0*/ 	.word	0xffffffff


	//   ....[162]....
        /*32c4*/ 	.word	0xffffffff


	//   ....[163]....
        /*32c8*/ 	.word	0xffffffff


	//   ....[164]....
        /*32cc*/ 	.word	0xffffffff


	//   ....[165]....
        /*32d0*/ 	.word	0xffffffff


	//   ....[166]....
        /*32d4*/ 	.word	0xffffffff


	//   ....[167]....
        /*32d8*/ 	.word	0xffffffff


	//   ....[168]....
        /*32dc*/ 	.word	0xffffffff


	//   ....[169]....
        /*32e0*/ 	.word	0xffffffff


	//   ....[170]....
        /*32e4*/ 	.word	0xffffffff


	//   ....[171]....
        /*32e8*/ 	.word	0xffffffff


	//   ....[172]....
        /*32ec*/ 	.word	0xffffffff


	//   ....[173]....
        /*32f0*/ 	.word	0xffffffff


	//   ....[174]....
        /*32f4*/ 	.word	0xffffffff


	//   ....[175]....
        /*32f8*/ 	.word	0xffffffff


	//   ....[176]....
        /*32fc*/ 	.word	0xffffffff


	//   ....[177]....
        /*3300*/ 	.word	0xffffffff


	//   ....[178]....
        /*3304*/ 	.word	0xffffffff


	//   ....[179]....
        /*3308*/ 	.word	0xffffffff


	//   ....[180]....
        /*330c*/ 	.word	0xffffffff


	//   ....[181]....
        /*3310*/ 	.word	0xffffffff


	//   ....[182]....
        /*3314*/ 	.word	0xffffffff


	//   ....[183]....
        /*3318*/ 	.word	0xffffffff


	//   ....[184]....
        /*331c*/ 	.word	0xffffffff


	//   ....[185]....
        /*3320*/ 	.word	0xffffffff


	//   ....[186]....
        /*3324*/ 	.word	0xffffffff


	//   ....[187]....
        /*3328*/ 	.word	0xffffffff


	//   ....[188]....
        /*332c*/ 	.word	0xffffffff


	//   ....[189]....
        /*3330*/ 	.word	0xffffffff


	//   ....[190]....
        /*3334*/ 	.word	0xffffffff


	//   ....[191]....
        /*3338*/ 	.word	0xffffffff


	//   ....[192]....
        /*333c*/ 	.word	0xffffffff


	//   ....[193]....
        /*3340*/ 	.word	0xffffffff


	//   ....[194]....
        /*3344*/ 	.word	0xffffffff


	//   ....[195]....
        /*3348*/ 	.word	0xffffffff


	//   ....[196]....
        /*334c*/ 	.word	0xffffffff


	//   ....[197]....
        /*3350*/ 	.word	0xffffffff


	//   ....[198]....
        /*3354*/ 	.word	0xffffffff


	//   ....[199]....
        /*3358*/ 	.word	0xffffffff


	//   ....[200]....
        /*335c*/ 	.word	0xffffffff


	//   ....[201]....
        /*3360*/ 	.word	0xffffffff


	//   ....[202]....
        /*3364*/ 	.word	0xffffffff


	//   ....[203]....
        /*3368*/ 	.word	0xffffffff


	//   ....[204]....
        /*336c*/ 	.word	0xffffffff


	//   ....[205]....
        /*3370*/ 	.word	0xffffffff


	//   ....[206]....
        /*3374*/ 	.word	0xffffffff


	//   ....[207]....
        /*3378*/ 	.word	0xffffffff


	//   ....[208]....
        /*337c*/ 	.word	0xffffffff


	//   ....[209]....
        /*3380*/ 	.word	0xffffffff


	//   ....[210]....
        /*3384*/ 	.word	0xffffffff


	//   ....[211]....
        /*3388*/ 	.word	0xffffffff


	//   ....[212]....
        /*338c*/ 	.word	0xffffffff


	//   ....[213]....
        /*3390*/ 	.word	0xffffffff


	//   ....[214]....
        /*3394*/ 	.word	0xffffffff


	//   ....[215]....
        /*3398*/ 	.word	0xffffffff


	//   ....[216]....
        /*339c*/ 	.word	0xffffffff


	//   ....[217]....
        /*33a0*/ 	.word	0xffffffff


	//   ....[218]....
        /*33a4*/ 	.word	0xffffffff


	//   ....[219]....
        /*33a8*/ 	.word	0xffffffff


	//   ....[220]....
        /*33ac*/ 	.word	0xffffffff


	//   ....[221]....
        /*33b0*/ 	.word	0xffffffff


	//   ....[222]....
        /*33b4*/ 	.word	0xffffffff


	//   ....[223]....
        /*33b8*/ 	.word	0xffffffff


	//   ....[224]....
        /*33bc*/ 	.word	0xffffffff


	//   ....[225]....
        /*33c0*/ 	.word	0xffffffff


	//   ....[226]....
        /*33c4*/ 	.word	0xffffffff


	//   ....[227]....
        /*33c8*/ 	.word	0xffffffff


	//   ....[228]....
        /*33cc*/ 	.word	0xffffffff


	//   ....[229]....
        /*33d0*/ 	.word	0xffffffff


	//   ....[230]....
        /*33d4*/ 	.word	0xffffffff


	//   ....[231]....
        /*33d8*/ 	.word	0xffffffff


	//   ....[232]....
        /*33dc*/ 	.word	0xffffffff


	//   ....[233]....
        /*33e0*/ 	.word	0xffffffff


	//   ....[234]....
        /*33e4*/ 	.word	0xffffffff


	//   ....[235]....
        /*33e8*/ 	.word	0xffffffff


	//   ....[236]....
        /*33ec*/ 	.word	0xffffffff


	//   ....[237]....
        /*33f0*/ 	.word	0xffffffff


	//   ....[238]....
        /*33f4*/ 	.word	0xffffffff


	//   ....[239]....
        /*33f8*/ 	.word	0xffffffff


	//   ....[240]....
        /*33fc*/ 	.word	0xffffffff


	//   ....[241]....
        /*3400*/ 	.word	0xffffffff


	//   ....[242]....
        /*3404*/ 	.word	0xffffffff


	//   ....[243]....
        /*3408*/ 	.word	0xffffffff


	//   ....[244]....
        /*340c*/ 	.word	0xffffffff


	//   ....[245]....
        /*3410*/ 	.word	0xffffffff


	//   ....[246]....
        /*3414*/ 	.word	0xffffffff


	//   ....[247]....
        /*3418*/ 	.word	0xffffffff


	//   ....[248]....
        /*341c*/ 	.word	0xffffffff


	//   ....[249]....
        /*3420*/ 	.word	0xffffffff


	//   ....[250]....
        /*3424*/ 	.word	0xffffffff


	//   ....[251]....
        /*3428*/ 	.word	0xffffffff


	//   ....[252]....
        /*342c*/ 	.word	0xffffffff


	//   ....[253]....
        /*3430*/ 	.word	0xffffffff


	//   ....[254]....
        /*3434*/ 	.word	0xffffffff


	//   ....[255]....
        /*3438*/ 	.word	0xffffffff


	//   ....[0]....
        /*343c*/ 	.word	0xffffffff


	//   ....[1]....
        /*3440*/ 	.word	0xffffffff


	//   ....[2]....
        /*3444*/ 	.word	0xffffffff


	//   ....[3]....
        /*3448*/ 	.word	0xffffffff


	//   ....[4]....
        /*344c*/ 	.word	0xffffffff


	//   ....[5]....
        /*3450*/ 	.word	0xffffffff


	//   ....[6]....
        /*3454*/ 	.word	0xffffffff


	//   ....[7]....
        /*3458*/ 	.word	0xffffffff


	//   ....[8]....
        /*345c*/ 	.word	0xffffffff


	//   ....[9]....
        /*3460*/ 	.word	0xffffffff


	//   ....[10]....
        /*3464*/ 	.word	0xffffffff


	//   ....[11]....
        /*3468*/ 	.word	0xffffffff


	//   ....[12]....
        /*346c*/ 	.word	0xffffffff


	//   ....[13]....
        /*3470*/ 	.word	0xffffffff


	//   ....[14]....
        /*3474*/ 	.word	0xffffffff


	//   ....[15]....
        /*3478*/ 	.word	0xffffffff


	//   ....[16]....
        /*347c*/ 	.word	0xffffffff


	//   ....[17]....
        /*3480*/ 	.word	0xffffffff


	//   ....[18]....
        /*3484*/ 	.word	0xffffffff


	//   ....[19]....
        /*3488*/ 	.word	0xffffffff


	//   ....[20]....
        /*348c*/ 	.word	0xffffffff


	//   ....[21]....
        /*3490*/ 	.word	0xffffffff


	//   ....[22]....
        /*3494*/ 	.word	0xffffffff


	//   ....[23]....
        /*3498*/ 	.word	0xffffffff


	//   ....[24]....
        /*349c*/ 	.word	0xffffffff


	//   ....[25]....
        /*34a0*/ 	.word	0xffffffff


	//   ....[26]....
        /*34a4*/ 	.word	0xffffffff


	//   ....[27]....
        /*34a8*/ 	.word	0xffffffff


	//   ....[28]....
        /*34ac*/ 	.word	0xffffffff


	//   ....[29]....
        /*34b0*/ 	.word	0xffffffff


	//   ....[30]....
        /*34b4*/ 	.word	0xffffffff


	//   ....[31]....
        /*34b8*/ 	.word	0xffffffff


	//   ....[32]....
        /*34bc*/ 	.word	0xffffffff


	//   ....[33]....
        /*34c0*/ 	.word	0xffffffff


	//   ....[34]....
        /*34c4*/ 	.word	0xffffffff


	//   ....[35]....
        /*34c8*/ 	.word	0xffffffff


	//   ....[36]....
        /*34cc*/ 	.word	0xffffffff


	//   ....[37]....
        /*34d0*/ 	.word	0xffffffff


	//   ....[38]....
        /*34d4*/ 	.word	0xffffffff


	//   ....[39]....
        /*34d8*/ 	.word	0xffffffff


	//   ....[40]....
        /*34dc*/ 	.word	0xffffffff


	//   ....[41]....
        /*34e0*/ 	.word	0xffffffff


	//   ....[42]....
        /*34e4*/ 	.word	0xffffffff


	//   ....[43]....
        /*34e8*/ 	.word	0xffffffff


	//   ....[44]....
        /*34ec*/ 	.word	0xffffffff


	//   ....[45]....
        /*34f0*/ 	.word	0xffffffff


	//   ....[46]....
        /*34f4*/ 	.word	0xffffffff


	//   ....[47]....
        /*34f8*/ 	.word	0xffffffff


	//   ....[48]....
        /*34fc*/ 	.word	0xffffffff


	//   ....[49]....
        /*3500*/ 	.word	0xffffffff


	//   ....[50]....
        /*3504*/ 	.word	0xffffffff


	//   ....[51]....
        /*3508*/ 	.word	0xffffffff


	//   ....[52]....
        /*350c*/ 	.word	0xffffffff


	//   ....[53]....
        /*3510*/ 	.word	0xffffffff


	//   ....[54]....
        /*3514*/ 	.word	0xffffffff


	//   ....[55]....
        /*3518*/ 	.word	0xffffffff


	//   ....[56]....
        /*351c*/ 	.word	0xffffffff


	//   ....[57]....
        /*3520*/ 	.word	0xffffffff


	//   ....[58]....
        /*3524*/ 	.word	0xffffffff


	//   ....[59]....
        /*3528*/ 	.word	0xffffffff


	//   ....[60]....
        /*352c*/ 	.word	0xffffffff


	//   ....[61]....
        /*3530*/ 	.word	0xffffffff


	//   ....[62]....
        /*3534*/ 	.word	0xffffffff


	//   ....[63]....
        /*3538*/ 	.word	0xffffffff


	//   ....[64]....
        /*353c*/ 	.word	0xffffffff


	//   ....[65]....
        /*3540*/ 	.word	0xffffffff


	//   ....[66]....
        /*3544*/ 	.word	0xffffffff


	//   ....[67]....
        /*3548*/ 	.word	0xffffffff


	//   ....[68]....
        /*354c*/ 	.word	0xffffffff


	//   ....[69]....
        /*3550*/ 	.word	0xffffffff


	//   ....[70]....
        /*3554*/ 	.word	0xffffffff


	//   ....[71]....
        /*3558*/ 	.word	0xffffffff


	//   ....[72]....
        /*355c*/ 	.word	0xffffffff


	//   ....[73]....
        /*3560*/ 	.word	0xffffffff


	//   ....[74]....
        /*3564*/ 	.word	0xffffffff


	//   ....[75]....
        /*3568*/ 	.word	0xffffffff


	//   ....[76]....
        /*356c*/ 	.word	0xffffffff


	//   ....[77]....
        /*3570*/ 	.word	0xffffffff


	//   ....[78]....
        /*3574*/ 	.word	0xffffffff


	//   ....[79]....
        /*3578*/ 	.word	0xffffffff


	//   ....[80]....
        /*357c*/ 	.word	0xffffffff


	//   ....[81]....
        /*3580*/ 	.word	0xffffffff


	//   ....[82]....
        /*3584*/ 	.word	0xffffffff


	//   ....[83]....
        /*3588*/ 	.word	0xffffffff


	//   ....[84]....
        /*358c*/ 	.word	0xffffffff


	//   ....[85]....
        /*3590*/ 	.word	0xffffffff


	//   ....[86]....
        /*3594*/ 	.word	0xffffffff


	//   ....[87]....
        /*3598*/ 	.word	0xffffffff


	//   ....[88]....
        /*359c*/ 	.word	0xffffffff


	//   ....[89]....
        /*35a0*/ 	.word	0xffffffff


	//   ....[90]....
        /*35a4*/ 	.word	0xffffffff


	//   ....[91]....
        /*35a8*/ 	.word	0xffffffff


	//   ....[92]....
        /*35ac*/ 	.word	0xffffffff


	//   ....[93]....
        /*35b0*/ 	.word	0xffffffff


	//   ....[94]....
        /*35b4*/ 	.word	0xffffffff


	//   ....[95]....
        /*35b8*/ 	.word	0xffffffff


	//   ....[96]....
        /*35bc*/ 	.word	0xffffffff


	//   ....[97]....
        /*35c0*/ 	.word	0xffffffff


	//   ....[98]....
        /*35c4*/ 	.word	0xffffffff


	//   ....[99]....
        /*35c8*/ 	.word	0xffffffff


	//   ....[100]....
        /*35cc*/ 	.word	0xffffffff


	//   ....[101]....
        /*35d0*/ 	.word	0xffffffff


	//   ....[102]....
        /*35d4*/ 	.word	0xffffffff


	//   ....[103]....
        /*35d8*/ 	.word	0xffffffff


	//   ....[104]....
        /*35dc*/ 	.word	0xffffffff


	//   ....[105]....
        /*35e0*/ 	.word	0xffffffff


	//   ....[106]....
        /*35e4*/ 	.word	0xffffffff


	//   ....[107]....
        /*35e8*/ 	.word	0xffffffff


	//   ....[108]....
        /*35ec*/ 	.word	0xffffffff


	//   ....[109]....
        /*35f0*/ 	.word	0xffffffff


	//   ....[110]....
        /*35f4*/ 	.word	0xffffffff


	//   ....[111]....
        /*35f8*/ 	.word	0xffffffff


	//   ....[112]....
        /*35fc*/ 	.word	0xffffffff


	//   ....[113]....
        /*3600*/ 	.word	0xffffffff


	//   ....[114]....
        /*3604*/ 	.word	0xffffffff


	//   ....[115]....
        /*3608*/ 	.word	0xffffffff


	//   ....[116]....
        /*360c*/ 	.word	0xffffffff


	//   ....[117]....
        /*3610*/ 	.word	0xffffffff


	//   ....[118]....
        /*3614*/ 	.word	0xffffffff


	//   ....[119]....
        /*3618*/ 	.word	0xffffffff


	//   ....[120]....
        /*361c*/ 	.word	0xffffffff


	//   ....[121]....
        /*3620*/ 	.word	0xffffffff


	//   ....[122]....
        /*3624*/ 	.word	0xffffffff


	//   ....[123]....
        /*3628*/ 	.word	0xffffffff


	//   ....[124]....
        /*362c*/ 	.word	0xffffffff


	//   ....[125]....
        /*3630*/ 	.word	0xffffffff


	//   ....[126]....
        /*3634*/ 	.word	0xffffffff


	//   ....[127]....
        /*3638*/ 	.word	0xffffffff


	//   ....[128]....
        /*363c*/ 	.word	0xffffffff


	//   ....[129]....
        /*3640*/ 	.word	0xffffffff


	//   ....[130]....
        /*3644*/ 	.word	0xffffffff


	//   ....[131]....
        /*3648*/ 	.word	0xffffffff


	//   ....[132]....
        /*364c*/ 	.word	0xffffffff


	//   ....[133]....
        /*3650*/ 	.word	0xffffffff


	//   ....[134]....
        /*3654*/ 	.word	0xffffffff


	//   ....[135]....
        /*3658*/ 	.word	0xffffffff


	//   ....[136]....
        /*365c*/ 	.word	0xffffffff


	//   ....[137]....
        /*3660*/ 	.word	0xffffffff


	//   ....[138]....
        /*3664*/ 	.word	0xffffffff


	//   ....[139]....
        /*3668*/ 	.word	0xffffffff


	//   ....[140]....
        /*366c*/ 	.word	0xffffffff


	//   ....[141]....
        /*3670*/ 	.word	0xffffffff


	//   ....[142]....
        /*3674*/ 	.word	0xffffffff


	//   ....[143]....
        /*3678*/ 	.word	0xffffffff


	//   ....[144]....
        /*367c*/ 	.word	0xffffffff


	//   ....[145]....
        /*3680*/ 	.word	0xffffffff


	//   ....[146]....
        /*3684*/ 	.word	0xffffffff


	//   ....[147]....
        /*3688*/ 	.word	0xffffffff


	//   ....[148]....
        /*368c*/ 	.word	0xffffffff


	//   ....[149]....
        /*3690*/ 	.word	0xffffffff


	//   ....[150]....
        /*3694*/ 	.word	0xffffffff


	//   ....[151]....
        /*3698*/ 	.word	0xffffffff


	//   ....[152]....
        /*369c*/ 	.word	0xffffffff


	//   ....[153]....
        /*36a0*/ 	.word	0xffffffff


	//   ....[154]....
        /*36a4*/ 	.word	0xffffffff


	//   ....[155]....
        /*36a8*/ 	.word	0xffffffff


	//   ....[156]....
        /*36ac*/ 	.word	0xffffffff


	//   ....[157]....
        /*36b0*/ 	.word	0xffffffff


	//   ....[158]....
        /*36b4*/ 	.word	0xffffffff


	//   ....[159]....
        /*36b8*/ 	.word	0xffffffff


	//   ....[160]....
        /*36bc*/ 	.word	0xffffffff


	//   ....[161]....
        /*36c0*/ 	.word	0xffffffff


	//   ....[162]....
        /*36c4*/ 	.word	0xffffffff


	//   ....[163]....
        /*36c8*/ 	.word	0xffffffff


	//   ....[164]....
        /*36cc*/ 	.word	0xffffffff


	//   ....[165]....
        /*36d0*/ 	.word	0xffffffff


	//   ....[166]....
        /*36d4*/ 	.word	0xffffffff


	//   ....[167]....
        /*36d8*/ 	.word	0xffffffff


	//   ....[168]....
        /*36dc*/ 	.word	0xffffffff


	//   ....[169]....
        /*36e0*/ 	.word	0xffffffff


	//   ....[170]....
        /*36e4*/ 	.word	0xffffffff


	//   ....[171]....
        /*36e8*/ 	.word	0xffffffff


	//   ....[172]....
        /*36ec*/ 	.word	0xffffffff


	//   ....[173]....
        /*36f0*/ 	.word	0xffffffff


	//   ....[174]....
        /*36f4*/ 	.word	0xffffffff


	//   ....[175]....
        /*36f8*/ 	.word	0xffffffff


	//   ....[176]....
        /*36fc*/ 	.word	0xffffffff


	//   ....[177]....
        /*3700*/ 	.word	0xffffffff


	//   ....[178]....
        /*3704*/ 	.word	0xffffffff


	//   ....[179]....
        /*3708*/ 	.word	0xffffffff


	//   ....[180]....
        /*370c*/ 	.word	0xffffffff


	//   ....[181]....
        /*3710*/ 	.word	0xffffffff


	//   ....[182]....
        /*3714*/ 	.word	0xffffffff


	//   ....[183]....
        /*3718*/ 	.word	0xffffffff


	//   ....[184]....
        /*371c*/ 	.word	0xffffffff


	//   ....[185]....
        /*3720*/ 	.word	0xffffffff


	//   ....[186]....
        /*3724*/ 	.word	0xffffffff


	//   ....[187]....
        /*3728*/ 	.word	0xffffffff


	//   ....[188]....
        /*372c*/ 	.word	0xffffffff


	//   ....[189]....
        /*3730*/ 	.word	0xffffffff


	//   ....[190]....
        /*3734*/ 	.word	0xffffffff


	//   ....[191]....
        /*3738*/ 	.word	0xffffffff


	//   ....[192]....
        /*373c*/ 	.word	0xffffffff


	//   ....[193]....
        /*3740*/ 	.word	0xffffffff


	//   ....[194]....
        /*3744*/ 	.word	0xffffffff


	//   ....[195]....
        /*3748*/ 	.word	0xffffffff


	//   ....[196]....
        /*374c*/ 	.word	0xffffffff


	//   ....[197]....
        /*3750*/ 	.word	0xffffffff


	//   ....[198]....
        /*3754*/ 	.word	0xffffffff


	//   ....[199]....
        /*3758*/ 	.word	0xffffffff


	//   ....[200]....
        /*375c*/ 	.word	0xffffffff


	//   ....[201]....
        /*3760*/ 	.word	0xffffffff


	//   ....[202]....
        /*3764*/ 	.word	0xffffffff


	//   ....[203]....
        /*3768*/ 	.word	0xffffffff


	//   ....[204]....
        /*376c*/ 	.word	0xffffffff


	//   ....[205]....
        /*3770*/ 	.word	0xffffffff


	//   ....[206]....
        /*3774*/ 	.word	0xffffffff


	//   ....[207]....
        /*3778*/ 	.word	0xffffffff


	//   ....[208]....
        /*377c*/ 	.word	0xffffffff


	//   ....[209]....
        /*3780*/ 	.word	0xffffffff


	//   ....[210]....
        /*3784*/ 	.word	0xffffffff


	//   ....[211]....
        /*3788*/ 	.word	0xffffffff


	//   ....[212]....
        /*378c*/ 	.word	0xffffffff


	//   ....[213]....
        /*3790*/ 	.word	0xffffffff


	//   ....[214]....
        /*3794*/ 	.word	0xffffffff


	//   ....[215]....
        /*3798*/ 	.word	0xffffffff


	//   ....[216]....
        /*379c*/ 	.word	0xffffffff


	//   ....[217]....
        /*37a0*/ 	.word	0xffffffff


	//   ....[218]....
        /*37a4*/ 	.word	0xffffffff


	//   ....[219]....
        /*37a8*/ 	.word	0xffffffff


	//   ....[220]....
        /*37ac*/ 	.word	0xffffffff


	//   ....[221]....
        /*37b0*/ 	.word	0xffffffff


	//   ....[222]....
        /*37b4*/ 	.word	0xffffffff


	//   ....[223]....
        /*37b8*/ 	.word	0xffffffff


	//   ....[224]....
        /*37bc*/ 	.word	0xffffffff


	//   ....[225]....
        /*37c0*/ 	.word	0xffffffff


	//   ....[226]....
        /*37c4*/ 	.word	0xffffffff


	//   ....[227]....
        /*37c8*/ 	.word	0xffffffff


	//   ....[228]....
        /*37cc*/ 	.word	0xffffffff


	//   ....[229]....
        /*37d0*/ 	.word	0xffffffff


	//   ....[230]....
        /*37d4*/ 	.word	0xffffffff


	//   ....[231]....
        /*37d8*/ 	.word	0xffffffff


	//   ....[232]....
        /*37dc*/ 	.word	0xffffffff


	//   ....[233]....
        /*37e0*/ 	.word	0xffffffff


	//   ....[234]....
        /*37e4*/ 	.word	0xffffffff


	//   ....[235]....
        /*37e8*/ 	.word	0xffffffff


	//   ....[236]....
        /*37ec*/ 	.word	0xffffffff


	//   ....[237]....
        /*37f0*/ 	.word	0xffffffff


	//   ....[238]....
        /*37f4*/ 	.word	0xffffffff


	//   ....[239]....
        /*37f8*/ 	.word	0xffffffff


	//   ....[240]....
        /*37fc*/ 	.word	0xffffffff


	//   ....[241]....
        /*3800*/ 	.word	0xffffffff


	//   ....[242]....
        /*3804*/ 	.word	0xffffffff


	//   ....[243]....
        /*3808*/ 	.word	0xffffffff


	//   ....[244]....
        /*380c*/ 	.word	0xffffffff


	//   ....[245]....
        /*3810*/ 	.word	0xffffffff


	//   ....[246]....
        /*3814*/ 	.word	0xffffffff


	//   ....[247]....
        /*3818*/ 	.word	0xffffffff


	//   ....[248]....
        /*381c*/ 	.word	0xffffffff


	//   ....[249]....
        /*3820*/ 	.word	0xffffffff


	//   ....[250]....
        /*3824*/ 	.word	0xffffffff


	//   ....[251]....
        /*3828*/ 	.word	0xffffffff


	//   ....[252]....
        /*382c*/ 	.word	0xffffffff


	//   ....[253]....
        /*3830*/ 	.word	0xffffffff


	//   ....[254]....
        /*3834*/ 	.word	0xffffffff


	//   ....[255]....
        /*3838*/ 	.word	0xffffffff


	//   ....[0]....
        /*383c*/ 	.word	0xffffffff


	//   ....[1]....
        /*3840*/ 	.word	0xffffffff


	//   ....[2]....
        /*3844*/ 	.word	0xffffffff


	//   ....[3]....
        /*3848*/ 	.word	0xffffffff


	//   ....[4]....
        /*384c*/ 	.word	0xffffffff


	//   ....[5]....
        /*3850*/ 	.word	0xffffffff


	//   ....[6]....
        /*3854*/ 	.word	0xffffffff


	//   ....[7]....
        /*3858*/ 	.word	0xffffffff


	//   ....[8]....
        /*385c*/ 	.word	0xffffffff


	//   ....[9]....
        /*3860*/ 	.word	0xffffffff


	//   ....[10]....
        /*3864*/ 	.word	0xffffffff


	//   ....[11]....
        /*3868*/ 	.word	0xffffffff


	//   ....[12]....
        /*386c*/ 	.word	0xffffffff


	//   ....[13]....
        /*3870*/ 	.word	0xffffffff


	//   ....[14]....
        /*3874*/ 	.word	0xffffffff


	//   ....[15]....
        /*3878*/ 	.word	0xffffffff


	//   ....[16]....
        /*387c*/ 	.word	0xffffffff


	//   ....[17]....
        /*3880*/ 	.word	0xffffffff


	//   ....[18]....
        /*3884*/ 	.word	0xffffffff


	//   ....[19]....
        /*3888*/ 	.word	0xffffffff


	//   ....[20]....
        /*388c*/ 	.word	0xffffffff


	//   ....[21]....
        /*3890*/ 	.word	0xffffffff


	//   ....[22]....
        /*3894*/ 	.word	0xffffffff


	//   ....[23]....
        /*3898*/ 	.word	0xffffffff


	//   ....[24]....
        /*389c*/ 	.word	0xffffffff


	//   ....[25]....
        /*38a0*/ 	.word	0xffffffff


	//   ....[26]....
        /*38a4*/ 	.word	0xffffffff


	//   ....[27]....
        /*38a8*/ 	.word	0xffffffff


	//   ....[28]....
        /*38ac*/ 	.word	0xffffffff


	//   ....[29]....
        /*38b0*/ 	.word	0xffffffff


	//   ....[30]....
        /*38b4*/ 	.word	0xffffffff


	//   ....[31]....
        /*38b8*/ 	.word	0xffffffff


	//   ....[32]....
        /*38bc*/ 	.word	0xffffffff


	//   ....[33]....
        /*38c0*/ 	.word	0xffffffff


	//   ....[34]....
        /*38c4*/ 	.word	0xffffffff


	//   ....[35]....
        /*38c8*/ 	.word	0xffffffff


	//   ....[36]....
        /*38cc*/ 	.word	0xffffffff


	//   ....[37]....
        /*38d0*/ 	.word	0xffffffff


	//   ....[38]....
        /*38d4*/ 	.word	0xffffffff


	//   ....[39]....
        /*38d8*/ 	.word	0xffffffff


	//   ....[40]....
        /*38dc*/ 	.word	0xffffffff


	//   ....[41]....
        /*38e0*/ 	.word	0xffffffff


	//   ....[42]....
        /*38e4*/ 	.word	0xffffffff


	//   ....[43]....
        /*38e8*/ 	.word	0xffffffff


	//   ....[44]....
        /*38ec*/ 	.word	0xffffffff


	//   ....[45]....
        /*38f0*/ 	.word	0xffffffff


	//   ....[46]....
        /*38f4*/ 	.word	0xffffffff


	//   ....[47]....
        /*38f8*/ 	.word	0xffffffff


	//   ....[48]....
        /*38fc*/ 	.word	0xffffffff


	//   ....[49]....
        /*3900*/ 	.word	0xffffffff


	//   ....[50]....
        /*3904*/ 	.word	0xffffffff


	//   ....[51]....
        /*3908*/ 	.word	0xffffffff


	//   ....[52]....
        /*390c*/ 	.word	0xffffffff


	//   ....[53]....
        /*3910*/ 	.word	0xffffffff


	//   ....[54]....
        /*3914*/ 	.word	0xffffffff


	//   ....[55]....
        /*3918*/ 	.word	0xffffffff


	//   ....[56]....
        /*391c*/ 	.word	0xffffffff


	//   ....[57]....
        /*3920*/ 	.word	0xffffffff


	//   ....[58]....
        /*3924*/ 	.word	0xffffffff


	//   ....[59]....
        /*3928*/ 	.word	0xffffffff


	//   ....[60]....
        /*392c*/ 	.word	0xffffffff


	//   ....[61]....
        /*3930*/ 	.word	0xffffffff


	//   ....[62]....
        /*3934*/ 	.word	0xffffffff


	//   ....[63]....
        /*3938*/ 	.word	0xffffffff


	//   ....[64]....
        /*393c*/ 	.word	0xffffffff


	//   ....[65]....
        /*3940*/ 	.word	0xffffffff


	//   ....[66]....
        /*3944*/ 	.word	0xffffffff


	//   ....[67]....
        /*3948*/ 	.word	0xffffffff


	//   ....[68]....
        /*394c*/ 	.word	0xffffffff


	//   ....[69]....
        /*3950*/ 	.word	0xffffffff


	//   ....[70]....
        /*3954*/ 	.word	0xffffffff


	//   ....[71]....
        /*3958*/ 	.word	0xffffffff


	//   ....[72]....
        /*395c*/ 	.word	0xffffffff


	//   ....[73]....
        /*3960*/ 	.word	0xffffffff


	//   ....[74]....
        /*3964*/ 	.word	0xffffffff


	//   ....[75]....
        /*3968*/ 	.word	0xffffffff


	//   ....[76]....
        /*396c*/ 	.word	0xffffffff


	//   ....[77]....
        /*3970*/ 	.word	0xffffffff


	//   ....[78]....
        /*3974*/ 	.word	0xffffffff


	//   ....[79]....
        /*3978*/ 	.word	0xffffffff


	//   ....[80]....
        /*397c*/ 	.word	0xffffffff


	//   ....[81]....
        /*3980*/ 	.word	0xffffffff


	//   ....[82]....
        /*3984*/ 	.word	0xffffffff


	//   ....[83]....
        /*3988*/ 	.word	0xffffffff


	//   ....[84]....
        /*398c*/ 	.word	0xffffffff


	//   ....[85]....
        /*3990*/ 	.word	0xffffffff


	//   ....[86]....
        /*3994*/ 	.word	0xffffffff


	//   ....[87]....
        /*3998*/ 	.word	0xffffffff


	//   ....[88]....
        /*399c*/ 	.word	0xffffffff


	//   ....[89]....
        /*39a0*/ 	.word	0xffffffff


	//   ....[90]....
        /*39a4*/ 	.word	0xffffffff


	//   ....[91]....
        /*39a8*/ 	.word	0xffffffff


	//   ....[92]....
        /*39ac*/ 	.word	0xffffffff


	//   ....[93]....
        /*39b0*/ 	.word	0xffffffff


	//   ....[94]....
        /*39b4*/ 	.word	0xffffffff


	//   ....[95]....
        /*39b8*/ 	.word	0xffffffff


	//   ....[96]....
        /*39bc*/ 	.word	0xffffffff


	//   ....[97]....
        /*39c0*/ 	.word	0xffffffff


	//   ....[98]....
        /*39c4*/ 	.word	0xffffffff


	//   ....[99]....
        /*39c8*/ 	.word	0xffffffff


	//   ....[100]....
        /*39cc*/ 	.word	0xffffffff


	//   ....[101]....
        /*39d0*/ 	.word	0xffffffff


	//   ....[102]....
        /*39d4*/ 	.word	0xffffffff


	//   ....[103]....
        /*39d8*/ 	.word	0xffffffff


	//   ....[104]....
        /*39dc*/ 	.word	0xffffffff


	//   ....[105]....
        /*39e0*/ 	.word	0xffffffff


	//   ....[106]....
        /*39e4*/ 	.word	0xffffffff


	//   ....[107]....
        /*39e8*/ 	.word	0xffffffff


	//   ....[108]....
        /*39ec*/ 	.word	0xffffffff


	//   ....[109]....
        /*39f0*/ 	.word	0xffffffff


	//   ....[110]....
        /*39f4*/ 	.word	0xffffffff


	//   ....[111]....
        /*39f8*/ 	.word	0xffffffff


	//   ....[112]....
        /*39fc*/ 	.word	0xffffffff


	//   ....[113]....
        /*3a00*/ 	.word	0xffffffff


	//   ....[114]....
        /*3a04*/ 	.word	0xffffffff


	//   ....[115]....
        /*3a08*/ 	.word	0xffffffff


	//   ....[116]....
        /*3a0c*/ 	.word	0xffffffff


	//   ....[117]....
        /*3a10*/ 	.word	0xffffffff


	//   ....[118]....
        /*3a14*/ 	.word	0xffffffff


	//   ....[119]....
        /*3a18*/ 	.word	0xffffffff


	//   ....[120]....
        /*3a1c*/ 	.word	0xffffffff


	//   ....[121]....
        /*3a20*/ 	.word	0xffffffff


	//   ....[122]....
        /*3a24*/ 	.word	0xffffffff


	//   ....[123]....
        /*3a28*/ 	.word	0xffffffff


	//   ....[124]....
        /*3a2c*/ 	.word	0xffffffff


	//   ....[125]....
        /*3a30*/ 	.word	0xffffffff


	//   ....[126]....
        /*3a34*/ 	.word	0xffffffff


	//   ....[127]....
        /*3a38*/ 	.word	0xffffffff


	//   ....[128]....
        /*3a3c*/ 	.word	0xffffffff


	//   ....[129]....
        /*3a40*/ 	.word	0xffffffff


	//   ....[130]....
        /*3a44*/ 	.word	0xffffffff


	//   ....[131]....
        /*3a48*/ 	.word	0xffffffff


	//   ....[132]....
        /*3a4c*/ 	.word	0xffffffff


	//   ....[133]....
        /*3a50*/ 	.word	0xffffffff


	//   ....[134]....
        /*3a54*/ 	.word	0xffffffff


	//   ....[135]....
        /*3a58*/ 	.word	0xffffffff


	//   ....[136]....
        /*3a5c*/ 	.word	0xffffffff


	//   ....[137]....
        /*3a60*/ 	.word	0xffffffff


	//   ....[138]....
        /*3a64*/ 	.word	0xffffffff


	//   ....[139]....
        /*3a68*/ 	.word	0xffffffff


	//   ....[140]....
        /*3a6c*/ 	.word	0xffffffff


	//   ....[141]....
        /*3a70*/ 	.word	0xffffffff


	//   ....[142]....
        /*3a74*/ 	.word	0xffffffff


	//   ....[143]....
        /*3a78*/ 	.word	0xffffffff


	//   ....[144]....
        /*3a7c*/ 	.word	0xffffffff


	//   ....[145]....
        /*3a80*/ 	.word	0xffffffff


	//   ....[146]....
        /*3a84*/ 	.word	0xffffffff


	//   ....[147]....
        /*3a88*/ 	.word	0xffffffff


	//   ....[148]....
        /*3a8c*/ 	.word	0xffffffff


	//   ....[149]....
        /*3a90*/ 	.word	0xffffffff


	//   ....[150]....
        /*3a94*/ 	.word	0xffffffff


	//   ....[151]....
        /*3a98*/ 	.word	0xffffffff


	//   ....[152]....
        /*3a9c*/ 	.word	0xffffffff


	//   ....[153]....
        /*3aa0*/ 	.word	0xffffffff


	//   ....[154]....
        /*3aa4*/ 	.word	0xffffffff


	//   ....[155]....
        /*3aa8*/ 	.word	0xffffffff


	//   ....[156]....
        /*3aac*/ 	.word	0xffffffff


	//   ....[157]....
        /*3ab0*/ 	.word	0xffffffff


	//   ....[158]....
        /*3ab4*/ 	.word	0xffffffff


	//   ....[159]....
        /*3ab8*/ 	.word	0xffffffff


	//   ....[160]....
        /*3abc*/ 	.word	0xffffffff


	//   ....[161]....
        /*3ac0*/ 	.word	0xffffffff


	//   ....[162]....
        /*3ac4*/ 	.word	0xffffffff


	//   ....[163]....
        /*3ac8*/ 	.word	0xffffffff


	//   ....[164]....
        /*3acc*/ 	.word	0xffffffff


	//   ....[165]....
        /*3ad0*/ 	.word	0xffffffff


	//   ....[166]....
        /*3ad4*/ 	.word	0xffffffff


	//   ....[167]....
        /*3ad8*/ 	.word	0xffffffff


	//   ....[168]....
        /*3adc*/ 	.word	0xffffffff


	//   ....[169]....
        /*3ae0*/ 	.word	0xffffffff


	//   ....[170]....
        /*3ae4*/ 	.word	0xffffffff


	//   ....[171]....
        /*3ae8*/ 	.word	0xffffffff


	//   ....[172]....
        /*3aec*/ 	.word	0xffffffff


	//   ....[173]....
        /*3af0*/ 	.word	0xffffffff


	//   ....[174]....
        /*3af4*/ 	.word	0xffffffff


	//   ....[175]....
        /*3af8*/ 	.word	0xffffffff


	//   ....[176]....
        /*3afc*/ 	.word	0xffffffff


	//   ....[177]....
        /*3b00*/ 	.word	0xffffffff


	//   ....[178]....
        /*3b04*/ 	.word	0xffffffff


	//   ....[179]....
        /*3b08*/ 	.word	0xffffffff


	//   ....[180]....
        /*3b0c*/ 	.word	0xffffffff


	//   ....[181]....
        /*3b10*/ 	.word	0xffffffff


	//   ....[182]....
        /*3b14*/ 	.word	0xffffffff


	//   ....[183]....
        /*3b18*/ 	.word	0xffffffff


	//   ....[184]....
        /*3b1c*/ 	.word	0xffffffff


	//   ....[185]....
        /*3b20*/ 	.word	0xffffffff


	//   ....[186]....
        /*3b24*/ 	.word	0xffffffff


	//   ....[187]....
        /*3b28*/ 	.word	0xffffffff


	//   ....[188]....
        /*3b2c*/ 	.word	0xffffffff


	//   ....[189]....
        /*3b30*/ 	.word	0xffffffff


	//   ....[190]....
        /*3b34*/ 	.word	0xffffffff


	//   ....[191]....
        /*3b38*/ 	.word	0xffffffff


	//   ....[192]....
        /*3b3c*/ 	.word	0xffffffff


	//   ....[193]....
        /*3b40*/ 	.word	0xffffffff


	//   ....[194]....
        /*3b44*/ 	.word	0xffffffff


	//   ....[195]....
        /*3b48*/ 	.word	0xffffffff


	//   ....[196]....
        /*3b4c*/ 	.word	0xffffffff


	//   ....[197]....
        /*3b50*/ 	.word	0xffffffff


	//   ....[198]....
        /*3b54*/ 	.word	0xffffffff


	//   ....[199]....
        /*3b58*/ 	.word	0xffffffff


	//   ....[200]....
        /*3b5c*/ 	.word	0xffffffff


	//   ....[201]....
        /*3b60*/ 	.word	0xffffffff


	//   ....[202]....
        /*3b64*/ 	.word	0xffffffff


	//   ....[203]....
        /*3b68*/ 	.word	0xffffffff


	//   ....[204]....
        /*3b6c*/ 	.word	0xffffffff


	//   ....[205]....
        /*3b70*/ 	.word	0xffffffff


	//   ....[206]....
        /*3b74*/ 	.word	0xffffffff


	//   ....[207]....
        /*3b78*/ 	.word	0xffffffff


	//   ....[208]....
        /*3b7c*/ 	.word	0xffffffff


	//   ....[209]....
        /*3b80*/ 	.word	0xffffffff


	//   ....[210]....
        /*3b84*/ 	.word	0xffffffff


	//   ....[211]....
        /*3b88*/ 	.word	0xffffffff


	//   ....[212]....
        /*3b8c*/ 	.word	0xffffffff


	//   ....[213]....
        /*3b90*/ 	.word	0xffffffff


	//   ....[214]....
        /*3b94*/ 	.word	0xffffffff


	//   ....[215]....
        /*3b98*/ 	.word	0xffffffff


	//   ....[216]....
        /*3b9c*/ 	.word	0xffffffff


	//   ....[217]....
        /*3ba0*/ 	.word	0xffffffff


	//   ....[218]....
        /*3ba4*/ 	.word	0xffffffff


	//   ....[219]....
        /*3ba8*/ 	.word	0xffffffff


	//   ....[220]....
        /*3bac*/ 	.word	0xffffffff


	//   ....[221]....
        /*3bb0*/ 	.word	0xffffffff


	//   ....[222]....
        /*3bb4*/ 	.word	0xffffffff


	//   ....[223]....
        /*3bb8*/ 	.word	0xffffffff


	//   ....[224]....
        /*3bbc*/ 	.word	0xffffffff


	//   ....[225]....
        /*3bc0*/ 	.word	0xffffffff


	//   ....[226]....
        /*3bc4*/ 	.word	0xffffffff


	//   ....[227]....
        /*3bc8*/ 	.word	0xffffffff


	//   ....[228]....
        /*3bcc*/ 	.word	0xffffffff


	//   ....[229]....
        /*3bd0*/ 	.word	0xffffffff


	//   ....[230]....
        /*3bd4*/ 	.word	0xffffffff


	//   ....[231]....
        /*3bd8*/ 	.word	0xffffffff


	//   ....[232]....
        /*3bdc*/ 	.word	0xffffffff


	//   ....[233]....
        /*3be0*/ 	.word	0xffffffff


	//   ....[234]....
        /*3be4*/ 	.word	0xffffffff


	//   ....[235]....
        /*3be8*/ 	.word	0xffffffff


	//   ....[236]....
        /*3bec*/ 	.word	0xffffffff


	//   ....[237]....
        /*3bf0*/ 	.word	0xffffffff


	//   ....[238]....
        /*3bf4*/ 	.word	0xffffffff


	//   ....[239]....
        /*3bf8*/ 	.word	0xffffffff


	//   ....[240]....
        /*3bfc*/ 	.word	0xffffffff


	//   ....[241]....
        /*3c00*/ 	.word	0xffffffff


	//   ....[242]....
        /*3c04*/ 	.word	0xffffffff


	//   ....[243]....
        /*3c08*/ 	.word	0xffffffff


	//   ....[244]....
        /*3c0c*/ 	.word	0xffffffff


	//   ....[245]....
        /*3c10*/ 	.word	0xffffffff


	//   ....[246]....
        /*3c14*/ 	.word	0xffffffff


	//   ....[247]....
        /*3c18*/ 	.word	0xffffffff


	//   ....[248]....
        /*3c1c*/ 	.word	0xffffffff


	//   ....[249]....
        /*3c20*/ 	.word	0xffffffff


	//   ....[250]....
        /*3c24*/ 	.word	0xffffffff


	//   ....[251]....
        /*3c28*/ 	.word	0xffffffff


	//   ....[252]....
        /*3c2c*/ 	.word	0xffffffff


	//   ....[253]....
        /*3c30*/ 	.word	0xffffffff


	//   ....[254]....
        /*3c34*/ 	.word	0xffffffff


	//   ....[255]....
        /*3c38*/ 	.word	0xffffffff


	//   ....[0]....
        /*3c3c*/ 	.word	0xffffffff


	//   ....[1]....
        /*3c40*/ 	.word	0xffffffff


	//   ....[2]....
        /*3c44*/ 	.word	0xffffffff


	//   ....[3]....
        /*3c48*/ 	.word	0xffffffff


	//   ....[4]....
        /*3c4c*/ 	.word	0xffffffff


	//   ....[5]....
        /*3c50*/ 	.word	0xffffffff


	//   ....[6]....
        /*3c54*/ 	.word	0xffffffff


	//   ....[7]....
        /*3c58*/ 	.word	0xffffffff


	//   ....[8]....
        /*3c5c*/ 	.word	0xffffffff


	//   ....[9]....
        /*3c60*/ 	.word	0xffffffff


	//   ....[10]....
        /*3c64*/ 	.word	0xffffffff


	//   ....[11]....
        /*3c68*/ 	.word	0xffffffff


	//   ....[12]....
        /*3c6c*/ 	.word	0xffffffff


	//   ....[13]....
        /*3c70*/ 	.word	0xffffffff


	//   ....[14]....
        /*3c74*/ 	.word	0xffffffff


	//   ....[15]....
        /*3c78*/ 	.word	0xffffffff


	//   ....[16]....
        /*3c7c*/ 	.word	0xffffffff


	//   ....[17]....
        /*3c80*/ 	.word	0xffffffff


	//   ....[18]....
        /*3c84*/ 	.word	0xffffffff


	//   ....[19]....
        /*3c88*/ 	.word	0xffffffff


	//   ....[20]....
        /*3c8c*/ 	.word	0xffffffff


	//   ....[21]....
        /*3c90*/ 	.word	0xffffffff


	//   ....[22]....
        /*3c94*/ 	.word	0xffffffff


	//   ....[23]....
        /*3c98*/ 	.word	0xffffffff


	//   ....[24]....
        /*3c9c*/ 	.word	0xffffffff


	//   ....[25]....
        /*3ca0*/ 	.word	0xffffffff


	//   ....[26]....
        /*3ca4*/ 	.word	0xffffffff


	//   ....[27]....
        /*3ca8*/ 	.word	0xffffffff


	//   ....[28]....
        /*3cac*/ 	.word	0xffffffff


	//   ....[29]....
        /*3cb0*/ 	.word	0xffffffff


	//   ....[30]....
        /*3cb4*/ 	.word	0xffffffff


	//   ....[31]....
        /*3cb8*/ 	.word	0xffffffff


	//   ....[32]....
        /*3cbc*/ 	.word	0xffffffff


	//   ....[33]....
        /*3cc0*/ 	.word	0xffffffff


	//   ....[34]....
        /*3cc4*/ 	.word	0xffffffff


	//   ....[35]....
        /*3cc8*/ 	.word	0xffffffff


	//   ....[36]....
        /*3ccc*/ 	.word	0xffffffff


	//   ....[37]....
        /*3cd0*/ 	.word	0xffffffff


	//   ....[38]....
        /*3cd4*/ 	.word	0xffffffff


	//   ....[39]....
        /*3cd8*/ 	.word	0xffffffff


	//   ....[40]....
        /*3cdc*/ 	.word	0xffffffff


	//   ....[41]....
        /*3ce0*/ 	.word	0xffffffff


	//   ....[42]....
        /*3ce4*/ 	.word	0xffffffff


	//   ....[43]....
        /*3ce8*/ 	.word	0xffffffff


	//   ....[44]....
        /*3cec*/ 	.word	0xffffffff


	//   ....[45]....
        /*3cf0*/ 	.word	0xffffffff


	//   ....[46]....
        /*3cf4*/ 	.word	0xffffffff


	//   ....[47]....
        /*3cf8*/ 	.word	0xffffffff


	//   ....[48]....
        /*3cfc*/ 	.word	0xffffffff


	//   ....[49]....
        /*3d00*/ 	.word	0xffffffff


	//   ....[50]....
        /*3d04*/ 	.word	0xffffffff


	//   ....[51]....
        /*3d08*/ 	.word	0xffffffff


	//   ....[52]....
        /*3d0c*/ 	.word	0xffffffff


	//   ....[53]....
        /*3d10*/ 	.word	0xffffffff


	//   ....[54]....
        /*3d14*/ 	.word	0xffffffff


	//   ....[55]....
        /*3d18*/ 	.word	0xffffffff


	//   ....[56]....
        /*3d1c*/ 	.word	0xffffffff


	//   ....[57]....
        /*3d20*/ 	.word	0xffffffff


	//   ....[58]....
        /*3d24*/ 	.word	0xffffffff


	//   ....[59]....
        /*3d28*/ 	.word	0xffffffff


	//   ....[60]....
        /*3d2c*/ 	.word	0xffffffff


	//   ....[61]....
        /*3d30*/ 	.word	0xffffffff


	//   ....[62]....
        /*3d34*/ 	.word	0xffffffff


	//   ....[63]....
        /*3d38*/ 	.word	0xffffffff


	//   ....[64]....
        /*3d3c*/ 	.word	0xffffffff


	//   ....[65]....
        /*3d40*/ 	.word	0xffffffff


	//   ....[66]....
        /*3d44*/ 	.word	0xffffffff


	//   ....[67]....
        /*3d48*/ 	.word	0xffffffff


	//   ....[68]....
        /*3d4c*/ 	.word	0xffffffff


	//   ....[69]....
        /*3d50*/ 	.word	0xffffffff


	//   ....[70]....
        /*3d54*/ 	.word	0xffffffff


	//   ....[71]....
        /*3d58*/ 	.word	0xffffffff


	//   ....[72]....
        /*3d5c*/ 	.word	0xffffffff


	//   ....[73]....
        /*3d60*/ 	.word	0xffffffff


	//   ....[74]....
        /*3d64*/ 	.word	0xffffffff


	//   ....[75]....
        /*3d68*/ 	.word	0xffffffff


	//   ....[76]....
        /*3d6c*/ 	.word	0xffffffff


	//   ....[77]....
        /*3d70*/ 	.word	0xffffffff


	//   ....[78]....
        /*3d74*/ 	.word	0xffffffff


	//   ....[79]....
        /*3d78*/ 	.word	0xffffffff


	//   ....[80]....
        /*3d7c*/ 	.word	0xffffffff


	//   ....[81]....
        /*3d80*/ 	.word	0xffffffff


	//   ....[82]....
        /*3d84*/ 	.word	0xffffffff


	//   ....[83]....
        /*3d88*/ 	.word	0xffffffff


	//   ....[84]....
        /*3d8c*/ 	.word	0xffffffff


	//   ....[85]....
        /*3d90*/ 	.word	0xffffffff


	//   ....[86]....
        /*3d94*/ 	.word	0xffffffff


	//   ....[87]....
        /*3d98*/ 	.word	0xffffffff


	//   ....[88]....
        /*3d9c*/ 	.word	0xffffffff


	//   ....[89]....
        /*3da0*/ 	.word	0xffffffff


	//   ....[90]....
        /*3da4*/ 	.word	0xffffffff


	//   ....[91]....
        /*3da8*/ 	.word	0xffffffff


	//   ....[92]....
        /*3dac*/ 	.word	0xffffffff


	//   ....[93]....
        /*3db0*/ 	.word	0xffffffff


	//   ....[94]....
        /*3db4*/ 	.word	0xffffffff


	//   ....[95]....
        /*3db8*/ 	.word	0xffffffff


	//   ....[96]....
        /*3dbc*/ 	.word	0xffffffff


	//   ....[97]....
        /*3dc0*/ 	.word	0xffffffff


	//   ....[98]....
        /*3dc4*/ 	.word	0xffffffff


	//   ....[99]....
        /*3dc8*/ 	.word	0xffffffff


	//   ....[100]....
        /*3dcc*/ 	.word	0xffffffff


	//   ....[101]....
        /*3dd0*/ 	.word	0xffffffff


	//   ....[102]....
        /*3dd4*/ 	.word	0xffffffff


	//   ....[103]....
        /*3dd8*/ 	.word	0xffffffff


	//   ....[104]....
        /*3ddc*/ 	.word	0xffffffff


	//   ....[105]....
        /*3de0*/ 	.word	0xffffffff


	//   ....[106]....
        /*3de4*/ 	.word	0xffffffff


	//   ....[107]....
        /*3de8*/ 	.word	0xffffffff


	//   ....[108]....
        /*3dec*/ 	.word	0xffffffff


	//   ....[109]....
        /*3df0*/ 	.word	0xffffffff


	//   ....[110]....
        /*3df4*/ 	.word	0xffffffff


	//   ....[111]....
        /*3df8*/ 	.word	0xffffffff


	//   ....[112]....
        /*3dfc*/ 	.word	0xffffffff


	//   ....[113]....
        /*3e00*/ 	.word	0xffffffff


	//   ....[114]....
        /*3e04*/ 	.word	0xffffffff


	//   ....[115]....
        /*3e08*/ 	.word	0xffffffff


	//   ....[116]....
        /*3e0c*/ 	.word	0xffffffff


	//   ....[117]....
        /*3e10*/ 	.word	0xffffffff


	//   ....[118]....
        /*3e14*/ 	.word	0xffffffff


	//   ....[119]....
        /*3e18*/ 	.word	0xffffffff


	//   ....[120]....
        /*3e1c*/ 	.word	0xffffffff


	//   ....[121]....
        /*3e20*/ 	.word	0xffffffff


	//   ....[122]....
        /*3e24*/ 	.word	0xffffffff


	//   ....[123]....
        /*3e28*/ 	.word	0xffffffff


	//   ....[124]....
        /*3e2c*/ 	.word	0xffffffff


	//   ....[125]....
        /*3e30*/ 	.word	0xffffffff


	//   ....[126]....
        /*3e34*/ 	.word	0xffffffff


	//   ....[127]....
        /*3e38*/ 	.word	0xffffffff


	//   ....[128]....
        /*3e3c*/ 	.word	0xffffffff


	//   ....[129]....
        /*3e40*/ 	.word	0xffffffff


	//   ....[130]....
        /*3e44*/ 	.word	0xffffffff


	//   ....[131]....
        /*3e48*/ 	.word	0xffffffff


	//   ....[132]....
        /*3e4c*/ 	.word	0xffffffff


	//   ....[133]....
        /*3e50*/ 	.word	0xffffffff


	//   ....[134]....
        /*3e54*/ 	.word	0xffffffff


	//   ....[135]....
        /*3e58*/ 	.word	0xffffffff


	//   ....[136]....
        /*3e5c*/ 	.word	0xffffffff


	//   ....[137]....
        /*3e60*/ 	.word	0xffffffff


	//   ....[138]....
        /*3e64*/ 	.word	0xffffffff


	//   ....[139]....
        /*3e68*/ 	.word	0xffffffff


	//   ....[140]....
        /*3e6c*/ 	.word	0xffffffff


	//   ....[141]....
        /*3e70*/ 	.word	0xffffffff


	//   ....[142]....
        /*3e74*/ 	.word	0xffffffff


	//   ....[143]....
        /*3e78*/ 	.word	0xffffffff


	//   ....[144]....
        /*3e7c*/ 	.word	0xffffffff


	//   ....[145]....
        /*3e80*/ 	.word	0xffffffff


	//   ....[146]....
        /*3e84*/ 	.word	0xffffffff


	//   ....[147]....
        /*3e88*/ 	.word	0xffffffff


	//   ....[148]....
        /*3e8c*/ 	.word	0xffffffff


	//   ....[149]....
        /*3e90*/ 	.word	0xffffffff


	//   ....[150]....
        /*3e94*/ 	.word	0xffffffff


	//   ....[151]....
        /*3e98*/ 	.word	0xffffffff


	//   ....[152]....
        /*3e9c*/ 	.word	0xffffffff


	//   ....[153]....
        /*3ea0*/ 	.word	0xffffffff


	//   ....[154]....
        /*3ea4*/ 	.word	0xffffffff


	//   ....[155]....
        /*3ea8*/ 	.word	0xffffffff


	//   ....[156]....
        /*3eac*/ 	.word	0xffffffff


	//   ....[157]....
        /*3eb0*/ 	.word	0xffffffff


	//   ....[158]....
        /*3eb4*/ 	.word	0xffffffff


	//   ....[159]....
        /*3eb8*/ 	.word	0xffffffff


	//   ....[160]....
        /*3ebc*/ 	.word	0xffffffff


	//   ....[161]....
        /*3ec0*/ 	.word	0xffffffff


	//   ....[162]....
        /*3ec4*/ 	.word	0xffffffff


	//   ....[163]....
        /*3ec8*/ 	.word	0xffffffff


	//   ....[164]....
        /*3ecc*/ 	.word	0xffffffff


	//   ....[165]....
        /*3ed0*/ 	.word	0xffffffff


	//   ....[166]....
        /*3ed4*/ 	.word	0xffffffff


	//   ....[167]....
        /*3ed8*/ 	.word	0xffffffff


	//   ....[168]....
        /*3edc*/ 	.word	0xffffffff


	//   ....[169]....
        /*3ee0*/ 	.word	0xffffffff


	//   ....[170]....
        /*3ee4*/ 	.word	0xffffffff


	//   ....[171]....
        /*3ee8*/ 	.word	0xffffffff


	//   ....[172]....
        /*3eec*/ 	.word	0xffffffff


	//   ....[173]....
        /*3ef0*/ 	.word	0xffffffff


	//   ....[174]....
        /*3ef4*/ 	.word	0xffffffff


	//   ....[175]....
        /*3ef8*/ 	.word	0xffffffff


	//   ....[176]....
        /*3efc*/ 	.word	0xffffffff


	//   ....[177]....
        /*3f00*/ 	.word	0xffffffff


	//   ....[178]....
        /*3f04*/ 	.word	0xffffffff


	//   ....[179]....
        /*3f08*/ 	.word	0xffffffff


	//   ....[180]....
        /*3f0c*/ 	.word	0xffffffff


	//   ....[181]....
        /*3f10*/ 	.word	0xffffffff


	//   ....[182]....
        /*3f14*/ 	.word	0xffffffff


	//   ....[183]....
        /*3f18*/ 	.word	0xffffffff


	//   ....[184]....
        /*3f1c*/ 	.word	0xffffffff


	//   ....[185]....
        /*3f20*/ 	.word	0xffffffff


	//   ....[186]....
        /*3f24*/ 	.word	0xffffffff


	//   ....[187]....
        /*3f28*/ 	.word	0xffffffff


	//   ....[188]....
        /*3f2c*/ 	.word	0xffffffff


	//   ....[189]....
        /*3f30*/ 	.word	0xffffffff


	//   ....[190]....
        /*3f34*/ 	.word	0xffffffff


	//   ....[191]....
        /*3f38*/ 	.word	0xffffffff


	//   ....[192]....
        /*3f3c*/ 	.word	0xffffffff


	//   ....[193]....
        /*3f40*/ 	.word	0xffffffff


	//   ....[194]....
        /*3f44*/ 	.word	0xffffffff


	//   ....[195]....
        /*3f48*/ 	.word	0xffffffff


	//   ....[196]....
        /*3f4c*/ 	.word	0xffffffff


	//   ....[197]....
        /*3f50*/ 	.word	0xffffffff


	//   ....[198]....
        /*3f54*/ 	.word	0xffffffff


	//   ....[199]....
        /*3f58*/ 	.word	0xffffffff


	//   ....[200]....
        /*3f5c*/ 	.word	0xffffffff


	//   ....[201]....
        /*3f60*/ 	.word	0xffffffff


	//   ....[202]....
        /*3f64*/ 	.word	0xffffffff


	//   ....[203]....
        /*3f68*/ 	.word	0xffffffff


	//   ....[204]....
        /*3f6c*/ 	.word	0xffffffff


	//   ....[205]....
        /*3f70*/ 	.word	0xffffffff


	//   ....[206]....
        /*3f74*/ 	.word	0xffffffff


	//   ....[207]....
        /*3f78*/ 	.word	0xffffffff


	//   ....[208]....
        /*3f7c*/ 	.word	0xffffffff


	//   ....[209]....
        /*3f80*/ 	.word	0xffffffff


	//   ....[210]....
        /*3f84*/ 	.word	0xffffffff


	//   ....[211]....
        /*3f88*/ 	.word	0xffffffff


	//   ....[212]....
        /*3f8c*/ 	.word	0xffffffff


	//   ....[213]....
        /*3f90*/ 	.word	0xffffffff


	//   ....[214]....
        /*3f94*/ 	.word	0xffffffff


	//   ....[215]....
        /*3f98*/ 	.word	0xffffffff


	//   ....[216]....
        /*3f9c*/ 	.word	0xffffffff


	//   ....[217]....
        /*3fa0*/ 	.word	0xffffffff


	//   ....[218]....
        /*3fa4*/ 	.word	0xffffffff


	//   ....[219]....
        /*3fa8*/ 	.word	0xffffffff


	//   ....[220]....
        /*3fac*/ 	.word	0xffffffff


	//   ....[221]....
        /*3fb0*/ 	.word	0xffffffff


	//   ....[222]....
        /*3fb4*/ 	.word	0xffffffff


	//   ....[223]....
        /*3fb8*/ 	.word	0xffffffff


	//   ....[224]....
        /*3fbc*/ 	.word	0xffffffff


	//   ....[225]....
        /*3fc0*/ 	.word	0xffffffff


	//   ....[226]....
        /*3fc4*/ 	.word	0xffffffff


	//   ....[227]....
        /*3fc8*/ 	.word	0xffffffff


	//   ....[228]....
        /*3fcc*/ 	.word	0xffffffff


	//   ....[229]....
        /*3fd0*/ 	.word	0xffffffff


	//   ....[230]....
        /*3fd4*/ 	.word	0xffffffff


	//   ....[231]....
        /*3fd8*/ 	.word	0xffffffff


	//   ....[232]....
        /*3fdc*/ 	.word	0xffffffff


	//   ....[233]....
        /*3fe0*/ 	.word	0xffffffff


	//   ....[234]....
        /*3fe4*/ 	.word	0xffffffff


	//   ....[235]....
        /*3fe8*/ 	.word	0xffffffff


	//   ....[236]....
        /*3fec*/ 	.word	0xffffffff


	//   ....[237]....
        /*3ff0*/ 	.word	0xffffffff


	//   ....[238]....
        /*3ff4*/ 	.word	0xffffffff


	//   ....[239]....
        /*3ff8*/ 	.word	0xffffffff


	//   ....[240]....
        /*3ffc*/ 	.word	0xffffffff


	//   ....[241]....
        /*4000*/ 	.word	0xffffffff


	//   ....[242]....
        /*4004*/ 	.word	0xffffffff


	//   ....[243]....
        /*4008*/ 	.word	0xffffffff


	//   ....[244]....
        /*400c*/ 	.word	0xffffffff


	//   ....[245]....
        /*4010*/ 	.word	0xffffffff


	//   ....[246]....
        /*4014*/ 	.word	0xffffffff


	//   ....[247]....
        /*4018*/ 	.word	0xffffffff


	//   ....[248]....
        /*401c*/ 	.word	0xffffffff


	//   ....[249]....
        /*4020*/ 	.word	0xffffffff


	//   ....[250]....
        /*4024*/ 	.word	0xffffffff


	//   ....[251]....
        /*4028*/ 	.word	0xffffffff


	//   ....[252]....
        /*402c*/ 	.word	0xffffffff


	//   ....[253]....
        /*4030*/ 	.word	0xffffffff


	//   ....[254]....
        /*4034*/ 	.word	0xffffffff


	//   ....[255]....
        /*4038*/ 	.word	0xffffffff


	//   ....[0]....
        /*403c*/ 	.word	0xffffffff


	//   ....[1]....
        /*4040*/ 	.word	0xffffffff


	//   ....[2]....
        /*4044*/ 	.word	0xffffffff


	//   ....[3]....
        /*4048*/ 	.word	0xffffffff


	//   ....[4]....
        /*404c*/ 	.word	0xffffffff


	//   ....[5]....
        /*4050*/ 	.word	0xffffffff


	//   ....[6]....
        /*4054*/ 	.word	0xffffffff


	//   ....[7]....
        /*4058*/ 	.word	0xffffffff


	//   ....[8]....
        /*405c*/ 	.word	0xffffffff


	//   ....[9]....
        /*4060*/ 	.word	0xffffffff


	//   ....[10]....
        /*4064*/ 	.word	0xffffffff


	//   ....[11]....
        /*4068*/ 	.word	0xffffffff


	//   ....[12]....
        /*406c*/ 	.word	0xffffffff


	//   ....[13]....
        /*4070*/ 	.word	0xffffffff


	//   ....[14]....
        /*4074*/ 	.word	0xffffffff


	//   ....[15]....
        /*4078*/ 	.word	0xffffffff


	//   ....[16]....
        /*407c*/ 	.word	0xffffffff


	//   ....[17]....
        /*4080*/ 	.word	0xffffffff


	//   ....[18]....
        /*4084*/ 	.word	0xffffffff


	//   ....[19]....
        /*4088*/ 	.word	0xffffffff


	//   ....[20]....
        /*408c*/ 	.word	0xffffffff


	//   ....[21]....
        /*4090*/ 	.word	0xffffffff


	//   ....[22]....
        /*4094*/ 	.word	0xffffffff


	//   ....[23]....
        /*4098*/ 	.word	0xffffffff


	//   ....[24]....
        /*409c*/ 	.word	0xffffffff


	//   ....[25]....
        /*40a0*/ 	.word	0xffffffff


	//   ....[26]....
        /*40a4*/ 	.word	0xffffffff


	//   ....[27]....
        /*40a8*/ 	.word	0xffffffff


	//   ....[28]....
        /*40ac*/ 	.word	0xffffffff


	//   ....[29]....
        /*40b0*/ 	.word	0xffffffff


	//   ....[30]....
        /*40b4*/ 	.word	0xffffffff


	//   ....[31]....
        /*40b8*/ 	.word	0xffffffff


	//   ....[32]....
        /*40bc*/ 	.word	0xffffffff


	//   ....[33]....
        /*40c0*/ 	.word	0xffffffff


	//   ....[34]....
        /*40c4*/ 	.word	0xffffffff


	//   ....[35]....
        /*40c8*/ 	.word	0xffffffff


	//   ....[36]....
        /*40cc*/ 	.word	0xffffffff


	//   ....[37]....
        /*40d0*/ 	.word	0xffffffff


	//   ....[38]....
        /*40d4*/ 	.word	0xffffffff


	//   ....[39]....
        /*40d8*/ 	.word	0xffffffff


	//   ....[40]....
        /*40dc*/ 	.word	0xffffffff


	//   ....[41]....
        /*40e0*/ 	.word	0xffffffff


	//   ....[42]....
        /*40e4*/ 	.word	0xffffffff


	//   ....[43]....
        /*40e8*/ 	.word	0xffffffff


	//   ....[44]....
        /*40ec*/ 	.word	0xffffffff


	//   ....[45]....
        /*40f0*/ 	.word	0xffffffff


	//   ....[46]....
        /*40f4*/ 	.word	0xffffffff


	//   ....[47]....
        /*40f8*/ 	.word	0xffffffff


	//   ....[48]....
        /*40fc*/ 	.word	0xffffffff


	//   ....[49]....
        /*4100*/ 	.word	0xffffffff


	//   ....[50]....
        /*4104*/ 	.word	0xffffffff


	//   ....[51]....
        /*4108*/ 	.word	0xffffffff


	//   ....[52]....
        /*410c*/ 	.word	0xffffffff


	//   ....[53]....
        /*4110*/ 	.word	0xffffffff


	//   ....[54]....
        /*4114*/ 	.word	0xffffffff


	//   ....[55]....
        /*4118*/ 	.word	0xffffffff


	//   ....[56]....
        /*411c*/ 	.word	0xffffffff


	//   ....[57]....
        /*4120*/ 	.word	0xffffffff


	//   ....[58]....
        /*4124*/ 	.word	0xffffffff


	//   ....[59]....
        /*4128*/ 	.word	0xffffffff


	//   ....[60]....
        /*412c*/ 	.word	0xffffffff


	//   ....[61]....
        /*4130*/ 	.word	0xffffffff


	//   ....[62]....
        /*4134*/ 	.word	0xffffffff


	//   ....[63]....
        /*4138*/ 	.word	0xffffffff


	//   ....[64]....
        /*413c*/ 	.word	0xffffffff


	//   ....[65]....
        /*4140*/ 	.word	0xffffffff


	//   ....[66]....
        /*4144*/ 	.word	0xffffffff


	//   ....[67]....
        /*4148*/ 	.word	0xffffffff


	//   ....[68]....
        /*414c*/ 	.word	0xffffffff


	//   ....[69]....
        /*4150*/ 	.word	0xffffffff


	//   ....[70]....
        /*4154*/ 	.word	0xffffffff


	//   ....[71]....
        /*4158*/ 	.word	0xffffffff


	//   ....[72]....
        /*415c*/ 	.word	0xffffffff


	//   ....[73]....
        /*4160*/ 	.word	0xffffffff


	//   ....[74]....
        /*4164*/ 	.word	0xffffffff


	//   ....[75]....
        /*4168*/ 	.word	0xffffffff


	//   ....[76]....
        /*416c*/ 	.word	0xffffffff


	//   ....[77]....
        /*4170*/ 	.word	0xffffffff


	//   ....[78]....
        /*4174*/ 	.word	0xffffffff


	//   ....[79]....
        /*4178*/ 	.word	0xffffffff


	//   ....[80]....
        /*417c*/ 	.word	0xffffffff


	//   ....[81]....
        /*4180*/ 	.word	0xffffffff


	//   ....[82]....
        /*4184*/ 	.word	0xffffffff


	//   ....[83]....
        /*4188*/ 	.word	0xffffffff


	//   ....[84]....
        /*418c*/ 	.word	0xffffffff


	//   ....[85]....
        /*4190*/ 	.word	0xffffffff


	//   ....[86]....
        /*4194*/ 	.word	0xffffffff


	//   ....[87]....
        /*4198*/ 	.word	0xffffffff


	//   ....[88]....
        /*419c*/ 	.word	0xffffffff


	//   ....[89]....
        /*41a0*/ 	.word	0xffffffff


	//   ....[90]....
        /*41a4*/ 	.word	0xffffffff


	//   ....[91]....
        /*41a8*/ 	.word	0xffffffff


	//   ....[92]....
        /*41ac*/ 	.word	0xffffffff


	//   ....[93]....
        /*41b0*/ 	.word	0xffffffff


	//   ....[94]....
        /*41b4*/ 	.word	0xffffffff


	//   ....[95]....
        /*41b8*/ 	.word	0xffffffff


	//   ....[96]....
        /*41bc*/ 	.word	0xffffffff


	//   ....[97]....
        /*41c0*/ 	.word	0xffffffff


	//   ....[98]....
        /*41c4*/ 	.word	0xffffffff


	//   ....[99]....
        /*41c8*/ 	.word	0xffffffff


	//   ....[100]....
        /*41cc*/ 	.word	0xffffffff


	//   ....[101]....
        /*41d0*/ 	.word	0xffffffff


	//   ....[102]....
        /*41d4*/ 	.word	0xffffffff


	//   ....[103]....
        /*41d8*/ 	.word	0xffffffff


	//   ....[104]....
        /*41dc*/ 	.word	0xffffffff


	//   ....[105]....
        /*41e0*/ 	.word	0xffffffff


	//   ....[106]....
        /*41e4*/ 	.word	0xffffffff


	//   ....[107]....
        /*41e8*/ 	.word	0xffffffff


	//   ....[108]....
        /*41ec*/ 	.word	0xffffffff


	//   ....[109]....
        /*41f0*/ 	.word	0xffffffff


	//   ....[110]....
        /*41f4*/ 	.word	0xffffffff


	//   ....[111]....
        /*41f8*/ 	.word	0xffffffff


	//   ....[112]....
        /*41fc*/ 	.word	0xffffffff


	//   ....[113]....
        /*4200*/ 	.word	0xffffffff


	//   ....[114]....
        /*4204*/ 	.word	0xffffffff


	//   ....[115]....
        /*4208*/ 	.word	0xffffffff


	//   ....[116]....
        /*420c*/ 	.word	0xffffffff


	//   ....[117]....
        /*4210*/ 	.word	0xffffffff


	//   ....[118]....
        /*4214*/ 	.word	0xffffffff


	//   ....[119]....
        /*4218*/ 	.word	0xffffffff


	//   ....[120]....
        /*421c*/ 	.word	0xffffffff


	//   ....[121]....
        /*4220*/ 	.word	0xffffffff


	//   ....[122]....
        /*4224*/ 	.word	0xffffffff


	//   ....[123]....
        /*4228*/ 	.word	0xffffffff


	//   ....[124]....
        /*422c*/ 	.word	0xffffffff


	//   ....[125]....
        /*4230*/ 	.word	0xffffffff


	//   ....[126]....
        /*4234*/ 	.word	0xffffffff


	//   ....[127]....
        /*4238*/ 	.word	0xffffffff


	//   ....[128]....
        /*423c*/ 	.word	0xffffffff


	//   ....[129]....
        /*4240*/ 	.word	0xffffffff


	//   ....[130]....
        /*4244*/ 	.word	0xffffffff


	//   ....[131]....
        /*4248*/ 	.word	0xffffffff


	//   ....[132]....
        /*424c*/ 	.word	0xffffffff


	//   ....[133]....
        /*4250*/ 	.word	0xffffffff


	//   ....[134]....
        /*4254*/ 	.word	0xffffffff


	//   ....[135]....
        /*4258*/ 	.word	0xffffffff


	//   ....[136]....
        /*425c*/ 	.word	0xffffffff


	//   ....[137]....
        /*4260*/ 	.word	0xffffffff


	//   ....[138]....
        /*4264*/ 	.word	0xffffffff


	//   ....[139]....
        /*4268*/ 	.word	0xffffffff


	//   ....[140]....
        /*426c*/ 	.word	0xffffffff


	//   ....[141]....
        /*4270*/ 	.word	0xffffffff


	//   ....[142]....
        /*4274*/ 	.word	0xffffffff


	//   ....[143]....
        /*4278*/ 	.word	0xffffffff


	//   ....[144]....
        /*427c*/ 	.word	0xffffffff


	//   ....[145]....
        /*4280*/ 	.word	0xffffffff


	//   ....[146]....
        /*4284*/ 	.word	0xffffffff


	//   ....[147]....
        /*4288*/ 	.word	0xffffffff


	//   ....[148]....
        /*428c*/ 	.word	0xffffffff


	//   ....[149]....
        /*4290*/ 	.word	0xffffffff


	//   ....[150]....
        /*4294*/ 	.word	0xffffffff


	//   ....[151]....
        /*4298*/ 	.word	0xffffffff


	//   ....[152]....
        /*429c*/ 	.word	0xffffffff


	//   ....[153]....
        /*42a0*/ 	.word	0xffffffff


	//   ....[154]....
        /*42a4*/ 	.word	0xffffffff


	//   ....[155]....
        /*42a8*/ 	.word	0xffffffff


	//   ....[156]....
        /*42ac*/ 	.word	0xffffffff


	//   ....[157]....
        /*42b0*/ 	.word	0xffffffff


	//   ....[158]....
        /*42b4*/ 	.word	0xffffffff


	//   ....[159]....
        /*42b8*/ 	.word	0xffffffff


	//   ....[160]....
        /*42bc*/ 	.word	0xffffffff


	//   ....[161]....
        /*42c0*/ 	.word	0xffffffff


	//   ....[162]....
        /*42c4*/ 	.word	0xffffffff


	//   ....[163]....
        /*42c8*/ 	.word	0xffffffff


	//   ....[164]....
        /*42cc*/ 	.word	0xffffffff


	//   ....[165]....
        /*42d0*/ 	.word	0xffffffff


	//   ....[166]....
        /*42d4*/ 	.word	0xffffffff


	//   ....[167]....
        /*42d8*/ 	.word	0xffffffff


	//   ....[168]....
        /*42dc*/ 	.word	0xffffffff


	//   ....[169]....
        /*42e0*/ 	.word	0xffffffff


	//   ....[170]....
        /*42e4*/ 	.word	0xffffffff


	//   ....[171]....
        /*42e8*/ 	.word	0xffffffff


	//   ....[172]....
        /*42ec*/ 	.word	0xffffffff


	//   ....[173]....
        /*42f0*/ 	.word	0xffffffff


	//   ....[174]....
        /*42f4*/ 	.word	0xffffffff


	//   ....[175]....
        /*42f8*/ 	.word	0xffffffff


	//   ....[176]....
        /*42fc*/ 	.word	0xffffffff


	//   ....[177]....
        /*4300*/ 	.word	0xffffffff


	//   ....[178]....
        /*4304*/ 	.word	0xffffffff


	//   ....[179]....
        /*4308*/ 	.word	0xffffffff


	//   ....[180]....
        /*430c*/ 	.word	0xffffffff


	//   ....[181]....
        /*4310*/ 	.word	0xffffffff


	//   ....[182]....
        /*4314*/ 	.word	0xffffffff


	//   ....[183]....
        /*4318*/ 	.word	0xffffffff


	//   ....[184]....
        /*431c*/ 	.word	0xffffffff


	//   ....[185]....
        /*4320*/ 	.word	0xffffffff


	//   ....[186]....
        /*4324*/ 	.word	0xffffffff


	//   ....[187]....
        /*4328*/ 	.word	0xffffffff


	//   ....[188]....
        /*432c*/ 	.word	0xffffffff


	//   ....[189]....
        /*4330*/ 	.word	0xffffffff


	//   ....[190]....
        /*4334*/ 	.word	0xffffffff


	//   ....[191]....
        /*4338*/ 	.word	0xffffffff


	//   ....[192]....
        /*433c*/ 	.word	0xffffffff


	//   ....[193]....
        /*4340*/ 	.word	0xffffffff


	//   ....[194]....
        /*4344*/ 	.word	0xffffffff


	//   ....[195]....
        /*4348*/ 	.word	0xffffffff


	//   ....[196]....
        /*434c*/ 	.word	0xffffffff


	//   ....[197]....
        /*4350*/ 	.word	0xffffffff


	//   ....[198]....
        /*4354*/ 	.word	0xffffffff


	//   ....[199]....
        /*4358*/ 	.word	0xffffffff


	//   ....[200]....
        /*435c*/ 	.word	0xffffffff


	//   ....[201]....
        /*4360*/ 	.word	0xffffffff


	//   ....[202]....
        /*4364*/ 	.word	0xffffffff


	//   ....[203]....
        /*4368*/ 	.word	0xffffffff


	//   ....[204]....
        /*436c*/ 	.word	0xffffffff


	//   ....[205]....
        /*4370*/ 	.word	0xffffffff


	//   ....[206]....
        /*4374*/ 	.word	0xffffffff


	//   ....[207]....
        /*4378*/ 	.word	0xffffffff


	//   ....[208]....
        /*437c*/ 	.word	0xffffffff


	//   ....[209]....
        /*4380*/ 	.word	0xffffffff


	//   ....[210]....
        /*4384*/ 	.word	0xffffffff


	//   ....[211]....
        /*4388*/ 	.word	0xffffffff


	//   ....[212]....
        /*438c*/ 	.word	0xffffffff


	//   ....[213]....
        /*4390*/ 	.word	0xffffffff


	//   ....[214]....
        /*4394*/ 	.word	0xffffffff


	//   ....[215]....
        /*4398*/ 	.word	0xffffffff


	//   ....[216]....
        /*439c*/ 	.word	0xffffffff


	//   ....[217]....
        /*43a0*/ 	.word	0xffffffff


	//   ....[218]....
        /*43a4*/ 	.word	0xffffffff


	//   ....[219]....
        /*43a8*/ 	.word	0xffffffff


	//   ....[220]....
        /*43ac*/ 	.word	0xffffffff


	//   ....[221]....
        /*43b0*/ 	.word	0xffffffff


	//   ....[222]....
        /*43b4*/ 	.word	0xffffffff


	//   ....[223]....
        /*43b8*/ 	.word	0xffffffff


	//   ....[224]....
        /*43bc*/ 	.word	0xffffffff


	//   ....[225]....
        /*43c0*/ 	.word	0xffffffff


	//   ....[226]....
        /*43c4*/ 	.word	0xffffffff


	//   ....[227]....
        /*43c8*/ 	.word	0xffffffff


	//   ....[228]....
        /*43cc*/ 	.word	0xffffffff


	//   ....[229]....
        /*43d0*/ 	.word	0xffffffff


	//   ....[230]....
        /*43d4*/ 	.word	0xffffffff


	//   ....[231]....
        /*43d8*/ 	.word	0xffffffff


	//   ....[232]....
        /*43dc*/ 	.word	0xffffffff


	//   ....[233]....
        /*43e0*/ 	.word	0xffffffff


	//   ....[234]....
        /*43e4*/ 	.word	0xffffffff


	//   ....[235]....
        /*43e8*/ 	.word	0xffffffff


	//   ....[236]....
        /*43ec*/ 	.word	0xffffffff


	//   ....[237]....
        /*43f0*/ 	.word	0xffffffff


	//   ....[238]....
        /*43f4*/ 	.word	0xffffffff


	//   ....[239]....
        /*43f8*/ 	.word	0xffffffff


	//   ....[240]....
        /*43fc*/ 	.word	0xffffffff


	//   ....[241]....
        /*4400*/ 	.word	0xffffffff


	//   ....[242]....
        /*4404*/ 	.word	0xffffffff


	//   ....[243]....
        /*4408*/ 	.word	0xffffffff


	//   ....[244]....
        /*440c*/ 	.word	0xffffffff


	//   ....[245]....
        /*4410*/ 	.word	0xffffffff


	//   ....[246]....
        /*4414*/ 	.word	0xffffffff


	//   ....[247]....
        /*4418*/ 	.word	0xffffffff


	//   ....[248]....
        /*441c*/ 	.word	0xffffffff


	//   ....[249]....
        /*4420*/ 	.word	0xffffffff


	//   ....[250]....
        /*4424*/ 	.word	0xffffffff


	//   ....[251]....
        /*4428*/ 	.word	0xffffffff


	//   ....[252]....
        /*442c*/ 	.word	0xffffffff


	//   ....[253]....
        /*4430*/ 	.word	0xffffffff


	//   ....[254]....
        /*4434*/ 	.word	0xffffffff


	//   ....[255]....
        /*4438*/ 	.word	0xffffffff


	//   ....[0]....
        /*443c*/ 	.word	0xffffffff


	//   ....[1]....
        /*4440*/ 	.word	0xffffffff


	//   ....[2]....
        /*4444*/ 	.word	0xffffffff


	//   ....[3]....
        /*4448*/ 	.word	0xffffffff


	//   ....[4]....
        /*444c*/ 	.word	0xffffffff


	//   ....[5]....
        /*4450*/ 	.word	0xffffffff


	//   ....[6]....
        /*4454*/ 	.word	0xffffffff


	//   ....[7]....
        /*4458*/ 	.word	0xffffffff


	//   ....[8]....
        /*445c*/ 	.word	0xffffffff


	//   ....[9]....
        /*4460*/ 	.word	0xffffffff


	//   ....[10]....
        /*4464*/ 	.word	0xffffffff


	//   ....[11]....
        /*4468*/ 	.word	0xffffffff


	//   ....[12]....
        /*446c*/ 	.word	0xffffffff


	//   ....[13]....
        /*4470*/ 	.word	0xffffffff


	//   ....[14]....
        /*4474*/ 	.word	0xffffffff


	//   ....[15]....
        /*4478*/ 	.word	0xffffffff


	//   ....[16]....
        /*447c*/ 	.word	0xffffffff


	//   ....[17]....
        /*4480*/ 	.word	0xffffffff


	//   ....[18]....
        /*4484*/ 	.word	0xffffffff


	//   ....[19]....
        /*4488*/ 	.word	0xffffffff


	//   ....[20]....
        /*448c*/ 	.word	0xffffffff


	//   ....[21]....
        /*4490*/ 	.word	0xffffffff


	//   ....[22]....
        /*4494*/ 	.word	0xffffffff


	//   ....[23]....
        /*4498*/ 	.word	0xffffffff


	//   ....[24]....
        /*449c*/ 	.word	0xffffffff


	//   ....[25]....
        /*44a0*/ 	.word	0xffffffff


	//   ....[26]....
        /*44a4*/ 	.word	0xffffffff


	//   ....[27]....
        /*44a8*/ 	.word	0xffffffff


	//   ....[28]....
        /*44ac*/ 	.word	0xffffffff


	//   ....[29]....
        /*44b0*/ 	.word	0xffffffff


	//   ....[30]....
        /*44b4*/ 	.word	0xffffffff


	//   ....[31]....
        /*44b8*/ 	.word	0xffffffff


	//   ....[32]....
        /*44bc*/ 	.word	0xffffffff


	//   ....[33]....
        /*44c0*/ 	.word	0xffffffff


	//   ....[34]....
        /*44c4*/ 	.word	0xffffffff


	//   ....[35]....
        /*44c8*/ 	.word	0xffffffff


	//   ....[36]....
        /*44cc*/ 	.word	0xffffffff


	//   ....[37]....
        /*44d0*/ 	.word	0xffffffff


	//   ....[38]....
        /*44d4*/ 	.word	0xffffffff


	//   ....[39]....
        /*44d8*/ 	.word	0xffffffff


	//   ....[40]....
        /*44dc*/ 	.word	0xffffffff


	//   ....[41]....
        /*44e0*/ 	.word	0xffffffff


	//   ....[42]....
        /*44e4*/ 	.word	0xffffffff


	//   ....[43]....
        /*44e8*/ 	.word	0xffffffff


	//   ....[44]....
        /*44ec*/ 	.word	0xffffffff


	//   ....[45]....
        /*44f0*/ 	.word	0xffffffff


	//   ....[46]....
        /*44f4*/ 	.word	0xffffffff


	//   ....[47]....
        /*44f8*/ 	.word	0xffffffff


	//   ....[48]....
        /*44fc*/ 	.word	0xffffffff


	//   ....[49]....
        /*4500*/ 	.word	0xffffffff


	//   ....[50]....
        /*4504*/ 	.word	0xffffffff


	//   ....[51]....
        /*4508*/ 	.word	0xffffffff


	//   ....[52]....
        /*450c*/ 	.word	0xffffffff


	//   ....[53]....
        /*4510*/ 	.word	0xffffffff


	//   ....[54]....
        /*4514*/ 	.word	0xffffffff


	//   ....[55]....
        /*4518*/ 	.word	0xffffffff


	//   ....[56]....
        /*451c*/ 	.word	0xffffffff


	//   ....[57]....
        /*4520*/ 	.word	0xffffffff


	//   ....[58]....
        /*4524*/ 	.word	0xffffffff


	//   ....[59]....
        /*4528*/ 	.word	0xffffffff


	//   ....[60]....
        /*452c*/ 	.word	0xffffffff


	//   ....[61]....
        /*4530*/ 	.word	0xffffffff


	//   ....[62]....
        /*4534*/ 	.word	0xffffffff


	//   ....[63]....
        /*4538*/ 	.word	0xffffffff


	//   ....[64]....
        /*453c*/ 	.word	0xffffffff


	//   ....[65]....
        /*4540*/ 	.word	0xffffffff


	//   ....[66]....
        /*4544*/ 	.word	0xffffffff


	//   ....[67]....
        /*4548*/ 	.word	0xffffffff


	//   ....[68]....
        /*454c*/ 	.word	0xffffffff


	//   ....[69]....
        /*4550*/ 	.word	0xffffffff


	//   ....[70]....
        /*4554*/ 	.word	0xffffffff


	//   ....[71]....
        /*4558*/ 	.word	0xffffffff


	//   ....[72]....
        /*455c*/ 	.word	0xffffffff


	//   ....[73]....
        /*4560*/ 	.word	0xffffffff


	//   ....[74]....
        /*4564*/ 	.word	0xffffffff


	//   ....[75]....
        /*4568*/ 	.word	0xffffffff


	//   ....[76]....
        /*456c*/ 	.word	0xffffffff


	//   ....[77]....
        /*4570*/ 	.word	0xffffffff


	//   ....[78]....
        /*4574*/ 	.word	0xffffffff


	//   ....[79]....
        /*4578*/ 	.word	0xffffffff


	//   ....[80]....
        /*457c*/ 	.word	0xffffffff


	//   ....[81]....
        /*4580*/ 	.word	0xffffffff


	//   ....[82]....
        /*4584*/ 	.word	0xffffffff


	//   ....[83]....
        /*4588*/ 	.word	0xffffffff


	//   ....[84]....
        /*458c*/ 	.word	0xffffffff


	//   ....[85]....
        /*4590*/ 	.word	0xffffffff


	//   ....[86]....
        /*4594*/ 	.word	0xffffffff


	//   ....[87]....
        /*4598*/ 	.word	0xffffffff


	//   ....[88]....
        /*459c*/ 	.word	0xffffffff


	//   ....[89]....
        /*45a0*/ 	.word	0xffffffff


	//   ....[90]....
        /*45a4*/ 	.word	0xffffffff


	//   ....[91]....
        /*45a8*/ 	.word	0xffffffff


	//   ....[92]....
        /*45ac*/ 	.word	0xffffffff


	//   ....[93]....
        /*45b0*/ 	.word	0xffffffff


	//   ....[94]....
        /*45b4*/ 	.word	0xffffffff


	//   ....[95]....
        /*45b8*/ 	.word	0xffffffff


	//   ....[96]....
        /*45bc*/ 	.word	0xffffffff


	//   ....[97]....
        /*45c0*/ 	.word	0xffffffff


	//   ....[98]....
        /*45c4*/ 	.word	0xffffffff


	//   ....[99]....
        /*45c8*/ 	.word	0xffffffff


	//   ....[100]....
        /*45cc*/ 	.word	0xffffffff


	//   ....[101]....
        /*45d0*/ 	.word	0xffffffff


	//   ....[102]....
        /*45d4*/ 	.word	0xffffffff


	//   ....[103]....
        /*45d8*/ 	.word	0xffffffff


	//   ....[104]....
        /*45dc*/ 	.word	0xffffffff


	//   ....[105]....
        /*45e0*/ 	.word	0xffffffff


	//   ....[106]....
        /*45e4*/ 	.word	0xffffffff


	//   ....[107]....
        /*45e8*/ 	.word	0xffffffff


	//   ....[108]....
        /*45ec*/ 	.word	0xffffffff


	//   ....[109]....
        /*45f0*/ 	.word	0xffffffff


	//   ....[110]....
        /*45f4*/ 	.word	0xffffffff


	//   ....[111]....
        /*45f8*/ 	.word	0xffffffff


	//   ....[112]....
        /*45fc*/ 	.word	0xffffffff


	//   ....[113]....
        /*4600*/ 	.word	0xffffffff


	//   ....[114]....
        /*4604*/ 	.word	0xffffffff


	//   ....[115]....
        /*4608*/ 	.word	0xffffffff


	//   ....[116]....
        /*460c*/ 	.word	0xffffffff


	//   ....[117]....
        /*4610*/ 	.word	0xffffffff


	//   ....[118]....
        /*4614*/ 	.word	0xffffffff


	//   ....[119]....
        /*4618*/ 	.word	0xffffffff


	//   ....[120]....
        /*461c*/ 	.word	0xffffffff


	//   ....[121]....
        /*4620*/ 	.word	0xffffffff


	//   ....[122]....
        /*4624*/ 	.word	0xffffffff


	//   ....[123]....
        /*4628*/ 	.word	0xffffffff


	//   ....[124]....
        /*462c*/ 	.word	0xffffffff


	//   ....[125]....
        /*4630*/ 	.word	0xffffffff


	//   ....[126]....
        /*4634*/ 	.word	0xffffffff


	//   ....[127]....
        /*4638*/ 	.word	0xffffffff


	//   ....[128]....
        /*463c*/ 	.word	0xffffffff


	//   ....[129]....
        /*4640*/ 	.word	0xffffffff


	//   ....[130]....
        /*4644*/ 	.word	0xffffffff


	//   ....[131]....
        /*4648*/ 	.word	0xffffffff


	//   ....[132]....
        /*464c*/ 	.word	0xffffffff


	//   ....[133]....
        /*4650*/ 	.word	0xffffffff


	//   ....[134]....
        /*4654*/ 	.word	0xffffffff


	//   ....[135]....
        /*4658*/ 	.word	0xffffffff


	//   ....[136]....
        /*465c*/ 	.word	0xffffffff


	//   ....[137]....
        /*4660*/ 	.word	0xffffffff


	//   ....[138]....
        /*4664*/ 	.word	0xffffffff


	//   ....[139]....
        /*4668*/ 	.word	0xffffffff


	//   ....[140]....
        /*466c*/ 	.word	0xffffffff


	//   ....[141]....
        /*4670*/ 	.word	0xffffffff


	//   ....[142]....
        /*4674*/ 	.word	0xffffffff


	//   ....[143]....
        /*4678*/ 	.word	0xffffffff


	//   ....[144]....
        /*467c*/ 	.word	0xffffffff


	//   ....[145]....
        /*4680*/ 	.word	0xffffffff


	//   ....[146]....
        /*4684*/ 	.word	0xffffffff


	//   ....[147]....
        /*4688*/ 	.word	0xffffffff


	//   ....[148]....
        /*468c*/ 	.word	0xffffffff


	//   ....[149]....
        /*4690*/ 	.word	0xffffffff


	//   ....[150]....
        /*4694*/ 	.word	0xffffffff


	//   ....[151]....
        /*4698*/ 	.word	0xffffffff


	//   ....[152]....
        /*469c*/ 	.word	0xffffffff


	//   ....[153]....
        /*46a0*/ 	.word	0xffffffff


	//   ....[154]....
        /*46a4*/ 	.word	0xffffffff


	//   ....[155]....
        /*46a8*/ 	.word	0xffffffff


	//   ....[156]....
        /*46ac*/ 	.word	0xffffffff


	//   ....[157]....
        /*46b0*/ 	.word	0xffffffff


	//   ....[158]....
        /*46b4*/ 	.word	0xffffffff


	//   ....[159]....
        /*46b8*/ 	.word	0xffffffff


	//   ....[160]....
        /*46bc*/ 	.word	0xffffffff


	//   ....[161]....
        /*46c0*/ 	.word	0xffffffff


	//   ....[162]....
        /*46c4*/ 	.word	0xffffffff


	//   ....[163]....
        /*46c8*/ 	.word	0xffffffff


	//   ....[164]....
        /*46cc*/ 	.word	0xffffffff


	//   ....[165]....
        /*46d0*/ 	.word	0xffffffff


	//   ....[166]....
        /*46d4*/ 	.word	0xffffffff


	//   ....[167]....
        /*46d8*/ 	.word	0xffffffff


	//   ....[168]....
        /*46dc*/ 	.word	0xffffffff


	//   ....[169]....
        /*46e0*/ 	.word	0xffffffff


	//   ....[170]....
        /*46e4*/ 	.word	0xffffffff


	//   ....[171]....
        /*46e8*/ 	.word	0xffffffff


	//   ....[172]....
        /*46ec*/ 	.word	0xffffffff


	//   ....[173]....
        /*46f0*/ 	.word	0xffffffff


	//   ....[174]....
        /*46f4*/ 	.word	0xffffffff


	//   ....[175]....
        /*46f8*/ 	.word	0xffffffff


	//   ....[176]....
        /*46fc*/ 	.word	0xffffffff


	//   ....[177]....
        /*4700*/ 	.word	0xffffffff


	//   ....[178]....
        /*4704*/ 	.word	0xffffffff


	//   ....[179]....
        /*4708*/ 	.word	0xffffffff


	//   ....[180]....
        /*470c*/ 	.word	0xffffffff


	//   ....[181]....
        /*4710*/ 	.word	0xffffffff


	//   ....[182]....
        /*4714*/ 	.word	0xffffffff


	//   ....[183]....
        /*4718*/ 	.word	0xffffffff


	//   ....[184]....
        /*471c*/ 	.word	0xffffffff


	//   ....[185]....
        /*4720*/ 	.word	0xffffffff


	//   ....[186]....
        /*4724*/ 	.word	0xffffffff


	//   ....[187]....
        /*4728*/ 	.word	0xffffffff


	//   ....[188]....
        /*472c*/ 	.word	0xffffffff


	//   ....[189]....
        /*4730*/ 	.word	0xffffffff


	//   ....[190]....
        /*4734*/ 	.word	0xffffffff


	//   ....[191]....
        /*4738*/ 	.word	0xffffffff


	//   ....[192]....
        /*473c*/ 	.word	0xffffffff


	//   ....[193]....
        /*4740*/ 	.word	0xffffffff


	//   ....[194]....
        /*4744*/ 	.word	0xffffffff


	//   ....[195]....
        /*4748*/ 	.word	0xffffffff


	//   ....[196]....
        /*474c*/ 	.word	0xffffffff


	//   ....[197]....
        /*4750*/ 	.word	0xffffffff


	//   ....[198]....
        /*4754*/ 	.word	0xffffffff


	//   ....[199]....
        /*4758*/ 	.word	0xffffffff


	//   ....[200]....
        /*475c*/ 	.word	0xffffffff


	//   ....[201]....
        /*4760*/ 	.word	0xffffffff


	//   ....[202]....
        /*4764*/ 	.word	0xffffffff


	//   ....[203]....
        /*4768*/ 	.word	0xffffffff


	//   ....[204]....
        /*476c*/ 	.word	0xffffffff


	//   ....[205]....
        /*4770*/ 	.word	0xffffffff


	//   ....[206]....
        /*4774*/ 	.word	0xffffffff


	//   ....[207]....
        /*4778*/ 	.word	0xffffffff


	//   ....[208]....
        /*477c*/ 	.word	0xffffffff


	//   ....[209]....
        /*4780*/ 	.word	0xffffffff


	//   ....[210]....
        /*4784*/ 	.word	0xffffffff


	//   ....[211]....
        /*4788*/ 	.word	0xffffffff


	//   ....[212]....
        /*478c*/ 	.word	0xffffffff


	//   ....[213]....
        /*4790*/ 	.word	0xffffffff


	//   ....[214]....
        /*4794*/ 	.word	0xffffffff


	//   ....[215]....
        /*4798*/ 	.word	0xffffffff


	//   ....[216]....
        /*479c*/ 	.word	0xffffffff


	//   ....[217]....
        /*47a0*/ 	.word	0xffffffff


	//   ....[218]....
        /*47a4*/ 	.word	0xffffffff


	//   ....[219]....
        /*47a8*/ 	.word	0xffffffff


	//   ....[220]....
        /*47ac*/ 	.word	0xffffffff


	//   ....[221]....
        /*47b0*/ 	.word	0xffffffff


	//   ....[222]....
        /*47b4*/ 	.word	0xffffffff


	//   ....[223]....
        /*47b8*/ 	.word	0xffffffff


	//   ....[224]....
        /*47bc*/ 	.word	0xffffffff


	//   ....[225]....
        /*47c0*/ 	.word	0xffffffff


	//   ....[226]....
        /*47c4*/ 	.word	0xffffffff


	//   ....[227]....
        /*47c8*/ 	.word	0xffffffff


	//   ....[228]....
        /*47cc*/ 	.word	0xffffffff


	//   ....[229]....
        /*47d0*/ 	.word	0xffffffff


	//   ....[230]....
        /*47d4*/ 	.word	0xffffffff


	//   ....[231]....
        /*47d8*/ 	.word	0xffffffff


	//   ....[232]....
        /*47dc*/ 	.word	0xffffffff


	//   ....[233]....
        /*47e0*/ 	.word	0xffffffff


	//   ....[234]....
        /*47e4*/ 	.word	0xffffffff


	//   ....[235]....
        /*47e8*/ 	.word	0xffffffff


	//   ....[236]....
        /*47ec*/ 	.word	0xffffffff


	//   ....[237]....
        /*47f0*/ 	.word	0xffffffff


	//   ....[238]....
        /*47f4*/ 	.word	0xffffffff


	//   ....[239]....
        /*47f8*/ 	.word	0xffffffff


	//   ....[240]....
        /*47fc*/ 	.word	0xffffffff


	//   ....[241]....
        /*4800*/ 	.word	0xffffffff


	//   ....[242]....
        /*4804*/ 	.word	0xffffffff


	//   ....[243]....
        /*4808*/ 	.word	0xffffffff


	//   ....[244]....
        /*480c*/ 	.word	0xffffffff


	//   ....[245]....
        /*4810*/ 	.word	0xffffffff


	//   ....[246]....
        /*4814*/ 	.word	0xffffffff


	//   ....[247]....
        /*4818*/ 	.word	0xffffffff


	//   ....[248]....
        /*481c*/ 	.word	0xffffffff


	//   ....[249]....
        /*4820*/ 	.word	0xffffffff


	//   ....[250]....
        /*4824*/ 	.word	0xffffffff


	//   ....[251]....
        /*4828*/ 	.word	0xffffffff


	//   ....[252]....
        /*482c*/ 	.word	0xffffffff


	//   ....[253]....
        /*4830*/ 	.word	0xffffffff


	//   ....[254]....
        /*4834*/ 	.word	0xffffffff


	//   ....[255]....
        /*4838*/ 	.word	0xffffffff


	//   ....[0]....
        /*483c*/ 	.word	0xffffffff


	//   ....[1]....
        /*4840*/ 	.word	0xffffffff


	//   ....[2]....
        /*4844*/ 	.word	0xffffffff


	//   ....[3]....
        /*4848*/ 	.word	0xffffffff


	//   ....[4]....
        /*484c*/ 	.word	0xffffffff


	//   ....[5]....
        /*4850*/ 	.word	0xffffffff


	//   ....[6]....
        /*4854*/ 	.word	0xffffffff


	//   ....[7]....
        /*4858*/ 	.word	0xffffffff


	//   ....[8]....
        /*485c*/ 	.word	0xffffffff


	//   ....[9]....
        /*4860*/ 	.word	0xffffffff


	//   ....[10]....
        /*4864*/ 	.word	0xffffffff


	//   ....[11]....
        /*4868*/ 	.word	0xffffffff


	//   ....[12]....
        /*486c*/ 	.word	0xffffffff


	//   ....[13]....
        /*4870*/ 	.word	0xffffffff


	//   ....[14]....
        /*4874*/ 	.word	0xffffffff


	//   ....[15]....
        /*4878*/ 	.word	0xffffffff


	//   ....[16]....
        /*487c*/ 	.word	0xffffffff


	//   ....[17]....
        /*4880*/ 	.word	0xffffffff


	//   ....[18]....
        /*4884*/ 	.word	0xffffffff


	//   ....[19]....
        /*4888*/ 	.word	0xffffffff


	//   ....[20]....
        /*488c*/ 	.word	0xffffffff


	//   ....[21]....
        /*4890*/ 	.word	0xffffffff


	//   ....[22]....
        /*4894*/ 	.word	0xffffffff


	//   ....[23]....
        /*4898*/ 	.word	0xffffffff


	//   ....[24]....
        /*489c*/ 	.word	0xffffffff


	//   ....[25]....
        /*48a0*/ 	.word	0xffffffff


	//   ....[26]....
        /*48a4*/ 	.word	0xffffffff


	//   ....[27]....
        /*48a8*/ 	.word	0xffffffff


	//   ....[28]....
        /*48ac*/ 	.word	0xffffffff


	//   ....[29]....
        /*48b0*/ 	.word	0xffffffff


	//   ....[30]....
        /*48b4*/ 	.word	0xffffffff


	//   ....[31]....
        /*48b8*/ 	.word	0xffffffff


	//   ....[32]....
        /*48bc*/ 	.word	0xffffffff


	//   ....[33]....
        /*48c0*/ 	.word	0xffffffff


	//   ....[34]....
        /*48c4*/ 	.word	0xffffffff


	//   ....[35]....
        /*48c8*/ 	.word	0xffffffff


	//   ....[36]....
        /*48cc*/ 	.word	0xffffffff


	//   ....[37]....
        /*48d0*/ 	.word	0xffffffff


	//   ....[38]....
        /*48d4*/ 	.word	0xffffffff


	//   ....[39]....
        /*48d8*/ 	.word	0xffffffff


	//   ....[40]....
        /*48dc*/ 	.word	0xffffffff


	//   ....[41]....
        /*48e0*/ 	.word	0xffffffff


	//   ....[42]....
        /*48e4*/ 	.word	0xffffffff


	//   ....[43]....
        /*48e8*/ 	.word	0xffffffff


	//   ....[44]....
        /*48ec*/ 	.word	0xffffffff


	//   ....[45]....
        /*48f0*/ 	.word	0xffffffff


	//   ....[46]....
        /*48f4*/ 	.word	0xffffffff


	//   ....[47]....
        /*48f8*/ 	.word	0xffffffff


	//   ....[48]....
        /*48fc*/ 	.word	0xffffffff


	//   ....[49]....
        /*4900*/ 	.word	0xffffffff


	//   ....[50]....
        /*4904*/ 	.word	0xffffffff


	//   ....[51]....
        /*4908*/ 	.word	0xffffffff


	//   ....[52]....
        /*490c*/ 	.word	0xffffffff


	//   ....[53]....
        /*4910*/ 	.word	0xffffffff


	//   ....[54]....
        /*4914*/ 	.word	0xffffffff


	//   ....[55]....
        /*4918*/ 	.word	0xffffffff


	//   ....[56]....
        /*491c*/ 	.word	0xffffffff


	//   ....[57]....
        /*4920*/ 	.word	0xffffffff


	//   ....[58]....
        /*4924*/ 	.word	0xffffffff


	//   ....[59]....
        /*4928*/ 	.word	0xffffffff


	//   ....[60]....
        /*492c*/ 	.word	0xffffffff


	//   ....[61]....
        /*4930*/ 	.word	0xffffffff


	//   ....[62]....
        /*4934*/ 	.word	0xffffffff


	//   ....[63]....
        /*4938*/ 	.word	0xffffffff


	//   ....[64]....
        /*493c*/ 	.word	0xffffffff


	//   ....[65]....
        /*4940*/ 	.word	0xffffffff


	//   ....[66]....
        /*4944*/ 	.word	0xffffffff


	//   ....[67]....
        /*4948*/ 	.word	0xffffffff


	//   ....[68]....
        /*494c*/ 	.word	0xffffffff


	//   ....[69]....
        /*4950*/ 	.word	0xffffffff


	//   ....[70]....
        /*4954*/ 	.word	0xffffffff


	//   ....[71]....
        /*4958*/ 	.word	0xffffffff


	//   ....[72]....
        /*495c*/ 	.word	0xffffffff


	//   ....[73]....
        /*4960*/ 	.word	0xffffffff


	//   ....[74]....
        /*4964*/ 	.word	0xffffffff


	//   ....[75]....
        /*4968*/ 	.word	0xffffffff


	//   ....[76]....
        /*496c*/ 	.word	0xffffffff


	//   ....[77]....
        /*4970*/ 	.word	0xffffffff


	//   ....[78]....
        /*4974*/ 	.word	0xffffffff


	//   ....[79]....
        /*4978*/ 	.word	0xffffffff


	//   ....[80]....
        /*497c*/ 	.word	0xffffffff


	//   ....[81]....
        /*4980*/ 	.word	0xffffffff


	//   ....[82]....
        /*4984*/ 	.word	0xffffffff


	//   ....[83]....
        /*4988*/ 	.word	0xffffffff


	//   ....[84]....
        /*498c*/ 	.word	0xffffffff


	//   ....[85]....
        /*4990*/ 	.word	0xffffffff


	//   ....[86]....
        /*4994*/ 	.word	0xffffffff


	//   ....[87]....
        /*4998*/ 	.word	0xffffffff


	//   ....[88]....
        /*499c*/ 	.word	0xffffffff


	//   ....[89]....
        /*49a0*/ 	.word	0xffffffff


	//   ....[90]....
        /*49a4*/ 	.word	0xffffffff


	//   ....[91]....
        /*49a8*/ 	.word	0xffffffff


	//   ....[92]....
        /*49ac*/ 	.word	0xffffffff


	//   ....[93]....
        /*49b0*/ 	.word	0xffffffff


	//   ....[94]....
        /*49b4*/ 	.word	0xffffffff


	//   ....[95]....
        /*49b8*/ 	.word	0xffffffff


	//   ....[96]....
        /*49bc*/ 	.word	0xffffffff


	//   ....[97]....
        /*49c0*/ 	.word	0xffffffff


	//   ....[98]....
        /*49c4*/ 	.word	0xffffffff


	//   ....[99]....
        /*49c8*/ 	.word	0xffffffff


	//   ....[100]....
        /*49cc*/ 	.word	0xffffffff


	//   ....[101]....
        /*49d0*/ 	.word	0xffffffff


	//   ....[102]....
        /*49d4*/ 	.word	0xffffffff


	//   ....[103]....
        /*49d8*/ 	.word	0xffffffff


	//   ....[104]....
        /*49dc*/ 	.word	0xffffffff


	//   ....[105]....
        /*49e0*/ 	.word	0xffffffff


	//   ....[106]....
        /*49e4*/ 	.word	0xffffffff


	//   ....[107]....
        /*49e8*/ 	.word	0xffffffff


	//   ....[108]....
        /*49ec*/ 	.word	0xffffffff


	//   ....[109]....
        /*49f0*/ 	.word	0xffffffff


	//   ....[110]....
        /*49f4*/ 	.word	0xffffffff


	//   ....[111]....
        /*49f8*/ 	.word	0xffffffff


	//   ....[112]....
        /*49fc*/ 	.word	0xffffffff


	//   ....[113]....
        /*4a00*/ 	.word	0xffffffff


	//   ....[114]....
        /*4a04*/ 	.word	0xffffffff


	//   ....[115]....
        /*4a08*/ 	.word	0xffffffff


	//   ....[116]....
        /*4a0c*/ 	.word	0xffffffff


	//   ....[117]....
        /*4a10*/ 	.word	0xffffffff


	//   ....[118]....
        /*4a14*/ 	.word	0xffffffff


	//   ....[119]....
        /*4a18*/ 	.word	0xffffffff


	//   ....[120]....
        /*4a1c*/ 	.word	0xffffffff


	//   ....[121]....
        /*4a20*/ 	.word	0xffffffff


	//   ....[122]....
        /*4a24*/ 	.word	0xffffffff


	//   ....[123]....
        /*4a28*/ 	.word	0xffffffff


	//   ....[124]....
        /*4a2c*/ 	.word	0xffffffff


	//   ....[125]....
        /*4a30*/ 	.word	0xffffffff


	//   ....[126]....
        /*4a34*/ 	.word	0xffffffff


	//   ....[127]....
        /*4a38*/ 	.word	0xffffffff


	//   ....[128]....
        /*4a3c*/ 	.word	0xffffffff


	//   ....[129]....
        /*4a40*/ 	.word	0xffffffff


	//   ....[130]....
        /*4a44*/ 	.word	0xffffffff


	//   ....[131]....
        /*4a48*/ 	.word	0xffffffff


	//   ....[132]....
        /*4a4c*/ 	.word	0xffffffff


	//   ....[133]....
        /*4a50*/ 	.word	0xffffffff


	//   ....[134]....
        /*4a54*/ 	.word	0xffffffff


	//   ....[135]....
        /*4a58*/ 	.word	0xffffffff


	//   ....[136]....
        /*4a5c*/ 	.word	0xffffffff


	//   ....[137]....
        /*4a60*/ 	.word	0xffffffff


	//   ....[138]....
        /*4a64*/ 	.word	0xffffffff


	//   ....[139]....
        /*4a68*/ 	.word	0xffffffff


	//   ....[140]....
        /*4a6c*/ 	.word	0xffffffff


	//   ....[141]....
        /*4a70*/ 	.word	0xffffffff


	//   ....[142]....
        /*4a74*/ 	.word	0xffffffff


	//   ....[143]....
        /*4a78*/ 	.word	0xffffffff


	//   ....[144]....
        /*4a7c*/ 	.word	0xffffffff


	//   ....[145]....
        /*4a80*/ 	.word	0xffffffff


	//   ....[146]....
        /*4a84*/ 	.word	0xffffffff


	//   ....[147]....
        /*4a88*/ 	.word	0xffffffff


	//   ....[148]....
        /*4a8c*/ 	.word	0xffffffff


	//   ....[149]....
        /*4a90*/ 	.word	0xffffffff


	//   ....[150]....
        /*4a94*/ 	.word	0xffffffff


	//   ....[151]....
        /*4a98*/ 	.word	0xffffffff


	//   ....[152]....
        /*4a9c*/ 	.word	0xffffffff


	//   ....[153]....
        /*4aa0*/ 	.word	0xffffffff


	//   ....[154]....
        /*4aa4*/ 	.word	0xffffffff


	//   ....[155]....
        /*4aa8*/ 	.word	0xffffffff


	//   ....[156]....
        /*4aac*/ 	.word	0xffffffff


	//   ....[157]....
        /*4ab0*/ 	.word	0xffffffff


	//   ....[158]....
        /*4ab4*/ 	.word	0xffffffff


	//   ....[159]....
        /*4ab8*/ 	.word	0xffffffff


	//   ....[160]....
        /*4abc*/ 	.word	0xffffffff


	//   ....[161]....
        /*4ac0*/ 	.word	0xffffffff


	//   ....[162]....
        /*4ac4*/ 	.word	0xffffffff


	//   ....[163]....
        /*4ac8*/ 	.word	0xffffffff


	//   ....[164]....
        /*4acc*/ 	.word	0xffffffff


	//   ....[165]....
        /*4ad0*/ 	.word	0xffffffff


	//   ....[166]....
        /*4ad4*/ 	.word	0xffffffff


	//   ....[167]....
        /*4ad8*/ 	.word	0xffffffff


	//   ....[168]....
        /*4adc*/ 	.word	0xffffffff


	//   ....[169]....
        /*4ae0*/ 	.word	0xffffffff


	//   ....[170]....
        /*4ae4*/ 	.word	0xffffffff


	//   ....[171]....
        /*4ae8*/ 	.word	0xffffffff


	//   ....[172]....
        /*4aec*/ 	.word	0xffffffff


	//   ....[173]....
        /*4af0*/ 	.word	0xffffffff


	//   ....[174]....
        /*4af4*/ 	.word	0xffffffff


	//   ....[175]....
        /*4af8*/ 	.word	0xffffffff


	//   ....[176]....
        /*4afc*/ 	.word	0xffffffff


	//   ....[177]....
        /*4b00*/ 	.word	0xffffffff


	//   ....[178]....
        /*4b04*/ 	.word	0xffffffff


	//   ....[179]....
        /*4b08*/ 	.word	0xffffffff


	//   ....[180]....
        /*4b0c*/ 	.word	0xffffffff


	//   ....[181]....
        /*4b10*/ 	.word	0xffffffff


	//   ....[182]....
        /*4b14*/ 	.word	0xffffffff


	//   ....[183]....
        /*4b18*/ 	.word	0xffffffff


	//   ....[184]....
        /*4b1c*/ 	.word	0xffffffff


	//   ....[185]....
        /*4b20*/ 	.word	0xffffffff


	//   ....[186]....
        /*4b24*/ 	.word	0xffffffff


	//   ....[187]....
        /*4b28*/ 	.word	0xffffffff


	//   ....[188]....
        /*4b2c*/ 	.word	0xffffffff


	//   ....[189]....
        /*4b30*/ 	.word	0xffffffff


	//   ....[190]....
        /*4b34*/ 	.word	0xffffffff


	//   ....[191]....
        /*4b38*/ 	.word	0xffffffff


	//   ....[192]....
        /*4b3c*/ 	.word	0xffffffff


	//   ....[193]....
        /*4b40*/ 	.word	0xffffffff


	//   ....[194]....
        /*4b44*/ 	.word	0xffffffff


	//   ....[195]....
        /*4b48*/ 	.word	0xffffffff


	//   ....[196]....
        /*4b4c*/ 	.word	0xffffffff


	//   ....[197]....
        /*4b50*/ 	.word	0xffffffff


	//   ....[198]....
        /*4b54*/ 	.word	0xffffffff


	//   ....[199]....
        /*4b58*/ 	.word	0xffffffff


	//   ....[200]....
        /*4b5c*/ 	.word	0xffffffff


	//   ....[201]....
        /*4b60*/ 	.word	0xffffffff


	//   ....[202]....
        /*4b64*/ 	.word	0xffffffff


	//   ....[203]....
        /*4b68*/ 	.word	0xffffffff


	//   ....[204]....
        /*4b6c*/ 	.word	0xffffffff


	//   ....[205]....
        /*4b70*/ 	.word	0xffffffff


	//   ....[206]....
        /*4b74*/ 	.word	0xffffffff


	//   ....[207]....
        /*4b78*/ 	.word	0xffffffff


	//   ....[208]....
        /*4b7c*/ 	.word	0xffffffff


	//   ....[209]....
        /*4b80*/ 	.word	0xffffffff


	//   ....[210]....
        /*4b84*/ 	.word	0xffffffff


	//   ....[211]....
        /*4b88*/ 	.word	0xffffffff


	//   ....[212]....
        /*4b8c*/ 	.word	0xffffffff


	//   ....[213]....
        /*4b90*/ 	.word	0xffffffff


	//   ....[214]....
        /*4b94*/ 	.word	0xffffffff


	//   ....[215]....
        /*4b98*/ 	.word	0xffffffff


	//   ....[216]....
        /*4b9c*/ 	.word	0xffffffff


	//   ....[217]....
        /*4ba0*/ 	.word	0xffffffff


	//   ....[218]....
        /*4ba4*/ 	.word	0xffffffff


	//   ....[219]....
        /*4ba8*/ 	.word	0xffffffff


	//   ....[220]....
        /*4bac*/ 	.word	0xffffffff


	//   ....[221]....
        /*4bb0*/ 	.word	0xffffffff


	//   ....[222]....
        /*4bb4*/ 	.word	0xffffffff


	//   ....[223]....
        /*4bb8*/ 	.word	0xffffffff


	//   ....[224]....
        /*4bbc*/ 	.word	0xffffffff


	//   ....[225]....
        /*4bc0*/ 	.word	0xffffffff


	//   ....[226]....
        /*4bc4*/ 	.word	0xffffffff


	//   ....[227]....
        /*4bc8*/ 	.word	0xffffffff


	//   ....[228]....
        /*4bcc*/ 	.word	0xffffffff


	//   ....[229]....
        /*4bd0*/ 	.word	0xffffffff


	//   ....[230]....
        /*4bd4*/ 	.word	0xffffffff


	//   ....[231]....
        /*4bd8*/ 	.word	0xffffffff


	//   ....[232]....
        /*4bdc*/ 	.word	0xffffffff


	//   ....[233]....
        /*4be0*/ 	.word	0xffffffff


	//   ....[234]....
        /*4be4*/ 	.word	0xffffffff


	//   ....[235]....
        /*4be8*/ 	.word	0xffffffff


	//   ....[236]....
        /*4bec*/ 	.word	0xffffffff


	//   ....[237]....
        /*4bf0*/ 	.word	0xffffffff


	//   ....[238]....
        /*4bf4*/ 	.word	0xffffffff


	//   ....[239]....
        /*4bf8*/ 	.word	0xffffffff


	//   ....[240]....
        /*4bfc*/ 	.word	0xffffffff


	//   ....[241]....
        /*4c00*/ 	.word	0xffffffff


	//   ....[242]....
        /*4c04*/ 	.word	0xffffffff


	//   ....[243]....
        /*4c08*/ 	.word	0xffffffff


	//   ....[244]....
        /*4c0c*/ 	.word	0xffffffff


	//   ....[245]....
        /*4c10*/ 	.word	0xffffffff


	//   ....[246]....
        /*4c14*/ 	.word	0xffffffff


	//   ....[247]....
        /*4c18*/ 	.word	0xffffffff


	//   ....[248]....
        /*4c1c*/ 	.word	0xffffffff


	//   ....[249]....
        /*4c20*/ 	.word	0xffffffff


	//   ....[250]....
        /*4c24*/ 	.word	0xffffffff


	//   ....[251]....
        /*4c28*/ 	.word	0xffffffff


	//   ....[252]....
        /*4c2c*/ 	.word	0xffffffff


	//   ....[253]....
        /*4c30*/ 	.word	0xffffffff


	//   ....[254]....
        /*4c34*/ 	.word	0xffffffff


	//   ....[255]....
        /*4c38*/ 	.word	0xffffffff


	//   ....[0]....
        /*4c3c*/ 	.word	0xffffffff


	//   ....[1]....
        /*4c40*/ 	.word	0xffffffff


	//   ....[2]....
        /*4c44*/ 	.word	0xffffffff


	//   ....[3]....
        /*4c48*/ 	.word	0xffffffff


	//   ....[4]....
        /*4c4c*/ 	.word	0xffffffff


	//   ....[5]....
        /*4c50*/ 	.word	0xffffffff


	//   ....[6]....
        /*4c54*/ 	.word	0xffffffff


	//   ....[7]....
        /*4c58*/ 	.word	0xffffffff


	//   ....[8]....
        /*4c5c*/ 	.word	0xffffffff


	//   ....[9]....
        /*4c60*/ 	.word	0xffffffff


	//   ....[10]....
        /*4c64*/ 	.word	0xffffffff


	//   ....[11]....
        /*4c68*/ 	.word	0xffffffff


	//   ....[12]....
        /*4c6c*/ 	.word	0xffffffff


	//   ....[13]....
        /*4c70*/ 	.word	0xffffffff


	//   ....[14]....
        /*4c74*/ 	.word	0xffffffff


	//   ....[15]....
        /*4c78*/ 	.word	0xffffffff


	//   ....[16]....
        /*4c7c*/ 	.word	0xffffffff


	//   ....[17]....
        /*4c80*/ 	.word	0xffffffff


	//   ....[18]....
        /*4c84*/ 	.word	0xffffffff


	//   ....[19]....
        /*4c88*/ 	.word	0xffffffff


	//   ....[20]....
        /*4c8c*/ 	.word	0xffffffff


	//   ....[21]....
        /*4c90*/ 	.word	0xffffffff


	//   ....[22]....
        /*4c94*/ 	.word	0xffffffff


	//   ....[23]....
        /*4c98*/ 	.word	0xffffffff


	//   ....[24]....
        /*4c9c*/ 	.word	0xffffffff


	//   ....[25]....
        /*4ca0*/ 	.word	0xffffffff


	//   ....[26]....
        /*4ca4*/ 	.word	0xffffffff


	//   ....[27]....
        /*4ca8*/ 	.word	0xffffffff


	//   ....[28]....
        /*4cac*/ 	.word	0xffffffff


	//   ....[29]....
        /*4cb0*/ 	.word	0xffffffff


	//   ....[30]....
        /*4cb4*/ 	.word	0xffffffff


	//   ....[31]....
        /*4cb8*/ 	.word	0xffffffff


	//   ....[32]....
        /*4cbc*/ 	.word	0xffffffff


	//   ....[33]....
        /*4cc0*/ 	.word	0xffffffff


	//   ....[34]....
        /*4cc4*/ 	.word	0xffffffff


	//   ....[35]....
        /*4cc8*/ 	.word	0xffffffff


	//   ....[36]....
        /*4ccc*/ 	.word	0xffffffff


	//   ....[37]....
        /*4cd0*/ 	.word	0xffffffff


	//   ....[38]....
        /*4cd4*/ 	.word	0xffffffff


	//   ....[39]....
        /*4cd8*/ 	.word	0xffffffff


	//   ....[40]....
        /*4cdc*/ 	.word	0xffffffff


	//   ....[41]....
        /*4ce0*/ 	.word	0xffffffff


	//   ....[42]....
        /*4ce4*/ 	.word	0xffffffff


	//   ....[43]....
        /*4ce8*/ 	.word	0xffffffff


	//   ....[44]....
        /*4cec*/ 	.word	0xffffffff


	//   ....[45]....
        /*4cf0*/ 	.word	0xffffffff


	//   ....[46]....
        /*4cf4*/ 	.word	0xffffffff


	//   ....[47]....
        /*4cf8*/ 	.word	0xffffffff


	//   ....[48]....
        /*4cfc*/ 	.word	0xffffffff


	//   ....[49]....
        /*4d00*/ 	.word	0xffffffff


	//   ....[50]....
        /*4d04*/ 	.word	0xffffffff


	//   ....[51]....
        /*4d08*/ 	.word	0xffffffff


	//   ....[52]....
        /*4d0c*/ 	.word	0xffffffff


	//   ....[53]....
        /*4d10*/ 	.word	0xffffffff


	//   ....[54]....
        /*4d14*/ 	.word	0xffffffff


	//   ....[55]....
        /*4d18*/ 	.word	0xffffffff


	//   ....[56]....
        /*4d1c*/ 	.word	0xffffffff


	//   ....[57]....
        /*4d20*/ 	.word	0xffffffff


	//   ....[58]....
        /*4d24*/ 	.word	0xffffffff


	//   ....[59]....
        /*4d28*/ 	.word	0xffffffff


	//   ....[60]....
        /*4d2c*/ 	.word	0xffffffff


	//   ....[61]....
        /*4d30*/ 	.word	0xffffffff


	//   ....[62]....
        /*4d34*/ 	.word	0xffffffff


	//   ....[63]....
        /*4d38*/ 	.word	0xffffffff


	//   ....[64]....
        /*4d3c*/ 	.word	0xffffffff


	//   ....[65]....
        /*4d40*/ 	.word	0xffffffff


	//   ....[66]....
        /*4d44*/ 	.word	0xffffffff


	//   ....[67]....
        /*4d48*/ 	.word	0xffffffff


	//   ....[68]....
        /*4d4c*/ 	.word	0xffffffff


	//   ....[69]....
        /*4d50*/ 	.word	0xffffffff


	//   ....[70]....
        /*4d54*/ 	.word	0xffffffff


	//   ....[71]....
        /*4d58*/ 	.word	0xffffffff


	//   ....[72]....
        /*4d5c*/ 	.word	0xffffffff


	//   ....[73]....
        /*4d60*/ 	.word	0xffffffff


	//   ....[74]....
        /*4d64*/ 	.word	0xffffffff


	//   ....[75]....
        /*4d68*/ 	.word	0xffffffff


	//   ....[76]....
        /*4d6c*/ 	.word	0xffffffff


	//   ....[77]....
        /*4d70*/ 	.word	0xffffffff


	//   ....[78]....
        /*4d74*/ 	.word	0xffffffff


	//   ....[79]....
        /*4d78*/ 	.word	0xffffffff


	//   ....[80]....
        /*4d7c*/ 	.word	0xffffffff


	//   ....[81]....
        /*4d80*/ 	.word	0xffffffff


	//   ....[82]....
        /*4d84*/ 	.word	0xffffffff


	//   ....[83]....
        /*4d88*/ 	.word	0xffffffff


	//   ....[84]....
        /*4d8c*/ 	.word	0xffffffff


	//   ....[85]....
        /*4d90*/ 	.word	0xffffffff


	//   ....[86]....
        /*4d94*/ 	.word	0xffffffff


	//   ....[87]....
        /*4d98*/ 	.word	0xffffffff


	//   ....[88]....
        /*4d9c*/ 	.word	0xffffffff


	//   ....[89]....
        /*4da0*/ 	.word	0xffffffff


	//   ....[90]....
        /*4da4*/ 	.word	0xffffffff


	//   ....[91]....
        /*4da8*/ 	.word	0xffffffff


	//   ....[92]....
        /*4dac*/ 	.word	0xffffffff


	//   ....[93]....
        /*4db0*/ 	.word	0xffffffff


	//   ....[94]....
        /*4db4*/ 	.word	0xffffffff


	//   ....[95]....
        /*4db8*/ 	.word	0xffffffff


	//   ....[96]....
        /*4dbc*/ 	.word	0xffffffff


	//   ....[97]....
        /*4dc0*/ 	.word	0xffffffff


	//   ....[98]....
        /*4dc4*/ 	.word	0xffffffff


	//   ....[99]....
        /*4dc8*/ 	.word	0xffffffff


	//   ....[100]....
        /*4dcc*/ 	.word	0xffffffff


	//   ....[101]....
        /*4dd0*/ 	.word	0xffffffff


	//   ....[102]....
        /*4dd4*/ 	.word	0xffffffff


	//   ....[103]....
        /*4dd8*/ 	.word	0xffffffff


	//   ....[104]....
        /*4ddc*/ 	.word	0xffffffff


	//   ....[105]....
        /*4de0*/ 	.word	0xffffffff


	//   ....[106]....
        /*4de4*/ 	.word	0xffffffff


	//   ....[107]....
        /*4de8*/ 	.word	0xffffffff


	//   ....[108]....
        /*4dec*/ 	.word	0xffffffff


	//   ....[109]....
        /*4df0*/ 	.word	0xffffffff


	//   ....[110]....
        /*4df4*/ 	.word	0xffffffff


	//   ....[111]....
        /*4df8*/ 	.word	0xffffffff


	//   ....[112]....
        /*4dfc*/ 	.word	0xffffffff


	//   ....[113]....
        /*4e00*/ 	.word	0xffffffff


	//   ....[114]....
        /*4e04*/ 	.word	0xffffffff


	//   ....[115]....
        /*4e08*/ 	.word	0xffffffff


	//   ....[116]....
        /*4e0c*/ 	.word	0xffffffff


	//   ....[117]....
        /*4e10*/ 	.word	0xffffffff


	//   ....[118]....
        /*4e14*/ 	.word	0xffffffff


	//   ....[119]....
        /*4e18*/ 	.word	0xffffffff


	//   ....[120]....
        /*4e1c*/ 	.word	0xffffffff


	//   ....[121]....
        /*4e20*/ 	.word	0xffffffff


	//   ....[122]....
        /*4e24*/ 	.word	0xffffffff


	//   ....[123]....
        /*4e28*/ 	.word	0xffffffff


	//   ....[124]....
        /*4e2c*/ 	.word	0xffffffff


	//   ....[125]....
        /*4e30*/ 	.word	0xffffffff


	//   ....[126]....
        /*4e34*/ 	.word	0xffffffff


	//   ....[127]....
        /*4e38*/ 	.word	0xffffffff


	//   ....[128]....
        /*4e3c*/ 	.word	0xffffffff


	//   ....[129]....
        /*4e40*/ 	.word	0xffffffff


	//   ....[130]....
        /*4e44*/ 	.word	0xffffffff


	//   ....[131]....
        /*4e48*/ 	.word	0xffffffff


	//   ....[132]....
        /*4e4c*/ 	.word	0xffffffff


	//   ....[133]....
        /*4e50*/ 	.word	0xffffffff


	//   ....[134]....
        /*4e54*/ 	.word	0xffffffff


	//   ....[135]....
        /*4e58*/ 	.word	0xffffffff


	//   ....[136]....
        /*4e5c*/ 	.word	0xffffffff


	//   ....[137]....
        /*4e60*/ 	.word	0xffffffff


	//   ....[138]....
        /*4e64*/ 	.word	0xffffffff


	//   ....[139]....
        /*4e68*/ 	.word	0xffffffff


	//   ....[140]....
        /*4e6c*/ 	.word	0xffffffff


	//   ....[141]....
        /*4e70*/ 	.word	0xffffffff


	//   ....[142]....
        /*4e74*/ 	.word	0xffffffff


	//   ....[143]....
        /*4e78*/ 	.word	0xffffffff


	//   ....[144]....
        /*4e7c*/ 	.word	0xffffffff


	//   ....[145]....
        /*4e80*/ 	.word	0xffffffff


	//   ....[146]....
        /*4e84*/ 	.word	0xffffffff


	//   ....[147]....
        /*4e88*/ 	.word	0xffffffff


	//   ....[148]....
        /*4e8c*/ 	.word	0xffffffff


	//   ....[149]....
        /*4e90*/ 	.word	0xffffffff


	//   ....[150]....
        /*4e94*/ 	.word	0xffffffff


	//   ....[151]....
        /*4e98*/ 	.word	0xffffffff


	//   ....[152]....
        /*4e9c*/ 	.word	0xffffffff


	//   ....[153]....
        /*4ea0*/ 	.word	0xffffffff


	//   ....[154]....
        /*4ea4*/ 	.word	0xffffffff


	//   ....[155]....
        /*4ea8*/ 	.word	0xffffffff


	//   ....[156]....
        /*4eac*/ 	.word	0xffffffff


	//   ....[157]....
        /*4eb0*/ 	.word	0xffffffff


	//   ....[158]....
        /*4eb4*/ 	.word	0xffffffff


	//   ....[159]....
        /*4eb8*/ 	.word	0xffffffff


	//   ....[160]....
        /*4ebc*/ 	.word	0xffffffff


	//   ....[161]....
        /*4ec0*/ 	.word	0xffffffff


	//   ....[162]....
        /*4ec4*/ 	.word	0xffffffff


	//   ....[163]....
        /*4ec8*/ 	.word	0xffffffff


	//   ....[164]....
        /*4ecc*/ 	.word	0xffffffff


	//   ....[165]....
        /*4ed0*/ 	.word	0xffffffff


	//   ....[166]....
        /*4ed4*/ 	.word	0xffffffff


	//   ....[167]....
        /*4ed8*/ 	.word	0xffffffff


	//   ....[168]....
        /*4edc*/ 	.word	0xffffffff


	//   ....[169]....
        /*4ee0*/ 	.word	0xffffffff


	//   ....[170]....
        /*4ee4*/ 	.word	0xffffffff


	//   ....[171]....
        /*4ee8*/ 	.word	0xffffffff


	//   ....[172]....
        /*4eec*/ 	.word	0xffffffff


	//   ....[173]....
        /*4ef0*/ 	.word	0xffffffff


	//   ....[174]....
        /*4ef4*/ 	.word	0xffffffff


	//   ....[175]....
        /*4ef8*/ 	.word	0xffffffff


	//   ....[176]....
        /*4efc*/ 	.word	0xffffffff


	//   ....[177]....
        /*4f00*/ 	.word	0xffffffff


	//   ....[178]....
        /*4f04*/ 	.word	0xffffffff


	//   ....[179]....
        /*4f08*/ 	.word	0xffffffff


	//   ....[180]....
        /*4f0c*/ 	.word	0xffffffff


	//   ....[181]....
        /*4f10*/ 	.word	0xffffffff


	//   ....[182]....
        /*4f14*/ 	.word	0xffffffff


	//   ....[183]....
        /*4f18*/ 	.word	0xffffffff


	//   ....[184]....
        /*4f1c*/ 	.word	0xffffffff


	//   ....[185]....
        /*4f20*/ 	.word	0xffffffff


	//   ....[186]....
        /*4f24*/ 	.word	0xffffffff


	//   ....[187]....
        /*4f28*/ 	.word	0xffffffff


	//   ....[188]....
        /*4f2c*/ 	.word	0xffffffff


	//   ....[189]....
        /*4f30*/ 	.word	0xffffffff


	//   ....[190]....
        /*4f34*/ 	.word	0xffffffff


	//   ....[191]....
        /*4f38*/ 	.word	0xffffffff


	//   ....[192]....
        /*4f3c*/ 	.word	0xffffffff


	//   ....[193]....
        /*4f40*/ 	.word	0xffffffff


	//   ....[194]....
        /*4f44*/ 	.word	0xffffffff


	//   ....[195]....
        /*4f48*/ 	.word	0xffffffff


	//   ....[196]....
        /*4f4c*/ 	.word	0xffffffff


	//   ....[197]....
        /*4f50*/ 	.word	0xffffffff


	//   ....[198]....
        /*4f54*/ 	.word	0xffffffff


	//   ....[199]....
        /*4f58*/ 	.word	0xffffffff


	//   ....[200]....
        /*4f5c*/ 	.word	0xffffffff


	//   ....[201]....
        /*4f60*/ 	.word	0xffffffff


	//   ....[202]....
        /*4f64*/ 	.word	0xffffffff


	//   ....[203]....
        /*4f68*/ 	.word	0xffffffff


	//   ....[204]....
        /*4f6c*/ 	.word	0xffffffff


	//   ....[205]....
        /*4f70*/ 	.word	0xffffffff


	//   ....[206]....
        /*4f74*/ 	.word	0xffffffff


	//   ....[207]....
        /*4f78*/ 	.word	0xffffffff


	//   ....[208]....
        /*4f7c*/ 	.word	0xffffffff


	//   ....[209]....
        /*4f80*/ 	.word	0xffffffff


	//   ....[210]....
        /*4f84*/ 	.word	0xffffffff


	//   ....[211]....
        /*4f88*/ 	.word	0xffffffff


	//   ....[212]....
        /*4f8c*/ 	.word	0xffffffff


	//   ....[213]....
        /*4f90*/ 	.word	0xffffffff


	//   ....[214]....
        /*4f94*/ 	.word	0xffffffff


	//   ....[215]....
        /*4f98*/ 	.word	0xffffffff


	//   ....[216]....
        /*4f9c*/ 	.word	0xffffffff


	//   ....[217]....
        /*4fa0*/ 	.word	0xffffffff


	//   ....[218]....
        /*4fa4*/ 	.word	0xffffffff


	//   ....[219]....
        /*4fa8*/ 	.word	0xffffffff


	//   ....[220]....
        /*4fac*/ 	.word	0xffffffff


	//   ....[221]....
        /*4fb0*/ 	.word	0xffffffff


	//   ....[222]....
        /*4fb4*/ 	.word	0xffffffff


	//   ....[223]....
        /*4fb8*/ 	.word	0xffffffff


	//   ....[224]....
        /*4fbc*/ 	.word	0xffffffff


	//   ....[225]....
        /*4fc0*/ 	.word	0xffffffff


	//   ....[226]....
        /*4fc4*/ 	.word	0xffffffff


	//   ....[227]....
        /*4fc8*/ 	.word	0xffffffff


	//   ....[228]....
        /*4fcc*/ 	.word	0xffffffff


	//   ....[229]....
        /*4fd0*/ 	.word	0xffffffff


	//   ....[230]....
        /*4fd4*/ 	.word	0xffffffff


	//   ....[231]....
        /*4fd8*/ 	.word	0xffffffff


	//   ....[232]....
        /*4fdc*/ 	.word	0xffffffff


	//   ....[233]....
        /*4fe0*/ 	.word	0xffffffff


	//   ....[234]....
        /*4fe4*/ 	.word	0xffffffff


	//   ....[235]....
        /*4fe8*/ 	.word	0xffffffff


	//   ....[236]....
        /*4fec*/ 	.word	0xffffffff


	//   ....[237]....
        /*4ff0*/ 	.word	0xffffffff


	//   ....[238]....
        /*4ff4*/ 	.word	0xffffffff


	//   ....[239]....
        /*4ff8*/ 	.word	0xffffffff


	//   ....[240]....
        /*4ffc*/ 	.word	0xffffffff


	//   ....[241]....
        /*5000*/ 	.word	0xffffffff


	//   ....[242]....
        /*5004*/ 	.word	0xffffffff


	//   ....[243]....
        /*5008*/ 	.word	0xffffffff


	//   ....[244]....
        /*500c*/ 	.word	0xffffffff


	//   ....[245]....
        /*5010*/ 	.word	0xffffffff


	//   ....[246]....
        /*5014*/ 	.word	0xffffffff


	//   ....[247]....
        /*5018*/ 	.word	0xffffffff


	//   ....[248]....
        /*501c*/ 	.word	0xffffffff


	//   ....[249]....
        /*5020*/ 	.word	0xffffffff


	//   ....[250]....
        /*5024*/ 	.word	0xffffffff


	//   ....[251]....
        /*5028*/ 	.word	0xffffffff


	//   ....[252]....
        /*502c*/ 	.word	0xffffffff


	//   ....[253]....
        /*5030*/ 	.word	0xffffffff


	//   ....[254]....
        /*5034*/ 	.word	0xffffffff


	//   ....[255]....
        /*5038*/ 	.word	0xffffffff


	//   ....[0]....
        /*503c*/ 	.word	0xffffffff


	//   ....[1]....
        /*5040*/ 	.word	0xffffffff


	//   ....[2]....
        /*5044*/ 	.word	0xffffffff


	//   ....[3]....
        /*5048*/ 	.word	0xffffffff


	//   ....[4]....
        /*504c*/ 	.word	0xffffffff


	//   ....[5]....
        /*5050*/ 	.word	0xffffffff


	//   ....[6]....
        /*5054*/ 	.word	0xffffffff


	//   ....[7]....
        /*5058*/ 	.word	0xffffffff


	//   ....[8]....
        /*505c*/ 	.word	0xffffffff


	//   ....[9]....
        /*5060*/ 	.word	0xffffffff


	//   ....[10]....
        /*5064*/ 	.word	0xffffffff


	//   ....[11]....
        /*5068*/ 	.word	0xffffffff


	//   ....[12]....
        /*506c*/ 	.word	0xffffffff


	//   ....[13]....
        /*5070*/ 	.word	0xffffffff


	//   ....[14]....
        /*5074*/ 	.word	0xffffffff


	//   ....[15]....
        /*5078*/ 	.word	0xffffffff


	//   ....[16]....
        /*507c*/ 	.word	0xffffffff


	//   ....[17]....
        /*5080*/ 	.word	0xffffffff


	//   ....[18]....
        /*5084*/ 	.word	0xffffffff


	//   ....[19]....
        /*5088*/ 	.word	0xffffffff


	//   ....[20]....
        /*508c*/ 	.word	0xffffffff


	//   ....[21]....
        /*5090*/ 	.word	0xffffffff


	//   ....[22]....
        /*5094*/ 	.word	0xffffffff


	//   ....[23]....
        /*5098*/ 	.word	0xffffffff


	//   ....[24]....
        /*509c*/ 	.word	0xffffffff


	//   ....[25]....
        /*50a0*/ 	.word	0xffffffff


	//   ....[26]....
        /*50a4*/ 	.word	0xffffffff


	//   ....[27]....
        /*50a8*/ 	.word	0xffffffff


	//   ....[28]....
        /*50ac*/ 	.word	0xffffffff


	//   ....[29]....
        /*50b0*/ 	.word	0xffffffff


	//   ....[30]....
        /*50b4*/ 	.word	0xffffffff


	//   ....[31]....
        /*50b8*/ 	.word	0xffffffff


	//   ....[32]....
        /*50bc*/ 	.word	0xffffffff


	//   ....[33]....
        /*50c0*/ 	.word	0xffffffff


	//   ....[34]....
        /*50c4*/ 	.word	0xffffffff


	//   ....[35]....
        /*50c8*/ 	.word	0xffffffff


	//   ....[36]....
        /*50cc*/ 	.word	0xffffffff


	//   ....[37]....
        /*50d0*/ 	.word	0xffffffff


	//   ....[38]....
        /*50d4*/ 	.word	0xffffffff


	//   ....[39]....
        /*50d8*/ 	.word	0xffffffff


	//   ....[40]....
        /*50dc*/ 	.word	0xffffffff


	//   ....[41]....
        /*50e0*/ 	.word	0xffffffff


	//   ....[42]....
        /*50e4*/ 	.word	0xffffffff


	//   ....[43]....
        /*50e8*/ 	.word	0xffffffff


	//   ....[44]....
        /*50ec*/ 	.word	0xffffffff


	//   ....[45]....
        /*50f0*/ 	.word	0xffffffff


	//   ....[46]....
        /*50f4*/ 	.word	0xffffffff


	//   ....[47]....
        /*50f8*/ 	.word	0xffffffff


	//   ....[48]....
        /*50fc*/ 	.word	0xffffffff


	//   ....[49]....
        /*5100*/ 	.word	0xffffffff


	//   ....[50]....
        /*5104*/ 	.word	0xffffffff


	//   ....[51]....
        /*5108*/ 	.word	0xffffffff


	//   ....[52]....
        /*510c*/ 	.word	0xffffffff


	//   ....[53]....
        /*5110*/ 	.word	0xffffffff


	//   ....[54]....
        /*5114*/ 	.word	0xffffffff


	//   ....[55]....
        /*5118*/ 	.word	0xffffffff


	//   ....[56]....
        /*511c*/ 	.word	0xffffffff


	//   ....[57]....
        /*5120*/ 	.word	0xffffffff


	//   ....[58]....
        /*5124*/ 	.word	0xffffffff


	//   ....[59]....
        /*5128*/ 	.word	0xffffffff


	//   ....[60]....
        /*512c*/ 	.word	0xffffffff


	//   ....[61]....
        /*5130*/ 	.word	0xffffffff


	//   ....[62]....
        /*5134*/ 	.word	0xffffffff


	//   ....[63]....
        /*5138*/ 	.word	0xffffffff


	//   ....[64]....
        /*513c*/ 	.word	0xffffffff


	//   ....[65]....
        /*5140*/ 	.word	0xffffffff


	//   ....[66]....
        /*5144*/ 	.word	0xffffffff


	//   ....[67]....
        /*5148*/ 	.word	0xffffffff


	//   ....[68]....
        /*514c*/ 	.word	0xffffffff


	//   ....[69]....
        /*5150*/ 	.word	0xffffffff


	//   ....[70]....
        /*5154*/ 	.word	0xffffffff


	//   ....[71]....
        /*5158*/ 	.word	0xffffffff


	//   ....[72]....
        /*515c*/ 	.word	0xffffffff


	//   ....[73]....
        /*5160*/ 	.word	0xffffffff


	//   ....[74]....
        /*5164*/ 	.word	0xffffffff


	//   ....[75]....
        /*5168*/ 	.word	0xffffffff


	//   ....[76]....
        /*516c*/ 	.word	0xffffffff


	//   ....[77]....
        /*5170*/ 	.word	0xffffffff


	//   ....[78]....
        /*5174*/ 	.word	0xffffffff


	//   ....[79]....
        /*5178*/ 	.word	0xffffffff


	//   ....[80]....
        /*517c*/ 	.word	0xffffffff


	//   ....[81]....
        /*5180*/ 	.word	0xffffffff


	//   ....[82]....
        /*5184*/ 	.word	0xffffffff


	//   ....[83]....
        /*5188*/ 	.word	0xffffffff


	//   ....[84]....
        /*518c*/ 	.word	0xffffffff


	//   ....[85]....
        /*5190*/ 	.word	0xffffffff


	//   ....[86]....
        /*5194*/ 	.word	0xffffffff


	//   ....[87]....
        /*5198*/ 	.word	0xffffffff


	//   ....[88]....
        /*519c*/ 	.word	0xffffffff


	//   ....[89]....
        /*51a0*/ 	.word	0xffffffff


	//   ....[90]....
        /*51a4*/ 	.word	0xffffffff


	//   ....[91]....
        /*51a8*/ 	.word	0xffffffff


	//   ....[92]....
        /*51ac*/ 	.word	0xffffffff


	//   ....[93]....
        /*51b0*/ 	.word	0xffffffff


	//   ....[94]....
        /*51b4*/ 	.word	0xffffffff


	//   ....[95]....
        /*51b8*/ 	.word	0xffffffff


	//   ....[96]....
        /*51bc*/ 	.word	0xffffffff


	//   ....[97]....
        /*51c0*/ 	.word	0xffffffff


	//   ....[98]....
        /*51c4*/ 	.word	0xffffffff


	//   ....[99]....
        /*51c8*/ 	.word	0xffffffff


	//   ....[100]....
        /*51cc*/ 	.word	0xffffffff


	//   ....[101]....
        /*51d0*/ 	.word	0xffffffff


	//   ....[102]....
        /*51d4*/ 	.word	0xffffffff


	//   ....[103]....
        /*51d8*/ 	.word	0xffffffff


	//   ....[104]....
        /*51dc*/ 	.word	0xffffffff


	//   ....[105]....
        /*51e0*/ 	.word	0xffffffff


	//   ....[106]....
        /*51e4*/ 	.word	0xffffffff


	//   ....[107]....
        /*51e8*/ 	.word	0xffffffff


	//   ....[108]....
        /*51ec*/ 	.word	0xffffffff


	//   ....[109]....
        /*51f0*/ 	.word	0xffffffff


	//   ....[110]....
        /*51f4*/ 	.word	0xffffffff


	//   ....[111]....
        /*51f8*/ 	.word	0xffffffff


	//   ....[112]....
        /*51fc*/ 	.word	0xffffffff


	//   ....[113]....
        /*5200*/ 	.word	0xffffffff


	//   ....[114]....
        /*5204*/ 	.word	0xffffffff


	//   ....[115]....
        /*5208*/ 	.word	0xffffffff


	//   ....[116]....
        /*520c*/ 	.word	0xffffffff


	//   ....[117]....
        /*5210*/ 	.word	0xffffffff


	//   ....[118]....
        /*5214*/ 	.word	0xffffffff


	//   ....[119]....
        /*5218*/ 	.word	0xffffffff


	//   ....[120]....
        /*521c*/ 	.word	0xffffffff


	//   ....[121]....
        /*5220*/ 	.word	0xffffffff


	//   ....[122]....
        /*5224*/ 	.word	0xffffffff


	//   ....[123]....
        /*5228*/ 	.word	0xffffffff


	//   ....[124]....
        /*522c*/ 	.word	0xffffffff


	//   ....[125]....
        /*5230*/ 	.word	0xffffffff


	//   ....[126]....
        /*5234*/ 	.word	0xffffffff


	//   ....[127]....
        /*5238*/ 	.word	0xffffffff


	//   ....[128]....
        /*523c*/ 	.word	0xffffffff


	//   ....[129]....
        /*5240*/ 	.word	0xffffffff


	//   ....[130]....
        /*5244*/ 	.word	0xffffffff


	//   ....[131]....
        /*5248*/ 	.word	0xffffffff


	//   ....[132]....
        /*524c*/ 	.word	0xffffffff


	//   ....[133]....
        /*5250*/ 	.word	0xffffffff


	//   ....[134]....
        /*5254*/ 	.word	0xffffffff


	//   ....[135]....
        /*5258*/ 	.word	0xffffffff


	//   ....[136]....
        /*525c*/ 	.word	0xffffffff


	//   ....[137]....
        /*5260*/ 	.word	0xffffffff


	//   ....[138]....
        /*5264*/ 	.word	0xffffffff


	//   ....[139]....
        /*5268*/ 	.word	0xffffffff


	//   ....[140]....
        /*526c*/ 	.word	0xffffffff


	//   ....[141]....
        /*5270*/ 	.word	0xffffffff


	//   ....[142]....
        /*5274*/ 	.word	0xffffffff


	//   ....[143]....
        /*5278*/ 	.word	0xffffffff


	//   ....[144]....
        /*527c*/ 	.word	0xffffffff


	//   ....[145]....
        /*5280*/ 	.word	0xffffffff


	//   ....[146]....
        /*5284*/ 	.word	0xffffffff


	//   ....[147]....
        /*5288*/ 	.word	0xffffffff


	//   ....[148]....
        /*528c*/ 	.word	0xffffffff


	//   ....[149]....
        /*5290*/ 	.word	0xffffffff


	//   ....[150]....
        /*5294*/ 	.word	0xffffffff


	//   ....[151]....
        /*5298*/ 	.word	0xffffffff


	//   ....[152]....
        /*529c*/ 	.word	0xffffffff


	//   ....[153]....
        /*52a0*/ 	.word	0xffffffff


	//   ....[154]....
        /*52a4*/ 	.word	0xffffffff


	//   ....[155]....
        /*52a8*/ 	.word	0xffffffff


	//   ....[156]....
        /*52ac*/ 	.word	0xffffffff


	//   ....[157]....
        /*52b0*/ 	.word	0xffffffff


	//   ....[158]....
        /*52b4*/ 	.word	0xffffffff


	//   ....[159]....
        /*52b8*/ 	.word	0xffffffff


	//   ....[160]....
        /*52bc*/ 	.word	0xffffffff


	//   ....[161]....
        /*52c0*/ 	.word	0xffffffff


	//   ....[162]....
        /*52c4*/ 	.word	0xffffffff


	//   ....[163]....
        /*52c8*/ 	.word	0xffffffff


	//   ....[164]....
        /*52cc*/ 	.word	0xffffffff


	//   ....[165]....
        /*52d0*/ 	.word	0xffffffff


	//   ....[166]....
        /*52d4*/ 	.word	0xffffffff


	//   ....[167]....
        /*52d8*/ 	.word	0xffffffff


	//   ....[168]....
        /*52dc*/ 	.word	0xffffffff


	//   ....[169]....
        /*52e0*/ 	.word	0xffffffff


	//   ....[170]....
        /*52e4*/ 	.word	0xffffffff


	//   ....[171]....
        /*52e8*/ 	.word	0xffffffff


	//   ....[172]....
        /*52ec*/ 	.word	0xffffffff


	//   ....[173]....
        /*52f0*/ 	.word	0xffffffff


	//   ....[174]....
        /*52f4*/ 	.word	0xffffffff


	//   ....[175]....
        /*52f8*/ 	.word	0xffffffff


	//   ....[176]....
        /*52fc*/ 	.word	0xffffffff


	//   ....[177]....
        /*5300*/ 	.word	0xffffffff


	//   ....[178]....
        /*5304*/ 	.word	0xffffffff


	//   ....[179]....
        /*5308*/ 	.word	0xffffffff


	//   ....[180]....
        /*530c*/ 	.word	0xffffffff


	//   ....[181]....
        /*5310*/ 	.word	0xffffffff


	//   ....[182]....
        /*5314*/ 	.word	0xffffffff


	//   ....[183]....
        /*5318*/ 	.word	0xffffffff


	//   ....[184]....
        /*531c*/ 	.word	0xffffffff


	//   ....[185]....
        /*5320*/ 	.word	0xffffffff


	//   ....[186]....
        /*5324*/ 	.word	0xffffffff


	//   ....[187]....
        /*5328*/ 	.word	0xffffffff


	//   ....[188]....
        /*532c*/ 	.word	0xffffffff


	//   ....[189]....
        /*5330*/ 	.word	0xffffffff


	//   ....[190]....
        /*5334*/ 	.word	0xffffffff


	//   ....[191]....
        /*5338*/ 	.word	0xffffffff


	//   ....[192]....
        /*533c*/ 	.word	0xffffffff


	//   ....[193]....
        /*5340*/ 	.word	0xffffffff


	//   ....[194]....
        /*5344*/ 	.word	0xffffffff


	//   ....[195]....
        /*5348*/ 	.word	0xffffffff


	//   ....[196]....
        /*534c*/ 	.word	0xffffffff


	//   ....[197]....
        /*5350*/ 	.word	0xffffffff


	//   ....[198]....
        /*5354*/ 	.word	0xffffffff


	//   ....[199]....
        /*5358*/ 	.word	0xffffffff


	//   ....[200]....
        /*535c*/ 	.word	0xffffffff


	//   ....[201]....
        /*5360*/ 	.word	0xffffffff


	//   ....[202]....
        /*5364*/ 	.word	0xffffffff


	//   ....[203]....
        /*5368*/ 	.word	0xffffffff


	//   ....[204]....
        /*536c*/ 	.word	0xffffffff


	//   ....[205]....
        /*5370*/ 	.word	0xffffffff


	//   ....[206]....
        /*5374*/ 	.word	0xffffffff


	//   ....[207]....
        /*5378*/ 	.word	0xffffffff


	//   ....[208]....
        /*537c*/ 	.word	0xffffffff


	//   ....[209]....
        /*5380*/ 	.word	0xffffffff


	//   ....[210]....
        /*5384*/ 	.word	0xffffffff


	//   ....[211]....
        /*5388*/ 	.word	0xffffffff


	//   ....[212]....
        /*538c*/ 	.word	0xffffffff


	//   ....[213]....
        /*5390*/ 	.word	0xffffffff


	//   ....[214]....
        /*5394*/ 	.word	0xffffffff


	//   ....[215]....
        /*5398*/ 	.word	0xffffffff


	//   ....[216]....
        /*539c*/ 	.word	0xffffffff


	//   ....[217]....
        /*53a0*/ 	.word	0xffffffff


	//   ....[218]....
        /*53a4*/ 	.word	0xffffffff


	//   ....[219]....
        /*53a8*/ 	.word	0xffffffff


	//   ....[220]....
        /*53ac*/ 	.word	0xffffffff


	//   ....[221]....
        /*53b0*/ 	.word	0xffffffff


	//   ....[222]....
        /*53b4*/ 	.word	0xffffffff


	//   ....[223]....
        /*53b8*/ 	.word	0xffffffff


	//   ....[224]....
        /*53bc*/ 	.word	0xffffffff


	//   ....[225]....
        /*53c0*/ 	.word	0xffffffff


	//   ....[226]....
        /*53c4*/ 	.word	0xffffffff


	//   ....[227]....
        /*53c8*/ 	.word	0xffffffff


	//   ....[228]....
        /*53cc*/ 	.word	0xffffffff


	//   ....[229]....
        /*53d0*/ 	.word	0xffffffff


	//   ....[230]....
        /*53d4*/ 	.word	0xffffffff


	//   ....[231]....
        /*53d8*/ 	.word	0xffffffff


	//   ....[232]....
        /*53dc*/ 	.word	0xffffffff


	//   ....[233]....
        /*53e0*/ 	.word	0xffffffff


	//   ....[234]....
        /*53e4*/ 	.word	0xffffffff


	//   ....[235]....
        /*53e8*/ 	.word	0xffffffff


	//   ....[236]....
        /*53ec*/ 	.word	0xffffffff


	//   ....[237]....
        /*53f0*/ 	.word	0xffffffff


	//   ....[238]....
        /*53f4*/ 	.word	0xffffffff


	//   ....[239]....
        /*53f8*/ 	.word	0xffffffff


	//   ....[240]....
        /*53fc*/ 	.word	0xffffffff


	//   ....[241]....
        /*5400*/ 	.word	0xffffffff


	//   ....[242]....
        /*5404*/ 	.word	0xffffffff


	//   ....[243]....
        /*5408*/ 	.word	0xffffffff


	//   ....[244]....
        /*540c*/ 	.word	0xffffffff


	//   ....[245]....
        /*5410*/ 	.word	0xffffffff


	//   ....[246]....
        /*5414*/ 	.word	0xffffffff


	//   ....[247]....
        /*5418*/ 	.word	0xffffffff


	//   ....[248]....
        /*541c*/ 	.word	0xffffffff


	//   ....[249]....
        /*5420*/ 	.word	0xffffffff


	//   ....[250]....
        /*5424*/ 	.word	0xffffffff


	//   ....[251]....
        /*5428*/ 	.word	0xffffffff


	//   ....[252]....
        /*542c*/ 	.word	0xffffffff


	//   ....[253]....
        /*5430*/ 	.word	0xffffffff


	//   ....[254]....
        /*5434*/ 	.word	0xffffffff


	//   ....[255]....
        /*5438*/ 	.word	0xffffffff


	//   ....[0]....
        /*543c*/ 	.word	0xffffffff


	//   ....[1]....
        /*5440*/ 	.word	0xffffffff


	//   ....[2]....
        /*5444*/ 	.word	0xffffffff


	//   ....[3]....
        /*5448*/ 	.word	0xffffffff


	//   ....[4]....
        /*544c*/ 	.word	0xffffffff


	//   ....[5]....
        /*5450*/ 	.word	0xffffffff


	//   ....[6]....
        /*5454*/ 	.word	0xffffffff


	//   ....[7]....
        /*5458*/ 	.word	0xffffffff


	//   ....[8]....
        /*545c*/ 	.word	0xffffffff


	//   ....[9]....
        /*5460*/ 	.word	0xffffffff


	//   ....[10]....
        /*5464*/ 	.word	0xffffffff


	//   ....[11]....
        /*5468*/ 	.word	0xffffffff


	//   ....[12]....
        /*546c*/ 	.word	0xffffffff


	//   ....[13]....
        /*5470*/ 	.word	0xffffffff


	//   ....[14]....
        /*5474*/ 	.word	0xffffffff


	//   ....[15]....
        /*5478*/ 	.word	0xffffffff


	//   ....[16]....
        /*547c*/ 	.word	0xffffffff


	//   ....[17]....
        /*5480*/ 	.word	0xffffffff


	//   ....[18]....
        /*5484*/ 	.word	0xffffffff


	//   ....[19]....
        /*5488*/ 	.word	0xffffffff


	//   ....[20]....
        /*548c*/ 	.word	0xffffffff


	//   ....[21]....
        /*5490*/ 	.word	0xffffffff


	//   ....[22]....
        /*5494*/ 	.word	0xffffffff


	//   ....[23]....
        /*5498*/ 	.word	0xffffffff


	//   ....[24]....
        /*549c*/ 	.word	0xffffffff


	//   ....[25]....
        /*54a0*/ 	.word	0xffffffff


	//   ....[26]....
        /*54a4*/ 	.word	0xffffffff


	//   ....[27]....
        /*54a8*/ 	.word	0xffffffff


	//   ....[28]....
        /*54ac*/ 	.word	0xffffffff


	//   ....[29]....
        /*54b0*/ 	.word	0xffffffff


	//   ....[30]....
        /*54b4*/ 	.word	0xffffffff


	//   ....[31]....
        /*54b8*/ 	.word	0xffffffff


	//   ....[32]....
        /*54bc*/ 	.word	0xffffffff


	//   ....[33]....
        /*54c0*/ 	.word	0xffffffff


	//   ....[34]....
        /*54c4*/ 	.word	0xffffffff


	//   ....[35]....
        /*54c8*/ 	.word	0xffffffff


	//   ....[36]....
        /*54cc*/ 	.word	0xffffffff


	//   ....[37]....
        /*54d0*/ 	.word	0xffffffff


	//   ....[38]....
        /*54d4*/ 	.word	0xffffffff


	//   ....[39]....
        /*54d8*/ 	.word	0xffffffff


	//   ....[40]....
        /*54dc*/ 	.word	0xffffffff


	//   ....[41]....
        /*54e0*/ 	.word	0xffffffff


	//   ....[42]....
        /*54e4*/ 	.word	0xffffffff


	//   ....[43]....
        /*54e8*/ 	.word	0xffffffff


	//   ....[44]....
        /*54ec*/ 	.word	0xffffffff


	//   ....[45]....
        /*54f0*/ 	.word	0xffffffff


	//   ....[46]....
        /*54f4*/ 	.word	0xffffffff


	//   ....[47]....
        /*54f8*/ 	.word	0xffffffff


	//   ....[48]....
        /*54fc*/ 	.word	0xffffffff


	//   ....[49]....
        /*5500*/ 	.word	0xffffffff


	//   ....[50]....
        /*5504*/ 	.word	0xffffffff


	//   ....[51]....
        /*5508*/ 	.word	0xffffffff


	//   ....[52]....
        /*550c*/ 	.word	0xffffffff


	//   ....[53]....
        /*5510*/ 	.word	0xffffffff


	//   ....[54]....
        /*5514*/ 	.word	0xffffffff


	//   ....[55]....
        /*5518*/ 	.word	0xffffffff


	//   ....[56]....
        /*551c*/ 	.word	0xffffffff


	//   ....[57]....
        /*5520*/ 	.word	0xffffffff


	//   ....[58]....
        /*5524*/ 	.word	0xffffffff


	//   ....[59]....
        /*5528*/ 	.word	0xffffffff


	//   ....[60]....
        /*552c*/ 	.word	0xffffffff


	//   ....[61]....
        /*5530*/ 	.word	0xffffffff


	//   ....[62]....
        /*5534*/ 	.word	0xffffffff


	//   ....[63]....
        /*5538*/ 	.word	0xffffffff


	//   ....[64]....
        /*553c*/ 	.word	0xffffffff


	//   ....[65]....
        /*5540*/ 	.word	0xffffffff


	//   ....[66]....
        /*5544*/ 	.word	0xffffffff


	//   ....[67]....
        /*5548*/ 	.word	0xffffffff


	//   ....[68]....
        /*554c*/ 	.word	0xffffffff


	//   ....[69]....
        /*5550*/ 	.word	0xffffffff


	//   ....[70]....
        /*5554*/ 	.word	0xffffffff


	//   ....[71]....
        /*5558*/ 	.word	0xffffffff


	//   ....[72]....
        /*555c*/ 	.word	0xffffffff


	//   ....[73]....
        /*5560*/ 	.word	0xffffffff


	//   ....[74]....
        /*5564*/ 	.word	0xffffffff


	//   ....[75]....
        /*5568*/ 	.word	0xffffffff


	//   ....[76]....
        /*556c*/ 	.word	0xffffffff


	//   ....[77]....
        /*5570*/ 	.word	0xffffffff


	//   ....[78]....
        /*5574*/ 	.word	0xffffffff


	//   ....[79]....
        /*5578*/ 	.word	0xffffffff


	//   ....[80]....
        /*557c*/ 	.word	0xffffffff


	//   ....[81]....
        /*5580*/ 	.word	0xffffffff


	//   ....[82]....
        /*5584*/ 	.word	0xffffffff


	//   ....[83]....
        /*5588*/ 	.word	0xffffffff


	//   ....[84]....
        /*558c*/ 	.word	0xffffffff


	//   ....[85]....
        /*5590*/ 	.word	0xffffffff


	//   ....[86]....
        /*5594*/ 	.word	0xffffffff


	//   ....[87]....
        /*5598*/ 	.word	0xffffffff


	//   ....[88]....
        /*559c*/ 	.word	0xffffffff


	//   ....[89]....
        /*55a0*/ 	.word	0xffffffff


	//   ....[90]....
        /*55a4*/ 	.word	0xffffffff


	//   ....[91]....
        /*55a8*/ 	.word	0xffffffff


	//   ....[92]....
        /*55ac*/ 	.word	0xffffffff


	//   ....[93]....
        /*55b0*/ 	.word	0xffffffff


	//   ....[94]....
        /*55b4*/ 	.word	0xffffffff


	//   ....[95]....
        /*55b8*/ 	.word	0xffffffff


	//   ....[96]....
        /*55bc*/ 	.word	0xffffffff


	//   ....[97]....
        /*55c0*/ 	.word	0xffffffff


	//   ....[98]....
        /*55c4*/ 	.word	0xffffffff


	//   ....[99]....
        /*55c8*/ 	.word	0xffffffff


	//   ....[100]....
        /*55cc*/ 	.word	0xffffffff


	//   ....[101]....
        /*55d0*/ 	.word	0xffffffff


	//   ....[102]....
        /*55d4*/ 	.word	0xffffffff


	//   ....[103]....
        /*55d8*/ 	.word	0xffffffff


	//   ....[104]....
        /*55dc*/ 	.word	0xffffffff


	//   ....[105]....
        /*55e0*/ 	.word	0xffffffff


	//   ....[106]....
        /*55e4*/ 	.word	0xffffffff


	//   ....[107]....
        /*55e8*/ 	.word	0xffffffff


	//   ....[108]....
        /*55ec*/ 	.word	0xffffffff


	//   ....[109]....
        /*55f0*/ 	.word	0xffffffff


	//   ....[110]....
        /*55f4*/ 	.word	0xffffffff


	//   ....[111]....
        /*55f8*/ 	.word	0xffffffff


	//   ....[112]....
        /*55fc*/ 	.word	0xffffffff


	//   ....[113]....
        /*5600*/ 	.word	0xffffffff


	//   ....[114]....
        /*5604*/ 	.word	0xffffffff


	//   ....[115]....
        /*5608*/ 	.word	0xffffffff


	//   ....[116]....
        /*560c*/ 	.word	0xffffffff


	//   ....[117]....
        /*5610*/ 	.word	0xffffffff


	//   ....[118]....
        /*5614*/ 	.word	0xffffffff


	//   ....[119]....
        /*5618*/ 	.word	0xffffffff


	//   ....[120]....
        /*561c*/ 	.word	0xffffffff


	//   ....[121]....
        /*5620*/ 	.word	0xffffffff


	//   ....[122]....
        /*5624*/ 	.word	0xffffffff


	//   ....[123]....
        /*5628*/ 	.word	0xffffffff


	//   ....[124]....
        /*562c*/ 	.word	0xffffffff


	//   ....[125]....
        /*5630*/ 	.word	0xffffffff


	//   ....[126]....
        /*5634*/ 	.word	0xffffffff


	//   ....[127]....
        /*5638*/ 	.word	0xffffffff


	//   ....[128]....
        /*563c*/ 	.word	0xffffffff


	//   ....[129]....
        /*5640*/ 	.word	0xffffffff


	//   ....[130]....
        /*5644*/ 	.word	0xffffffff


	//   ....[131]....
        /*5648*/ 	.word	0xffffffff


	//   ....[132]....
        /*564c*/ 	.word	0xffffffff


	//   ....[133]....
        /*5650*/ 	.word	0xffffffff


	//   ....[134]....
        /*5654*/ 	.word	0xffffffff


	//   ....[135]....
        /*5658*/ 	.word	0xffffffff


	//   ....[136]....
        /*565c*/ 	.word	0xffffffff


	//   ....[137]....
        /*5660*/ 	.word	0xffffffff


	//   ....[138]....
        /*5664*/ 	.word	0xffffffff


	//   ....[139]....
        /*5668*/ 	.word	0xffffffff


	//   ....[140]....
        /*566c*/ 	.word	0xffffffff


	//   ....[141]....
        /*5670*/ 	.word	0xffffffff


	//   ....[142]....
        /*5674*/ 	.word	0xffffffff


	//   ....[143]....
        /*5678*/ 	.word	0xffffffff


	//   ....[144]....
        /*567c*/ 	.word	0xffffffff


	//   ....[145]....
        /*5680*/ 	.word	0xffffffff


	//   ....[146]....
        /*5684*/ 	.word	0xffffffff


	//   ....[147]....
        /*5688*/ 	.word	0xffffffff


	//   ....[148]....
        /*568c*/ 	.word	0xffffffff


	//   ....[149]....
        /*5690*/ 	.word	0xffffffff


	//   ....[150]....
        /*5694*/ 	.word	0xffffffff


	//   ....[151]....
        /*5698*/ 	.word	0xffffffff


	//   ....[152]....
        /*569c*/ 	.word	0xffffffff


	//   ....[153]....
        /*56a0*/ 	.word	0xffffffff


	//   ....[154]....
        /*56a4*/ 	.word	0xffffffff


	//   ....[155]....
        /*56a8*/ 	.word	0xffffffff


	//   ....[156]....
        /*56ac*/ 	.word	0xffffffff


	//   ....[157]....
        /*56b0*/ 	.word	0xffffffff


	//   ....[158]....
        /*56b4*/ 	.word	0xffffffff


	//   ....[159]....
        /*56b8*/ 	.word	0xffffffff


	//   ....[160]....
        /*56bc*/ 	.word	0xffffffff


	//   ....[161]....
        /*56c0*/ 	.word	0xffffffff


	//   ....[162]....
        /*56c4*/ 	.word	0xffffffff


	//   ....[163]....
        /*56c8*/ 	.word	0xffffffff


	//   ....[164]....
        /*56cc*/ 	.word	0xffffffff


	//   ....[165]....
        /*56d0*/ 	.word	0xffffffff


	//   ....[166]....
        /*56d4*/ 	.word	0xffffffff


	//   ....[167]....
        /*56d8*/ 	.word	0xffffffff


	//   ....[168]....
        /*56dc*/ 	.word	0xffffffff


	//   ....[169]....
        /*56e0*/ 	.word	0xffffffff


	//   ....[170]....
        /*56e4*/ 	.word	0xffffffff


	//   ....[171]....
        /*56e8*/ 	.word	0xffffffff


	//   ....[172]....
        /*56ec*/ 	.word	0xffffffff


	//   ....[173]....
        /*56f0*/ 	.word	0xffffffff


	//   ....[174]....
        /*56f4*/ 	.word	0xffffffff


	//   ....[175]....
        /*56f8*/ 	.word	0xffffffff


	//   ....[176]....
        /*56fc*/ 	.word	0xffffffff


	//   ....[177]....
        /*5700*/ 	.word	0xffffffff


	//   ....[178]....
        /*5704*/ 	.word	0xffffffff


	//   ....[179]....
        /*5708*/ 	.word	0xffffffff


	//   ....[180]....
        /*570c*/ 	.word	0xffffffff


	//   ....[181]....
        /*5710*/ 	.word	0xffffffff


	//   ....[182]....
        /*5714*/ 	.word	0xffffffff


	//   ....[183]....
        /*5718*/ 	.word	0xffffffff


	//   ....[184]....
        /*571c*/ 	.word	0xffffffff


	//   ....[185]....
        /*5720*/ 	.word	0xffffffff


	//   ....[186]....
        /*5724*/ 	.word	0xffffffff


	//   ....[187]....
        /*5728*/ 	.word	0xffffffff


	//   ....[188]....
        /*572c*/ 	.word	0xffffffff


	//   ....[189]....
        /*5730*/ 	.word	0xffffffff


	//   ....[190]....
        /*5734*/ 	.word	0xffffffff


	//   ....[191]....
        /*5738*/ 	.word	0xffffffff


	//   ....[192]....
        /*573c*/ 	.word	0xffffffff


	//   ....[193]....
        /*5740*/ 	.word	0xffffffff


	//   ....[194]....
        /*5744*/ 	.word	0xffffffff


	//   ....[195]....
        /*5748*/ 	.word	0xffffffff


	//   ....[196]....
        /*574c*/ 	.word	0xffffffff


	//   ....[197]....
        /*5750*/ 	.word	0xffffffff


	//   ....[198]....
        /*5754*/ 	.word	0xffffffff


	//   ....[199]....
        /*5758*/ 	.word	0xffffffff


	//   ....[200]....
        /*575c*/ 	.word	0xffffffff


	//   ....[201]....
        /*5760*/ 	.word	0xffffffff


	//   ....[202]....
        /*5764*/ 	.word	0xffffffff


	//   ....[203]....
        /*5768*/ 	.word	0xffffffff


	//   ....[204]....
        /*576c*/ 	.word	0xffffffff


	//   ....[205]....
        /*5770*/ 	.word	0xffffffff


	//   ....[206]....
        /*5774*/ 	.word	0xffffffff


	//   ....[207]....
        /*5778*/ 	.word	0xffffffff


	//   ....[208]....
        /*577c*/ 	.word	0xffffffff


	//   ....[209]....
        /*5780*/ 	.word	0xffffffff


	//   ....[210]....
        /*5784*/ 	.word	0xffffffff


	//   ....[211]....
        /*5788*/ 	.word	0xffffffff


	//   ....[212]....
        /*578c*/ 	.word	0xffffffff


	//   ....[213]....
        /*5790*/ 	.word	0xffffffff


	//   ....[214]....
        /*5794*/ 	.word	0xffffffff


	//   ....[215]....
        /*5798*/ 	.word	0xffffffff


	//   ....[216]....
        /*579c*/ 	.word	0xffffffff


	//   ....[217]....
        /*57a0*/ 	.word	0xffffffff


	//   ....[218]....
        /*57a4*/ 	.word	0xffffffff


	//   ....[219]....
        /*57a8*/ 	.word	0xffffffff


	//   ....[220]....
        /*57ac*/ 	.word	0xffffffff


	//   ....[221]....
        /*57b0*/ 	.word	0xffffffff


	//   ....[222]....
        /*57b4*/ 	.word	0xffffffff


	//   ....[223]....
        /*57b8*/ 	.word	0xffffffff


	//   ....[224]....
        /*57bc*/ 	.word	0xffffffff


	//   ....[225]....
        /*57c0*/ 	.word	0xffffffff


	//   ....[226]....
        /*57c4*/ 	.word	0xffffffff


	//   ....[227]....
        /*57c8*/ 	.word	0xffffffff


	//   ....[228]....
        /*57cc*/ 	.word	0xffffffff


	//   ....[229]....
        /*57d0*/ 	.word	0xffffffff


	//   ....[230]....
        /*57d4*/ 	.word	0xffffffff


	//   ....[231]....
        /*57d8*/ 	.word	0xffffffff


	//   ....[232]....
        /*57dc*/ 	.word	0xffffffff


	//   ....[233]....
        /*57e0*/ 	.word	0xffffffff


	//   ....[234]....
        /*57e4*/ 	.word	0xffffffff


	//   ....[235]....
        /*57e8*/ 	.word	0xffffffff


	//   ....[236]....
        /*57ec*/ 	.word	0xffffffff


	//   ....[237]....
        /*57f0*/ 	.word	0xffffffff


	//   ....[238]....
        /*57f4*/ 	.word	0xffffffff


	//   ....[239]....
        /*57f8*/ 	.word	0xffffffff


	//   ....[240]....
        /*57fc*/ 	.word	0xffffffff


	//   ....[241]....
        /*5800*/ 	.word	0xffffffff


	//   ....[242]....
        /*5804*/ 	.word	0xffffffff


	//   ....[243]....
        /*5808*/ 	.word	0xffffffff


	//   ....[244]....
        /*580c*/ 	.word	0xffffffff


	//   ....[245]....
        /*5810*/ 	.word	0xffffffff


	//   ....[246]....
        /*5814*/ 	.word	0xffffffff


	//   ....[247]....
        /*5818*/ 	.word	0xffffffff


	//   ....[248]....
        /*581c*/ 	.word	0xffffffff


	//   ....[249]....
        /*5820*/ 	.word	0xffffffff


	//   ....[250]....
        /*5824*/ 	.word	0xffffffff


	//   ....[251]....
        /*5828*/ 	.word	0xffffffff


	//   ....[252]....
        /*582c*/ 	.word	0xffffffff


	//   ....[253]....
        /*5830*/ 	.word	0xffffffff


	//   ....[254]....
        /*5834*/ 	.word	0xffffffff


	//   ....[255]....
        /*5838*/ 	.word	0xffffffff


	//   ....[0]....
        /*583c*/ 	.word	0xffffffff


	//   ....[1]....
        /*5840*/ 	.word	0xffffffff


	//   ....[2]....
        /*5844*/ 	.word	0xffffffff


	//   ....[3]....
        /*5848*/ 	.word	0xffffffff


	//   ....[4]....
        /*584c*/ 	.word	0xffffffff


	//   ....[5]....
        /*5850*/ 	.word	0xffffffff


	//   ....[6]....
        /*5854*/ 	.word	0xffffffff


	//   ....[7]....
        /*5858*/ 	.word	0xffffffff


	//   ....[8]....
        /*585c*/ 	.word	0xffffffff


	//   ....[9]....
        /*5860*/ 	.word	0xffffffff


	//   ....[10]....
        /*5864*/ 	.word	0xffffffff


	//   ....[11]....
        /*5868*/ 	.word	0xffffffff


	//   ....[12]....
        /*586c*/ 	.word	0xffffffff


	//   ....[13]....
        /*5870*/ 	.word	0xffffffff


	//   ....[14]....
        /*5874*/ 	.word	0xffffffff


	//   ....[15]....
        /*5878*/ 	.word	0xffffffff


	//   ....[16]....
        /*587c*/ 	.word	0xffffffff


	//   ....[17]....
        /*5880*/ 	.word	0xffffffff


	//   ....[18]....
        /*5884*/ 	.word	0xffffffff


	//   ....[19]....
        /*5888*/ 	.word	0xffffffff


	//   ....[20]....
        /*588c*/ 	.word	0xffffffff


	//   ....[21]....
        /*5890*/ 	.word	0xffffffff


	//   ....[22]....
        /*5894*/ 	.word	0xffffffff


	//   ....[23]....
        /*5898*/ 	.word	0xffffffff


	//   ....[24]....
        /*589c*/ 	.word	0xffffffff


	//   ....[25]....
        /*58a0*/ 	.word	0xffffffff


	//   ....[26]....
        /*58a4*/ 	.word	0xffffffff


	//   ....[27]....
        /*58a8*/ 	.word	0xffffffff


	//   ....[28]....
        /*58ac*/ 	.word	0xffffffff


	//   ....[29]....
        /*58b0*/ 	.word	0xffffffff


	//   ....[30]....
        /*58b4*/ 	.word	0xffffffff


	//   ....[31]....
        /*58b8*/ 	.word	0xffffffff


	//   ....[32]....
        /*58bc*/ 	.word	0xffffffff


	//   ....[33]....
        /*58c0*/ 	.word	0xffffffff


	//   ....[34]....
        /*58c4*/ 	.word	0xffffffff


	//   ....[35]....
        /*58c8*/ 	.word	0xffffffff


	//   ....[36]....
        /*58cc*/ 	.word	0xffffffff


	//   ....[37]....
        /*58d0*/ 	.word	0xffffffff


	//   ....[38]....
        /*58d4*/ 	.word	0xffffffff


	//   ....[39]....
        /*58d8*/ 	.word	0xffffffff


	//   ....[40]....
        /*58dc*/ 	.word	0xffffffff


	//   ....[41]....
        /*58e0*/ 	.word	0xffffffff


	//   ....[42]....
        /*58e4*/ 	.word	0xffffffff


	//   ....[43]....
        /*58e8*/ 	.word	0xffffffff


	//   ....[44]....
        /*58ec*/ 	.word	0xffffffff


	//   ....[45]....
        /*58f0*/ 	.word	0xffffffff


	//   ....[46]....
        /*58f4*/ 	.word	0xffffffff


	//   ....[47]....
        /*58f8*/ 	.word	0xffffffff


	//   ....[48]....
        /*58fc*/ 	.word	0xffffffff


	//   ....[49]....
        /*5900*/ 	.word	0xffffffff


	//   ....[50]....
        /*5904*/ 	.word	0xffffffff


	//   ....[51]....
        /*5908*/ 	.word	0xffffffff


	//   ....[52]....
        /*590c*/ 	.word	0xffffffff


	//   ....[53]....
        /*5910*/ 	.word	0xffffffff


	//   ....[54]....
        /*5914*/ 	.word	0xffffffff


	//   ....[55]....
        /*5918*/ 	.word	0xffffffff


	//   ....[56]....
        /*591c*/ 	.word	0xffffffff


	//   ....[57]....
        /*5920*/ 	.word	0xffffffff


	//   ....[58]....
        /*5924*/ 	.word	0xffffffff


	//   ....[59]....
        /*5928*/ 	.word	0xffffffff


	//   ....[60]....
        /*592c*/ 	.word	0xffffffff


	//   ....[61]....
        /*5930*/ 	.word	0xffffffff


	//   ....[62]....
        /*5934*/ 	.word	0xffffffff


	//   ....[63]....
        /*5938*/ 	.word	0xffffffff


	//   ....[64]....
        /*593c*/ 	.word	0xffffffff


	//   ....[65]....
        /*5940*/ 	.word	0xffffffff


	//   ....[66]....
        /*5944*/ 	.word	0xffffffff


	//   ....[67]....
        /*5948*/ 	.word	0xffffffff


	//   ....[68]....
        /*594c*/ 	.word	0xffffffff


	//   ....[69]....
        /*5950*/ 	.word	0xffffffff


	//   ....[70]....
        /*5954*/ 	.word	0xffffffff


	//   ....[71]....
        /*5958*/ 	.word	0xffffffff


	//   ....[72]....
        /*595c*/ 	.word	0xffffffff


	//   ....[73]....
        /*5960*/ 	.word	0xffffffff


	//   ....[74]....
        /*5964*/ 	.word	0xffffffff


	//   ....[75]....
        /*5968*/ 	.word	0xffffffff


	//   ....[76]....
        /*596c*/ 	.word	0xffffffff


	//   ....[77]....
        /*5970*/ 	.word	0xffffffff


	//   ....[78]....
        /*5974*/ 	.word	0xffffffff


	//   ....[79]....
        /*5978*/ 	.word	0xffffffff


	//   ....[80]....
        /*597c*/ 	.word	0xffffffff


	//   ....[81]....
        /*5980*/ 	.word	0xffffffff


	//   ....[82]....
        /*5984*/ 	.word	0xffffffff


	//   ....[83]....
        /*5988*/ 	.word	0xffffffff


	//   ....[84]....
        /*598c*/ 	.word	0xffffffff


	//   ....[85]....
        /*5990*/ 	.word	0xffffffff


	//   ....[86]....
        /*5994*/ 	.word	0xffffffff


	//   ....[87]....
        /*5998*/ 	.word	0xffffffff


	//   ....[88]....
        /*599c*/ 	.word	0xffffffff


	//   ....[89]....
        /*59a0*/ 	.word	0xffffffff


	//   ....[90]....
        /*59a4*/ 	.word	0xffffffff


	//   ....[91]....
        /*59a8*/ 	.word	0xffffffff


	//   ....[92]....
        /*59ac*/ 	.word	0xffffffff


	//   ....[93]....
        /*59b0*/ 	.word	0xffffffff


	//   ....[94]....
        /*59b4*/ 	.word	0xffffffff


	//   ....[95]....
        /*59b8*/ 	.word	0xffffffff


	//   ....[96]....
        /*59bc*/ 	.word	0xffffffff


	//   ....[97]....
        /*59c0*/ 	.word	0xffffffff


	//   ....[98]....
        /*59c4*/ 	.word	0xffffffff


	//   ....[99]....
        /*59c8*/ 	.word	0xffffffff


	//   ....[100]....
        /*59cc*/ 	.word	0xffffffff


	//   ....[101]....
        /*59d0*/ 	.word	0xffffffff


	//   ....[102]....
        /*59d4*/ 	.word	0xffffffff


	//   ....[103]....
        /*59d8*/ 	.word	0xffffffff


	//   ....[104]....
        /*59dc*/ 	.word	0xffffffff


	//   ....[105]....
        /*59e0*/ 	.word	0xffffffff


	//   ....[106]....
        /*59e4*/ 	.word	0xffffffff


	//   ....[107]....
        /*59e8*/ 	.word	0xffffffff


	//   ....[108]....
        /*59ec*/ 	.word	0xffffffff


	//   ....[109]....
        /*59f0*/ 	.word	0xffffffff


	//   ....[110]....
        /*59f4*/ 	.word	0xffffffff


	//   ....[111]....
        /*59f8*/ 	.word	0xffffffff


	//   ....[112]....
        /*59fc*/ 	.word	0xffffffff


	//   ....[113]....
        /*5a00*/ 	.word	0xffffffff


	//   ....[114]....
        /*5a04*/ 	.word	0xffffffff


	//   ....[115]....
        /*5a08*/ 	.word	0xffffffff


	//   ....[116]....
        /*5a0c*/ 	.word	0xffffffff


	//   ....[117]....
        /*5a10*/ 	.word	0xffffffff


	//   ....[118]....
        /*5a14*/ 	.word	0xffffffff


	//   ....[119]....
        /*5a18*/ 	.word	0xffffffff


	//   ....[120]....
        /*5a1c*/ 	.word	0xffffffff


	//   ....[121]....
        /*5a20*/ 	.word	0xffffffff


	//   ....[122]....
        /*5a24*/ 	.word	0xffffffff


	//   ....[123]....
        /*5a28*/ 	.word	0xffffffff


	//   ....[124]....
        /*5a2c*/ 	.word	0xffffffff


	//   ....[125]....
        /*5a30*/ 	.word	0xffffffff


	//   ....[126]....
        /*5a34*/ 	.word	0xffffffff


	//   ....[127]....
        /*5a38*/ 	.word	0xffffffff


	//   ....[128]....
        /*5a3c*/ 	.word	0xffffffff


	//   ....[129]....
        /*5a40*/ 	.word	0xffffffff


	//   ....[130]....
        /*5a44*/ 	.word	0xffffffff


	//   ....[131]....
        /*5a48*/ 	.word	0xffffffff


	//   ....[132]....
        /*5a4c*/ 	.word	0xffffffff


	//   ....[133]....
        /*5a50*/ 	.word	0xffffffff


	//   ....[134]....
        /*5a54*/ 	.word	0xffffffff


	//   ....[135]....
        /*5a58*/ 	.word	0xffffffff


	//   ....[136]....
        /*5a5c*/ 	.word	0xffffffff


	//   ....[137]....
        /*5a60*/ 	.word	0xffffffff


	//   ....[138]....
        /*5a64*/ 	.word	0xffffffff


	//   ....[139]....
        /*5a68*/ 	.word	0xffffffff


	//   ....[140]....
        /*5a6c*/ 	.word	0xffffffff


	//   ....[141]....
        /*5a70*/ 	.word	0xffffffff


	//   ....[142]....
        /*5a74*/ 	.word	0xffffffff


	//   ....[143]....
        /*5a78*/ 	.word	0xffffffff


	//   ....[144]....
        /*5a7c*/ 	.word	0xffffffff


	//   ....[145]....
        /*5a80*/ 	.word	0xffffffff


	//   ....[146]....
        /*5a84*/ 	.word	0xffffffff


	//   ....[147]....
        /*5a88*/ 	.word	0xffffffff


	//   ....[148]....
        /*5a8c*/ 	.word	0xffffffff


	//   ....[149]....
        /*5a90*/ 	.word	0xffffffff


	//   ....[150]....
        /*5a94*/ 	.word	0xffffffff


	//   ....[151]....
        /*5a98*/ 	.word	0xffffffff


	//   ....[152]....
        /*5a9c*/ 	.word	0xffffffff


	//   ....[153]....
        /*5aa0*/ 	.word	0xffffffff


	//   ....[154]....
        /*5aa4*/ 	.word	0xffffffff


	//   ....[155]....
        /*5aa8*/ 	.word	0xffffffff


	//   ....[156]....
        /*5aac*/ 	.word	0xffffffff


	//   ....[157]....
        /*5ab0*/ 	.word	0xffffffff


	//   ....[158]....
        /*5ab4*/ 	.word	0xffffffff


	//   ....[159]....
        /*5ab8*/ 	.word	0xffffffff


	//   ....[160]....
        /*5abc*/ 	.word	0xffffffff


	//   ....[161]....
        /*5ac0*/ 	.word	0xffffffff


	//   ....[162]....
        /*5ac4*/ 	.word	0xffffffff


	//   ....[163]....
        /*5ac8*/ 	.word	0xffffffff


	//   ....[164]....
        /*5acc*/ 	.word	0xffffffff


	//   ....[165]....
        /*5ad0*/ 	.word	0xffffffff


	//   ....[166]....
        /*5ad4*/ 	.word	0xffffffff


	//   ....[167]....
        /*5ad8*/ 	.word	0xffffffff


	//   ....[168]....
        /*5adc*/ 	.word	0xffffffff


	//   ....[169]....
        /*5ae0*/ 	.word	0xffffffff


	//   ....[170]....
        /*5ae4*/ 	.word	0xffffffff


	//   ....[171]....
        /*5ae8*/ 	.word	0xffffffff


	//   ....[172]....
        /*5aec*/ 	.word	0xffffffff


	//   ....[173]....
        /*5af0*/ 	.word	0xffffffff


	//   ....[174]....
        /*5af4*/ 	.word	0xffffffff


	//   ....[175]....
        /*5af8*/ 	.word	0xffffffff


	//   ....[176]....
        /*5afc*/ 	.word	0xffffffff


	//   ....[177]....
        /*5b00*/ 	.word	0xffffffff


	//   ....[178]....
        /*5b04*/ 	.word	0xffffffff


	//   ....[179]....
        /*5b08*/ 	.word	0xffffffff


	//   ....[180]....
        /*5b0c*/ 	.word	0xffffffff


	//   ....[181]....
        /*5b10*/ 	.word	0xffffffff


	//   ....[182]....
        /*5b14*/ 	.word	0xffffffff


	//   ....[183]....
        /*5b18*/ 	.word	0xffffffff


	//   ....[184]....
        /*5b1c*/ 	.word	0xffffffff


	//   ....[185]....
        /*5b20*/ 	.word	0xffffffff


	//   ....[186]....
        /*5b24*/ 	.word	0xffffffff


	//   ....[187]....
        /*5b28*/ 	.word	0xffffffff


	//   ....[188]....
        /*5b2c*/ 	.word	0xffffffff


	//   ....[189]....
        /*5b30*/ 	.word	0xffffffff


	//   ....[190]....
        /*5b34*/ 	.word	0xffffffff


	//   ....[191]....
        /*5b38*/ 	.word	0xffffffff


	//   ....[192]....
        /*5b3c*/ 	.word	0xffffffff


	//   ....[193]....
        /*5b40*/ 	.word	0xffffffff


	//   ....[194]....
        /*5b44*/ 	.word	0xffffffff


	//   ....[195]....
        /*5b48*/ 	.word	0xffffffff


	//   ....[196]....
        /*5b4c*/ 	.word	0xffffffff


	//   ....[197]....
        /*5b50*/ 	.word	0xffffffff


	//   ....[198]....
        /*5b54*/ 	.word	0xffffffff


	//   ....[199]....
        /*5b58*/ 	.word	0xffffffff


	//   ....[200]....
        /*5b5c*/ 	.word	0xffffffff


	//   ....[201]....
        /*5b60*/ 	.word	0xffffffff


	//   ....[202]....
        /*5b64*/ 	.word	0xffffffff


	//   ....[203]....
        /*5b68*/ 	.word	0xffffffff


	//   ....[204]....
        /*5b6c*/ 	.word	0xffffffff


	//   ....[205]....
        /*5b70*/ 	.word	0xffffffff


	//   ....[206]....
        /*5b74*/ 	.word	0xffffffff


	//   ....[207]....
        /*5b78*/ 	.word	0xffffffff


	//   ....[208]....
        /*5b7c*/ 	.word	0xffffffff


	//   ....[209]....
        /*5b80*/ 	.word	0xffffffff


	//   ....[210]....
        /*5b84*/ 	.word	0xffffffff


	//   ....[211]....
        /*5b88*/ 	.word	0xffffffff


	//   ....[212]....
        /*5b8c*/ 	.word	0xffffffff


	//   ....[213]....
        /*5b90*/ 	.word	0xffffffff


	//   ....[214]....
        /*5b94*/ 	.word	0xffffffff


	//   ....[215]....
        /*5b98*/ 	.word	0xffffffff


	//   ....[216]....
        /*5b9c*/ 	.word	0xffffffff


	//   ....[217]....
        /*5ba0*/ 	.word	0xffffffff


	//   ....[218]....
        /*5ba4*/ 	.word	0xffffffff


	//   ....[219]....
        /*5ba8*/ 	.word	0xffffffff


	//   ....[220]....
        /*5bac*/ 	.word	0xffffffff


	//   ....[221]....
        /*5bb0*/ 	.word	0xffffffff


	//   ....[222]....
        /*5bb4*/ 	.word	0xffffffff


	//   ....[223]....
        /*5bb8*/ 	.word	0xffffffff


	//   ....[224]....
        /*5bbc*/ 	.word	0xffffffff


	//   ....[225]....
        /*5bc0*/ 	.word	0xffffffff


	//   ....[226]....
        /*5bc4*/ 	.word	0xffffffff


	//   ....[227]....
        /*5bc8*/ 	.word	0xffffffff


	//   ....[228]....
        /*5bcc*/ 	.word	0xffffffff


	//   ....[229]....
        /*5bd0*/ 	.word	0xffffffff


	//   ....[230]....
        /*5bd4*/ 	.word	0xffffffff


	//   ....[231]....
        /*5bd8*/ 	.word	0xffffffff


	//   ....[232]....
        /*5bdc*/ 	.word	0xffffffff


	//   ....[233]....
        /*5be0*/ 	.word	0xffffffff


	//   ....[234]....
        /*5be4*/ 	.word	0xffffffff


	//   ....[235]....
        /*5be8*/ 	.word	0xffffffff


	//   ....[236]....
        /*5bec*/ 	.word	0xffffffff


	//   ....[237]....
        /*5bf0*/ 	.word	0xffffffff


	//   ....[238]....
        /*5bf4*/ 	.word	0xffffffff


	//   ....[239]....
        /*5bf8*/ 	.word	0xffffffff


	//   ....[240]....
        /*5bfc*/ 	.word	0xffffffff


	//   ....[241]....
        /*5c00*/ 	.word	0xffffffff


	//   ....[242]....
        /*5c04*/ 	.word	0xffffffff


	//   ....[243]....
        /*5c08*/ 	.word	0xffffffff


	//   ....[244]....
        /*5c0c*/ 	.word	0xffffffff


	//   ....[245]....
        /*5c10*/ 	.word	0xffffffff


	//   ....[246]....
        /*5c14*/ 	.word	0xffffffff


	//   ....[247]....
        /*5c18*/ 	.word	0xffffffff


	//   ....[248]....
        /*5c1c*/ 	.word	0xffffffff


	//   ....[249]....
        /*5c20*/ 	.word	0xffffffff


	//   ....[250]....
        /*5c24*/ 	.word	0xffffffff


	//   ....[251]....
        /*5c28*/ 	.word	0xffffffff


	//   ....[252]....
        /*5c2c*/ 	.word	0xffffffff


	//   ....[253]....
        /*5c30*/ 	.word	0xffffffff


	//   ....[254]....
        /*5c34*/ 	.word	0xffffffff


	//   ....[255]....
        /*5c38*/ 	.word	0xffffffff


	//   ....[0]....
        /*5c3c*/ 	.word	0xffffffff


	//   ....[1]....
        /*5c40*/ 	.word	0xffffffff


	//   ....[2]....
        /*5c44*/ 	.word	0xffffffff


	//   ....[3]....
        /*5c48*/ 	.word	0xffffffff


	//   ....[4]....
        /*5c4c*/ 	.word	0xffffffff


	//   ....[5]....
        /*5c50*/ 	.word	0xffffffff


	//   ....[6]....
        /*5c54*/ 	.word	0xffffffff


	//   ....[7]....
        /*5c58*/ 	.word	0xffffffff


	//   ....[8]....
        /*5c5c*/ 	.word	0xffffffff


	//   ....[9]....
        /*5c60*/ 	.word	0xffffffff


	//   ....[10]....
        /*5c64*/ 	.word	0xffffffff


	//   ....[11]....
        /*5c68*/ 	.word	0xffffffff


	//   ....[12]....
        /*5c6c*/ 	.word	0xffffffff


	//   ....[13]....
        /*5c70*/ 	.word	0xffffffff


	//   ....[14]....
        /*5c74*/ 	.word	0xffffffff


	//   ....[15]....
        /*5c78*/ 	.word	0xffffffff


	//   ....[16]....
        /*5c7c*/ 	.word	0xffffffff


	//   ....[17]....
        /*5c80*/ 	.word	0xffffffff


	//   ....[18]....
        /*5c84*/ 	.word	0xffffffff


	//   ....[19]....
        /*5c88*/ 	.word	0xffffffff


	//   ....[20]....
        /*5c8c*/ 	.word	0xffffffff


	//   ....[21]....
        /*5c90*/ 	.word	0xffffffff


	//   ....[22]....
        /*5c94*/ 	.word	0xffffffff


	//   ....[23]....
        /*5c98*/ 	.word	0xffffffff


	//   ....[24]....
        /*5c9c*/ 	.word	0xffffffff


	//   ....[25]....
        /*5ca0*/ 	.word	0xffffffff


	//   ....[26]....
        /*5ca4*/ 	.word	0xffffffff


	//   ....[27]....
        /*5ca8*/ 	.word	0xffffffff


	//   ....[28]....
        /*5cac*/ 	.word	0xffffffff


	//   ....[29]....
        /*5cb0*/ 	.word	0xffffffff


	//   ....[30]....
        /*5cb4*/ 	.word	0xffffffff


	//   ....[31]....
        /*5cb8*/ 	.word	0xffffffff


	//   ....[32]....
        /*5cbc*/ 	.word	0xffffffff


	//   ....[33]....
        /*5cc0*/ 	.word	0xffffffff


	//   ....[34]....
        /*5cc4*/ 	.word	0xffffffff


	//   ....[35]....
        /*5cc8*/ 	.word	0xffffffff


	//   ....[36]....
        /*5ccc*/ 	.word	0xffffffff


	//   ....[37]....
        /*5cd0*/ 	.word	0xffffffff


	//   ....[38]....
        /*5cd4*/ 	.word	0xffffffff


	//   ....[39]....
        /*5cd8*/ 	.word	0xffffffff


	//   ....[40]....
        /*5cdc*/ 	.word	0xffffffff


	//   ....[41]....
        /*5ce0*/ 	.word	0xffffffff


	//   ....[42]....
        /*5ce4*/ 	.word	0xffffffff


	//   ....[43]....
        /*5ce8*/ 	.word	0xffffffff


	//   ....[44]....
        /*5cec*/ 	.word	0xffffffff


	//   ....[45]....
        /*5cf0*/ 	.word	0xffffffff


	//   ....[46]....
        /*5cf4*/ 	.word	0xffffffff


	//   ....[47]....
        /*5cf8*/ 	.word	0xffffffff


	//   ....[48]....
        /*5cfc*/ 	.word	0xffffffff


	//   ....[49]....
        /*5d00*/ 	.word	0xffffffff


	//   ....[50]....
        /*5d04*/ 	.word	0xffffffff


	//   ....[51]....
        /*5d08*/ 	.word	0xffffffff


	//   ....[52]....
        /*5d0c*/ 	.word	0xffffffff


	//   ....[53]....
        /*5d10*/ 	.word	0xffffffff


	//   ....[54]....
        /*5d14*/ 	.word	0xffffffff


	//   ....[55]....
        /*5d18*/ 	.word	0xffffffff


	//   ....[56]....
        /*5d1c*/ 	.word	0xffffffff


	//   ....[57]....
        /*5d20*/ 	.word	0xffffffff


	//   ....[58]....
        /*5d24*/ 	.word	0xffffffff


	//   ....[59]....
        /*5d28*/ 	.word	0xffffffff


	//   ....[60]....
        /*5d2c*/ 	.word	0xffffffff


	//   ....[61]....
        /*5d30*/ 	.word	0xffffffff


	//   ....[62]....
        /*5d34*/ 	.word	0xffffffff


	//   ....[63]....
        /*5d38*/ 	.word	0xffffffff


	//   ....[64]....
        /*5d3c*/ 	.word	0xffffffff


	//   ....[65]....
        /*5d40*/ 	.word	0xffffffff


	//   ....[66]....
        /*5d44*/ 	.word	0xffffffff


	//   ....[67]....
        /*5d48*/ 	.word	0xffffffff


	//   ....[68]....
        /*5d4c*/ 	.word	0xffffffff


	//   ....[69]....
        /*5d50*/ 	.word	0xffffffff


	//   ....[70]....
        /*5d54*/ 	.word	0xffffffff


	//   ....[71]....
        /*5d58*/ 	.word	0xffffffff


	//   ....[72]....
        /*5d5c*/ 	.word	0xffffffff


	//   ....[73]....
        /*5d60*/ 	.word	0xffffffff


	//   ....[74]....
        /*5d64*/ 	.word	0xffffffff


	//   ....[75]....
        /*5d68*/ 	.word	0xffffffff


	//   ....[76]....
        /*5d6c*/ 	.word	0xffffffff


	//   ....[77]....
        /*5d70*/ 	.word	0xffffffff


	//   ....[78]....
        /*5d74*/ 	.word	0xffffffff


	//   ....[79]....
        /*5d78*/ 	.word	0xffffffff


	//   ....[80]....
        /*5d7c*/ 	.word	0xffffffff


	//   ....[81]....
        /*5d80*/ 	.word	0xffffffff


	//   ....[82]....
        /*5d84*/ 	.word	0xffffffff


	//   ....[83]....
        /*5d88*/ 	.word	0xffffffff


	//   ....[84]....
        /*5d8c*/ 	.word	0xffffffff


	//   ....[85]....
        /*5d90*/ 	.word	0xffffffff


	//   ....[86]....
        /*5d94*/ 	.word	0xffffffff


	//   ....[87]....
        /*5d98*/ 	.word	0xffffffff


	//   ....[88]....
        /*5d9c*/ 	.word	0xffffffff


	//   ....[89]....
        /*5da0*/ 	.word	0xffffffff


	//   ....[90]....
        /*5da4*/ 	.word	0xffffffff


	//   ....[91]....
        /*5da8*/ 	.word	0xffffffff


	//   ....[92]....
        /*5dac*/ 	.word	0xffffffff


	//   ....[93]....
        /*5db0*/ 	.word	0xffffffff


	//   ....[94]....
        /*5db4*/ 	.word	0xffffffff


	//   ....[95]....
        /*5db8*/ 	.word	0xffffffff


	//   ....[96]....
        /*5dbc*/ 	.word	0xffffffff


	//   ....[97]....
        /*5dc0*/ 	.word	0xffffffff


	//   ....[98]....
        /*5dc4*/ 	.word	0xffffffff


	//   ....[99]....
        /*5dc8*/ 	.word	0xffffffff


	//   ....[100]....
        /*5dcc*/ 	.word	0xffffffff


	//   ....[101]....
        /*5dd0*/ 	.word	0xffffffff


	//   ....[102]....
        /*5dd4*/ 	.word	0xffffffff


	//   ....[103]....
        /*5dd8*/ 	.word	0xffffffff


	//   ....[104]....
        /*5ddc*/ 	.word	0xffffffff


	//   ....[105]....
        /*5de0*/ 	.word	0xffffffff


	//   ....[106]....
        /*5de4*/ 	.word	0xffffffff


	//   ....[107]....
        /*5de8*/ 	.word	0xffffffff


	//   ....[108]....
        /*5dec*/ 	.word	0xffffffff


	//   ....[109]....
        /*5df0*/ 	.word	0xffffffff


	//   ....[110]....
        /*5df4*/ 	.word	0xffffffff


	//   ....[111]....
        /*5df8*/ 	.word	0xffffffff


	//   ....[112]....
        /*5dfc*/ 	.word	0xffffffff


	//   ....[113]....
        /*5e00*/ 	.word	0xffffffff


	//   ....[114]....
        /*5e04*/ 	.word	0xffffffff


	//   ....[115]....
        /*5e08*/ 	.word	0xffffffff


	//   ....[116]....
        /*5e0c*/ 	.word	0xffffffff


	//   ....[117]....
        /*5e10*/ 	.word	0xffffffff


	//   ....[118]....
        /*5e14*/ 	.word	0xffffffff


	//   ....[119]....
        /*5e18*/ 	.word	0xffffffff


	//   ....[120]....
        /*5e1c*/ 	.word	0xffffffff


	//   ....[121]....
        /*5e20*/ 	.word	0xffffffff


	//   ....[122]....
        /*5e24*/ 	.word	0xffffffff


	//   ....[123]....
        /*5e28*/ 	.word	0xffffffff


	//   ....[124]....
        /*5e2c*/ 	.word	0xffffffff


	//   ....[125]....
        /*5e30*/ 	.word	0xffffffff


	//   ....[126]....
        /*5e34*/ 	.word	0xffffffff


	//   ....[127]....
        /*5e38*/ 	.word	0xffffffff


	//   ....[128]....
        /*5e3c*/ 	.word	0xffffffff


	//   ....[129]....
        /*5e40*/ 	.word	0xffffffff


	//   ....[130]....
        /*5e44*/ 	.word	0xffffffff


	//   ....[131]....
        /*5e48*/ 	.word	0xffffffff


	//   ....[132]....
        /*5e4c*/ 	.word	0xffffffff


	//   ....[133]....
        /*5e50*/ 	.word	0xffffffff


	//   ....[134]....
        /*5e54*/ 	.word	0xffffffff


	//   ....[135]....
        /*5e58*/ 	.word	0xffffffff


	//   ....[136]....
        /*5e5c*/ 	.word	0xffffffff


	//   ....[137]....
        /*5e60*/ 	.word	0xffffffff


	//   ....[138]....
        /*5e64*/ 	.word	0xffffffff


	//   ....[139]....
        /*5e68*/ 	.word	0xffffffff


	//   ....[140]....
        /*5e6c*/ 	.word	0xffffffff


	//   ....[141]....
        /*5e70*/ 	.word	0xffffffff


	//   ....[142]....
        /*5e74*/ 	.word	0xffffffff


	//   ....[143]....
        /*5e78*/ 	.word	0xffffffff


	//   ....[144]....
        /*5e7c*/ 	.word	0xffffffff


	//   ....[145]....
        /*5e80*/ 	.word	0xffffffff


	//   ....[146]....
        /*5e84*/ 	.word	0xffffffff


	//   ....[147]....
        /*5e88*/ 	.word	0xffffffff


	//   ....[148]....
        /*5e8c*/ 	.word	0xffffffff


	//   ....[149]....
        /*5e90*/ 	.word	0xffffffff


	//   ....[150]....
        /*5e94*/ 	.word	0xffffffff


	//   ....[151]....
        /*5e98*/ 	.word	0xffffffff


	//   ....[152]....
        /*5e9c*/ 	.word	0xffffffff


	//   ....[153]....
        /*5ea0*/ 	.word	0xffffffff


	//   ....[154]....
        /*5ea4*/ 	.word	0xffffffff


	//   ....[155]....
        /*5ea8*/ 	.word	0xffffffff


	//   ....[156]....
        /*5eac*/ 	.word	0xffffffff


	//   ....[157]....
        /*5eb0*/ 	.word	0xffffffff


	//   ....[158]....
        /*5eb4*/ 	.word	0xffffffff


	//   ....[159]....
        /*5eb8*/ 	.word	0xffffffff


	//   ....[160]....
        /*5ebc*/ 	.word	0xffffffff


	//   ....[161]....
        /*5ec0*/ 	.word	0xffffffff


	//   ....[162]....
        /*5ec4*/ 	.word	0xffffffff


	//   ....[163]....
        /*5ec8*/ 	.word	0xffffffff


	//   ....[164]....
        /*5ecc*/ 	.word	0xffffffff


	//   ....[165]....
        /*5ed0*/ 	.word	0xffffffff


	//   ....[166]....
        /*5ed4*/ 	.word	0xffffffff


	//   ....[167]....
        /*5ed8*/ 	.word	0xffffffff


	//   ....[168]....
        /*5edc*/ 	.word	0xffffffff


	//   ....[169]....
        /*5ee0*/ 	.word	0xffffffff


	//   ....[170]....
        /*5ee4*/ 	.word	0xffffffff


	//   ....[171]....
        /*5ee8*/ 	.word	0xffffffff


	//   ....[172]....
        /*5eec*/ 	.word	0xffffffff


	//   ....[173]....
        /*5ef0*/ 	.word	0xffffffff


	//   ....[174]....
        /*5ef4*/ 	.word	0xffffffff


	//   ....[175]....
        /*5ef8*/ 	.word	0xffffffff


	//   ....[176]....
        /*5efc*/ 	.word	0xffffffff


	//   ....[177]....
        /*5f00*/ 	.word	0xffffffff


	//   ....[178]....
        /*5f04*/ 	.word	0xffffffff


	//   ....[179]....
        /*5f08*/ 	.word	0xffffffff


	//   ....[180]....
        /*5f0c*/ 	.word	0xffffffff


	//   ....[181]....
        /*5f10*/ 	.word	0xffffffff


	//   ....[182]....
        /*5f14*/ 	.word	0xffffffff


	//   ....[183]....
        /*5f18*/ 	.word	0xffffffff


	//   ....[184]....
        /*5f1c*/ 	.word	0xffffffff


	//   ....[185]....
        /*5f20*/ 	.word	0xffffffff


	//   ....[186]....
        /*5f24*/ 	.word	0xffffffff


	//   ....[187]....
        /*5f28*/ 	.word	0xffffffff


	//   ....[188]....
        /*5f2c*/ 	.word	0xffffffff


	//   ....[189]....
        /*5f30*/ 	.word	0xffffffff


	//   ....[190]....
        /*5f34*/ 	.word	0xffffffff


	//   ....[191]....
        /*5f38*/ 	.word	0xffffffff


	//   ....[192]....
        /*5f3c*/ 	.word	0xffffffff


	//   ....[193]....
        /*5f40*/ 	.word	0xffffffff


	//   ....[194]....
        /*5f44*/ 	.word	0xffffffff


	//   ....[195]....
        /*5f48*/ 	.word	0xffffffff


	//   ....[196]....
        /*5f4c*/ 	.word	0xffffffff


	//   ....[197]....
        /*5f50*/ 	.word	0xffffffff


	//   ....[198]....
        /*5f54*/ 	.word	0xffffffff


	//   ....[199]....
        /*5f58*/ 	.word	0xffffffff


	//   ....[200]....
        /*5f5c*/ 	.word	0xffffffff


	//   ....[201]....
        /*5f60*/ 	.word	0xffffffff


	//   ....[202]....
        /*5f64*/ 	.word	0xffffffff


	//   ....[203]....
        /*5f68*/ 	.word	0xffffffff


	//   ....[204]....
        /*5f6c*/ 	.word	0xffffffff


	//   ....[205]....
        /*5f70*/ 	.word	0xffffffff


	//   ....[206]....
        /*5f74*/ 	.word	0xffffffff


	//   ....[207]....
        /*5f78*/ 	.word	0xffffffff


	//   ....[208]....
        /*5f7c*/ 	.word	0xffffffff


	//   ....[209]....
        /*5f80*/ 	.word	0xffffffff


	//   ....[210]....
        /*5f84*/ 	.word	0xffffffff


	//   ....[211]....
        /*5f88*/ 	.word	0xffffffff


	//   ....[212]....
        /*5f8c*/ 	.word	0xffffffff


	//   ....[213]....
        /*5f90*/ 	.word	0xffffffff


	//   ....[214]....
        /*5f94*/ 	.word	0xffffffff


	//   ....[215]....
        /*5f98*/ 	.word	0xffffffff


	//   ....[216]....
        /*5f9c*/ 	.word	0xffffffff


	//   ....[217]....
        /*5fa0*/ 	.word	0xffffffff


	//   ....[218]....
        /*5fa4*/ 	.word	0xffffffff


	//   ....[219]....
        /*5fa8*/ 	.word	0xffffffff


	//   ....[220]....
        /*5fac*/ 	.word	0xffffffff


	//   ....[221]....
        /*5fb0*/ 	.word	0xffffffff


	//   ....[222]....
        /*5fb4*/ 	.word	0xffffffff


	//   ....[223]....
        /*5fb8*/ 	.word	0xffffffff


	//   ....[224]....
        /*5fbc*/ 	.word	0xffffffff


	//   ....[225]....
        /*5fc0*/ 	.word	0xffffffff


	//   ....[226]....
        /*5fc4*/ 	.word	0xffffffff


	//   ....[227]....
        /*5fc8*/ 	.word	0xffffffff


	//   ....[228]....
        /*5fcc*/ 	.word	0xffffffff


	//   ....[229]....
        /*5fd0*/ 	.word	0xffffffff


	//   ....[230]....
        /*5fd4*/ 	.word	0xffffffff


	//   ....[231]....
        /*5fd8*/ 	.word	0xffffffff


	//   ....[232]....
        /*5fdc*/ 	.word	0xffffffff


	//   ....[233]....
        /*5fe0*/ 	.word	0xffffffff


	//   ....[234]....
        /*5fe4*/ 	.word	0xffffffff


	//   ....[235]....
        /*5fe8*/ 	.word	0xffffffff


	//   ....[236]....
        /*5fec*/ 	.word	0xffffffff


	//   ....[237]....
        /*5ff0*/ 	.word	0xffffffff


	//   ....[238]....
        /*5ff4*/ 	.word	0xffffffff


	//   ....[239]....
        /*5ff8*/ 	.word	0xffffffff


	//   ....[240]....
        /*5ffc*/ 	.word	0xffffffff


	//   ....[241]....
        /*6000*/ 	.word	0xffffffff


	//   ....[242]....
        /*6004*/ 	.word	0xffffffff


	//   ....[243]....
        /*6008*/ 	.word	0xffffffff


	//   ....[244]....
        /*600c*/ 	.word	0xffffffff


	//   ....[245]....
        /*6010*/ 	.word	0xffffffff


	//   ....[246]....
        /*6014*/ 	.word	0xffffffff


	//   ....[247]....
        /*6018*/ 	.word	0xffffffff


	//   ....[248]....
        /*601c*/ 	.word	0xffffffff


	//   ....[249]....
        /*6020*/ 	.word	0xffffffff


	//   ....[250]....
        /*6024*/ 	.word	0xffffffff


	//   ....[251]....
        /*6028*/ 	.word	0xffffffff


	//   ....[252]....
        /*602c*/ 	.word	0xffffffff


	//   ....[253]....
        /*6030*/ 	.word	0xffffffff


	//   ....[254]....
        /*6034*/ 	.word	0xffffffff


	//   ....[255]....
        /*6038*/ 	.word	0xffffffff


	//   ....[0]....
        /*603c*/ 	.word	0xffffffff


	//   ....[1]....
        /*6040*/ 	.word	0xffffffff


	//   ....[2]....
        /*6044*/ 	.word	0xffffffff


	//   ....[3]....
        /*6048*/ 	.word	0xffffffff


	//   ....[4]....
        /*604c*/ 	.word	0xffffffff


	//   ....[5]....
        /*6050*/ 	.word	0xffffffff


	//   ....[6]....
        /*6054*/ 	.word	0xffffffff


	//   ....[7]....
        /*6058*/ 	.word	0xffffffff


	//   ....[8]....
        /*605c*/ 	.word	0xffffffff


	//   ....[9]....
        /*6060*/ 	.word	0xffffffff


	//   ....[10]....
        /*6064*/ 	.word	0xffffffff


	//   ....[11]....
        /*6068*/ 	.word	0xffffffff


	//   ....[12]....
        /*606c*/ 	.word	0xffffffff


	//   ....[13]....
        /*6070*/ 	.word	0xffffffff


	//   ....[14]....
        /*6074*/ 	.word	0xffffffff


	//   ....[15]....
        /*6078*/ 	.word	0xffffffff


	//   ....[16]....
        /*607c*/ 	.word	0xffffffff


	//   ....[17]....
        /*6080*/ 	.word	0xffffffff


	//   ....[18]....
        /*6084*/ 	.word	0xffffffff


	//   ....[19]....
        /*6088*/ 	.word	0xffffffff


	//   ....[20]....
        /*608c*/ 	.word	0xffffffff


	//   ....[21]....
        /*6090*/ 	.word	0xffffffff


	//   ....[22]....
        /*6094*/ 	.word	0xffffffff


	//   ....[23]....
        /*6098*/ 	.word	0xffffffff


	//   ....[24]....
        /*609c*/ 	.word	0xffffffff


	//   ....[25]....
        /*60a0*/ 	.word	0xffffffff


	//   ....[26]....
        /*60a4*/ 	.word	0xffffffff


	//   ....[27]....
        /*60a8*/ 	.word	0xffffffff


	//   ....[28]....
        /*60ac*/ 	.word	0xffffffff


	//   ....[29]....
        /*60b0*/ 	.word	0xffffffff


	//   ....[30]....
        /*60b4*/ 	.word	0xffffffff


	//   ....[31]....
        /*60b8*/ 	.word	0xffffffff


	//   ....[32]....
        /*60bc*/ 	.word	0xffffffff


	//   ....[33]....
        /*60c0*/ 	.word	0xffffffff


	//   ....[34]....
        /*60c4*/ 	.word	0xffffffff


	//   ....[35]....
        /*60c8*/ 	.word	0xffffffff


	//   ....[36]....
        /*60cc*/ 	.word	0xffffffff


	//   ....[37]....
        /*60d0*/ 	.word	0xffffffff


	//   ....[38]....
        /*60d4*/ 	.word	0xffffffff


	//   ....[39]....
        /*60d8*/ 	.word	0xffffffff


	//   ....[40]....
        /*60dc*/ 	.word	0xffffffff


	//   ....[41]....
        /*60e0*/ 	.word	0xffffffff


	//   ....[42]....
        /*60e4*/ 	.word	0xffffffff


	//   ....[43]....
        /*60e8*/ 	.word	0xffffffff


	//   ....[44]....
        /*60ec*/ 	.word	0xffffffff


	//   ....[45]....
        /*60f0*/ 	.word	0xffffffff


	//   ....[46]....
        /*60f4*/ 	.word	0xffffffff


	//   ....[47]....
        /*60f8*/ 	.word	0xffffffff


	//   ....[48]....
        /*60fc*/ 	.word	0xffffffff


	//   ....[49]....
        /*6100*/ 	.word	0xffffffff


	//   ....[50]....
        /*6104*/ 	.word	0xffffffff


	//   ....[51]....
        /*6108*/ 	.word	0xffffffff


	//   ....[52]....
        /*610c*/ 	.word	0xffffffff


	//   ....[53]....
        /*6110*/ 	.word	0xffffffff


	//   ....[54]....
        /*6114*/ 	.word	0xffffffff


	//   ....[55]....
        /*6118*/ 	.word	0xffffffff


	//   ....[56]....
        /*611c*/ 	.word	0xffffffff


	//   ....[57]....
        /*6120*/ 	.word	0xffffffff


	//   ....[58]....
        /*6124*/ 	.word	0xffffffff


	//   ....[59]....
        /*6128*/ 	.word	0xffffffff


	//   ....[60]....
        /*612c*/ 	.word	0xffffffff


	//   ....[61]....
        /*6130*/ 	.word	0xffffffff


	//   ....[62]....
        /*6134*/ 	.word	0xffffffff


	//   ....[63]....
        /*6138*/ 	.word	0xffffffff


	//   ....[64]....
        /*613c*/ 	.word	0xffffffff


	//   ....[65]....
        /*6140*/ 	.word	0xffffffff


	//   ....[66]....
        /*6144*/ 	.word	0xffffffff


	//   ....[67]....
        /*6148*/ 	.word	0xffffffff


	//   ....[68]....
        /*614c*/ 	.word	0xffffffff


	//   ....[69]....
        /*6150*/ 	.word	0xffffffff


	//   ....[70]....
        /*6154*/ 	.word	0xffffffff


	//   ....[71]....
        /*6158*/ 	.word	0xffffffff


	//   ....[72]....
        /*615c*/ 	.word	0xffffffff


	//   ....[73]....
        /*6160*/ 	.word	0xffffffff


	//   ....[74]....
        /*6164*/ 	.word	0xffffffff


	//   ....[75]....
        /*6168*/ 	.word	0xffffffff


	//   ....[76]....
        /*616c*/ 	.word	0xffffffff


	//   ....[77]....
        /*6170*/ 	.word	0xffffffff


	//   ....[78]....
        /*6174*/ 	.word	0xffffffff


	//   ....[79]....
        /*6178*/ 	.word	0xffffffff


	//   ....[80]....
        /*617c*/ 	.word	0xffffffff


	//   ....[81]....
        /*6180*/ 	.word	0xffffffff


	//   ....[82]....
        /*6184*/ 	.word	0xffffffff


	//   ....[83]....
        /*6188*/ 	.word	0xffffffff


	//   ....[84]....
        /*618c*/ 	.word	0xffffffff


	//   ....[85]....
        /*6190*/ 	.word	0xffffffff


	//   ....[86]....
        /*6194*/ 	.word	0xffffffff


	//   ....[87]....
        /*6198*/ 	.word	0xffffffff


	//   ....[88]....
        /*619c*/ 	.word	0xffffffff


	//   ....[89]....
        /*61a0*/ 	.word	0xffffffff


	//   ....[90]....
        /*61a4*/ 	.word	0xffffffff


	//   ....[91]....
        /*61a8*/ 	.word	0xffffffff


	//   ....[92]....
        /*61ac*/ 	.word	0xffffffff


	//   ....[93]....
        /*61b0*/ 	.word	0xffffffff


	//   ....[94]....
        /*61b4*/ 	.word	0xffffffff


	//   ....[95]....
        /*61b8*/ 	.word	0xffffffff


	//   ....[96]....
        /*61bc*/ 	.word	0xffffffff


	//   ....[97]....
        /*61c0*/ 	.word	0xffffffff


	//   ....[98]....
        /*61c4*/ 	.word	0xffffffff


	//   ....[99]....
        /*61c8*/ 	.word	0xffffffff


	//   ....[100]....
        /*61cc*/ 	.word	0xffffffff


	//   ....[101]....
        /*61d0*/ 	.word	0xffffffff


	//   ....[102]....
        /*61d4*/ 	.word	0xffffffff


	//   ....[103]....
        /*61d8*/ 	.word	0xffffffff


	//   ....[104]....
        /*61dc*/ 	.word	0xffffffff


	//   ....[105]....
        /*61e0*/ 	.word	0xffffffff


	//   ....[106]....
        /*61e4*/ 	.word	0xffffffff


	//   ....[107]....
        /*61e8*/ 	.word	0xffffffff


	//   ....[108]....
        /*61ec*/ 	.word	0xffffffff


	//   ....[109]....
        /*61f0*/ 	.word	0xffffffff


	//   ....[110]....
        /*61f4*/ 	.word	0xffffffff


	//   ....[111]....
        /*61f8*/ 	.word	0xffffffff


	//   ....[112]....
        /*61fc*/ 	.word	0xffffffff


	//   ....[113]....
        /*6200*/ 	.word	0xffffffff


	//   ....[114]....
        /*6204*/ 	.word	0xffffffff


	//   ....[115]....
        /*6208*/ 	.word	0xffffffff


	//   ....[116]....
        /*620c*/ 	.word	0xffffffff


	//   ....[117]....
        /*6210*/ 	.word	0xffffffff


	//   ....[118]....
        /*6214*/ 	.word	0xffffffff


	//   ....[119]....
        /*6218*/ 	.word	0xffffffff


	//   ....[120]....
        /*621c*/ 	.word	0xffffffff


	//   ....[121]....
        /*6220*/ 	.word	0xffffffff


	//   ....[122]....
        /*6224*/ 	.word	0xffffffff


	//   ....[123]....
        /*6228*/ 	.word	0xffffffff


	//   ....[124]....
        /*622c*/ 	.word	0xffffffff


	//   ....[125]....
        /*6230*/ 	.word	0xffffffff


	//   ....[126]....
        /*6234*/ 	.word	0xffffffff


	//   ....[127]....
        /*6238*/ 	.word	0xffffffff


	//   ....[128]....
        /*623c*/ 	.word	0xffffffff


	//   ....[129]....
        /*6240*/ 	.word	0xffffffff


	//   ....[130]....
        /*6244*/ 	.word	0xffffffff


	//   ....[131]....
        /*6248*/ 	.word	0xffffffff


	//   ....[132]....
        /*624c*/ 	.word	0xffffffff


	//   ....[133]....
        /*6250*/ 	.word	0xffffffff


	//   ....[134]....
        /*6254*/ 	.word	0xffffffff


	//   ....[135]....
        /*6258*/ 	.word	0xffffffff


	//   ....[136]....
        /*625c*/ 	.word	0xffffffff


	//   ....[137]....
        /*6260*/ 	.word	0xffffffff


	//   ....[138]....
        /*6264*/ 	.word	0xffffffff


	//   ....[139]....
        /*6268*/ 	.word	0xffffffff


	//   ....[140]....
        /*626c*/ 	.word	0xffffffff


	//   ....[141]....
        /*6270*/ 	.word	0xffffffff


	//   ....[142]....
        /*6274*/ 	.word	0xffffffff


	//   ....[143]....
        /*6278*/ 	.word	0xffffffff


	//   ....[144]....
        /*627c*/ 	.word	0xffffffff


	//   ....[145]....
        /*6280*/ 	.word	0xffffffff


	//   ....[146]....
        /*6284*/ 	.word	0xffffffff


	//   ....[147]....
        /*6288*/ 	.word	0xffffffff


	//   ....[148]....
        /*628c*/ 	.word	0xffffffff


	//   ....[149]....
        /*6290*/ 	.word	0xffffffff


	//   ....[150]....
        /*6294*/ 	.word	0xffffffff


	//   ....[151]....
        /*6298*/ 	.word	0xffffffff


	//   ....[152]....
        /*629c*/ 	.word	0xffffffff


	//   ....[153]....
        /*62a0*/ 	.word	0xffffffff


	//   ....[154]....
        /*62a4*/ 	.word	0xffffffff


	//   ....[155]....
        /*62a8*/ 	.word	0xffffffff


	//   ....[156]....
        /*62ac*/ 	.word	0xffffffff


	//   ....[157]....
        /*62b0*/ 	.word	0xffffffff


	//   ....[158]....
        /*62b4*/ 	.word	0xffffffff


	//   ....[159]....
        /*62b8*/ 	.word	0xffffffff


	//   ....[160]....
        /*62bc*/ 	.word	0xffffffff


	//   ....[161]....
        /*62c0*/ 	.word	0xffffffff


	//   ....[162]....
        /*62c4*/ 	.word	0xffffffff


	//   ....[163]....
        /*62c8*/ 	.word	0xffffffff


	//   ....[164]....
        /*62cc*/ 	.word	0xffffffff


	//   ....[165]....
        /*62d0*/ 	.word	0xffffffff


	//   ....[166]....
        /*62d4*/ 	.word	0xffffffff


	//   ....[167]....
        /*62d8*/ 	.word	0xffffffff


	//   ....[168]....
        /*62dc*/ 	.word	0xffffffff


	//   ....[169]....
        /*62e0*/ 	.word	0xffffffff


	//   ....[170]....
        /*62e4*/ 	.word	0xffffffff


	//   ....[171]....
        /*62e8*/ 	.word	0xffffffff


	//   ....[172]....
        /*62ec*/ 	.word	0xffffffff


	//   ....[173]....
        /*62f0*/ 	.word	0xffffffff


	//   ....[174]....
        /*62f4*/ 	.word	0xffffffff


	//   ....[175]....
        /*62f8*/ 	.word	0xffffffff


	//   ....[176]....
        /*62fc*/ 	.word	0xffffffff


	//   ....[177]....
        /*6300*/ 	.word	0xffffffff


	//   ....[178]....
        /*6304*/ 	.word	0xffffffff


	//   ....[179]....
        /*6308*/ 	.word	0xffffffff


	//   ....[180]....
        /*630c*/ 	.word	0xffffffff


	//   ....[181]....
        /*6310*/ 	.word	0xffffffff


	//   ....[182]....
        /*6314*/ 	.word	0xffffffff


	//   ....[183]....
        /*6318*/ 	.word	0xffffffff


	//   ....[184]....
        /*631c*/ 	.word	0xffffffff


	//   ....[185]....
        /*6320*/ 	.word	0xffffffff


	//   ....[186]....
        /*6324*/ 	.word	0xffffffff


	//   ....[187]....
        /*6328*/ 	.word	0xffffffff


	//   ....[188]....
        /*632c*/ 	.word	0xffffffff


	//   ....[189]....
        /*6330*/ 	.word	0xffffffff


	//   ....[190]....
        /*6334*/ 	.word	0xffffffff


	//   ....[191]....
        /*6338*/ 	.word	0xffffffff


	//   ....[192]....
        /*633c*/ 	.word	0xffffffff


	//   ....[193]....
        /*6340*/ 	.word	0xffffffff


	//   ....[194]....
        /*6344*/ 	.word	0xffffffff


	//   ....[195]....
        /*6348*/ 	.word	0xffffffff


	//   ....[196]....
        /*634c*/ 	.word	0xffffffff


	//   ....[197]....
        /*6350*/ 	.word	0xffffffff


	//   ....[198]....
        /*6354*/ 	.word	0xffffffff


	//   ....[199]....
        /*6358*/ 	.word	0xffffffff


	//   ....[200]....
        /*635c*/ 	.word	0xffffffff


	//   ....[201]....
        /*6360*/ 	.word	0xffffffff


	//   ....[202]....
        /*6364*/ 	.word	0xffffffff


	//   ....[203]....
        /*6368*/ 	.word	0xffffffff


	//   ....[204]....
        /*636c*/ 	.word	0xffffffff


	//   ....[205]....
        /*6370*/ 	.word	0xffffffff


	//   ....[206]....
        /*6374*/ 	.word	0xffffffff


	//   ....[207]....
        /*6378*/ 	.word	0xffffffff


	//   ....[208]....
        /*637c*/ 	.word	0xffffffff


	//   ....[209]....
        /*6380*/ 	.word	0xffffffff


	//   ....[210]....
        /*6384*/ 	.word	0xffffffff


	//   ....[211]....
        /*6388*/ 	.word	0xffffffff


	//   ....[212]....
        /*638c*/ 	.word	0xffffffff


	//   ....[213]....
        /*6390*/ 	.word	0xffffffff


	//   ....[214]....
        /*6394*/ 	.word	0xffffffff


	//   ....[215]....
        /*6398*/ 	.word	0xffffffff


	//   ....[216]....
        /*639c*/ 	.word	0xffffffff


	//   ....[217]....
        /*63a0*/ 	.word	0xffffffff


	//   ....[218]....
        /*63a4*/ 	.word	0xffffffff


	//   ....[219]....
        /*63a8*/ 	.word	0xffffffff


	//   ....[220]....
        /*63ac*/ 	.word	0xffffffff


	//   ....[221]....
        /*63b0*/ 	.word	0xffffffff


	//   ....[222]....
        /*63b4*/ 	.word	0xffffffff


	//   ....[223]....
        /*63b8*/ 	.word	0xffffffff


	//   ....[224]....
        /*63bc*/ 	.word	0xffffffff


	//   ....[225]....
        /*63c0*/ 	.word	0xffffffff


	//   ....[226]....
        /*63c4*/ 	.word	0xffffffff


	//   ....[227]....
        /*63c8*/ 	.word	0xffffffff


	//   ....[228]....
        /*63cc*/ 	.word	0xffffffff


	//   ....[229]....
        /*63d0*/ 	.word	0xffffffff


	//   ....[230]....
        /*63d4*/ 	.word	0xffffffff


	//   ....[231]....
        /*63d8*/ 	.word	0xffffffff


	//   ....[232]....
        /*63dc*/ 	.word	0xffffffff


	//   ....[233]....
        /*63e0*/ 	.word	0xffffffff


	//   ....[234]....
        /*63e4*/ 	.word	0xffffffff


	//   ....[235]....
        /*63e8*/ 	.word	0xffffffff


	//   ....[236]....
        /*63ec*/ 	.word	0xffffffff


	//   ....[237]....
        /*63f0*/ 	.word	0xffffffff


	//   ....[238]....
        /*63f4*/ 	.word	0xffffffff


	//   ....[239]....
        /*63f8*/ 	.word	0xffffffff


	//   ....[240]....
        /*63fc*/ 	.word	0xffffffff


	//   ....[241]....
        /*6400*/ 	.word	0xffffffff


	//   ....[242]....
        /*6404*/ 	.word	0xffffffff


	//   ....[243]....
        /*6408*/ 	.word	0xffffffff


	//   ....[244]....
        /*640c*/ 	.word	0xffffffff


	//   ....[245]....
        /*6410*/ 	.word	0xffffffff


	//   ....[246]....
        /*6414*/ 	.word	0xffffffff


	//   ....[247]....
        /*6418*/ 	.word	0xffffffff


	//   ....[248]....
        /*641c*/ 	.word	0xffffffff


	//   ....[249]....
        /*6420*/ 	.word	0xffffffff


	//   ....[250]....
        /*6424*/ 	.word	0xffffffff


	//   ....[251]....
        /*6428*/ 	.word	0xffffffff


	//   ....[252]....
        /*642c*/ 	.word	0xffffffff


	//   ....[253]....
        /*6430*/ 	.word	0xffffffff


	//   ....[254]....
        /*6434*/ 	.word	0xffffffff


	//   ....[255]....
        /*6438*/ 	.word	0xffffffff


	//   ....[0]....
        /*643c*/ 	.word	0xffffffff


	//   ....[1]....
        /*6440*/ 	.word	0xffffffff


	//   ....[2]....
        /*6444*/ 	.word	0xffffffff


	//   ....[3]....
        /*6448*/ 	.word	0xffffffff


	//   ....[4]....
        /*644c*/ 	.word	0xffffffff


	//   ....[5]....
        /*6450*/ 	.word	0xffffffff


	//   ....[6]....
        /*6454*/ 	.word	0xffffffff


	//   ....[7]....
        /*6458*/ 	.word	0xffffffff


	//   ....[8]....
        /*645c*/ 	.word	0xffffffff


	//   ....[9]....
        /*6460*/ 	.word	0xffffffff


	//   ....[10]....
        /*6464*/ 	.word	0xffffffff


	//   ....[11]....
        /*6468*/ 	.word	0xffffffff


	//   ....[12]....
        /*646c*/ 	.word	0xffffffff


	//   ....[13]....
        /*6470*/ 	.word	0xffffffff


	//   ....[14]....
        /*6474*/ 	.word	0xffffffff


	//   ....[15]....
        /*6478*/ 	.word	0xffffffff


	//   ....[16]....
        /*647c*/ 	.word	0xffffffff


	//   ....[17]....
        /*6480*/ 	.word	0xffffffff


	//   ....[18]....
        /*6484*/ 	.word	0xffffffff


	//   ....[19]....
        /*6488*/ 	.word	0xffffffff


	//   ....[20]....
        /*648c*/ 	.word	0xffffffff


	//   ....[21]....
        /*6490*/ 	.word	0xffffffff


	//   ....[22]....
        /*6494*/ 	.word	0xffffffff


	//   ....[23]....
        /*6498*/ 	.word	0xffffffff


	//   ....[24]....
        /*649c*/ 	.word	0xffffffff


	//   ....[25]....
        /*64a0*/ 	.word	0xffffffff


	//   ....[26]....
        /*64a4*/ 	.word	0xffffffff


	//   ....[27]....
        /*64a8*/ 	.word	0xffffffff


	//   ....[28]....
        /*64ac*/ 	.word	0xffffffff


	//   ....[29]....
        /*64b0*/ 	.word	0xffffffff


	//   ....[30]....
        /*64b4*/ 	.word	0xffffffff


	//   ....[31]....
        /*64b8*/ 	.word	0xffffffff


	//   ....[32]....
        /*64bc*/ 	.word	0xffffffff


	//   ....[33]....
        /*64c0*/ 	.word	0xffffffff


	//   ....[34]....
        /*64c4*/ 	.word	0xffffffff


	//   ....[35]....
        /*64c8*/ 	.word	0xffffffff


	//   ....[36]....
        /*64cc*/ 	.word	0xffffffff


	//   ....[37]....
        /*64d0*/ 	.word	0xffffffff


	//   ....[38]....
        /*64d4*/ 	.word	0xffffffff


	//   ....[39]....
        /*64d8*/ 	.word	0xffffffff


	//   ....[40]....
        /*64dc*/ 	.word	0xffffffff


	//   ....[41]....
        /*64e0*/ 	.word	0xffffffff


	//   ....[42]....
        /*64e4*/ 	.word	0xffffffff


	//   ....[43]....
        /*64e8*/ 	.word	0xffffffff


	//   ....[44]....
        /*64ec*/ 	.word	0xffffffff


	//   ....[45]....
        /*64f0*/ 	.word	0xffffffff


	//   ....[46]....
        /*64f4*/ 	.word	0xffffffff


	//   ....[47]....
        /*64f8*/ 	.word	0xffffffff


	//   ....[48]....
        /*64fc*/ 	.word	0xffffffff


	//   ....[49]....
        /*6500*/ 	.word	0xffffffff


	//   ....[50]....
        /*6504*/ 	.word	0xffffffff


	//   ....[51]....
        /*6508*/ 	.word	0xffffffff


	//   ....[52]....
        /*650c*/ 	.word	0xffffffff


	//   ....[53]....
        /*6510*/ 	.word	0xffffffff


	//   ....[54]....
        /*6514*/ 	.word	0xffffffff


	//   ....[55]....
        /*6518*/ 	.word	0xffffffff


	//   ....[56]....
        /*651c*/ 	.word	0xffffffff


	//   ....[57]....
        /*6520*/ 	.word	0xffffffff


	//   ....[58]....
        /*6524*/ 	.word	0xffffffff


	//   ....[59]....
        /*6528*/ 	.word	0xffffffff


	//   ....[60]....
        /*652c*/ 	.word	0xffffffff


	//   ....[61]....
        /*6530*/ 	.word	0xffffffff


	//   ....[62]....
        /*6534*/ 	.word	0xffffffff


	//   ....[63]....
        /*6538*/ 	.word	0xffffffff


	//   ....[64]....
        /*653c*/ 	.word	0xffffffff


	//   ....[65]....
        /*6540*/ 	.word	0xffffffff


	//   ....[66]....
        /*6544*/ 	.word	0xffffffff


	//   ....[67]....
        /*6548*/ 	.word	0xffffffff


	//   ....[68]....
        /*654c*/ 	.word	0xffffffff


	//   ....[69]....
        /*6550*/ 	.word	0xffffffff


	//   ....[70]....
        /*6554*/ 	.word	0xffffffff


	//   ....[71]....
        /*6558*/ 	.word	0xffffffff


	//   ....[72]....
        /*655c*/ 	.word	0xffffffff


	//   ....[73]....
        /*6560*/ 	.word	0xffffffff


	//   ....[74]....
        /*6564*/ 	.word	0xffffffff


	//   ....[75]....
        /*6568*/ 	.word	0xffffffff


	//   ....[76]....
        /*656c*/ 	.word	0xffffffff


	//   ....[77]....
        /*6570*/ 	.word	0xffffffff


	//   ....[78]....
        /*6574*/ 	.word	0xffffffff


	//   ....[79]....
        /*6578*/ 	.word	0xffffffff


	//   ....[80]....
        /*657c*/ 	.word	0xffffffff


	//   ....[81]....
        /*6580*/ 	.word	0xffffffff


	//   ....[82]....
        /*6584*/ 	.word	0xffffffff


	//   ....[83]....
        /*6588*/ 	.word	0xffffffff


	//   ....[84]....
        /*658c*/ 	.word	0xffffffff


	//   ....[85]....
        /*6590*/ 	.word	0xffffffff


	//   ....[86]....
        /*6594*/ 	.word	0xffffffff


	//   ....[87]....
        /*6598*/ 	.word	0xffffffff


	//   ....[88]....
        /*659c*/ 	.word	0xffffffff


	//   ....[89]....
        /*65a0*/ 	.word	0xffffffff


	//   ....[90]....
        /*65a4*/ 	.word	0xffffffff


	//   ....[91]....
        /*65a8*/ 	.word	0xffffffff


	//   ....[92]....
        /*65ac*/ 	.word	0xffffffff


	//   ....[93]....
        /*65b0*/ 	.word	0xffffffff


	//   ....[94]....
        /*65b4*/ 	.word	0xffffffff


	//   ....[95]....
        /*65b8*/ 	.word	0xffffffff


	//   ....[96]....
        /*65bc*/ 	.word	0xffffffff


	//   ....[97]....
        /*65c0*/ 	.word	0xffffffff


	//   ....[98]....
        /*65c4*/ 	.word	0xffffffff


	//   ....[99]....
        /*65c8*/ 	.word	0xffffffff


	//   ....[100]....
        /*65cc*/ 	.word	0xffffffff


	//   ....[101]....
        /*65d0*/ 	.word	0xffffffff


	//   ....[102]....
        /*65d4*/ 	.word	0xffffffff


	//   ....[103]....
        /*65d8*/ 	.word	0xffffffff


	//   ....[104]....
        /*65dc*/ 	.word	0xffffffff


	//   ....[105]....
        /*65e0*/ 	.word	0xffffffff


	//   ....[106]....
        /*65e4*/ 	.word	0xffffffff


	//   ....[107]....
        /*65e8*/ 	.word	0xffffffff


	//   ....[108]....
        /*65ec*/ 	.word	0xffffffff


	//   ....[109]....
        /*65f0*/ 	.word	0xffffffff


	//   ....[110]....
        /*65f4*/ 	.word	0xffffffff


	//   ....[111]....
        /*65f8*/ 	.word	0xffffffff


	//   ....[112]....
        /*65fc*/ 	.word	0xffffffff


	//   ....[113]....
        /*6600*/ 	.word	0xffffffff


	//   ....[114]....
        /*6604*/ 	.word	0xffffffff


	//   ....[115]....
        /*6608*/ 	.word	0xffffffff


	//   ....[116]....
        /*660c*/ 	.word	0xffffffff


	//   ....[117]....
        /*6610*/ 	.word	0xffffffff


	//   ....[118]....
        /*6614*/ 	.word	0xffffffff


	//   ....[119]....
        /*6618*/ 	.word	0xffffffff


	//   ....[120]....
        /*661c*/ 	.word	0xffffffff


	//   ....[121]....
        /*6620*/ 	.word	0xffffffff


	//   ....[122]....
        /*6624*/ 	.word	0xffffffff


	//   ....[123]....
        /*6628*/ 	.word	0xffffffff


	//   ....[124]....
        /*662c*/ 	.word	0xffffffff


	//   ....[125]....
        /*6630*/ 	.word	0xffffffff


	//   ....[126]....
        /*6634*/ 	.word	0xffffffff


	//   ....[127]....
        /*6638*/ 	.word	0xffffffff


	//   ....[128]....
        /*663c*/ 	.word	0xffffffff


	//   ....[129]....
        /*6640*/ 	.word	0xffffffff


	//   ....[130]....
        /*6644*/ 	.word	0xffffffff


	//   ....[131]....
        /*6648*/ 	.word	0xffffffff


	//   ....[132]....
        /*664c*/ 	.word	0xffffffff


	//   ....[133]....
        /*6650*/ 	.word	0xffffffff


	//   ....[134]....
        /*6654*/ 	.word	0xffffffff


	//   ....[135]....
        /*6658*/ 	.word	0xffffffff


	//   ....[136]....
        /*665c*/ 	.word	0xffffffff


	//   ....[137]....
        /*6660*/ 	.word	0xffffffff


	//   ....[138]....
        /*6664*/ 	.word	0xffffffff


	//   ....[139]....
        /*6668*/ 	.word	0xffffffff


	//   ....[140]....
        /*666c*/ 	.word	0xffffffff


	//   ....[141]....
        /*6670*/ 	.word	0xffffffff


	//   ....[142]....
        /*6674*/ 	.word	0xffffffff


	//   ....[143]....
        /*6678*/ 	.word	0xffffffff


	//   ....[144]....
        /*667c*/ 	.word	0xffffffff


	//   ....[145]....
        /*6680*/ 	.word	0xffffffff


	//   ....[146]....
        /*6684*/ 	.word	0xffffffff


	//   ....[147]....
        /*6688*/ 	.word	0xffffffff


	//   ....[148]....
        /*668c*/ 	.word	0xffffffff


	//   ....[149]....
        /*6690*/ 	.word	0xffffffff


	//   ....[150]....
        /*6694*/ 	.word	0xffffffff


	//   ....[151]....
        /*6698*/ 	.word	0xffffffff


	//   ....[152]....
        /*669c*/ 	.word	0xffffffff


	//   ....[153]....
        /*66a0*/ 	.word	0xffffffff


	//   ....[154]....
        /*66a4*/ 	.word	0xffffffff


	//   ....[155]....
        /*66a8*/ 	.word	0xffffffff


	//   ....[156]....
        /*66ac*/ 	.word	0xffffffff


	//   ....[157]....
        /*66b0*/ 	.word	0xffffffff


	//   ....[158]....
        /*66b4*/ 	.word	0xffffffff


	//   ....[159]....
        /*66b8*/ 	.word	0xffffffff


	//   ....[160]....
        /*66bc*/ 	.word	0xffffffff


	//   ....[161]....
        /*66c0*/ 	.word	0xffffffff


	//   ....[162]....
        /*66c4*/ 	.word	0xffffffff


	//   ....[163]....
        /*66c8*/ 	.word	0xffffffff


	//   ....[164]....
        /*66cc*/ 	.word	0xffffffff


	//   ....[165]....
        /*66d0*/ 	.word	0xffffffff


	//   ....[166]....
        /*66d4*/ 	.word	0xffffffff


	//   ....[167]....
        /*66d8*/ 	.word	0xffffffff


	//   ....[168]....
        /*66dc*/ 	.word	0xffffffff


	//   ....[169]....
        /*66e0*/ 	.word	0xffffffff


	//   ....[170]....
        /*66e4*/ 	.word	0xffffffff


	//   ....[171]....
        /*66e8*/ 	.word	0xffffffff


	//   ....[172]....
        /*66ec*/ 	.word	0xffffffff


	//   ....[173]....
        /*66f0*/ 	.word	0xffffffff


	//   ....[174]....
        /*66f4*/ 	.word	0xffffffff


	//   ....[175]....
        /*66f8*/ 	.word	0xffffffff


	//   ....[176]....
        /*66fc*/ 	.word	0xffffffff


	//   ....[177]....
        /*6700*/ 	.word	0xffffffff


	//   ....[178]....
        /*6704*/ 	.word	0xffffffff


	//   ....[179]....
        /*6708*/ 	.word	0xffffffff


	//   ....[180]....
        /*670c*/ 	.word	0xffffffff


	//   ....[181]....
        /*6710*/ 	.word	0xffffffff


	//   ....[182]....
        /*6714*/ 	.word	0xffffffff


	//   ....[183]....
        /*6718*/ 	.word	0xffffffff


	//   ....[184]....
        /*671c*/ 	.word	0xffffffff


	//   ....[185]....
        /*6720*/ 	.word	0xffffffff


	//   ....[186]....
        /*6724*/ 	.word	0xffffffff


	//   ....[187]....
        /*6728*/ 	.word	0xffffffff


	//   ....[188]....
        /*672c*/ 	.word	0xffffffff


	//   ....[189]....
        /*6730*/ 	.word	0xffffffff


	//   ....[190]....
        /*6734*/ 	.word	0xffffffff


	//   ....[191]....
        /*6738*/ 	.word	0xffffffff


	//   ....[192]....
        /*673c*/ 	.word	0xffffffff


	//   ....[193]....
        /*6740*/ 	.word	0xffffffff


	//   ....[194]....
        /*6744*/ 	.word	0xffffffff


	//   ....[195]....
        /*6748*/ 	.word	0xffffffff


	//   ....[196]....
        /*674c*/ 	.word	0xffffffff


	//   ....[197]....
        /*6750*/ 	.word	0xffffffff


	//   ....[198]....
        /*6754*/ 	.word	0xffffffff


	//   ....[199]....
        /*6758*/ 	.word	0xffffffff


	//   ....[200]....
        /*675c*/ 	.word	0xffffffff


	//   ....[201]....
        /*6760*/ 	.word	0xffffffff


	//   ....[202]....
        /*6764*/ 	.word	0xffffffff


	//   ....[203]....
        /*6768*/ 	.word	0xffffffff


	//   ....[204]....
        /*676c*/ 	.word	0xffffffff


	//   ....[205]....
        /*6770*/ 	.word	0xffffffff


	//   ....[206]....
        /*6774*/ 	.word	0xffffffff


	//   ....[207]....
        /*6778*/ 	.word	0xffffffff


	//   ....[208]....
        /*677c*/ 	.word	0xffffffff


	//   ....[209]....
        /*6780*/ 	.word	0xffffffff


	//   ....[210]....
        /*6784*/ 	.word	0xffffffff


	//   ....[211]....
        /*6788*/ 	.word	0xffffffff


	//   ....[212]....
        /*678c*/ 	.word	0xffffffff


	//   ....[213]....
        /*6790*/ 	.word	0xffffffff


	//   ....[214]....
        /*6794*/ 	.word	0xffffffff


	//   ....[215]....
        /*6798*/ 	.word	0xffffffff


	//   ....[216]....
        /*679c*/ 	.word	0xffffffff


	//   ....[217]....
        /*67a0*/ 	.word	0xffffffff


	//   ....[218]....
        /*67a4*/ 	.word	0xffffffff


	//   ....[219]....
        /*67a8*/ 	.word	0xffffffff


	//   ....[220]....
        /*67ac*/ 	.word	0xffffffff


	//   ....[221]....
        /*67b0*/ 	.word	0xffffffff


	//   ....[222]....
        /*67b4*/ 	.word	0xffffffff


	//   ....[223]....
        /*67b8*/ 	.word	0xffffffff


	//   ....[224]....
        /*67bc*/ 	.word	0xffffffff


	//   ....[225]....
        /*67c0*/ 	.word	0xffffffff


	//   ....[226]....
        /*67c4*/ 	.word	0xffffffff


	//   ....[227]....
        /*67c8*/ 	.word	0xffffffff


	//   ....[228]....
        /*67cc*/ 	.word	0xffffffff


	//   ....[229]....
        /*67d0*/ 	.word	0xffffffff


	//   ....[230]....
        /*67d4*/ 	.word	0xffffffff


	//   ....[231]....
        /*67d8*/ 	.word	0xffffffff


	//   ....[232]....
        /*67dc*/ 	.word	0xffffffff


	//   ....[233]....
        /*67e0*/ 	.word	0xffffffff


	//   ....[234]....
        /*67e4*/ 	.word	0xffffffff


	//   ....[235]....
        /*67e8*/ 	.word	0xffffffff


	//   ....[236]....
        /*67ec*/ 	.word	0xffffffff


	//   ....[237]....
        /*67f0*/ 	.word	0xffffffff


	//   ....[238]....
        /*67f4*/ 	.word	0xffffffff


	//   ....[239]....
        /*67f8*/ 	.word	0xffffffff


	//   ....[240]....
        /*67fc*/ 	.word	0xffffffff


	//   ....[241]....
        /*6800*/ 	.word	0xffffffff


	//   ....[242]....
        /*6804*/ 	.word	0xffffffff


	//   ....[243]....
        /*6808*/ 	.word	0xffffffff


	//   ....[244]....
        /*680c*/ 	.word	0xffffffff


	//   ....[245]....
        /*6810*/ 	.word	0xffffffff


	//   ....[246]....
        /*6814*/ 	.word	0xffffffff


	//   ....[247]....
        /*6818*/ 	.word	0xffffffff


	//   ....[248]....
        /*681c*/ 	.word	0xffffffff


	//   ....[249]....
        /*6820*/ 	.word	0xffffffff


	//   ....[250]....
        /*6824*/ 	.word	0xffffffff


	//   ....[251]....
        /*6828*/ 	.word	0xffffffff


	//   ....[252]....
        /*682c*/ 	.word	0xffffffff


	//   ....[253]....
        /*6830*/ 	.word	0xffffffff


	//   ....[254]....
        /*6834*/ 	.word	0xffffffff


	//   ....[255]....
        /*6838*/ 	.word	0xffffffff


	//   ....[0]....
        /*683c*/ 	.word	0xffffffff


	//   ....[1]....
        /*6840*/ 	.word	0xffffffff


	//   ....[2]....
        /*6844*/ 	.word	0xffffffff


	//   ....[3]....
        /*6848*/ 	.word	0xffffffff


	//   ....[4]....
        /*684c*/ 	.word	0xffffffff


	//   ....[5]....
        /*6850*/ 	.word	0xffffffff


	//   ....[6]....
        /*6854*/ 	.word	0xffffffff


	//   ....[7]....
        /*6858*/ 	.word	0xffffffff


	//   ....[8]....
        /*685c*/ 	.word	0xffffffff


	//   ....[9]....
        /*6860*/ 	.word	0xffffffff


	//   ....[10]....
        /*6864*/ 	.word	0xffffffff


	//   ....[11]....
        /*6868*/ 	.word	0xffffffff


	//   ....[12]....
        /*686c*/ 	.word	0xffffffff


	//   ....[13]....
        /*6870*/ 	.word	0xffffffff


	//   ....[14]....
        /*6874*/ 	.word	0xffffffff


	//   ....[15]....
        /*6878*/ 	.word	0xffffffff


	//   ....[16]....
        /*687c*/ 	.word	0xffffffff


	//   ....[17]....
        /*6880*/ 	.word	0xffffffff


	//   ....[18]....
        /*6884*/ 	.word	0xffffffff


	//   ....[19]....
        /*6888*/ 	.word	0xffffffff


	//   ....[20]....
        /*688c*/ 	.word	0xffffffff


	//   ....[21]....
        /*6890*/ 	.word	0xffffffff


	//   ....[22]....
        /*6894*/ 	.word	0xffffffff


	//   ....[23]....
        /*6898*/ 	.word	0xffffffff


	//   ....[24]....
        /*689c*/ 	.word	0xffffffff


	//   ....[25]....
        /*68a0*/ 	.word	0xffffffff


	//   ....[26]....
        /*68a4*/ 	.word	0xffffffff


	//   ....[27]....
        /*68a8*/ 	.word	0xffffffff


	//   ....[28]....
        /*68ac*/ 	.word	0xffffffff


	//   ....[29]....
        /*68b0*/ 	.word	0xffffffff


	//   ....[30]....
        /*68b4*/ 	.word	0xffffffff


	//   ....[31]....
        /*68b8*/ 	.word	0xffffffff


	//   ....[32]....
        /*68bc*/ 	.word	0xffffffff


	//   ....[33]....
        /*68c0*/ 	.word	0xffffffff


	//   ....[34]....
        /*68c4*/ 	.word	0xffffffff


	//   ....[35]....
        /*68c8*/ 	.word	0xffffffff


	//   ....[36]....
        /*68cc*/ 	.word	0xffffffff


	//   ....[37]....
        /*68d0*/ 	.word	0xffffffff


	//   ....[38]....
        /*68d4*/ 	.word	0xffffffff


	//   ....[39]....
        /*68d8*/ 	.word	0xffffffff


	//   ....[40]....
        /*68dc*/ 	.word	0xffffffff


	//   ....[41]....
        /*68e0*/ 	.word	0xffffffff


	//   ....[42]....
        /*68e4*/ 	.word	0xffffffff


	//   ....[43]....
        /*68e8*/ 	.word	0xffffffff


	//   ....[44]....
        /*68ec*/ 	.word	0xffffffff


	//   ....[45]....
        /*68f0*/ 	.word	0xffffffff


	//   ....[46]....
        /*68f4*/ 	.word	0xffffffff


	//   ....[47]....
        /*68f8*/ 	.word	0xffffffff


	//   ....[48]....
        /*68fc*/ 	.word	0xffffffff


	//   ....[49]....
        /*6900*/ 	.word	0xffffffff


	//   ....[50]....
        /*6904*/ 	.word	0xffffffff


	//   ....[51]....
        /*6908*/ 	.word	0xffffffff


	//   ....[52]....
        /*690c*/ 	.word	0xffffffff


	//   ....[53]....
        /*6910*/ 	.word	0xffffffff


	//   ....[54]....
        /*6914*/ 	.word	0xffffffff


	//   ....[55]....
        /*6918*/ 	.word	0xffffffff


	//   ....[56]....
        /*691c*/ 	.word	0xffffffff


	//   ....[57]....
        /*6920*/ 	.word	0xffffffff


	//   ....[58]....
        /*6924*/ 	.word	0xffffffff


	//   ....[59]....
        /*6928*/ 	.word	0xffffffff


	//   ....[60]....
        /*692c*/ 	.word	0xffffffff


	//   ....[61]....
        /*6930*/ 	.word	0xffffffff


	//   ....[62]....
        /*6934*/ 	.word	0xffffffff


	//   ....[63]....
        /*6938*/ 	.word	0xffffffff


	//   ....[64]....
        /*693c*/ 	.word	0xffffffff


	//   ....[65]....
        /*6940*/ 	.word	0xffffffff


	//   ....[66]....
        /*6944*/ 	.word	0xffffffff


	//   ....[67]....
        /*6948*/ 	.word	0xffffffff


	//   ....[68]....
        /*694c*/ 	.word	0xffffffff


	//   ....[69]....
        /*6950*/ 	.word	0xffffffff


	//   ....[70]....
        /*6954*/ 	.word	0xffffffff


	//   ....[71]....
        /*6958*/ 	.word	0xffffffff


	//   ....[72]....
        /*695c*/ 	.word	0xffffffff


	//   ....[73]....
        /*6960*/ 	.word	0xffffffff


	//   ....[74]....
        /*6964*/ 	.word	0xffffffff


	//   ....[75]....
        /*6968*/ 	.word	0xffffffff


	//   ....[76]....
        /*696c*/ 	.word	0xffffffff


	//   ....[77]....
        /*6970*/ 	.word	0xffffffff


	//   ....[78]....
        /*6974*/ 	.word	0xffffffff


	//   ....[79]....
        /*6978*/ 	.word	0xffffffff


	//   ....[80]....
        /*697c*/ 	.word	0xffffffff


	//   ....[81]....
        /*6980*/ 	.word	0xffffffff


	//   ....[82]....
        /*6984*/ 	.word	0xffffffff


	//   ....[83]....
        /*6988*/ 	.word	0xffffffff


	//   ....[84]....
        /*698c*/ 	.word	0xffffffff


	//   ....[85]....
        /*6990*/ 	.word	0xffffffff


	//   ....[86]....
        /*6994*/ 	.word	0xffffffff


	//   ....[87]....
        /*6998*/ 	.word	0xffffffff


	//   ....[88]....
        /*699c*/ 	.word	0xffffffff


	//   ....[89]....
        /*69a0*/ 	.word	0xffffffff


	//   ....[90]....
        /*69a4*/ 	.word	0xffffffff


	//   ....[91]....
        /*69a8*/ 	.word	0xffffffff


	//   ....[92]....
        /*69ac*/ 	.word	0xffffffff


	//   ....[93]....
        /*69b0*/ 	.word	0xffffffff


	//   ....[94]....
        /*69b4*/ 	.word	0xffffffff


	//   ....[95]....
        /*69b8*/ 	.word	0xffffffff


	//   ....[96]....
        /*69bc*/ 	.word	0xffffffff


	//   ....[97]....
        /*69c0*/ 	.word	0xffffffff


	//   ....[98]....
        /*69c4*/ 	.word	0xffffffff


	//   ....[99]....
        /*69c8*/ 	.word	0xffffffff


	//   ....[100]....
        /*69cc*/ 	.word	0xffffffff


	//   ....[101]....
        /*69d0*/ 	.word	0xffffffff


	//   ....[102]....
        /*69d4*/ 	.word	0xffffffff


	//   ....[103]....
        /*69d8*/ 	.word	0xffffffff


	//   ....[104]....
        /*69dc*/ 	.word	0xffffffff


	//   ....[105]....
        /*69e0*/ 	.word	0xffffffff


	//   ....[106]....
        /*69e4*/ 	.word	0xffffffff


	//   ....[107]....
        /*69e8*/ 	.word	0xffffffff


	//   ....[108]....
        /*69ec*/ 	.word	0xffffffff


	//   ....[109]....
        /*69f0*/ 	.word	0xffffffff


	//   ....[110]....
        /*69f4*/ 	.word	0xffffffff


	//   ....[111]....
        /*69f8*/ 	.word	0xffffffff


	//   ....[112]....
        /*69fc*/ 	.word	0xffffffff


	//   ....[113]....
        /*6a00*/ 	.word	0xffffffff


	//   ....[114]....
        /*6a04*/ 	.word	0xffffffff


	//   ....[115]....
        /*6a08*/ 	.word	0xffffffff


	//   ....[116]....
        /*6a0c*/ 	.word	0xffffffff


	//   ....[117]....
        /*6a10*/ 	.word	0xffffffff


	//   ....[118]....
        /*6a14*/ 	.word	0xffffffff


	//   ....[119]....
        /*6a18*/ 	.word	0xffffffff


	//   ....[120]....
        /*6a1c*/ 	.word	0xffffffff


	//   ....[121]....
        /*6a20*/ 	.word	0xffffffff


	//   ....[122]....
        /*6a24*/ 	.word	0xffffffff


	//   ....[123]....
        /*6a28*/ 	.word	0xffffffff


	//   ....[124]....
        /*6a2c*/ 	.word	0xffffffff


	//   ....[125]....
        /*6a30*/ 	.word	0xffffffff


	//   ....[126]....
        /*6a34*/ 	.word	0xffffffff


	//   ....[127]....
        /*6a38*/ 	.word	0xffffffff


	//   ....[128]....
        /*6a3c*/ 	.word	0xffffffff


	//   ....[129]....
        /*6a40*/ 	.word	0xffffffff


	//   ....[130]....
        /*6a44*/ 	.word	0xffffffff


	//   ....[131]....
        /*6a48*/ 	.word	0xffffffff


	//   ....[132]....
        /*6a4c*/ 	.word	0xffffffff


	//   ....[133]....
        /*6a50*/ 	.word	0xffffffff


	//   ....[134]....
        /*6a54*/ 	.word	0xffffffff


	//   ....[135]....
        /*6a58*/ 	.word	0xffffffff


	//   ....[136]....
        /*6a5c*/ 	.word	0xffffffff


	//   ....[137]....
        /*6a60*/ 	.word	0xffffffff


	//   ....[138]....
        /*6a64*/ 	.word	0xffffffff


	//   ....[139]....
        /*6a68*/ 	.word	0xffffffff


	//   ....[140]....
        /*6a6c*/ 	.word	0xffffffff


	//   ....[141]....
        /*6a70*/ 	.word	0xffffffff


	//   ....[142]....
        /*6a74*/ 	.word	0xffffffff


	//   ....[143]....
        /*6a78*/ 	.word	0xffffffff


	//   ....[144]....
        /*6a7c*/ 	.word	0xffffffff


	//   ....[145]....
        /*6a80*/ 	.word	0xffffffff


	//   ....[146]....
        /*6a84*/ 	.word	0xffffffff


	//   ....[147]....
        /*6a88*/ 	.word	0xffffffff


	//   ....[148]....
        /*6a8c*/ 	.word	0xffffffff


	//   ....[149]....
        /*6a90*/ 	.word	0xffffffff


	//   ....[150]....
        /*6a94*/ 	.word	0xffffffff


	//   ....[151]....
        /*6a98*/ 	.word	0xffffffff


	//   ....[152]....
        /*6a9c*/ 	.word	0xffffffff


	//   ....[153]....
        /*6aa0*/ 	.word	0xffffffff


	//   ....[154]....
        /*6aa4*/ 	.word	0xffffffff


	//   ....[155]....
        /*6aa8*/ 	.word	0xffffffff


	//   ....[156]....
        /*6aac*/ 	.word	0xffffffff


	//   ....[157]....
        /*6ab0*/ 	.word	0xffffffff


	//   ....[158]....
        /*6ab4*/ 	.word	0xffffffff


	//   ....[159]....
        /*6ab8*/ 	.word	0xffffffff


	//   ....[160]....
        /*6abc*/ 	.word	0xffffffff


	//   ....[161]....
        /*6ac0*/ 	.word	0xffffffff


	//   ....[162]....
        /*6ac4*/ 	.word	0xffffffff


	//   ....[163]....
        /*6ac8*/ 	.word	0xffffffff


	//   ....[164]....
        /*6acc*/ 	.word	0xffffffff


	//   ....[165]....
        /*6ad0*/ 	.word	0xffffffff


	//   ....[166]....
        /*6ad4*/ 	.word	0xffffffff


	//   ....[167]....
        /*6ad8*/ 	.word	0xffffffff


	//   ....[168]....
        /*6adc*/ 	.word	0xffffffff


	//   ....[169]....
        /*6ae0*/ 	.word	0xffffffff


	//   ....[170]....
        /*6ae4*/ 	.word	0xffffffff


	//   ....[171]....
        /*6ae8*/ 	.word	0xffffffff


	//   ....[172]....
        /*6aec*/ 	.word	0xffffffff


	//   ....[173]....
        /*6af0*/ 	.word	0xffffffff


	//   ....[174]....
        /*6af4*/ 	.word	0xffffffff


	//   ....[175]....
        /*6af8*/ 	.word	0xffffffff


	//   ....[176]....
        /*6afc*/ 	.word	0xffffffff


	//   ....[177]....
        /*6b00*/ 	.word	0xffffffff


	//   ....[178]....
        /*6b04*/ 	.word	0xffffffff


	//   ....[179]....
        /*6b08*/ 	.word	0xffffffff


	//   ....[180]....
        /*6b0c*/ 	.word	0xffffffff


	//   ....[181]....
        /*6b10*/ 	.word	0xffffffff


	//   ....[182]....
        /*6b14*/ 	.word	0xffffffff


	//   ....[183]....
        /*6b18*/ 	.word	0xffffffff


	//   ....[184]....
        /*6b1c*/ 	.word	0xffffffff


	//   ....[185]....
        /*6b20*/ 	.word	0xffffffff


	//   ....[186]....
        /*6b24*/ 	.word	0xffffffff


	//   ....[187]....
        /*6b28*/ 	.word	0xffffffff


	//   ....[188]....
        /*6b2c*/ 	.word	0xffffffff


	//   ....[189]....
        /*6b30*/ 	.word	0xffffffff


	//   ....[190]....
        /*6b34*/ 	.word	0xffffffff


	//   ....[191]....
        /*6b38*/ 	.word	0xffffffff


	//   ....[192]....
        /*6b3c*/ 	.word	0xffffffff


	//   ....[193]....
        /*6b40*/ 	.word	0xffffffff


	//   ....[194]....
        /*6b44*/ 	.word	0xffffffff


	//   ....[195]....
        /*6b48*/ 	.word	0xffffffff


	//   ....[196]....
        /*6b4c*/ 	.word	0xffffffff


	//   ....[197]....
        /*6b50*/ 	.word	0xffffffff


	//   ....[198]....
        /*6b54*/ 	.word	0xffffffff


	//   ....[199]....
        /*6b58*/ 	.word	0xffffffff


	//   ....[200]....
        /*6b5c*/ 	.word	0xffffffff


	//   ....[201]....
        /*6b60*/ 	.word	0xffffffff


	//   ....[202]....
        /*6b64*/ 	.word	0xffffffff


	//   ....[203]....
        /*6b68*/ 	.word	0xffffffff


	//   ....[204]....
        /*6b6c*/ 	.word	0xffffffff


	//   ....[205]....
        /*6b70*/ 	.word	0xffffffff


	//   ....[206]....
        /*6b74*/ 	.word	0xffffffff


	//   ....[207]....
        /*6b78*/ 	.word	0xffffffff


	//   ....[208]....
        /*6b7c*/ 	.word	0xffffffff


	//   ....[209]....
        /*6b80*/ 	.word	0xffffffff


	//   ....[210]....
        /*6b84*/ 	.word	0xffffffff


	//   ....[211]....
        /*6b88*/ 	.word	0xffffffff


	//   ....[212]....
        /*6b8c*/ 	.word	0xffffffff


	//   ....[213]....
        /*6b90*/ 	.word	0xffffffff


	//   ....[214]....
        /*6b94*/ 	.word	0xffffffff


	//   ....[215]....
        /*6b98*/ 	.word	0xffffffff


	//   ....[216]....
        /*6b9c*/ 	.word	0xffffffff


	//   ....[217]....
        /*6ba0*/ 	.word	0xffffffff


	//   ....[218]....
        /*6ba4*/ 	.word	0xffffffff


	//   ....[219]....
        /*6ba8*/ 	.word	0xffffffff


	//   ....[220]....
        /*6bac*/ 	.word	0xffffffff


	//   ....[221]....
        /*6bb0*/ 	.word	0xffffffff


	//   ....[222]....
        /*6bb4*/ 	.word	0xffffffff


	//   ....[223]....
        /*6bb8*/ 	.word	0xffffffff


	//   ....[224]....
        /*6bbc*/ 	.word	0xffffffff


	//   ....[225]....
        /*6bc0*/ 	.word	0xffffffff


	//   ....[226]....
        /*6bc4*/ 	.word	0xffffffff


	//   ....[227]....
        /*6bc8*/ 	.word	0xffffffff


	//   ....[228]....
        /*6bcc*/ 	.word	0xffffffff


	//   ....[229]....
        /*6bd0*/ 	.word	0xffffffff


	//   ....[230]....
        /*6bd4*/ 	.word	0xffffffff


	//   ....[231]....
        /*6bd8*/ 	.word	0xffffffff


	//   ....[232]....
        /*6bdc*/ 	.word	0xffffffff


	//   ....[233]....
        /*6be0*/ 	.word	0xffffffff


	//   ....[234]....
        /*6be4*/ 	.word	0xffffffff


	//   ....[235]....
        /*6be8*/ 	.word	0xffffffff


	//   ....[236]....
        /*6bec*/ 	.word	0xffffffff


	//   ....[237]....
        /*6bf0*/ 	.word	0xffffffff


	//   ....[238]....
        /*6bf4*/ 	.word	0xffffffff


	//   ....[239]....
        /*6bf8*/ 	.word	0xffffffff


	//   ....[240]....
        /*6bfc*/ 	.word	0xffffffff


	//   ....[241]....
        /*6c00*/ 	.word	0xffffffff


	//   ....[242]....
        /*6c04*/ 	.word	0xffffffff


	//   ....[243]....
        /*6c08*/ 	.word	0xffffffff


	//   ....[244]....
        /*6c0c*/ 	.word	0xffffffff


	//   ....[245]....
        /*6c10*/ 	.word	0xffffffff


	//   ....[246]....
        /*6c14*/ 	.word	0xffffffff


	//   ....[247]....
        /*6c18*/ 	.word	0xffffffff


	//   ....[248]....
        /*6c1c*/ 	.word	0xffffffff


	//   ....[249]....
        /*6c20*/ 	.word	0xffffffff


	//   ....[250]....
        /*6c24*/ 	.word	0xffffffff


	//   ....[251]....
        /*6c28*/ 	.word	0xffffffff


	//   ....[252]....
        /*6c2c*/ 	.word	0xffffffff


	//   ....[253]....
        /*6c30*/ 	.word	0xffffffff


	//   ....[254]....
        /*6c34*/ 	.word	0xffffffff


	//   ....[255]....
        /*6c38*/ 	.word	0xffffffff


	//   ....[0]....
        /*6c3c*/ 	.word	0xffffffff


	//   ....[1]....
        /*6c40*/ 	.word	0xffffffff


	//   ....[2]....
        /*6c44*/ 	.word	0xffffffff


	//   ....[3]....
        /*6c48*/ 	.word	0xffffffff


	//   ....[4]....
        /*6c4c*/ 	.word	0xffffffff


	//   ....[5]....
        /*6c50*/ 	.word	0xffffffff


	//   ....[6]....
        /*6c54*/ 	.word	0xffffffff


	//   ....[7]....
        /*6c58*/ 	.word	0xffffffff


	//   ....[8]....
        /*6c5c*/ 	.word	0xffffffff


	//   ....[9]....
        /*6c60*/ 	.word	0xffffffff


	//   ....[10]....
        /*6c64*/ 	.word	0xffffffff


	//   ....[11]....
        /*6c68*/ 	.word	0xffffffff


	//   ....[12]....
        /*6c6c*/ 	.word	0xffffffff


	//   ....[13]....
        /*6c70*/ 	.word	0xffffffff


	//   ....[14]....
        /*6c74*/ 	.word	0xffffffff


	//   ....[15]....
        /*6c78*/ 	.word	0xffffffff


	//   ....[16]....
        /*6c7c*/ 	.word	0xffffffff


	//   ....[17]....
        /*6c80*/ 	.word	0xffffffff


	//   ....[18]....
        /*6c84*/ 	.word	0xffffffff


	//   ....[19]....
        /*6c88*/ 	.word	0xffffffff


	//   ....[20]....
        /*6c8c*/ 	.word	0xffffffff


	//   ....[21]....
        /*6c90*/ 	.word	0xffffffff


	//   ....[22]....
        /*6c94*/ 	.word	0xffffffff


	//   ....[23]....
        /*6c98*/ 	.word	0xffffffff


	//   ....[24]....
        /*6c9c*/ 	.word	0xffffffff


	//   ....[25]....
        /*6ca0*/ 	.word	0xffffffff


	//   ....[26]....
        /*6ca4*/ 	.word	0xffffffff


	//   ....[27]....
        /*6ca8*/ 	.word	0xffffffff


	//   ....[28]....
        /*6cac*/ 	.word	0xffffffff


	//   ....[29]....
        /*6cb0*/ 	.word	0xffffffff


	//   ....[30]....
        /*6cb4*/ 	.word	0xffffffff


	//   ....[31]....
        /*6cb8*/ 	.word	0xffffffff


	//   ....[32]....
        /*6cbc*/ 	.word	0xffffffff


	//   ....[33]....
        /*6cc0*/ 	.word	0xffffffff


	//   ....[34]....
        /*6cc4*/ 	.word	0xffffffff


	//   ....[35]....
        /*6cc8*/ 	.word	0xffffffff


	//   ....[36]....
        /*6ccc*/ 	.word	0xffffffff


	//   ....[37]....
        /*6cd0*/ 	.word	0xffffffff


	//   ....[38]....
        /*6cd4*/ 	.word	0xffffffff


	//   ....[39]....
        /*6cd8*/ 	.word	0xffffffff


	//   ....[40]....
        /*6cdc*/ 	.word	0xffffffff


	//   ....[41]....
        /*6ce0*/ 	.word	0xffffffff


	//   ....[42]....
        /*6ce4*/ 	.word	0xffffffff


	//   ....[43]....
        /*6ce8*/ 	.word	0xffffffff


	//   ....[44]....
        /*6cec*/ 	.word	0xffffffff


	//   ....[45]....
        /*6cf0*/ 	.word	0xffffffff


	//   ....[46]....
        /*6cf4*/ 	.word	0xffffffff


	//   ....[47]....
        /*6cf8*/ 	.word	0xffffffff


	//   ....[48]....
        /*6cfc*/ 	.word	0xffffffff


	//   ....[49]....
        /*6d00*/ 	.word	0xffffffff


	//   ....[50]....
        /*6d04*/ 	.word	0xffffffff


	//   ....[51]....
        /*6d08*/ 	.word	0xffffffff


	//   ....[52]....
        /*6d0c*/ 	.word	0xffffffff


	//   ....[53]....
        /*6d10*/ 	.word	0xffffffff


	//   ....[54]....
        /*6d14*/ 	.word	0xffffffff


	//   ....[55]....
        /*6d18*/ 	.word	0xffffffff


	//   ....[56]....
        /*6d1c*/ 	.word	0xffffffff


	//   ....[57]....
        /*6d20*/ 	.word	0xffffffff


	//   ....[58]....
        /*6d24*/ 	.word	0xffffffff


	//   ....[59]....
        /*6d28*/ 	.word	0xffffffff


	//   ....[60]....
        /*6d2c*/ 	.word	0xffffffff


	//   ....[61]....
        /*6d30*/ 	.word	0xffffffff


	//   ....[62]....
        /*6d34*/ 	.word	0xffffffff


	//   ....[63]....
        /*6d38*/ 	.word	0xffffffff


	//   ....[64]....
        /*6d3c*/ 	.word	0xffffffff


	//   ....[65]....
        /*6d40*/ 	.word	0xffffffff


	//   ....[66]....
        /*6d44*/ 	.word	0xffffffff


	//   ....[67]....
        /*6d48*/ 	.word	0xffffffff


	//   ....[68]....
        /*6d4c*/ 	.word	0xffffffff


	//   ....[69]....
        /*6d50*/ 	.word	0xffffffff


	//   ....[70]....
        /*6d54*/ 	.word	0xffffffff


	//   ....[71]....
        /*6d58*/ 	.word	0xffffffff


	//   ....[72]....
        /*6d5c*/ 	.word	0xffffffff


	//   ....[73]....
        /*6d60*/ 	.word	0xffffffff


	//   ....[74]....
        /*6d64*/ 	.word	0xffffffff


	//   ....[75]....
        /*6d68*/ 	.word	0xffffffff


	//   ....[76]....
        /*6d6c*/ 	.word	0xffffffff


	//   ....[77]....
        /*6d70*/ 	.word	0xffffffff


	//   ....[78]....
        /*6d74*/ 	.word	0xffffffff


	//   ....[79]....
        /*6d78*/ 	.word	0xffffffff


	//   ....[80]....
        /*6d7c*/ 	.word	0xffffffff


	//   ....[81]....
        /*6d80*/ 	.word	0xffffffff


	//   ....[82]....
        /*6d84*/ 	.word	0xffffffff


	//   ....[83]....
        /*6d88*/ 	.word	0xffffffff


	//   ....[84]....
        /*6d8c*/ 	.word	0xffffffff


	//   ....[85]....
        /*6d90*/ 	.word	0xffffffff


	//   ....[86]....
        /*6d94*/ 	.word	0xffffffff


	//   ....[87]....
        /*6d98*/ 	.word	0xffffffff


	//   ....[88]....
        /*6d9c*/ 	.word	0xffffffff


	//   ....[89]....
        /*6da0*/ 	.word	0xffffffff


	//   ....[90]....
        /*6da4*/ 	.word	0xffffffff


	//   ....[91]....
        /*6da8*/ 	.word	0xffffffff


	//   ....[92]....
        /*6dac*/ 	.word	0xffffffff


	//   ....[93]....
        /*6db0*/ 	.word	0xffffffff


	//   ....[94]....
        /*6db4*/ 	.word	0xffffffff


	//   ....[95]....
        /*6db8*/ 	.word	0xffffffff


	//   ....[96]....
        /*6dbc*/ 	.word	0xffffffff


	//   ....[97]....
        /*6dc0*/ 	.word	0xffffffff


	//   ....[98]....
        /*6dc4*/ 	.word	0xffffffff


	//   ....[99]....
        /*6dc8*/ 	.word	0xffffffff


	//   ....[100]....
        /*6dcc*/ 	.word	0xffffffff


	//   ....[101]....
        /*6dd0*/ 	.word	0xffffffff


	//   ....[102]....
        /*6dd4*/ 	.word	0xffffffff


	//   ....[103]....
        /*6dd8*/ 	.word	0xffffffff


	//   ....[104]....
        /*6ddc*/ 	.word	0xffffffff


	//   ....[105]....
        /*6de0*/ 	.word	0xffffffff


	//   ....[106]....
        /*6de4*/ 	.word	0xffffffff


	//   ....[107]....
        /*6de8*/ 	.word	0xffffffff


	//   ....[108]....
        /*6dec*/ 	.word	0xffffffff


	//   ....[109]....
        /*6df0*/ 	.word	0xffffffff


	//   ....[110]....
        /*6df4*/ 	.word	0xffffffff


	//   ....[111]....
        /*6df8*/ 	.word	0xffffffff


	//   ....[112]....
        /*6dfc*/ 	.word	0xffffffff


	//   ....[113]....
        /*6e00*/ 	.word	0xffffffff


	//   ....[114]....
        /*6e04*/ 	.word	0xffffffff


	//   ....[115]....
        /*6e08*/ 	.word	0xffffffff


	//   ....[116]....
        /*6e0c*/ 	.word	0xffffffff


	//   ....[117]....
        /*6e10*/ 	.word	0xffffffff


	//   ....[118]....
        /*6e14*/ 	.word	0xffffffff


	//   ....[119]....
        /*6e18*/ 	.word	0xffffffff


	//   ....[120]....
        /*6e1c*/ 	.word	0xffffffff


	//   ....[121]....
        /*6e20*/ 	.word	0xffffffff


	//   ....[122]....
        /*6e24*/ 	.word	0xffffffff


	//   ....[123]....
        /*6e28*/ 	.word	0xffffffff


	//   ....[124]....
        /*6e2c*/ 	.word	0xffffffff


	//   ....[125]....
        /*6e30*/ 	.word	0xffffffff


	//   ....[126]....
        /*6e34*/ 	.word	0xffffffff


	//   ....[127]....
        /*6e38*/ 	.word	0xffffffff


	//   ....[128]....
        /*6e3c*/ 	.word	0xffffffff


	//   ....[129]....
        /*6e40*/ 	.word	0xffffffff


	//   ....[130]....
        /*6e44*/ 	.word	0xffffffff


	//   ....[131]....
        /*6e48*/ 	.word	0xffffffff


	//   ....[132]....
        /*6e4c*/ 	.word	0xffffffff


	//   ....[133]....
        /*6e50*/ 	.word	0xffffffff


	//   ....[134]....
        /*6e54*/ 	.word	0xffffffff


	//   ....[135]....
        /*6e58*/ 	.word	0xffffffff


	//   ....[136]....
        /*6e5c*/ 	.word	0xffffffff


	//   ....[137]....
        /*6e60*/ 	.word	0xffffffff


	//   ....[138]....
        /*6e64*/ 	.word	0xffffffff


	//   ....[139]....
        /*6e68*/ 	.word	0xffffffff


	//   ....[140]....
        /*6e6c*/ 	.word	0xffffffff


	//   ....[141]....
        /*6e70*/ 	.word	0xffffffff


	//   ....[142]....
        /*6e74*/ 	.word	0xffffffff


	//   ....[143]....
        /*6e78*/ 	.word	0xffffffff


	//   ....[144]....
        /*6e7c*/ 	.word	0xffffffff


	//   ....[145]....
        /*6e80*/ 	.word	0xffffffff


	//   ....[146]....
        /*6e84*/ 	.word	0xffffffff


	//   ....[147]....
        /*6e88*/ 	.word	0xffffffff


	//   ....[148]....
        /*6e8c*/ 	.word	0xffffffff


	//   ....[149]....
        /*6e90*/ 	.word	0xffffffff


	//   ....[150]....
        /*6e94*/ 	.word	0xffffffff


	//   ....[151]....
        /*6e98*/ 	.word	0xffffffff


	//   ....[152]....
        /*6e9c*/ 	.word	0xffffffff


	//   ....[153]....
        /*6ea0*/ 	.word	0xffffffff


	//   ....[154]....
        /*6ea4*/ 	.word	0xffffffff


	//   ....[155]....
        /*6ea8*/ 	.word	0xffffffff


	//   ....[156]....
        /*6eac*/ 	.word	0xffffffff


	//   ....[157]....
        /*6eb0*/ 	.word	0xffffffff


	//   ....[158]....
        /*6eb4*/ 	.word	0xffffffff


	//   ....[159]....
        /*6eb8*/ 	.word	0xffffffff


	//   ....[160]....
        /*6ebc*/ 	.word	0xffffffff


	//   ....[161]....
        /*6ec0*/ 	.word	0xffffffff


	//   ....[162]....
        /*6ec4*/ 	.word	0xffffffff


	//   ....[163]....
        /*6ec8*/ 	.word	0xffffffff


	//   ....[164]....
        /*6ecc*/ 	.word	0xffffffff


	//   ....[165]....
        /*6ed0*/ 	.word	0xffffffff


	//   ....[166]....
        /*6ed4*/ 	.word	0xffffffff


	//   ....[167]....
        /*6ed8*/ 	.word	0xffffffff


	//   ....[168]....
        /*6edc*/ 	.word	0xffffffff


	//   ....[169]....
        /*6ee0*/ 	.word	0xffffffff


	//   ....[170]....
        /*6ee4*/ 	.word	0xffffffff


	//   ....[171]....
        /*6ee8*/ 	.word	0xffffffff


	//   ....[172]....
        /*6eec*/ 	.word	0xffffffff


	//   ....[173]....
        /*6ef0*/ 	.word	0xffffffff


	//   ....[174]....
        /*6ef4*/ 	.word	0xffffffff


	//   ....[175]....
        /*6ef8*/ 	.word	0xffffffff


	//   ....[176]....
        /*6efc*/ 	.word	0xffffffff


	//   ....[177]....
        /*6f00*/ 	.word	0xffffffff


	//   ....[178]....
        /*6f04*/ 	.word	0xffffffff


	//   ....[179]....
        /*6f08*/ 	.word	0xffffffff


	//   ....[180]....
        /*6f0c*/ 	.word	0xffffffff


	//   ....[181]....
        /*6f10*/ 	.word	0xffffffff


	//   ....[182]....
        /*6f14*/ 	.word	0xffffffff


	//   ....[183]....
        /*6f18*/ 	.word	0xffffffff


	//   ....[184]....
        /*6f1c*/ 	.word	0xffffffff


	//   ....[185]....
        /*6f20*/ 	.word	0xffffffff


	//   ....[186]....
        /*6f24*/ 	.word	0xffffffff


	//   ....[187]....
        /*6f28*/ 	.word	0xffffffff


	//   ....[188]....
        /*6f2c*/ 	.word	0xffffffff


	//   ....[189]....
        /*6f30*/ 	.word	0xffffffff


	//   ....[190]....
        /*6f34*/ 	.word	0xffffffff


	//   ....[191]....
        /*6f38*/ 	.word	0xffffffff


	//   ....[192]....
        /*6f3c*/ 	.word	0xffffffff


	//   ....[193]....
        /*6f40*/ 	.word	0xffffffff


	//   ....[194]....
        /*6f44*/ 	.word	0xffffffff


	//   ....[195]....
        /*6f48*/ 	.word	0xffffffff


	//   ....[196]....
        /*6f4c*/ 	.word	0xffffffff


	//   ....[197]....
        /*6f50*/ 	.word	0xffffffff


	//   ....[198]....
        /*6f54*/ 	.word	0xffffffff


	//   ....[199]....
        /*6f58*/ 	.word	0xffffffff


	//   ....[200]....
        /*6f5c*/ 	.word	0xffffffff


	//   ....[201]....
        /*6f60*/ 	.word	0xffffffff


	//   ....[202]....
        /*6f64*/ 	.word	0xffffffff


	//   ....[203]....
        /*6f68*/ 	.word	0xffffffff


	//   ....[204]....
        /*6f6c*/ 	.word	0xffffffff


	//   ....[205]....
        /*6f70*/ 	.word	0xffffffff


	//   ....[206]....
        /*6f74*/ 	.word	0xffffffff


	//   ....[207]....
        /*6f78*/ 	.word	0xffffffff


	//   ....[208]....
        /*6f7c*/ 	.word	0xffffffff


	//   ....[209]....
        /*6f80*/ 	.word	0xffffffff


	//   ....[210]....
        /*6f84*/ 	.word	0xffffffff


	//   ....[211]....
        /*6f88*/ 	.word	0xffffffff


	//   ....[212]....
        /*6f8c*/ 	.word	0xffffffff


	//   ....[213]....
        /*6f90*/ 	.word	0xffffffff


	//   ....[214]....
        /*6f94*/ 	.word	0xffffffff


	//   ....[215]....
        /*6f98*/ 	.word	0xffffffff


	//   ....[216]....
        /*6f9c*/ 	.word	0xffffffff


	//   ....[217]....
        /*6fa0*/ 	.word	0xffffffff


	//   ....[218]....
        /*6fa4*/ 	.word	0xffffffff


	//   ....[219]....
        /*6fa8*/ 	.word	0xffffffff


	//   ....[220]....
        /*6fac*/ 	.word	0xffffffff


	//   ....[221]....
        /*6fb0*/ 	.word	0xffffffff


	//   ....[222]....
        /*6fb4*/ 	.word	0xffffffff


	//   ....[223]....
        /*6fb8*/ 	.word	0xffffffff


	//   ....[224]....
        /*6fbc*/ 	.word	0xffffffff


	//   ....[225]....
        /*6fc0*/ 	.word	0xffffffff


	//   ....[226]....
        /*6fc4*/ 	.word	0xffffffff


	//   ....[227]....
        /*6fc8*/ 	.word	0xffffffff


	//   ....[228]....
        /*6fcc*/ 	.word	0xffffffff


	//   ....[229]....
        /*6fd0*/ 	.word	0xffffffff


	//   ....[230]....
        /*6fd4*/ 	.word	0xffffffff


	//   ....[231]....
        /*6fd8*/ 	.word	0xffffffff


	//   ....[232]....
        /*6fdc*/ 	.word	0xffffffff


	//   ....[233]....
        /*6fe0*/ 	.word	0xffffffff


	//   ....[234]....
        /*6fe4*/ 	.word	0xffffffff


	//   ....[235]....
        /*6fe8*/ 	.word	0xffffffff


	//   ....[236]....
        /*6fec*/ 	.word	0xffffffff


	//   ....[237]....
        /*6ff0*/ 	.word	0xffffffff


	//   ....[238]....
        /*6ff4*/ 	.word	0xffffffff


	//   ....[239]....
        /*6ff8*/ 	.word	0xffffffff


	//   ....[240]....
        /*6ffc*/ 	.word	0xffffffff


	//   ....[241]....
        /*7000*/ 	.word	0xffffffff


	//   ....[242]....
        /*7004*/ 	.word	0xffffffff


	//   ....[243]....
        /*7008*/ 	.word	0xffffffff


	//   ....[244]....
        /*700c*/ 	.word	0xffffffff


	//   ....[245]....
        /*7010*/ 	.word	0xffffffff


	//   ....[246]....
        /*7014*/ 	.word	0xffffffff


	//   ....[247]....
        /*7018*/ 	.word	0xffffffff


	//   ....[248]....
        /*701c*/ 	.word	0xffffffff


	//   ....[249]....
        /*7020*/ 	.word	0xffffffff


	//   ....[250]....
        /*7024*/ 	.word	0xffffffff


	//   ....[251]....
        /*7028*/ 	.word	0xffffffff


	//   ....[252]....
        /*702c*/ 	.word	0xffffffff


	//   ....[253]....
        /*7030*/ 	.word	0xffffffff


	//   ....[254]....
        /*7034*/ 	.word	0xffffffff


	//   ....[255]....
        /*7038*/ 	.word	0xffffffff


	//   ....[0]....
        /*703c*/ 	.word	0xffffffff


	//   ....[1]....
        /*7040*/ 	.word	0xffffffff


	//   ....[2]....
        /*7044*/ 	.word	0xffffffff


	//   ....[3]....
        /*7048*/ 	.word	0xffffffff


	//   ....[4]....
        /*704c*/ 	.word	0xffffffff


	//   ....[5]....
        /*7050*/ 	.word	0xffffffff


	//   ....[6]....
        /*7054*/ 	.word	0xffffffff


	//   ....[7]....
        /*7058*/ 	.word	0xffffffff


	//   ....[8]....
        /*705c*/ 	.word	0xffffffff


	//   ....[9]....
        /*7060*/ 	.word	0xffffffff


	//   ....[10]....
        /*7064*/ 	.word	0xffffffff


	//   ....[11]....
        /*7068*/ 	.word	0xffffffff


	//   ....[12]....
        /*706c*/ 	.word	0xffffffff


	//   ....[13]....
        /*7070*/ 	.word	0xffffffff


	//   ....[14]....
        /*7074*/ 	.word	0xffffffff


	//   ....[15]....
        /*7078*/ 	.word	0xffffffff


	//   ....[16]....
        /*707c*/ 	.word	0xffffffff


	//   ....[17]....
        /*7080*/ 	.word	0xffffffff


	//   ....[18]....
        /*7084*/ 	.word	0xffffffff


	//   ....[19]....
        /*7088*/ 	.word	0xffffffff


	//   ....[20]....
        /*708c*/ 	.word	0xffffffff


	//   ....[21]....
        /*7090*/ 	.word	0xffffffff


	//   ....[22]....
        /*7094*/ 	.word	0xffffffff


	//   ....[23]....
        /*7098*/ 	.word	0xffffffff


	//   ....[24]....
        /*709c*/ 	.word	0xffffffff


	//   ....[25]....
        /*70a0*/ 	.word	0xffffffff


	//   ....[26]....
        /*70a4*/ 	.word	0xffffffff


	//   ....[27]....
        /*70a8*/ 	.word	0xffffffff


	//   ....[28]....
        /*70ac*/ 	.word	0xffffffff


	//   ....[29]....
        /*70b0*/ 	.word	0xffffffff


	//   ....[30]....
        /*70b4*/ 	.word	0xffffffff


	//   ....[31]....
        /*70b8*/ 	.word	0xffffffff


	//   ....[32]....
        /*70bc*/ 	.word	0xffffffff


	//   ....[33]....
        /*70c0*/ 	.word	0xffffffff


	//   ....[34]....
        /*70c4*/ 	.word	0xffffffff


	//   ....[35]....
        /*70c8*/ 	.word	0xffffffff


	//   ....[36]....
        /*70cc*/ 	.word	0xffffffff


	//   ....[37]....
        /*70d0*/ 	.word	0xffffffff


	//   ....[38]....
        /*70d4*/ 	.word	0xffffffff


	//   ....[39]....
        /*70d8*/ 	.word	0xffffffff


	//   ....[40]....
        /*70dc*/ 	.word	0xffffffff


	//   ....[41]....
        /*70e0*/ 	.word	0xffffffff


	//   ....[42]....
        /*70e4*/ 	.word	0xffffffff


	//   ....[43]....
        /*70e8*/ 	.word	0xffffffff


	//   ....[44]....
        /*70ec*/ 	.word	0xffffffff


	//   ....[45]....
        /*70f0*/ 	.word	0xffffffff


	//   ....[46]....
        /*70f4*/ 	.word	0xffffffff


	//   ....[47]....
        /*70f8*/ 	.word	0xffffffff


	//   ....[48]....
        /*70fc*/ 	.word	0xffffffff


	//   ....[49]....
        /*7100*/ 	.word	0xffffffff


	//   ....[50]....
        /*7104*/ 	.word	0xffffffff


	//   ....[51]....
        /*7108*/ 	.word	0xffffffff


	//   ....[52]....
        /*710c*/ 	.word	0xffffffff


	//   ....[53]....
        /*7110*/ 	.word	0xffffffff


	//   ....[54]....
        /*7114*/ 	.word	0xffffffff


	//   ....[55]....
        /*7118*/ 	.word	0xffffffff


	//   ....[56]....
        /*711c*/ 	.word	0xffffffff


	//   ....[57]....
        /*7120*/ 	.word	0xffffffff


	//   ....[58]....
        /*7124*/ 	.word	0xffffffff


	//   ....[59]....
        /*7128*/ 	.word	0xffffffff


	//   ....[60]....
        /*712c*/ 	.word	0xffffffff


	//   ....[61]....
        /*7130*/ 	.word	0xffffffff


	//   ....[62]....
        /*7134*/ 	.word	0xffffffff


	//   ....[63]....
        /*7138*/ 	.word	0xffffffff


	//   ....[64]....
        /*713c*/ 	.word	0xffffffff


	//   ....[65]....
        /*7140*/ 	.word	0xffffffff


	//   ....[66]....
        /*7144*/ 	.word	0xffffffff


	//   ....[67]....
        /*7148*/ 	.word	0xffffffff


	//   ....[68]....
        /*714c*/ 	.word	0xffffffff


	//   ....[69]....
        /*7150*/ 	.word	0xffffffff


	//   ....[70]....
        /*7154*/ 	.word	0xffffffff


	//   ....[71]....
        /*7158*/ 	.word	0xffffffff


	//   ....[72]....
        /*715c*/ 	.word	0xffffffff


	//   ....[73]....
        /*7160*/ 	.word	0xffffffff


	//   ....[74]....
        /*7164*/ 	.word	0xffffffff


	//   ....[75]....
        /*7168*/ 	.word	0xffffffff


	//   ....[76]....
        /*716c*/ 	.word	0xffffffff


	//   ....[77]....
        /*7170*/ 	.word	0xffffffff


	//   ....[78]....
        /*7174*/ 	.word	0xffffffff


	//   ....[79]....
        /*7178*/ 	.word	0xffffffff


	//   ....[80]....
        /*717c*/ 	.word	0xffffffff


	//   ....[81]....
        /*7180*/ 	.word	0xffffffff


	//   ....[82]....
        /*7184*/ 	.word	0xffffffff


	//   ....[83]....
        /*7188*/ 	.word	0xffffffff


	//   ....[84]....
        /*718c*/ 	.word	0xffffffff


	//   ....[85]....
        /*7190*/ 	.word	0xffffffff


	//   ....[86]....
        /*7194*/ 	.word	0xffffffff


	//   ....[87]....
        /*7198*/ 	.word	0xffffffff


	//   ....[88]....
        /*719c*/ 	.word	0xffffffff


	//   ....[89]....
        /*71a0*/ 	.word	0xffffffff


	//   ....[90]....
        /*71a4*/ 	.word	0xffffffff


	//   ....[91]....
        /*71a8*/ 	.word	0xffffffff


	//   ....[92]....
        /*71ac*/ 	.word	0xffffffff


	//   ....[93]....
        /*71b0*/ 	.word	0xffffffff


	//   ....[94]....
        /*71b4*/ 	.word	0xffffffff


	//   ....[95]....
        /*71b8*/ 	.word	0xffffffff


	//   ....[96]....
        /*71bc*/ 	.word	0xffffffff


	//   ....[97]....
        /*71c0*/ 	.word	0xffffffff


	//   ....[98]....
        /*71c4*/ 	.word	0xffffffff


	//   ....[99]....
        /*71c8*/ 	.word	0xffffffff


	//   ....[100]....
        /*71cc*/ 	.word	0xffffffff


	//   ....[101]....
        /*71d0*/ 	.word	0xffffffff


	//   ....[102]....
        /*71d4*/ 	.word	0xffffffff


	//   ....[103]....
        /*71d8*/ 	.word	0xffffffff


	//   ....[104]....
        /*71dc*/ 	.word	0xffffffff


	//   ....[105]....
        /*71e0*/ 	.word	0xffffffff


	//   ....[106]....
        /*71e4*/ 	.word	0xffffffff


	//   ....[107]....
        /*71e8*/ 	.word	0xffffffff


	//   ....[108]....
        /*71ec*/ 	.word	0xffffffff


	//   ....[109]....
        /*71f0*/ 	.word	0xffffffff


	//   ....[110]....
        /*71f4*/ 	.word	0xffffffff


	//   ....[111]....
        /*71f8*/ 	.word	0xffffffff


	//   ....[112]....
        /*71fc*/ 	.word	0xffffffff


	//   ....[113]....
        /*7200*/ 	.word	0xffffffff


	//   ....[114]....
        /*7204*/ 	.word	0xffffffff


	//   ....[115]....
        /*7208*/ 	.word	0xffffffff


	//   ....[116]....
        /*720c*/ 	.word	0xffffffff


	//   ....[117]....
        /*7210*/ 	.word	0xffffffff


	//   ....[118]....
        /*7214*/ 	.word	0xffffffff


	//   ....[119]....
        /*7218*/ 	.word	0xffffffff


	//   ....[120]....
        /*721c*/ 	.word	0xffffffff


	//   ....[121]....
        /*7220*/ 	.word	0xffffffff


	//   ....[122]....
        /*7224*/ 	.word	0xffffffff


	//   ....[123]....
        /*7228*/ 	.word	0xffffffff


	//   ....[124]....
        /*722c*/ 	.word	0xffffffff


	//   ....[125]....
        /*7230*/ 	.word	0xffffffff


	//   ....[126]....
        /*7234*/ 	.word	0xffffffff


	//   ....[127]....
        /*7238*/ 	.word	0xffffffff


	//   ....[128]....
        /*723c*/ 	.word	0xffffffff


	//   ....[129]....
        /*7240*/ 	.word	0xffffffff


	//   ....[130]....
        /*7244*/ 	.word	0xffffffff


	//   ....[131]....
        /*7248*/ 	.word	0xffffffff


	//   ....[132]....
        /*724c*/ 	.word	0xffffffff


	//   ....[133]....
        /*7250*/ 	.word	0xffffffff


	//   ....[134]....
        /*7254*/ 	.word	0xffffffff


	//   ....[135]....
        /*7258*/ 	.word	0xffffffff


	//   ....[136]....
        /*725c*/ 	.word	0xffffffff


	//   ....[137]....
        /*7260*/ 	.word	0xffffffff


	//   ....[138]....
        /*7264*/ 	.word	0xffffffff


	//   ....[139]....
        /*7268*/ 	.word	0xffffffff


	//   ....[140]....
        /*726c*/ 	.word	0xffffffff


	//   ....[141]....
        /*7270*/ 	.word	0xffffffff


	//   ....[142]....
        /*7274*/ 	.word	0xffffffff


	//   ....[143]....
        /*7278*/ 	.word	0xffffffff


	//   ....[144]....
        /*727c*/ 	.word	0xffffffff


	//   ....[145]....
        /*7280*/ 	.word	0xffffffff


	//   ....[146]....
        /*7284*/ 	.word	0xffffffff


	//   ....[147]....
        /*7288*/ 	.word	0xffffffff


	//   ....[148]....
        /*728c*/ 	.word	0xffffffff


	//   ....[149]....
        /*7290*/ 	.word	0xffffffff


	//   ....[150]....
        /*7294*/ 	.word	0xffffffff


	//   ....[151]....
        /*7298*/ 	.word	0xffffffff


	//   ....[152]....
        /*729c*/ 	.word	0xffffffff


	//   ....[153]....
        /*72a0*/ 	.word	0xffffffff


	//   ....[154]....
        /*72a4*/ 	.word	0xffffffff


	//   ....[155]....
        /*72a8*/ 	.word	0xffffffff


	//   ....[156]....
        /*72ac*/ 	.word	0xffffffff


	//   ....[157]....
        /*72b0*/ 	.word	0xffffffff


	//   ....[158]....
        /*72b4*/ 	.word	0xffffffff


	//   ....[159]....
        /*72b8*/ 	.word	0xffffffff


	//   ....[160]....
        /*72bc*/ 	.word	0xffffffff


	//   ....[161]....
        /*72c0*/ 	.word	0xffffffff


	//   ....[162]....
        /*72c4*/ 	.word	0xffffffff


	//   ....[163]....
        /*72c8*/ 	.word	0xffffffff


	//   ....[164]....
        /*72cc*/ 	.word	0xffffffff


	//   ....[165]....
        /*72d0*/ 	.word	0xffffffff


	//   ....[166]....
        /*72d4*/ 	.word	0xffffffff


	//   ....[167]....
        /*72d8*/ 	.word	0xffffffff


	//   ....[168]....
        /*72dc*/ 	.word	0xffffffff


	//   ....[169]....
        /*72e0*/ 	.word	0xffffffff


	//   ....[170]....
        /*72e4*/ 	.word	0xffffffff


	//   ....[171]....
        /*72e8*/ 	.word	0xffffffff


	//   ....[172]....
        /*72ec*/ 	.word	0xffffffff


	//   ....[173]....
        /*72f0*/ 	.word	0xffffffff


	//   ....[174]....
        /*72f4*/ 	.word	0xffffffff


	//   ....[175]....
        /*72f8*/ 	.word	0xffffffff


	//   ....[176]....
        /*72fc*/ 	.word	0xffffffff


	//   ....[177]....
        /*7300*/ 	.word	0xffffffff


	//   ....[178]....
        /*7304*/ 	.word	0xffffffff


	//   ....[179]....
        /*7308*/ 	.word	0xffffffff


	//   ....[180]....
        /*730c*/ 	.word	0xffffffff


	//   ....[181]....
        /*7310*/ 	.word	0xffffffff


	//   ....[182]....
        /*7314*/ 	.word	0xffffffff


	//   ....[183]....
        /*7318*/ 	.word	0xffffffff


	//   ....[184]....
        /*731c*/ 	.word	0xffffffff


	//   ....[185]....
        /*7320*/ 	.word	0xffffffff


	//   ....[186]....
        /*7324*/ 	.word	0xffffffff


	//   ....[187]....
        /*7328*/ 	.word	0xffffffff


	//   ....[188]....
        /*732c*/ 	.word	0xffffffff


	//   ....[189]....
        /*7330*/ 	.word	0xffffffff


	//   ....[190]....
        /*7334*/ 	.word	0xffffffff


	//   ....[191]....
        /*7338*/ 	.word	0xffffffff


	//   ....[192]....
        /*733c*/ 	.word	0xffffffff


	//   ....[193]....
        /*7340*/ 	.word	0xffffffff


	//   ....[194]....
        /*7344*/ 	.word	0xffffffff


	//   ....[195]....
        /*7348*/ 	.word	0xffffffff


	//   ....[196]....
        /*734c*/ 	.word	0xffffffff


	//   ....[197]....
        /*7350*/ 	.word	0xffffffff


	//   ....[198]....
        /*7354*/ 	.word	0xffffffff


	//   ....[199]....
        /*7358*/ 	.word	0xffffffff


	//   ....[200]....
        /*735c*/ 	.word	0xffffffff


	//   ....[201]....
        /*7360*/ 	.word	0xffffffff


	//   ....[202]....
        /*7364*/ 	.word	0xffffffff


	//   ....[203]....
        /*7368*/ 	.word	0xffffffff


	//   ....[204]....
        /*736c*/ 	.word	0xffffffff


	//   ....[205]....
        /*7370*/ 	.word	0xffffffff


	//   ....[206]....
        /*7374*/ 	.word	0xffffffff


	//   ....[207]....
        /*7378*/ 	.word	0xffffffff


	//   ....[208]....
        /*737c*/ 	.word	0xffffffff


	//   ....[209]....
        /*7380*/ 	.word	0xffffffff


	//   ....[210]....
        /*7384*/ 	.word	0xffffffff


	//   ....[211]....
        /*7388*/ 	.word	0xffffffff


	//   ....[212]....
        /*738c*/ 	.word	0xffffffff


	//   ....[213]....
        /*7390*/ 	.word	0xffffffff


	//   ....[214]....
        /*7394*/ 	.word	0xffffffff


	//   ....[215]....
        /*7398*/ 	.word	0xffffffff


	//   ....[216]....
        /*739c*/ 	.word	0xffffffff


	//   ....[217]....
        /*73a0*/ 	.word	0xffffffff


	//   ....[218]....
        /*73a4*/ 	.word	0xffffffff


	//   ....[219]....
        /*73a8*/ 	.word	0xffffffff


	//   ....[220]....
        /*73ac*/ 	.word	0xffffffff


	//   ....[221]....
        /*73b0*/ 	.word	0xffffffff


	//   ....[222]....
        /*73b4*/ 	.word	0xffffffff


	//   ....[223]....
        /*73b8*/ 	.word	0xffffffff


	//   ....[224]....
        /*73bc*/ 	.word	0xffffffff


	//   ....[225]....
        /*73c0*/ 	.word	0xffffffff


	//   ....[226]....
        /*73c4*/ 	.word	0xffffffff


	//   ....[227]....
        /*73c8*/ 	.word	0xffffffff


	//   ....[228]....
        /*73cc*/ 	.word	0xffffffff


	//   ....[229]....
        /*73d0*/ 	.word	0xffffffff


	//   ....[230]....
        /*73d4*/ 	.word	0xffffffff


	//   ....[231]....
        /*73d8*/ 	.word	0xffffffff


	//   ....[232]....
        /*73dc*/ 	.word	0xffffffff


	//   ....[233]....
        /*73e0*/ 	.word	0xffffffff


	//   ....[234]....
        /*73e4*/ 	.word	0xffffffff


	//   ....[235]....
        /*73e8*/ 	.word	0xffffffff


	//   ....[236]....
        /*73ec*/ 	.word	0xffffffff


	//   ....[237]....
        /*73f0*/ 	.word	0xffffffff


	//   ....[238]....
        /*73f4*/ 	.word	0xffffffff


	//   ....[239]....
        /*73f8*/ 	.word	0xffffffff


	//   ....[240]....
        /*73fc*/ 	.word	0xffffffff


	//   ....[241]....
        /*7400*/ 	.word	0xffffffff


	//   ....[242]....
        /*7404*/ 	.word	0xffffffff


	//   ....[243]....
        /*7408*/ 	.word	0xffffffff


	//   ....[244]....
        /*740c*/ 	.word	0xffffffff


	//   ....[245]....
        /*7410*/ 	.word	0xffffffff


	//   ....[246]....
        /*7414*/ 	.word	0xffffffff


	//   ....[247]....
        /*7418*/ 	.word	0xffffffff


	//   ....[248]....
        /*741c*/ 	.word	0xffffffff


	//   ....[249]....
        /*7420*/ 	.word	0xffffffff


	//   ....[250]....
        /*7424*/ 	.word	0xffffffff


	//   ....[251]....
        /*7428*/ 	.word	0xffffffff


	//   ....[252]....
        /*742c*/ 	.word	0xffffffff


	//   ....[253]....
        /*7430*/ 	.word	0xffffffff


	//   ....[254]....
        /*7434*/ 	.word	0xffffffff


	//   ....[255]....
        /*7438*/ 	.word	0xffffffff


	//   ....[0]....
        /*743c*/ 	.word	0xffffffff


	//   ....[1]....
        /*7440*/ 	.word	0xffffffff


	//   ....[2]....
        /*7444*/ 	.word	0xffffffff


	//   ....[3]....
        /*7448*/ 	.word	0xffffffff


	//   ....[4]....
        /*744c*/ 	.word	0xffffffff


	//   ....[5]....
        /*7450*/ 	.word	0xffffffff


	//   ....[6]....
        /*7454*/ 	.word	0xffffffff


	//   ....[7]....
        /*7458*/ 	.word	0xffffffff


	//   ....[8]....
        /*745c*/ 	.word	0xffffffff


	//   ....[9]....
        /*7460*/ 	.word	0xffffffff


	//   ....[10]....
        /*7464*/ 	.word	0xffffffff


	//   ....[11]....
        /*7468*/ 	.word	0xffffffff


	//   ....[12]....
        /*746c*/ 	.word	0xffffffff


	//   ....[13]....
        /*7470*/ 	.word	0xffffffff


	//   ....[14]....
        /*7474*/ 	.word	0xffffffff


	//   ....[15]....
        /*7478*/ 	.word	0xffffffff


	//   ....[16]....
        /*747c*/ 	.word	0xffffffff


	//   ....[17]....
        /*7480*/ 	.word	0xffffffff


	//   ....[18]....
        /*7484*/ 	.word	0xffffffff


	//   ....[19]....
        /*7488*/ 	.word	0xffffffff


	//   ....[20]....
        /*748c*/ 	.word	0xffffffff


	//   ....[21]....
        /*7490*/ 	.word	0xffffffff


	//   ....[22]....
        /*7494*/ 	.word	0xffffffff


	//   ....[23]....
        /*7498*/ 	.word	0xffffffff


	//   ....[24]....
        /*749c*/ 	.word	0xffffffff


	//   ....[25]....
        /*74a0*/ 	.word	0xffffffff


	//   ....[26]....
        /*74a4*/ 	.word	0xffffffff


	//   ....[27]....
        /*74a8*/ 	.word	0xffffffff


	//   ....[28]....
        /*74ac*/ 	.word	0xffffffff


	//   ....[29]....
        /*74b0*/ 	.word	0xffffffff


	//   ....[30]....
        /*74b4*/ 	.word	0xffffffff


	//   ....[31]....
        /*74b8*/ 	.word	0xffffffff


	//   ....[32]....
        /*74bc*/ 	.word	0xffffffff


	//   ....[33]....
        /*74c0*/ 	.word	0xffffffff


	//   ....[34]....
        /*74c4*/ 	.word	0xffffffff


	//   ....[35]....
        /*74c8*/ 	.word	0xffffffff


	//   ....[36]....
        /*74cc*/ 	.word	0xffffffff


	//   ....[37]....
        /*74d0*/ 	.word	0xffffffff


	//   ....[38]....
        /*74d4*/ 	.word	0xffffffff


	//   ....[39]....
        /*74d8*/ 	.word	0xffffffff


	//   ....[40]....
        /*74dc*/ 	.word	0xffffffff


	//   ....[41]....
        /*74e0*/ 	.word	0xffffffff


	//   ....[42]....
        /*74e4*/ 	.word	0xffffffff


	//   ....[43]....
        /*74e8*/ 	.word	0xffffffff


	//   ....[44]....
        /*74ec*/ 	.word	0xffffffff


	//   ....[45]....
        /*74f0*/ 	.word	0xffffffff


	//   ....[46]....
        /*74f4*/ 	.word	0xffffffff


	//   ....[47]....
        /*74f8*/ 	.word	0xffffffff


	//   ....[48]....
        /*74fc*/ 	.word	0xffffffff


	//   ....[49]....
        /*7500*/ 	.word	0xffffffff


	//   ....[50]....
        /*7504*/ 	.word	0xffffffff


	//   ....[51]....
        /*7508*/ 	.word	0xffffffff


	//   ....[52]....
        /*750c*/ 	.word	0xffffffff


	//   ....[53]....
        /*7510*/ 	.word	0xffffffff


	//   ....[54]....
        /*7514*/ 	.word	0xffffffff


	//   ....[55]....
        /*7518*/ 	.word	0xffffffff


	//   ....[56]....
        /*751c*/ 	.word	0xffffffff


	//   ....[57]....
        /*7520*/ 	.word	0xffffffff


	//   ....[58]....
        /*7524*/ 	.word	0xffffffff


	//   ....[59]....
        /*7528*/ 	.word	0xffffffff


	//   ....[60]....
        /*752c*/ 	.word	0xffffffff


	//   ....[61]....
        /*7530*/ 	.word	0xffffffff


	//   ....[62]....
        /*7534*/ 	.word	0xffffffff


	//   ....[63]....
        /*7538*/ 	.word	0xffffffff


	//   ....[64]....
        /*753c*/ 	.word	0xffffffff


	//   ....[65]....
        /*7540*/ 	.word	0xffffffff


	//   ....[66]....
        /*7544*/ 	.word	0xffffffff


	//   ....[67]....
        /*7548*/ 	.word	0xffffffff


	//   ....[68]....
        /*754c*/ 	.word	0xffffffff


	//   ....[69]....
        /*7550*/ 	.word	0xffffffff


	//   ....[70]....
        /*7554*/ 	.word	0xffffffff


	//   ....[71]....
        /*7558*/ 	.word	0xffffffff


	//   ....[72]....
        /*755c*/ 	.word	0xffffffff


	//   ....[73]....
        /*7560*/ 	.word	0xffffffff


	//   ....[74]....
        /*7564*/ 	.word	0xffffffff


	//   ....[75]....
        /*7568*/ 	.word	0xffffffff


	//   ....[76]....
        /*756c*/ 	.word	0xffffffff


	//   ....[77]....
        /*7570*/ 	.word	0xffffffff


	//   ....[78]....
        /*7574*/ 	.word	0xffffffff


	//   ....[79]....
        /*7578*/ 	.word	0xffffffff


	//   ....[80]....
        /*757c*/ 	.word	0xffffffff


	//   ....[81]....
        /*7580*/ 	.word	0xffffffff


	//   ....[82]....
        /*7584*/ 	.word	0xffffffff


	//   ....[83]....
        /*7588*/ 	.word	0xffffffff


	//   ....[84]....
        /*758c*/ 	.word	0xffffffff


	//   ....[85]....
        /*7590*/ 	.word	0xffffffff


	//   ....[86]....
        /*7594*/ 	.word	0xffffffff


	//   ....[87]....
        /*7598*/ 	.word	0xffffffff


	//   ....[88]....
        /*759c*/ 	.word	0xffffffff


	//   ....[89]....
        /*75a0*/ 	.word	0xffffffff


	//   ....[90]....
        /*75a4*/ 	.word	0xffffffff


	//   ....[91]....
        /*75a8*/ 	.word	0xffffffff


	//   ....[92]....
        /*75ac*/ 	.word	0xffffffff


	//   ....[93]....
        /*75b0*/ 	.word	0xffffffff


	//   ....[94]....
        /*75b4*/ 	.word	0xffffffff


	//   ....[95]....
        /*75b8*/ 	.word	0xffffffff


	//   ....[96]....
        /*75bc*/ 	.word	0xffffffff


	//   ....[97]....
        /*75c0*/ 	.word	0xffffffff


	//   ....[98]....
        /*75c4*/ 	.word	0xffffffff


	//   ....[99]....
        /*75c8*/ 	.word	0xffffffff


	//   ....[100]....
        /*75cc*/ 	.word	0xffffffff


	//   ....[101]....
        /*75d0*/ 	.word	0xffffffff


	//   ....[102]....
        /*75d4*/ 	.word	0xffffffff


	//   ....[103]....
        /*75d8*/ 	.word	0xffffffff


	//   ....[104]....
        /*75dc*/ 	.word	0xffffffff


	//   ....[105]....
        /*75e0*/ 	.word	0xffffffff


	//   ....[106]....
        /*75e4*/ 	.word	0xffffffff


	//   ....[107]....
        /*75e8*/ 	.word	0xffffffff


	//   ....[108]....
        /*75ec*/ 	.word	0xffffffff


	//   ....[109]....
        /*75f0*/ 	.word	0xffffffff


	//   ....[110]....
        /*75f4*/ 	.word	0xffffffff


	//   ....[111]....
        /*75f8*/ 	.word	0xffffffff


	//   ....[112]....
        /*75fc*/ 	.word	0xffffffff


	//   ....[113]....
        /*7600*/ 	.word	0xffffffff


	//   ....[114]....
        /*7604*/ 	.word	0xffffffff


	//   ....[115]....
        /*7608*/ 	.word	0xffffffff


	//   ....[116]....
        /*760c*/ 	.word	0xffffffff


	//   ....[117]....
        /*7610*/ 	.word	0xffffffff


	//   ....[118]....
        /*7614*/ 	.word	0xffffffff


	//   ....[119]....
        /*7618*/ 	.word	0xffffffff


	//   ....[120]....
        /*761c*/ 	.word	0xffffffff


	//   ....[121]....
        /*7620*/ 	.word	0xffffffff


	//   ....[122]....
        /*7624*/ 	.word	0xffffffff


	//   ....[123]....
        /*7628*/ 	.word	0xffffffff


	//   ....[124]....
        /*762c*/ 	.word	0xffffffff


	//   ....[125]....
        /*7630*/ 	.word	0xffffffff


	//   ....[126]....
        /*7634*/ 	.word	0xffffffff


	//   ....[127]....
        /*7638*/ 	.word	0xffffffff


	//   ....[128]....
        /*763c*/ 	.word	0xffffffff


	//   ....[129]....
        /*7640*/ 	.word	0xffffffff


	//   ....[130]....
        /*7644*/ 	.word	0xffffffff


	//   ....[131]....
        /*7648*/ 	.word	0xffffffff


	//   ....[132]....
        /*764c*/ 	.word	0xffffffff


	//   ....[133]....
        /*7650*/ 	.word	0xffffffff


	//   ....[134]....
        /*7654*/ 	.word	0xffffffff


	//   ....[135]....
        /*7658*/ 	.word	0xffffffff


	//   ....[136]....
        /*765c*/ 	.word	0xffffffff


	//   ....[137]....
        /*7660*/ 	.word	0xffffffff


	//   ....[138]....
        /*7664*/ 	.word	0xffffffff


	//   ....[139]....
        /*7668*/ 	.word	0xffffffff


	//   ....[140]....
        /*766c*/ 	.word	0xffffffff


	//   ....[141]....
        /*7670*/ 	.word	0xffffffff


	//   ....[142]....
        /*7674*/ 	.word	0xffffffff


	//   ....[143]....
        /*7678*/ 	.word	0xffffffff


	//   ....[144]....
        /*767c*/ 	.word	0xffffffff


	//   ....[145]....
        /*7680*/ 	.word	0xffffffff


	//   ....[146]....
        /*7684*/ 	.word	0xffffffff


	//   ....[147]....
        /*7688*/ 	.word	0xffffffff


	//   ....[148]....
        /*768c*/ 	.word	0xffffffff


	//   ....[149]....
        /*7690*/ 	.word	0xffffffff


	//   ....[150]....
        /*7694*/ 	.word	0xffffffff


	//   ....[151]....
        /*7698*/ 	.word	0xffffffff


	//   ....[152]....
        /*769c*/ 	.word	0xffffffff


	//   ....[153]....
        /*76a0*/ 	.word	0xffffffff


	//   ....[154]....
        /*76a4*/ 	.word	0xffffffff


	//   ....[155]....
        /*76a8*/ 	.word	0xffffffff


	//   ....[156]....
        /*76ac*/ 	.word	0xffffffff


	//   ....[157]....
        /*76b0*/ 	.word	0xffffffff


	//   ....[158]....
        /*76b4*/ 	.word	0xffffffff


	//   ....[159]....
        /*76b8*/ 	.word	0xffffffff


	//   ....[160]....
        /*76bc*/ 	.word	0xffffffff


	//   ....[161]....
        /*76c0*/ 	.word	0xffffffff


	//   ....[162]....
        /*76c4*/ 	.word	0xffffffff


	//   ....[163]....
        /*76c8*/ 	.word	0xffffffff


	//   ....[164]....
        /*76cc*/ 	.word	0xffffffff


	//   ....[165]....
        /*76d0*/ 	.word	0xffffffff


	//   ....[166]....
        /*76d4*/ 	.word	0xffffffff


	//   ....[167]....
        /*76d8*/ 	.word	0xffffffff


	//   ....[168]....
        /*76dc*/ 	.word	0xffffffff


	//   ....[169]....
        /*76e0*/ 	.word	0xffffffff


	//   ....[170]....
        /*76e4*/ 	.word	0xffffffff


	//   ....[171]....
        /*76e8*/ 	.word	0xffffffff


	//   ....[172]....
        /*76ec*/ 	.word	0xffffffff


	//   ....[173]....
        /*76f0*/ 	.word	0xffffffff


	//   ....[174]....
        /*76f4*/ 	.word	0xffffffff


	//   ....[175]....
        /*76f8*/ 	.word	0xffffffff


	//   ....[176]....
        /*76fc*/ 	.word	0xffffffff


	//   ....[177]....
        /*7700*/ 	.word	0xffffffff


	//   ....[178]....
        /*7704*/ 	.word	0xffffffff


	//   ....[179]....
        /*7708*/ 	.word	0xffffffff


	//   ....[180]....
        /*770c*/ 	.word	0xffffffff


	//   ....[181]....
        /*7710*/ 	.word	0xffffffff


	//   ....[182]....
        /*7714*/ 	.word	0xffffffff


	//   ....[183]....
        /*7718*/ 	.word	0xffffffff


	//   ....[184]....
        /*771c*/ 	.word	0xffffffff


	//   ....[185]....
        /*7720*/ 	.word	0xffffffff


	//   ....[186]....
        /*7724*/ 	.word	0xffffffff


	//   ....[187]....
        /*7728*/ 	.word	0xffffffff


	//   ....[188]....
        /*772c*/ 	.word	0xffffffff


	//   ....[189]....
        /*7730*/ 	.word	0xffffffff


	//   ....[190]....
        /*7734*/ 	.word	0xffffffff


	//   ....[191]....
        /*7738*/ 	.word	0xffffffff


	//   ....[192]....
        /*773c*/ 	.word	0xffffffff


	//   ....[193]....
        /*7740*/ 	.word	0xffffffff


	//   ....[194]....
        /*7744*/ 	.word	0xffffffff


	//   ....[195]....
        /*7748*/ 	.word	0xffffffff


	//   ....[196]....
        /*774c*/ 	.word	0xffffffff


	//   ....[197]....
        /*7750*/ 	.word	0xffffffff


	//   ....[198]....
        /*7754*/ 	.word	0xffffffff


	//   ....[199]....
        /*7758*/ 	.word	0xffffffff


	//   ....[200]....
        /*775c*/ 	.word	0xffffffff


	//   ....[201]....
        /*7760*/ 	.word	0xffffffff


	//   ....[202]....
        /*7764*/ 	.word	0xffffffff


	//   ....[203]....
        /*7768*/ 	.word	0xffffffff


	//   ....[204]....
        /*776c*/ 	.word	0xffffffff


	//   ....[205]....
        /*7770*/ 	.word	0xffffffff


	//   ....[206]....
        /*7774*/ 	.word	0xffffffff


	//   ....[207]....
        /*7778*/ 	.word	0xffffffff


	//   ....[208]....
        /*777c*/ 	.word	0xffffffff


	//   ....[209]....
        /*7780*/ 	.word	0xffffffff


	//   ....[210]....
        /*7784*/ 	.word	0xffffffff


	//   ....[211]....
        /*7788*/ 	.word	0xffffffff


	//   ....[212]....
        /*778c*/ 	.word	0xffffffff


	//   ....[213]....
        /*7790*/ 	.word	0xffffffff


	//   ....[214]....
        /*7794*/ 	.word	0xffffffff


	//   ....[215]....
        /*7798*/ 	.word	0xffffffff


	//   ....[216]....
        /*779c*/ 	.word	0xffffffff


	//   ....[217]....
        /*77a0*/ 	.word	0xffffffff


	//   ....[218]....
        /*77a4*/ 	.word	0xffffffff


	//   ....[219]....
        /*77a8*/ 	.word	0xffffffff


	//   ....[220]....
        /*77ac*/ 	.word	0xffffffff


	//   ....[221]....
        /*77b0*/ 	.word	0xffffffff


	//   ....[222]....
        /*77b4*/ 	.word	0xffffffff


	//   ....[223]....
        /*77b8*/ 	.word	0xffffffff


	//   ....[224]....
        /*77bc*/ 	.word	0xffffffff


	//   ....[225]....
        /*77c0*/ 	.word	0xffffffff


	//   ....[226]....
        /*77c4*/ 	.word	0xffffffff


	//   ....[227]....
        /*77c8*/ 	.word	0xffffffff


	//   ....[228]....
        /*77cc*/ 	.word	0xffffffff


	//   ....[229]....
        /*77d0*/ 	.word	0xffffffff


	//   ....[230]....
        /*77d4*/ 	.word	0xffffffff


	//   ....[231]....
        /*77d8*/ 	.word	0xffffffff


	//   ....[232]....
        /*77dc*/ 	.word	0xffffffff


	//   ....[233]....
        /*77e0*/ 	.word	0xffffffff


	//   ....[234]....
        /*77e4*/ 	.word	0xffffffff


	//   ....[235]....
        /*77e8*/ 	.word	0xffffffff


	//   ....[236]....
        /*77ec*/ 	.word	0xffffffff


	//   ....[237]....
        /*77f0*/ 	.word	0xffffffff


	//   ....[238]....
        /*77f4*/ 	.word	0xffffffff


	//   ....[239]....
        /*77f8*/ 	.word	0xffffffff


	//   ....[240]....
        /*77fc*/ 	.word	0xffffffff


	//   ....[241]....
        /*7800*/ 	.word	0xffffffff


	//   ....[242]....
        /*7804*/ 	.word	0xffffffff


	//   ....[243]....
        /*7808*/ 	.word	0xffffffff


	//   ....[244]....
        /*780c*/ 	.word	0xffffffff


	//   ....[245]....
        /*7810*/ 	.word	0xffffffff


	//   ....[246]....
        /*7814*/ 	.word	0xffffffff


	//   ....[247]....
        /*7818*/ 	.word	0xffffffff


	//   ....[248]....
        /*781c*/ 	.word	0xffffffff


	//   ....[249]....
        /*7820*/ 	.word	0xffffffff


	//   ....[250]....
        /*7824*/ 	.word	0xffffffff


	//   ....[251]....
        /*7828*/ 	.word	0xffffffff


	//   ....[252]....
        /*782c*/ 	.word	0xffffffff


	//   ....[253]....
        /*7830*/ 	.word	0xffffffff


	//   ....[254]....
        /*7834*/ 	.word	0xffffffff


	//   ....[255]....
        /*7838*/ 	.word	0xffffffff


	//   ....[0]....
        /*783c*/ 	.word	0xffffffff


	//   ....[1]....
        /*7840*/ 	.word	0xffffffff


	//   ....[2]....
        /*7844*/ 	.word	0xffffffff


	//   ....[3]....
        /*7848*/ 	.word	0xffffffff


	//   ....[4]....
        /*784c*/ 	.word	0xffffffff


	//   ....[5]....
        /*7850*/ 	.word	0xffffffff


	//   ....[6]....
        /*7854*/ 	.word	0xffffffff


	//   ....[7]....
        /*7858*/ 	.word	0xffffffff


	//   ....[8]....
        /*785c*/ 	.word	0xffffffff


	//   ....[9]....
        /*7860*/ 	.word	0xffffffff


	//   ....[10]....
        /*7864*/ 	.word	0xffffffff


	//   ....[11]....
        /*7868*/ 	.word	0xffffffff


	//   ....[12]....
        /*786c*/ 	.word	0xffffffff


	//   ....[13]....
        /*7870*/ 	.word	0xffffffff


	//   ....[14]....
        /*7874*/ 	.word	0xffffffff


	//   ....[15]....
        /*7878*/ 	.word	0xffffffff


	//   ....[16]....
        /*787c*/ 	.word	0xffffffff


	//   ....[17]....
        /*7880*/ 	.word	0xffffffff


	//   ....[18]....
        /*7884*/ 	.word	0xffffffff


	//   ....[19]....
        /*7888*/ 	.word	0xffffffff


	//   ....[20]....
        /*788c*/ 	.word	0xffffffff


	//   ....[21]....
        /*7890*/ 	.word	0xffffffff


	//   ....[22]....
        /*7894*/ 	.word	0xffffffff


	//   ....[23]....
        /*7898*/ 	.word	0xffffffff


	//   ....[24]....
        /*789c*/ 	.word	0xffffffff


	//   ....[25]....
        /*78a0*/ 	.word	0xffffffff


	//   ....[26]....
        /*78a4*/ 	.word	0xffffffff


	//   ....[27]....
        /*78a8*/ 	.word	0xffffffff


	//   ....[28]....
        /*78ac*/ 	.word	0xffffffff


	//   ....[29]....
        /*78b0*/ 	.word	0xffffffff


	//   ....[30]....
        /*78b4*/ 	.word	0xffffffff


	//   ....[31]....
        /*78b8*/ 	.word	0xffffffff


	//   ....[32]....
        /*78bc*/ 	.word	0xffffffff


	//   ....[33]....
        /*78c0*/ 	.word	0xffffffff


	//   ....[34]....
        /*78c4*/ 	.word	0xffffffff


	//   ....[35]....
        /*78c8*/ 	.word	0xffffffff


	//   ....[36]....
        /*78cc*/ 	.word	0xffffffff


	//   ....[37]....
        /*78d0*/ 	.word	0xffffffff


	//   ....[38]....
        /*78d4*/ 	.word	0xffffffff


	//   ....[39]....
        /*78d8*/ 	.word	0xffffffff


	//   ....[40]....
        /*78dc*/ 	.word	0xffffffff


	//   ....[41]....
        /*78e0*/ 	.word	0xffffffff


	//   ....[42]....
        /*78e4*/ 	.word	0xffffffff


	//   ....[43]....
        /*78e8*/ 	.word	0xffffffff


	//   ....[44]....
        /*78ec*/ 	.word	0xffffffff


	//   ....[45]....
        /*78f0*/ 	.word	0xffffffff


	//   ....[46]....
        /*78f4*/ 	.word	0xffffffff


	//   ....[47]....
        /*78f8*/ 	.word	0xffffffff


	//   ....[48]....
        /*78fc*/ 	.word	0xffffffff


	//   ....[49]....
        /*7900*/ 	.word	0xffffffff


	//   ....[50]....
        /*7904*/ 	.word	0xffffffff


	//   ....[51]....
        /*7908*/ 	.word	0xffffffff


	//   ....[52]....
        /*790c*/ 	.word	0xffffffff


	//   ....[53]....
        /*7910*/ 	.word	0xffffffff


	//   ....[54]....
        /*7914*/ 	.word	0xffffffff


	//   ....[55]....
        /*7918*/ 	.word	0xffffffff


	//   ....[56]....
        /*791c*/ 	.word	0xffffffff


	//   ....[57]....
        /*7920*/ 	.word	0xffffffff


	//   ....[58]....
        /*7924*/ 	.word	0xffffffff


	//   ....[59]....
        /*7928*/ 	.word	0xffffffff


	//   ....[60]....
        /*792c*/ 	.word	0xffffffff


	//   ....[61]....
        /*7930*/ 	.word	0xffffffff


	//   ....[62]....
        /*7934*/ 	.word	0xffffffff


	//   ....[63]....
        /*7938*/ 	.word	0xffffffff


	//   ....[64]....
        /*793c*/ 	.word	0xffffffff


	//   ....[65]....
        /*7940*/ 	.word	0xffffffff


	//   ....[66]....
        /*7944*/ 	.word	0xffffffff


	//   ....[67]....
        /*7948*/ 	.word	0xffffffff


	//   ....[68]....
        /*794c*/ 	.word	0xffffffff


	//   ....[69]....
        /*7950*/ 	.word	0xffffffff


	//   ....[70]....
        /*7954*/ 	.word	0xffffffff


	//   ....[71]....
        /*7958*/ 	.word	0xffffffff


	//   ....[72]....
        /*795c*/ 	.word	0xffffffff


	//   ....[73]....
        /*7960*/ 	.word	0xffffffff


	//   ....[74]....
        /*7964*/ 	.word	0xffffffff


	//   ....[75]....
        /*7968*/ 	.word	0xffffffff


	//   ....[76]....
        /*796c*/ 	.word	0xffffffff


	//   ....[77]....
        /*7970*/ 	.word	0xffffffff


	//   ....[78]....
        /*7974*/ 	.word	0xffffffff


	//   ....[79]....
        /*7978*/ 	.word	0xffffffff


	//   ....[80]....
        /*797c*/ 	.word	0xffffffff


	//   ....[81]....
        /*7980*/ 	.word	0xffffffff


	//   ....[82]....
        /*7984*/ 	.word	0xffffffff


	//   ....[83]....
        /*7988*/ 	.word	0xffffffff


	//   ....[84]....
        /*798c*/ 	.word	0xffffffff


	//   ....[85]....
        /*7990*/ 	.word	0xffffffff


	//   ....[86]....
        /*7994*/ 	.word	0xffffffff


	//   ....[87]....
        /*7998*/ 	.word	0xffffffff


	//   ....[88]....
        /*799c*/ 	.word	0xffffffff


	//   ....[89]....
        /*79a0*/ 	.word	0xffffffff


	//   ....[90]....
        /*79a4*/ 	.word	0xffffffff


	//   ....[91]....
        /*79a8*/ 	.word	0xffffffff


	//   ....[92]....
        /*79ac*/ 	.word	0xffffffff


	//   ....[93]....
        /*79b0*/ 	.word	0xffffffff


	//   ....[94]....
        /*79b4*/ 	.word	0xffffffff


	//   ....[95]....
        /*79b8*/ 	.word	0xffffffff


	//   ....[96]....
        /*79bc*/ 	.word	0xffffffff


	//   ....[97]....
        /*79c0*/ 	.word	0xffffffff


	//   ....[98]....
        /*79c4*/ 	.word	0xffffffff


	//   ....[99]....
        /*79c8*/ 	.word	0xffffffff


	//   ....[100]....
        /*79cc*/ 	.word	0xffffffff


	//   ....[101]....
        /*79d0*/ 	.word	0xffffffff


	//   ....[102]....
        /*79d4*/ 	.word	0xffffffff


	//   ....[103]....
        /*79d8*/ 	.word	0xffffffff


	//   ....[104]....
        /*79dc*/ 	.word	0xffffffff


	//   ....[105]....
        /*79e0*/ 	.word	0xffffffff


	//   ....[106]....
        /*79e4*/ 	.word	0xffffffff


	//   ....[107]....
        /*79e8*/ 	.word	0xffffffff


	//   ....[108]....
        /*79ec*/ 	.word	0xffffffff


	//   ....[109]....
        /*79f0*/ 	.word	0xffffffff


	//   ....[110]....
        /*79f4*/ 	.word	0xffffffff


	//   ....[111]....
        /*79f8*/ 	.word	0xffffffff


	//   ....[112]....
        /*79fc*/ 	.word	0xffffffff


	//   ....[113]....
        /*7a00*/ 	.word	0xffffffff


	//   ....[114]....
        /*7a04*/ 	.word	0xffffffff


	//   ....[115]....
        /*7a08*/ 	.word	0xffffffff


	//   ....[116]....
        /*7a0c*/ 	.word	0xffffffff


	//   ....[117]....
        /*7a10*/ 	.word	0xffffffff


	//   ....[118]....
        /*7a14*/ 	.word	0xffffffff


	//   ....[119]....
        /*7a18*/ 	.word	0xffffffff


	//   ....[120]....
        /*7a1c*/ 	.word	0xffffffff


	//   ....[121]....
        /*7a20*/ 	.word	0xffffffff


	//   ....[122]....
        /*7a24*/ 	.word	0xffffffff


	//   ....[123]....
        /*7a28*/ 	.word	0xffffffff


	//   ....[124]....
        /*7a2c*/ 	.word	0xffffffff


	//   ....[125]....
        /*7a30*/ 	.word	0xffffffff


	//   ....[126]....
        /*7a34*/ 	.word	0xffffffff


	//   ....[127]....
        /*7a38*/ 	.word	0xffffffff


	//   ....[128]....
        /*7a3c*/ 	.word	0xffffffff


	//   ....[129]....
        /*7a40*/ 	.word	0xffffffff


	//   ....[130]....
        /*7a44*/ 	.word	0xffffffff


	//   ....[131]....
        /*7a48*/ 	.word	0xffffffff


	//   ....[132]....
        /*7a4c*/ 	.word	0xffffffff


	//   ....[133]....
        /*7a50*/ 	.word	0xffffffff


	//   ....[134]....
        /*7a54*/ 	.word	0xffffffff


	//   ....[135]....
        /*7a58*/ 	.word	0xffffffff


	//   ....[136]....
        /*7a5c*/ 	.word	0xffffffff


	//   ....[137]....
        /*7a60*/ 	.word	0xffffffff


	//   ....[138]....
        /*7a64*/ 	.word	0xffffffff


	//   ....[139]....
        /*7a68*/ 	.word	0xffffffff


	//   ....[140]....
        /*7a6c*/ 	.word	0xffffffff


	//   ....[141]....
        /*7a70*/ 	.word	0xffffffff


	//   ....[142]....
        /*7a74*/ 	.word	0xffffffff


	//   ....[143]....
        /*7a78*/ 	.word	0xffffffff


	//   ....[144]....
        /*7a7c*/ 	.word	0xffffffff


	//   ....[145]....
        /*7a80*/ 	.word	0xffffffff


	//   ....[146]....
        /*7a84*/ 	.word	0xffffffff


	//   ....[147]....
        /*7a88*/ 	.word	0xffffffff


	//   ....[148]....
        /*7a8c*/ 	.word	0xffffffff


	//   ....[149]....
        /*7a90*/ 	.word	0xffffffff


	//   ....[150]....
        /*7a94*/ 	.word	0xffffffff


	//   ....[151]....
        /*7a98*/ 	.word	0xffffffff


	//   ....[152]....
        /*7a9c*/ 	.word	0xffffffff


	//   ....[153]....
        /*7aa0*/ 	.word	0xffffffff


	//   ....[154]....
        /*7aa4*/ 	.word	0xffffffff


	//   ....[155]....
        /*7aa8*/ 	.word	0xffffffff


	//   ....[156]....
        /*7aac*/ 	.word	0xffffffff


	//   ....[157]....
        /*7ab0*/ 	.word	0xffffffff


	//   ....[158]....
        /*7ab4*/ 	.word	0xffffffff


	//   ....[159]....
        /*7ab8*/ 	.word	0xffffffff


	//   ....[160]....
        /*7abc*/ 	.word	0xffffffff


	//   ....[161]....
        /*7ac0*/ 	.word	0xffffffff


	//   ....[162]....
        /*7ac4*/ 	.word	0xffffffff


	//   ....[163]....
        /*7ac8*/ 	.word	0xffffffff


	//   ....[164]....
        /*7acc*/ 	.word	0xffffffff


	//   ....[165]....
        /*7ad0*/ 	.word	0xffffffff


	//   ....[166]....
        /*7ad4*/ 	.word	0xffffffff


	//   ....[167]....
        /*7ad8*/ 	.word	0xffffffff


	//   ....[168]....
        /*7adc*/ 	.word	0xffffffff


	//   ....[169]....
        /*7ae0*/ 	.word	0xffffffff


	//   ....[170]....
        /*7ae4*/ 	.word	0xffffffff


	//   ....[171]....
        /*7ae8*/ 	.word	0xffffffff


	//   ....[172]....
        /*7aec*/ 	.word	0xffffffff


	//   ....[173]....
        /*7af0*/ 	.word	0xffffffff


	//   ....[174]....
        /*7af4*/ 	.word	0xffffffff


	//   ....[175]....
        /*7af8*/ 	.word	0xffffffff


	//   ....[176]....
        /*7afc*/ 	.word	0xffffffff


	//   ....[177]....
        /*7b00*/ 	.word	0xffffffff


	//   ....[178]....
        /*7b04*/ 	.word	0xffffffff


	//   ....[179]....
        /*7b08*/ 	.word	0xffffffff


	//   ....[180]....
        /*7b0c*/ 	.word	0xffffffff


	//   ....[181]....
        /*7b10*/ 	.word	0xffffffff


	//   ....[182]....
        /*7b14*/ 	.word	0xffffffff


	//   ....[183]....
        /*7b18*/ 	.word	0xffffffff


	//   ....[184]....
        /*7b1c*/ 	.word	0xffffffff


	//   ....[185]....
        /*7b20*/ 	.word	0xffffffff


	//   ....[186]....
        /*7b24*/ 	.word	0xffffffff


	//   ....[187]....
        /*7b28*/ 	.word	0xffffffff


	//   ....[188]....
        /*7b2c*/ 	.word	0xffffffff


	//   ....[189]....
        /*7b30*/ 	.word	0xffffffff


	//   ....[190]....
        /*7b34*/ 	.word	0xffffffff


	//   ....[191]....
        /*7b38*/ 	.word	0xffffffff


	//   ....[192]....
        /*7b3c*/ 	.word	0xffffffff


	//   ....[193]....
        /*7b40*/ 	.word	0xffffffff


	//   ....[194]....
        /*7b44*/ 	.word	0xffffffff


	//   ....[195]....
        /*7b48*/ 	.word	0xffffffff


	//   ....[196]....
        /*7b4c*/ 	.word	0xffffffff


	//   ....[197]....
        /*7b50*/ 	.word	0xffffffff


	//   ....[198]....
        /*7b54*/ 	.word	0xffffffff


	//   ....[199]....
        /*7b58*/ 	.word	0xffffffff


	//   ....[200]....
        /*7b5c*/ 	.word	0xffffffff


	//   ....[201]....
        /*7b60*/ 	.word	0xffffffff


	//   ....[202]....
        /*7b64*/ 	.word	0xffffffff


	//   ....[203]....
        /*7b68*/ 	.word	0xffffffff


	//   ....[204]....
        /*7b6c*/ 	.word	0xffffffff


	//   ....[205]....
        /*7b70*/ 	.word	0xffffffff


	//   ....[206]....
        /*7b74*/ 	.word	0xffffffff


	//   ....[207]....
        /*7b78*/ 	.word	0xffffffff


	//   ....[208]....
        /*7b7c*/ 	.word	0xffffffff


	//   ....[209]....
        /*7b80*/ 	.word	0xffffffff


	//   ....[210]....
        /*7b84*/ 	.word	0xffffffff


	//   ....[211]....
        /*7b88*/ 	.word	0xffffffff


	//   ....[212]....
        /*7b8c*/ 	.word	0xffffffff


	//   ....[213]....
        /*7b90*/ 	.word	0xffffffff


	//   ....[214]....
        /*7b94*/ 	.word	0xffffffff


	//   ....[215]....
        /*7b98*/ 	.word	0xffffffff


	//   ....[216]....
        /*7b9c*/ 	.word	0xffffffff


	//   ....[217]....
        /*7ba0*/ 	.word	0xffffffff


	//   ....[218]....
        /*7ba4*/ 	.word	0xffffffff


	//   ....[219]....
        /*7ba8*/ 	.word	0xffffffff


	//   ....[220]....
        /*7bac*/ 	.word	0xffffffff


	//   ....[221]....
        /*7bb0*/ 	.word	0xffffffff


	//   ....[222]....
        /*7bb4*/ 	.word	0xffffffff


	//   ....[223]....
        /*7bb8*/ 	.word	0xffffffff


	//   ....[224]....
        /*7bbc*/ 	.word	0xffffffff


	//   ....[225]....
        /*7bc0*/ 	.word	0xffffffff


	//   ....[226]....
        /*7bc4*/ 	.word	0xffffffff


	//   ....[227]....
        /*7bc8*/ 	.word	0xffffffff


	//   ....[228]....
        /*7bcc*/ 	.word	0xffffffff


	//   ....[229]....
        /*7bd0*/ 	.word	0xffffffff


	//   ....[230]....
        /*7bd4*/ 	.word	0xffffffff


	//   ....[231]....
        /*7bd8*/ 	.word	0xffffffff


	//   ....[232]....
        /*7bdc*/ 	.word	0xffffffff


	//   ....[233]....
        /*7be0*/ 	.word	0xffffffff


	//   ....[234]....
        /*7be4*/ 	.word	0xffffffff


	//   ....[235]....
        /*7be8*/ 	.word	0xffffffff


	//   ....[236]....
        /*7bec*/ 	.word	0xffffffff


	//   ....[237]....
        /*7bf0*/ 	.word	0xffffffff


	//   ....[238]....
        /*7bf4*/ 	.word	0xffffffff


	//   ....[239]....
        /*7bf8*/ 	.word	0xffffffff


	//   ....[240]....
        /*7bfc*/ 	.word	0xffffffff


	//   ....[241]....
        /*7c00*/ 	.word	0xffffffff


	//   ....[242]....
        /*7c04*/ 	.word	0xffffffff


	//   ....[243]....
        /*7c08*/ 	.word	0xffffffff


	//   ....[244]....
        /*7c0c*/ 	.word	0xffffffff


	//   ....[245]....
        /*7c10*/ 	.word	0xffffffff


	//   ....[246]....
        /*7c14*/ 	.word	0xffffffff


	//   ....[247]....
        /*7c18*/ 	.word	0xffffffff


	//   ....[248]....
        /*7c1c*/ 	.word	0xffffffff


	//   ....[249]....
        /*7c20*/ 	.word	0xffffffff


	//   ....[250]....
        /*7c24*/ 	.word	0xffffffff


	//   ....[251]....
        /*7c28*/ 	.word	0xffffffff


	//   ....[252]....
        /*7c2c*/ 	.word	0xffffffff


	//   ....[253]....
        /*7c30*/ 	.word	0xffffffff


	//   ....[254]....
        /*7c34*/ 	.word	0xffffffff


	//   ....[255]....
        /*7c38*/ 	.word	0xffffffff


	//   ....[0]....
        /*7c3c*/ 	.word	0xffffffff


	//   ....[1]....
        /*7c40*/ 	.word	0xffffffff


	//   ....[2]....
        /*7c44*/ 	.word	0xffffffff


	//   ....[3]....
        /*7c48*/ 	.word	0xffffffff


	//   ....[4]....
        /*7c4c*/ 	.word	0xffffffff


	//   ....[5]....
        /*7c50*/ 	.word	0xffffffff


	//   ....[6]....
        /*7c54*/ 	.word	0xffffffff


	//   ....[7]....
        /*7c58*/ 	.word	0xffffffff


	//   ....[8]....
        /*7c5c*/ 	.word	0xffffffff


	//   ....[9]....
        /*7c60*/ 	.word	0xffffffff


	//   ....[10]....
        /*7c64*/ 	.word	0xffffffff


	//   ....[11]....
        /*7c68*/ 	.word	0xffffffff


	//   ....[12]....
        /*7c6c*/ 	.word	0xffffffff


	//   ....[13]....
        /*7c70*/ 	.word	0xffffffff


	//   ....[14]....
        /*7c74*/ 	.word	0xffffffff


	//   ....[15]....
        /*7c78*/ 	.word	0xffffffff


	//   ....[16]....
        /*7c7c*/ 	.word	0xffffffff


	//   ....[17]....
        /*7c80*/ 	.word	0xffffffff


	//   ....[18]....
        /*7c84*/ 	.word	0xffffffff


	//   ....[19]....
        /*7c88*/ 	.word	0xffffffff


	//   ....[20]....
        /*7c8c*/ 	.word	0xffffffff


	//   ....[21]....
        /*7c90*/ 	.word	0xffffffff


	//   ....[22]....
        /*7c94*/ 	.word	0xffffffff


	//   ....[23]....
        /*7c98*/ 	.word	0xffffffff


	//   ....[24]....
        /*7c9c*/ 	.word	0xffffffff


	//   ....[25]....
        /*7ca0*/ 	.word	0xffffffff


	//   ....[26]....
        /*7ca4*/ 	.word	0xffffffff


	//   ....[27]....
        /*7ca8*/ 	.word	0xffffffff


	//   ....[28]....
        /*7cac*/ 	.word	0xffffffff


	//   ....[29]....
        /*7cb0*/ 	.word	0xffffffff


	//   ....[30]....
        /*7cb4*/ 	.word	0xffffffff


	//   ....[31]....
        /*7cb8*/ 	.word	0xffffffff


	//   ....[32]....
        /*7cbc*/ 	.word	0xffffffff


	//   ....[33]....
        /*7cc0*/ 	.word	0xffffffff


	//   ....[34]....
        /*7cc4*/ 	.word	0xffffffff


	//   ....[35]....
        /*7cc8*/ 	.word	0xffffffff


	//   ....[36]....
        /*7ccc*/ 	.word	0xffffffff


	//   ....[37]....
        /*7cd0*/ 	.word	0xffffffff


	//   ....[38]....
        /*7cd4*/ 	.word	0xffffffff


	//   ....[39]....
        /*7cd8*/ 	.word	0xffffffff


	//   ....[40]....
        /*7cdc*/ 	.word	0xffffffff


	//   ....[41]....
        /*7ce0*/ 	.word	0xffffffff


	//   ....[42]....
        /*7ce4*/ 	.word	0xffffffff


	//   ....[43]....
        /*7ce8*/ 	.word	0xffffffff


	//   ....[44]....
        /*7cec*/ 	.word	0xffffffff


	//   ....[45]....
        /*7cf0*/ 	.word	0xffffffff


	//   ....[46]....
        /*7cf4*/ 	.word	0xffffffff


	//   ....[47]....
        /*7cf8*/ 	.word	0xffffffff


	//   ....[48]....
        /*7cfc*/ 	.word	0xffffffff


	//   ....[49]....
        /*7d00*/ 	.word	0xffffffff


	//   ....[50]....
        /*7d04*/ 	.word	0xffffffff


	//   ....[51]....
        /*7d08*/ 	.word	0xffffffff


	//   ....[52]....
        /*7d0c*/ 	.word	0xffffffff


	//   ....[53]....
        /*7d10*/ 	.word	0xffffffff


	//   ....[54]....
        /*7d14*/ 	.word	0xffffffff


	//   ....[55]....
        /*7d18*/ 	.word	0xffffffff


	//   ....[56]....
        /*7d1c*/ 	.word	0xffffffff


	//   ....[57]....
        /*7d20*/ 	.word	0xffffffff


	//   ....[58]....
        /*7d24*/ 	.word	0xffffffff


	//   ....[59]....
        /*7d28*/ 	.word	0xffffffff


	//   ....[60]....
        /*7d2c*/ 	.word	0xffffffff


	//   ....[61]....
        /*7d30*/ 	.word	0xffffffff


	//   ....[62]....
        /*7d34*/ 	.word	0xffffffff


	//   ....[63]....
        /*7d38*/ 	.word	0xffffffff


	//   ....[64]....
        /*7d3c*/ 	.word	0xffffffff


	//   ....[65]....
        /*7d40*/ 	.word	0xffffffff


	//   ....[66]....
        /*7d44*/ 	.word	0xffffffff


	//   ....[67]....
        /*7d48*/ 	.word	0xffffffff


	//   ....[68]....
        /*7d4c*/ 	.word	0xffffffff


	//   ....[69]....
        /*7d50*/ 	.word	0xffffffff


	//   ....[70]....
        /*7d54*/ 	.word	0xffffffff


	//   ....[71]....
        /*7d58*/ 	.word	0xffffffff


	//   ....[72]....
        /*7d5c*/ 	.word	0xffffffff


	//   ....[73]....
        /*7d60*/ 	.word	0xffffffff


	//   ....[74]....
        /*7d64*/ 	.word	0xffffffff


	//   ....[75]....
        /*7d68*/ 	.word	0xffffffff


	//   ....[76]....
        /*7d6c*/ 	.word	0xffffffff


	//   ....[77]....
        /*7d70*/ 	.word	0xffffffff


	//   ....[78]....
        /*7d74*/ 	.word	0xffffffff


	//   ....[79]....
        /*7d78*/ 	.word	0xffffffff


	//   ....[80]....
        /*7d7c*/ 	.word	0xffffffff


	//   ....[81]....
        /*7d80*/ 	.word	0xffffffff


	//   ....[82]....
        /*7d84*/ 	.word	0xffffffff


	//   ....[83]....
        /*7d88*/ 	.word	0xffffffff


	//   ....[84]....
        /*7d8c*/ 	.word	0xffffffff


	//   ....[85]....
        /*7d90*/ 	.word	0xffffffff


	//   ....[86]....
        /*7d94*/ 	.word	0xffffffff


	//   ....[87]....
        /*7d98*/ 	.word	0xffffffff


	//   ....[88]....
        /*7d9c*/ 	.word	0xffffffff


	//   ....[89]....
        /*7da0*/ 	.word	0xffffffff


	//   ....[90]....
        /*7da4*/ 	.word	0xffffffff


	//   ....[91]....
        /*7da8*/ 	.word	0xffffffff


	//   ....[92]....
        /*7dac*/ 	.word	0xffffffff


	//   ....[93]....
        /*7db0*/ 	.word	0xffffffff


	//   ....[94]....
        /*7db4*/ 	.word	0xffffffff


	//   ....[95]....
        /*7db8*/ 	.word	0xffffffff


	//   ....[96]....
        /*7dbc*/ 	.word	0xffffffff


	//   ....[97]....
        /*7dc0*/ 	.word	0xffffffff


	//   ....[98]....
        /*7dc4*/ 	.word	0xffffffff


	//   ....[99]....
        /*7dc8*/ 	.word	0xffffffff


	//   ....[100]....
        /*7dcc*/ 	.word	0xffffffff


	//   ....[101]....
        /*7dd0*/ 	.word	0xffffffff


	//   ....[102]....
        /*7dd4*/ 	.word	0xffffffff


	//   ....[103]....
        /*7dd8*/ 	.word	0xffffffff


	//   ....[104]....
        /*7ddc*/ 	.word	0xffffffff


	//   ....[105]....
        /*7de0*/ 	.word	0xffffffff


	//   ....[106]....
        /*7de4*/ 	.word	0xffffffff


	//   ....[107]....
        /*7de8*/ 	.word	0xffffffff


	//   ....[108]....
        /*7dec*/ 	.word	0xffffffff


	//   ....[109]....
        /*7df0*/ 	.word	0xffffffff


	//   ....[110]....
        /*7df4*/ 	.word	0xffffffff


	//   ....[111]....
        /*7df8*/ 	.word	0xffffffff


	//   ....[112]....
        /*7dfc*/ 	.word	0xffffffff


	//   ....[113]....
        /*7e00*/ 	.word	0xffffffff


	//   ....[114]....
        /*7e04*/ 	.word	0xffffffff


	//   ....[115]....
        /*7e08*/ 	.word	0xffffffff


	//   ....[116]....
        /*7e0c*/ 	.word	0xffffffff


	//   ....[117]....
        /*7e10*/ 	.word	0xffffffff


	//   ....[118]....
        /*7e14*/ 	.word	0xffffffff


	//   ....[119]....
        /*7e18*/ 	.word	0xffffffff


	//   ....[120]....
        /*7e1c*/ 	.word	0xffffffff


	//   ....[121]....
        /*7e20*/ 	.word	0xffffffff


	//   ....[122]....
        /*7e24*/ 	.word	0xffffffff


	//   ....[123]....
        /*7e28*/ 	.word	0xffffffff


	//   ....[124]....
        /*7e2c*/ 	.word	0xffffffff


	//   ....[125]....
        /*7e30*/ 	.word	0xffffffff


	//   ....[126]....
        /*7e34*/ 	.word	0xffffffff


	//   ....[127]....
        /*7e38*/ 	.word	0xffffffff


	//   ....[128]....
        /*7e3c*/ 	.word	0xffffffff


	//   ....[129]....
        /*7e40*/ 	.word	0xffffffff


	//   ....[130]....
        /*7e44*/ 	.word	0xffffffff


	//   ....[131]....
        /*7e48*/ 	.word	0xffffffff


	//   ....[132]....
        /*7e4c*/ 	.word	0xffffffff


	//   ....[133]....
        /*7e50*/ 	.word	0xffffffff


	//   ....[134]....
        /*7e54*/ 	.word	0xffffffff


	//   ....[135]....
        /*7e58*/ 	.word	0xffffffff


	//   ....[136]....
        /*7e5c*/ 	.word	0xffffffff


	//   ....[137]....
        /*7e60*/ 	.word	0xffffffff


	//   ....[138]....
        /*7e64*/ 	.word	0xffffffff


	//   ....[139]....
        /*7e68*/ 	.word	0xffffffff


	//   ....[140]....
        /*7e6c*/ 	.word	0xffffffff


	//   ....[141]....
        /*7e70*/ 	.word	0xffffffff


	//   ....[142]....
        /*7e74*/ 	.word	0xffffffff


	//   ....[143]....
        /*7e78*/ 	.word	0xffffffff


	//   ....[144]....
        /*7e7c*/ 	.word	0xffffffff


	//   ....[145]....
        /*7e80*/ 	.word	0xffffffff


	//   ....[146]....
        /*7e84*/ 	.word	0xffffffff


	//   ....[147]....
        /*7e88*/ 	.word	0xffffffff


	//   ....[148]....
        /*7e8c*/ 	.word	0xffffffff


	//   ....[149]....
        /*7e90*/ 	.word	0xffffffff


	//   ....[150]....
        /*7e94*/ 	.word	0xffffffff


	//   ....[151]....
        /*7e98*/ 	.word	0xffffffff


	//   ....[152]....
        /*7e9c*/ 	.word	0xffffffff


	//   ....[153]....
        /*7ea0*/ 	.word	0xffffffff


	//   ....[154]....
        /*7ea4*/ 	.word	0xffffffff


	//   ....[155]....
        /*7ea8*/ 	.word	0xffffffff


	//   ....[156]....
        /*7eac*/ 	.word	0xffffffff


	//   ....[157]....
        /*7eb0*/ 	.word	0xffffffff


	//   ....[158]....
        /*7eb4*/ 	.word	0xffffffff


	//   ....[159]....
        /*7eb8*/ 	.word	0xffffffff


	//   ....[160]....
        /*7ebc*/ 	.word	0xffffffff


	//   ....[161]....
        /*7ec0*/ 	.word	0xffffffff


	//   ....[162]....
        /*7ec4*/ 	.word	0xffffffff


	//   ....[163]....
        /*7ec8*/ 	.word	0xffffffff


	//   ....[164]....
        /*7ecc*/ 	.word	0xffffffff


	//   ....[165]....
        /*7ed0*/ 	.word	0xffffffff


	//   ....[166]....
        /*7ed4*/ 	.word	0xffffffff


	//   ....[167]....
        /*7ed8*/ 	.word	0xffffffff


	//   ....[168]....
        /*7edc*/ 	.word	0xffffffff


	//   ....[169]....
        /*7ee0*/ 	.word	0xffffffff


	//   ....[170]....
        /*7ee4*/ 	.word	0xffffffff


	//   ....[171]....
        /*7ee8*/ 	.word	0xffffffff


	//   ....[172]....
        /*7eec*/ 	.word	0xffffffff


	//   ....[173]....
        /*7ef0*/ 	.word	0xffffffff


	//   ....[174]....
        /*7ef4*/ 	.word	0xffffffff


	//   ....[175]....
        /*7ef8*/ 	.word	0xffffffff


	//   ....[176]....
        /*7efc*/ 	.word	0xffffffff


	//   ....[177]....
        /*7f00*/ 	.word	0xffffffff


	//   ....[178]....
        /*7f04*/ 	.word	0xffffffff


	//   ....[179]....
        /*7f08*/ 	.word	0xffffffff


	//   ....[180]....
        /*7f0c*/ 	.word	0xffffffff


	//   ....[181]....
        /*7f10*/ 	.word	0xffffffff


	//   ....[182]....
        /*7f14*/ 	.word	0xffffffff


	//   ....[183]....
        /*7f18*/ 	.word	0xffffffff


	//   ....[184]....
        /*7f1c*/ 	.word	0xffffffff


	//   ....[185]....
        /*7f20*/ 	.word	0xffffffff


	//   ....[186]....
        /*7f24*/ 	.word	0xffffffff


	//   ....[187]....
        /*7f28*/ 	.word	0xffffffff


	//   ....[188]....
        /*7f2c*/ 	.word	0xffffffff


	//   ....[189]....
        /*7f30*/ 	.word	0xffffffff


	//   ....[190]....
        /*7f34*/ 	.word	0xffffffff


	//   ....[191]....
        /*7f38*/ 	.word	0xffffffff


	//   ....[192]....
        /*7f3c*/ 	.word	0xffffffff


	//   ....[193]....
        /*7f40*/ 	.word	0xffffffff


	//   ....[194]....
        /*7f44*/ 	.word	0xffffffff


	//   ....[195]....
        /*7f48*/ 	.word	0xffffffff


	//   ....[196]....
        /*7f4c*/ 	.word	0xffffffff


	//   ....[197]....
        /*7f50*/ 	.word	0xffffffff


	//   ....[198]....
        /*7f54*/ 	.word	0xffffffff


	//   ....[199]....
        /*7f58*/ 	.word	0xffffffff


	//   ....[200]....
        /*7f5c*/ 	.word	0xffffffff


	//   ....[201]....
        /*7f60*/ 	.word	0xffffffff


	//   ....[202]....
        /*7f64*/ 	.word	0xffffffff


	//   ....[203]....
        /*7f68*/ 	.word	0xffffffff


	//   ....[204]....
        /*7f6c*/ 	.word	0xffffffff


	//   ....[205]....
        /*7f70*/ 	.word	0xffffffff


	//   ....[206]....
        /*7f74*/ 	.word	0xffffffff


	//   ....[207]....
        /*7f78*/ 	.word	0xffffffff


	//   ....[208]....
        /*7f7c*/ 	.word	0xffffffff


	//   ....[209]....
        /*7f80*/ 	.word	0xffffffff


	//   ....[210]....
        /*7f84*/ 	.word	0xffffffff


	//   ....[211]....
        /*7f88*/ 	.word	0xffffffff


	//   ....[212]....
        /*7f8c*/ 	.word	0xffffffff


	//   ....[213]....
        /*7f90*/ 	.word	0xffffffff


	//   ....[214]....
        /*7f94*/ 	.word	0xffffffff


	//   ....[215]....
        /*7f98*/ 	.word	0xffffffff


	//   ....[216]....
        /*7f9c*/ 	.word	0xffffffff


	//   ....[217]....
        /*7fa0*/ 	.word	0xffffffff


	//   ....[218]....
        /*7fa4*/ 	.word	0xffffffff


	//   ....[219]....
        /*7fa8*/ 	.word	0xffffffff


	//   ....[220]....
        /*7fac*/ 	.word	0xffffffff


	//   ....[221]....
        /*7fb0*/ 	.word	0xffffffff


	//   ....[222]....
        /*7fb4*/ 	.word	0xffffffff


	//   ....[223]....
        /*7fb8*/ 	.word	0xffffffff


	//   ....[224]....
        /*7fbc*/ 	.word	0xffffffff


	//   ....[225]....
        /*7fc0*/ 	.word	0xffffffff


	//   ....[226]....
        /*7fc4*/ 	.word	0xffffffff


	//   ....[227]....
        /*7fc8*/ 	.word	0xffffffff


	//   ....[228]....
        /*7fcc*/ 	.word	0xffffffff


	//   ....[229]....
        /*7fd0*/ 	.word	0xffffffff


	//   ....[230]....
        /*7fd4*/ 	.word	0xffffffff


	//   ....[231]....
        /*7fd8*/ 	.word	0xffffffff


	//   ....[232]....
        /*7fdc*/ 	.word	0xffffffff


	//   ....[233]....
        /*7fe0*/ 	.word	0xffffffff


	//   ....[234]....
        /*7fe4*/ 	.word	0xffffffff


	//   ....[235]....
        /*7fe8*/ 	.word	0xffffffff


	//   ....[236]....
        /*7fec*/ 	.word	0xffffffff


	//   ....[237]....
        /*7ff0*/ 	.word	0xffffffff


	//   ....[238]....
        /*7ff4*/ 	.word	0xffffffff


	//   ....[239]....
        /*7ff8*/ 	.word	0xffffffff


	//   ....[240]....
        /*7ffc*/ 	.word	0xffffffff


	//   ....[241]....
        /*8000*/ 	.word	0xffffffff


	//   ....[242]....
        /*8004*/ 	.word	0xffffffff


	//   ....[243]....
        /*8008*/ 	.word	0xffffffff


	//   ....[244]....
        /*800c*/ 	.word	0xffffffff


	//   ....[245]....
        /*8010*/ 	.word	0xffffffff


	//   ....[246]....
        /*8014*/ 	.word	0xffffffff


	//   ....[247]....
        /*8018*/ 	.word	0xffffffff


	//   ....[248]....
        /*801c*/ 	.word	0xffffffff


	//   ....[249]....
        /*8020*/ 	.word	0xffffffff


	//   ....[250]....
        /*8024*/ 	.word	0xffffffff


	//   ....[251]....
        /*8028*/ 	.word	0xffffffff


	//   ....[252]....
        /*802c*/ 	.word	0xffffffff


	//   ....[253]....
        /*8030*/ 	.word	0xffffffff


	//   ....[254]....
        /*8034*/ 	.word	0xffffffff


	//   ....[255]....
        /*8038*/ 	.word	0xffffffff


	//----- nvinfo : EIATTR_COOP_GROUP_INSTR_OFFSETS
	.align		4
.L_209:
        /*803c*/ 	.byte	0x04, 0x28
        /*803e*/ 	.short	(.L_211 - .L_210)


	//   ....[0]....
.L_210:
        /*8040*/ 	.word	0x00000050


	//   ....[1]....
        /*8044*/ 	.word	0x00000070


	//   ....[2]....
        /*8048*/ 	.word	0x00000080


	//   ....[3]....
        /*804c*/ 	.word	0x00000090


	//   ....[4]....
        /*8050*/ 	.word	0x000000a0


	//   ....[5]....
        /*8054*/ 	.word	0x000000d0


	//   ....[6]....
        /*8058*/ 	.word	0x000000e0


	//   ....[7]....
        /*805c*/ 	.word	0x000000f0


	//   ....[8]....
        /*8060*/ 	.word	0x00000100


	//   ....[9]....
        /*8064*/ 	.word	0x00000130


	//   ....[10]....
        /*8068*/ 	.word	0x00000140


	//   ....[11]....
        /*806c*/ 	.word	0x00000150


	//   ....[12]....
        /*8070*/ 	.word	0x00000160


	//   ....[13]....
        /*8074*/ 	.word	0x00000190


	//   ....[14]....
        /*8078*/ 	.word	0x000001a0


	//   ....[15]....
        /*807c*/ 	.word	0x000001b0


	//   ....[16]....
        /*8080*/ 	.word	0x000001c0


	//   ....[17]....
        /*8084*/ 	.word	0x000001f0


	//   ....[18]....
        /*8088*/ 	.word	0x00000200


	//   ....[19]....
        /*808c*/ 	.word	0x00000210


	//   ....[20]....
        /*8090*/ 	.word	0x00000220


	//   ....[21]....
        /*8094*/ 	.word	0x00000250


	//   ....[22]....
        /*8098*/ 	.word	0x00000260


	//   ....[23]....
        /*809c*/ 	.word	0x00000270


	//   ....[24]....
        /*80a0*/ 	.word	0x00000280


	//   ....[25]....
        /*80a4*/ 	.word	0x000002b0


	//   ....[26]....
        /*80a8*/ 	.word	0x000002c0


	//   ....[27]....
        /*80ac*/ 	.word	0x000002d0


	//   ....[28]....
        /*80b0*/ 	.word	0x000002e0


	//   ....[29]....
        /*80b4*/ 	.word	0x00000310


	//   ....[30]....
        /*80b8*/ 	.word	0x00000320


	//   ....[31]....
        /*80bc*/ 	.word	0x00000330


	//   ....[32]....
        /*80c0*/ 	.word	0x00000340


	//   ....[33]....
        /*80c4*/ 	.word	0x00000370


	//   ....[34]....
        /*80c8*/ 	.word	0x00000380


	//   ....[35]....
        /*80cc*/ 	.word	0x00000390


	//   ....[36]....
        /*80d0*/ 	.word	0x000003a0


	//   ....[37]....
        /*80d4*/ 	.word	0x000003d0


	//   ....[38]....
        /*80d8*/ 	.word	0x000003e0


	//   ....[39]....
        /*80dc*/ 	.word	0x000003f0


	//   ....[40]....
        /*80e0*/ 	.word	0x00000400


	//   ....[41]....
        /*80e4*/ 	.word	0x00000430


	//   ....[42]....
        /*80e8*/ 	.word	0x00000440


	//   ....[43]....
        /*80ec*/ 	.word	0x00000450


	//   ....[44]....
        /*80f0*/ 	.word	0x00000460


	//   ....[45]....
        /*80f4*/ 	.word	0x00000490


	//   ....[46]....
        /*80f8*/ 	.word	0x000004a0


	//   ....[47]....
        /*80fc*/ 	.word	0x000004b0


	//   ....[48]....
        /*8100*/ 	.word	0x000004c0


	//   ....[49]....
        /*8104*/ 	.word	0x000004f0


	//   ....[50]....
        /*8108*/ 	.word	0x00000500


	//   ....[51]....
        /*810c*/ 	.word	0x00000510


	//   ....[52]....
        /*8110*/ 	.word	0x00000520


	//   ....[53]....
        /*8114*/ 	.word	0x00000550


	//   ....[54]....
        /*8118*/ 	.word	0x00000560


	//   ....[55]....
        /*811c*/ 	.word	0x00000570


	//   ....[56]....
        /*8120*/ 	.word	0x00000580


	//   ....[57]....
        /*8124*/ 	.word	0x000005b0


	//   ....[58]....
        /*8128*/ 	.word	0x000005c0


	//   ....[59]....
        /*812c*/ 	.word	0x000005d0


	//   ....[60]....
        /*8130*/ 	.word	0x000005e0


	//   ....[61]....
        /*8134*/ 	.word	0x00000610


	//   ....[62]....
        /*8138*/ 	.word	0x00000620


	//   ....[63]....
        /*813c*/ 	.word	0x00000630


	//   ....[64]....
        /*8140*/ 	.word	0x00000640


	//   ....[65]....
        /*8144*/ 	.word	0x00000670


	//   ....[66]....
        /*8148*/ 	.word	0x00000680


	//   ....[67]....
        /*814c*/ 	.word	0x00000690


	//   ....[68]....
        /*8150*/ 	.word	0x000006a0


	//   ....[69]....
        /*8154*/ 	.word	0x000006d0


	//   ....[70]....
        /*8158*/ 	.word	0x000006e0


	//   ....[71]....
        /*815c*/ 	.word	0x000006f0


	//   ....[72]....
        /*8160*/ 	.word	0x00000700


	//   ....[73]....
        /*8164*/ 	.word	0x00000730


	//   ....[74]....
        /*8168*/ 	.word	0x00000740


	//   ....[75]....
        /*816c*/ 	.word	0x00000750


	//   ....[76]....
        /*8170*/ 	.word	0x00000760


	//   ....[77]....
        /*8174*/ 	.word	0x00000790


	//   ....[78]....
        /*8178*/ 	.word	0x000007a0


	//   ....[79]....
        /*817c*/ 	.word	0x000007b0


	//   ....[80]....
        /*8180*/ 	.word	0x000007c0


	//   ....[81]....
        /*8184*/ 	.word	0x000007f0


	//   ....[82]....
        /*8188*/ 	.word	0x00000800


	//   ....[83]....
        /*818c*/ 	.word	0x00000810


	//   ....[84]....
        /*8190*/ 	.word	0x00000820


	//   ....[85]....
        /*8194*/ 	.word	0x00000850


	//   ....[86]....
        /*8198*/ 	.word	0x00000860


	//   ....[87]....
        /*819c*/ 	.word	0x00000870


	//   ....[88]....
        /*81a0*/ 	.word	0x00000880


	//   ....[89]....
        /*81a4*/ 	.word	0x000008b0


	//   ....[90]....
        /*81a8*/ 	.word	0x000008c0


	//   ....[91]....
        /*81ac*/ 	.word	0x000008d0


	//   ....[92]....
        /*81b0*/ 	.word	0x000008e0


	//   ....[93]....
        /*81b4*/ 	.word	0x00000910


	//   ....[94]....
        /*81b8*/ 	.word	0x00000920


	//   ....[95]....
        /*81bc*/ 	.word	0x00000930


	//   ....[96]....
        /*81c0*/ 	.word	0x00000940


	//   ....[97]....
        /*81c4*/ 	.word	0x00000970


	//   ....[98]....
        /*81c8*/ 	.word	0x00000980


	//   ....[99]....
        /*81cc*/ 	.word	0x00000990


	//   ....[100]....
        /*81d0*/ 	.word	0x000009a0


	//   ....[101]....
        /*81d4*/ 	.word	0x000009d0


	//   ....[102]....
        /*81d8*/ 	.word	0x000009e0


	//   ....[103]....
        /*81dc*/ 	.word	0x000009f0


	//   ....[104]....
        /*81e0*/ 	.word	0x00000a00


	//   ....[105]....
        /*81e4*/ 	.word	0x00000a30


	//   ....[106]....
        /*81e8*/ 	.word	0x00000a40


	//   ....[107]....
        /*81ec*/ 	.word	0x00000a50


	//   ....[108]....
        /*81f0*/ 	.word	0x00000a60


	//   ....[109]....
        /*81f4*/ 	.word	0x00000a90


	//   ....[110]....
        /*81f8*/ 	.word	0x00000aa0


	//   ....[111]....
        /*81fc*/ 	.word	0x00000ab0


	//   ....[112]....
        /*8200*/ 	.word	0x00000ac0


	//   ....[113]....
        /*8204*/ 	.word	0x00000af0


	//   ....[114]....
        /*8208*/ 	.word	0x00000b00


	//   ....[115]....
        /*820c*/ 	.word	0x00000b10


	//   ....[116]....
        /*8210*/ 	.word	0x00000b20


	//   ....[117]....
        /*8214*/ 	.word	0x00000b50


	//   ....[118]....
        /*8218*/ 	.word	0x00000b60


	//   ....[119]....
        /*821c*/ 	.word	0x00000b70


	//   ....[120]....
        /*8220*/ 	.word	0x00000b80


	//   ....[121]....
        /*8224*/ 	.word	0x00000bb0


	//   ....[122]....
        /*8228*/ 	.word	0x00000bc0


	//   ....[123]....
        /*822c*/ 	.word	0x00000bd0


	//   ....[124]....
        /*8230*/ 	.word	0x00000be0


	//   ....[125]....
        /*8234*/ 	.word	0x00000c10


	//   ....[126]....
        /*8238*/ 	.word	0x00000c20


	//   ....[127]....
        /*823c*/ 	.word	0x00000c30


	//   ....[128]....
        /*8240*/ 	.word	0x00000c40


	//   ....[129]....
        /*8244*/ 	.word	0x00000c70


	//   ....[130]....
        /*8248*/ 	.word	0x00000c80


	//   ....[131]....
        /*824c*/ 	.word	0x00000c90


	//   ....[132]....
        /*8250*/ 	.word	0x00000ca0


	//   ....[133]....
        /*8254*/ 	.word	0x00000cd0


	//   ....[134]....
        /*8258*/ 	.word	0x00000ce0


	//   ....[135]....
        /*825c*/ 	.word	0x00000cf0


	//   ....[136]....
        /*8260*/ 	.word	0x00000d00


	//   ....[137]....
        /*8264*/ 	.word	0x00000d30


	//   ....[138]....
        /*8268*/ 	.word	0x00000d40


	//   ....[139]....
        /*826c*/ 	.word	0x00000d50


	//   ....[140]....
        /*8270*/ 	.word	0x00000d60


	//   ....[141]....
        /*8274*/ 	.word	0x00000d90


	//   ....[142]....
        /*8278*/ 	.word	0x00000da0


	//   ....[143]....
        /*827c*/ 	.word	0x00000db0


	//   ....[144]....
        /*8280*/ 	.word	0x00000dc0


	//   ....[145]....
        /*8284*/ 	.word	0x00000df0


	//   ....[146]....
        /*8288*/ 	.word	0x00000e00


	//   ....[147]....
        /*828c*/ 	.word	0x00000e10


	//   ....[148]....
        /*8290*/ 	.word	0x00000e20


	//   ....[149]....
        /*8294*/ 	.word	0x00000e50


	//   ....[150]....
        /*8298*/ 	.word	0x00000e60


	//   ....[151]....
        /*829c*/ 	.word	0x00000e70


	//   ....[152]....
        /*82a0*/ 	.word	0x00000e80


	//   ....[153]....
        /*82a4*/ 	.word	0x00000eb0


	//   ....[154]....
        /*82a8*/ 	.word	0x00000ec0


	//   ....[155]....
        /*82ac*/ 	.word	0x00000ed0


	//   ....[156]....
        /*82b0*/ 	.word	0x00000ee0


	//   ....[157]....
        /*82b4*/ 	.word	0x00000f10


	//   ....[158]....
        /*82b8*/ 	.word	0x00000f20


	//   ....[159]....
        /*82bc*/ 	.word	0x00000f30


	//   ....[160]....
        /*82c0*/ 	.word	0x00000f40


	//   ....[161]....
        /*82c4*/ 	.word	0x00000f70


	//   ....[162]....
        /*82c8*/ 	.word	0x00000f80


	//   ....[163]....
        /*82cc*/ 	.word	0x00000f90


	//   ....[164]....
        /*82d0*/ 	.word	0x00000fa0


	//   ....[165]....
        /*82d4*/ 	.word	0x00000fd0


	//   ....[166]....
        /*82d8*/ 	.word	0x00000fe0


	//   ....[167]....
        /*82dc*/ 	.word	0x00000ff0


	//   ....[168]....
        /*82e0*/ 	.word	0x00001000


	//   ....[169]....
        /*82e4*/ 	.word	0x00001030


	//   ....[170]....
        /*82e8*/ 	.word	0x00001040


	//   ....[171]....
        /*82ec*/ 	.word	0x00001050


	//   ....[172]....
        /*82f0*/ 	.word	0x00001060


	//   ....[173]....
        /*82f4*/ 	.word	0x00001090


	//   ....[174]....
        /*82f8*/ 	.word	0x000010a0


	//   ....[175]....
        /*82fc*/ 	.word	0x000010b0


	//   ....[176]....
        /*8300*/ 	.word	0x000010c0


	//   ....[177]....
        /*8304*/ 	.word	0x000010f0


	//   ....[178]....
        /*8308*/ 	.word	0x00001100


	//   ....[179]....
        /*830c*/ 	.word	0x00001110


	//   ....[180]....
        /*8310*/ 	.word	0x00001120


	//   ....[181]....
        /*8314*/ 	.word	0x00001150


	//   ....[182]....
        /*8318*/ 	.word	0x00001160


	//   ....[183]....
        /*831c*/ 	.word	0x00001170


	//   ....[184]....
        /*8320*/ 	.word	0x00001180


	//   ....[185]....
        /*8324*/ 	.word	0x000011b0


	//   ....[186]....
        /*8328*/ 	.word	0x000011c0


	//   ....[187]....
        /*832c*/ 	.word	0x000011d0


	//   ....[188]....
        /*8330*/ 	.word	0x000011e0


	//   ....[189]....
        /*8334*/ 	.word	0x00001210


	//   ....[190]....
        /*8338*/ 	.word	0x00001220


	//   ....[191]....
        /*833c*/ 	.word	0x00001230


	//   ....[192]....
        /*8340*/ 	.word	0x00001240


	//   ....[193]....
        /*8344*/ 	.word	0x00001270


	//   ....[194]....
        /*8348*/ 	.word	0x00001280


	//   ....[195]....
        /*834c*/ 	.word	0x00001290


	//   ....[196]....
        /*8350*/ 	.word	0x000012a0


	//   ....[197]....
        /*8354*/ 	.word	0x000012d0


	//   ....[198]....
        /*8358*/ 	.word	0x000012e0


	//   ....[199]....
        /*835c*/ 	.word	0x000012f0


	//   ....[200]....
        /*8360*/ 	.word	0x00001300


	//   ....[201]....
        /*8364*/ 	.word	0x00001330


	//   ....[202]....
        /*8368*/ 	.word	0x00001340


	//   ....[203]....
        /*836c*/ 	.word	0x00001350


	//   ....[204]....
        /*8370*/ 	.word	0x00001360


	//   ....[205]....
        /*8374*/ 	.word	0x00001390


	//   ....[206]....
        /*8378*/ 	.word	0x000013a0


	//   ....[207]....
        /*837c*/ 	.word	0x000013b0


	//   ....[208]....
        /*8380*/ 	.word	0x000013c0


	//   ....[209]....
        /*8384*/ 	.word	0x000013f0


	//   ....[210]....
        /*8388*/ 	.word	0x00001400


	//   ....[211]....
        /*838c*/ 	.word	0x00001410


	//   ....[212]....
        /*8390*/ 	.word	0x00001420


	//   ....[213]....
        /*8394*/ 	.word	0x00001450


	//   ....[214]....
        /*8398*/ 	.word	0x00001460


	//   ....[215]....
        /*839c*/ 	.word	0x00001470


	//   ....[216]....
        /*83a0*/ 	.word	0x00001480


	//   ....[217]....
        /*83a4*/ 	.word	0x000014b0


	//   ....[218]....
        /*83a8*/ 	.word	0x000014c0


	//   ....[219]....
        /*83ac*/ 	.word	0x000014d0


	//   ....[220]....
        /*83b0*/ 	.word	0x000014e0


	//   ....[221]....
        /*83b4*/ 	.word	0x00001510


	//   ....[222]....
        /*83b8*/ 	.word	0x00001520


	//   ....[223]....
        /*83bc*/ 	.word	0x00001530


	//   ....[224]....
        /*83c0*/ 	.word	0x00001540


	//   ....[225]....
        /*83c4*/ 	.word	0x00001570


	//   ....[226]....
        /*83c8*/ 	.word	0x00001580


	//   ....[227]....
        /*83cc*/ 	.word	0x00001590


	//   ....[228]....
        /*83d0*/ 	.word	0x000015a0


	//   ....[229]....
        /*83d4*/ 	.word	0x000015d0


	//   ....[230]....
        /*83d8*/ 	.word	0x000015e0


	//   ....[231]....
        /*83dc*/ 	.word	0x000015f0


	//   ....[232]....
        /*83e0*/ 	.word	0x00001600


	//   ....[233]....
        /*83e4*/ 	.word	0x00001630


	//   ....[234]....
        /*83e8*/ 	.word	0x00001640


	//   ....[235]....
        /*83ec*/ 	.word	0x00001650


	//   ....[236]....
        /*83f0*/ 	.word	0x00001660


	//   ....[237]....
        /*83f4*/ 	.word	0x00001690


	//   ....[238]....
        /*83f8*/ 	.word	0x000016a0


	//   ....[239]....
        /*83fc*/ 	.word	0x000016b0


	//   ....[240]....
        /*8400*/ 	.word	0x000016c0


	//   ....[241]....
        /*8404*/ 	.word	0x000016f0


	//   ....[242]....
        /*8408*/ 	.word	0x00001700


	//   ....[243]....
        /*840c*/ 	.word	0x00001710


	//   ....[244]....
        /*8410*/ 	.word	0x00001720


	//   ....[245]....
        /*8414*/ 	.word	0x00001750


	//   ....[246]....
        /*8418*/ 	.word	0x00001760


	//   ....[247]....
        /*841c*/ 	.word	0x00001770


	//   ....[248]....
        /*8420*/ 	.word	0x00001780


	//   ....[249]....
        /*8424*/ 	.word	0x000017b0


	//   ....[250]....
        /*8428*/ 	.word	0x000017c0


	//   ....[251]....
        /*842c*/ 	.word	0x000017d0


	//   ....[252]....
        /*8430*/ 	.word	0x000017e0


	//   ....[253]....
        /*8434*/ 	.word	0x00001810


	//   ....[254]....
        /*8438*/ 	.word	0x00001820


	//   ....[255]....
        /*843c*/ 	.word	0x00001830


	//   ....[0]....
        /*8440*/ 	.word	0x00001840


	//   ....[1]....
        /*8444*/ 	.word	0x00001870


	//   ....[2]....
        /*8448*/ 	.word	0x00001880


	//   ....[3]....
        /*844c*/ 	.word	0x00001890


	//   ....[4]....
        /*8450*/ 	.word	0x000018a0


	//   ....[5]....
        /*8454*/ 	.word	0x000018d0


	//   ....[6]....
        /*8458*/ 	.word	0x000018e0


	//   ....[7]....
        /*845c*/ 	.word	0x000018f0


	//   ....[8]....
        /*8460*/ 	.word	0x00001900


	//   ....[9]....
        /*8464*/ 	.word	0x00001930


	//   ....[10]....
        /*8468*/ 	.word	0x00001940


	//   ....[11]....
        /*846c*/ 	.word	0x00001950


	//   ....[12]....
        /*8470*/ 	.word	0x00001960


	//   ....[13]....
        /*8474*/ 	.word	0x00001990


	//   ....[14]....
        /*8478*/ 	.word	0x000019a0


	//   ....[15]....
        /*847c*/ 	.word	0x000019b0


	//   ....[16]....
        /*8480*/ 	.word	0x000019c0


	//   ....[17]....
        /*8484*/ 	.word	0x000019f0


	//   ....[18]....
        /*8488*/ 	.word	0x00001a00


	//   ....[19]....
        /*848c*/ 	.word	0x00001a10


	//   ....[20]....
        /*8490*/ 	.word	0x00001a20


	//   ....[21]....
        /*8494*/ 	.word	0x00001a50


	//   ....[22]....
        /*8498*/ 	.word	0x00001a60


	//   ....[23]....
        /*849c*/ 	.word	0x00001a70


	//   ....[24]....
        /*84a0*/ 	.word	0x00001a80


	//   ....[25]....
        /*84a4*/ 	.word	0x00001ab0


	//   ....[26]....
        /*84a8*/ 	.word	0x00001ac0


	//   ....[27]....
        /*84ac*/ 	.word	0x00001ad0


	//   ....[28]....
        /*84b0*/ 	.word	0x00001ae0


	//   ....[29]....
        /*84b4*/ 	.word	0x00001b10


	//   ....[30]....
        /*84b8*/ 	.word	0x00001b20


	//   ....[31]....
        /*84bc*/ 	.word	0x00001b30


	//   ....[32]....
        /*84c0*/ 	.word	0x00001b40


	//   ....[33]....
        /*84c4*/ 	.word	0x00001b70


	//   ....[34]....
        /*84c8*/ 	.word	0x00001b80


	//   ....[35]....
        /*84cc*/ 	.word	0x00001b90


	//   ....[36]....
        /*84d0*/ 	.word	0x00001ba0


	//   ....[37]....
        /*84d4*/ 	.word	0x00001bd0


	//   ....[38]....
        /*84d8*/ 	.word	0x00001be0


	//   ....[39]....
        /*84dc*/ 	.word	0x00001bf0


	//   ....[40]....
        /*84e0*/ 	.word	0x00001c00


	//   ....[41]....
        /*84e4*/ 	.word	0x00001c30


	//   ....[42]....
        /*84e8*/ 	.word	0x00001c40


	//   ....[43]....
        /*84ec*/ 	.word	0x00001c50


	//   ....[44]....
        /*84f0*/ 	.word	0x00001c60


	//   ....[45]....
        /*84f4*/ 	.word	0x00001c90


	//   ....[46]....
        /*84f8*/ 	.word	0x00001ca0


	//   ....[47]....
        /*84fc*/ 	.word	0x00001cb0


	//   ....[48]....
        /*8500*/ 	.word	0x00001cc0


	//   ....[49]....
        /*8504*/ 	.word	0x00001cf0


	//   ....[50]....
        /*8508*/ 	.word	0x00001d00


	//   ....[51]....
        /*850c*/ 	.word	0x00001d10


	//   ....[52]....
        /*8510*/ 	.word	0x00001d20


	//   ....[53]....
        /*8514*/ 	.word	0x00001d50


	//   ....[54]....
        /*8518*/ 	.word	0x00001d60


	//   ....[55]....
        /*851c*/ 	.word	0x00001d70


	//   ....[56]....
        /*8520*/ 	.word	0x00001d80


	//   ....[57]....
        /*8524*/ 	.word	0x00001db0


	//   ....[58]....
        /*8528*/ 	.word	0x00001dc0


	//   ....[59]....
        /*852c*/ 	.word	0x00001dd0


	//   ....[60]....
        /*8530*/ 	.word	0x00001de0


	//   ....[61]....
        /*8534*/ 	.word	0x00001e10


	//   ....[62]....
        /*8538*/ 	.word	0x00001e20


	//   ....[63]....
        /*853c*/ 	.word	0x00001e30


	//   ....[64]....
        /*8540*/ 	.word	0x00001e40


	//   ....[65]....
        /*8544*/ 	.word	0x00001e70


	//   ....[66]....
        /*8548*/ 	.word	0x00001e80


	//   ....[67]....
        /*854c*/ 	.word	0x00001e90


	//   ....[68]....
        /*8550*/ 	.word	0x00001ea0


	//   ....[69]....
        /*8554*/ 	.word	0x00001ed0


	//   ....[70]....
        /*8558*/ 	.word	0x00001ee0


	//   ....[71]....
        /*855c*/ 	.word	0x00001ef0


	//   ....[72]....
        /*8560*/ 	.word	0x00001f00


	//   ....[73]....
        /*8564*/ 	.word	0x00001f30


	//   ....[74]....
        /*8568*/ 	.word	0x00001f40


	//   ....[75]....
        /*856c*/ 	.word	0x00001f50


	//   ....[76]....
        /*8570*/ 	.word	0x00001f60


	//   ....[77]....
        /*8574*/ 	.word	0x00001f90


	//   ....[78]....
        /*8578*/ 	.word	0x00001fa0


	//   ....[79]....
        /*857c*/ 	.word	0x00001fb0


	//   ....[80]....
        /*8580*/ 	.word	0x00001fc0


	//   ....[81]....
        /*8584*/ 	.word	0x00001ff0


	//   ....[82]....
        /*8588*/ 	.word	0x00002000


	//   ....[83]....
        /*858c*/ 	.word	0x00002010


	//   ....[84]....
        /*8590*/ 	.word	0x00002020


	//   ....[85]....
        /*8594*/ 	.word	0x00002050


	//   ....[86]....
        /*8598*/ 	.word	0x00002060


	//   ....[87]....
        /*859c*/ 	.word	0x00002070


	//   ....[88]....
        /*85a0*/ 	.word	0x00002080


	//   ....[89]....
        /*85a4*/ 	.word	0x000020b0


	//   ....[90]....
        /*85a8*/ 	.word	0x000020c0


	//   ....[91]....
        /*85ac*/ 	.word	0x000020d0


	//   ....[92]....
        /*85b0*/ 	.word	0x000020e0


	//   ....[93]....
        /*85b4*/ 	.word	0x00002110


	//   ....[94]....
        /*85b8*/ 	.word	0x00002120


	//   ....[95]....
        /*85bc*/ 	.word	0x00002130


	//   ....[96]....
        /*85c0*/ 	.word	0x00002140


	//   ....[97]....
        /*85c4*/ 	.word	0x00002170


	//   ....[98]....
        /*85c8*/ 	.word	0x00002180


	//   ....[99]....
        /*85cc*/ 	.word	0x00002190


	//   ....[100]....
        /*85d0*/ 	.word	0x000021a0


	//   ....[101]....
        /*85d4*/ 	.word	0x000021d0


	//   ....[102]....
        /*85d8*/ 	.word	0x000021e0


	//   ....[103]....
        /*85dc*/ 	.word	0x000021f0


	//   ....[104]....
        /*85e0*/ 	.word	0x00002200


	//   ....[105]....
        /*85e4*/ 	.word	0x00002230


	//   ....[106]....
        /*85e8*/ 	.word	0x00002240


	//   ....[107]....
        /*85ec*/ 	.word	0x00002250


	//   ....[108]....
        /*85f0*/ 	.word	0x00002260


	//   ....[109]....
        /*85f4*/ 	.word	0x00002290


	//   ....[110]....
        /*85f8*/ 	.word	0x000022a0


	//   ....[111]....
        /*85fc*/ 	.word	0x000022b0


	//   ....[112]....
        /*8600*/ 	.word	0x000022c0


	//   ....[113]....
        /*8604*/ 	.word	0x000022f0


	//   ....[114]....
        /*8608*/ 	.word	0x00002300


	//   ....[115]....
        /*860c*/ 	.word	0x00002310


	//   ....[116]....
        /*8610*/ 	.word	0x00002320


	//   ....[117]....
        /*8614*/ 	.word	0x00002350


	//   ....[118]....
        /*8618*/ 	.word	0x00002360


	//   ....[119]....
        /*861c*/ 	.word	0x00002370


	//   ....[120]....
        /*8620*/ 	.word	0x00002380


	//   ....[121]....
        /*8624*/ 	.word	0x000023b0


	//   ....[122]....
        /*8628*/ 	.word	0x000023c0


	//   ....[123]....
        /*862c*/ 	.word	0x000023d0


	//   ....[124]....
        /*8630*/ 	.word	0x000023e0


	//   ....[125]....
        /*8634*/ 	.word	0x00002410


	//   ....[126]....
        /*8638*/ 	.word	0x00002420


	//   ....[127]....
        /*863c*/ 	.word	0x00002430


	//   ....[128]....
        /*8640*/ 	.word	0x00002440


	//   ....[129]....
        /*8644*/ 	.word	0x00002470


	//   ....[130]....
        /*8648*/ 	.word	0x00002480


	//   ....[131]....
        /*864c*/ 	.word	0x00002490


	//   ....[132]....
        /*8650*/ 	.word	0x000024a0


	//   ....[133]....
        /*8654*/ 	.word	0x000024d0


	//   ....[134]....
        /*8658*/ 	.word	0x000024e0


	//   ....[135]....
        /*865c*/ 	.word	0x000024f0


	//   ....[136]....
        /*8660*/ 	.word	0x00002500


	//   ....[137]....
        /*8664*/ 	.word	0x00002530


	//   ....[138]....
        /*8668*/ 	.word	0x00002540


	//   ....[139]....
        /*866c*/ 	.word	0x00002550


	//   ....[140]....
        /*8670*/ 	.word	0x00002560


	//   ....[141]....
        /*8674*/ 	.word	0x00002590


	//   ....[142]....
        /*8678*/ 	.word	0x000025a0


	//   ....[143]....
        /*867c*/ 	.word	0x000025b0


	//   ....[144]....
        /*8680*/ 	.word	0x000025c0


	//   ....[145]....
        /*8684*/ 	.word	0x000025f0


	//   ....[146]....
        /*8688*/ 	.word	0x00002600


	//   ....[147]....
        /*868c*/ 	.word	0x00002610


	//   ....[148]....
        /*8690*/ 	.word	0x00002620


	//   ....[149]....
        /*8694*/ 	.word	0x00002650


	//   ....[150]....
        /*8698*/ 	.word	0x00002660


	//   ....[151]....
        /*869c*/ 	.word	0x00002670


	//   ....[152]....
        /*86a0*/ 	.word	0x00002680


	//   ....[153]....
        /*86a4*/ 	.word	0x000026b0


	//   ....[154]....
        /*86a8*/ 	.word	0x000026c0


	//   ....[155]....
        /*86ac*/ 	.word	0x000026d0


	//   ....[156]....
        /*86b0*/ 	.word	0x000026e0


	//   ....[157]....
        /*86b4*/ 	.word	0x00002710


	//   ....[158]....
        /*86b8*/ 	.word	0x00002720


	//   ....[159]....
        /*86bc*/ 	.word	0x00002730


	//   ....[160]....
        /*86c0*/ 	.word	0x00002740


	//   ....[161]....
        /*86c4*/ 	.word	0x00002770


	//   ....[162]....
        /*86c8*/ 	.word	0x00002780


	//   ....[163]....
        /*86cc*/ 	.word	0x00002790


	//   ....[164]....
        /*86d0*/ 	.word	0x000027a0


	//   ....[165]....
        /*86d4*/ 	.word	0x000027d0


	//   ....[166]....
        /*86d8*/ 	.word	0x000027e0


	//   ....[167]....
        /*86dc*/ 	.word	0x000027f0


	//   ....[168]....
        /*86e0*/ 	.word	0x00002800


	//   ....[169]....
        /*86e4*/ 	.word	0x00002830


	//   ....[170]....
        /*86e8*/ 	.word	0x00002840


	//   ....[171]....
        /*86ec*/ 	.word	0x00002850


	//   ....[172]....
        /*86f0*/ 	.word	0x00002860


	//   ....[173]....
        /*86f4*/ 	.word	0x00002890


	//   ....[174]....
        /*86f8*/ 	.word	0x000028a0


	//   ....[175]....
        /*86fc*/ 	.word	0x000028b0


	//   ....[176]....
        /*8700*/ 	.word	0x000028c0


	//   ....[177]....
        /*8704*/ 	.word	0x000028f0


	//   ....[178]....
        /*8708*/ 	.word	0x00002900


	//   ....[179]....
        /*870c*/ 	.word	0x00002910


	//   ....[180]....
        /*8710*/ 	.word	0x00002920


	//   ....[181]....
        /*8714*/ 	.word	0x00002950


	//   ....[182]....
        /*8718*/ 	.word	0x00002960


	//   ....[183]....
        /*871c*/ 	.word	0x00002970


	//   ....[184]....
        /*8720*/ 	.word	0x00002980


	//   ....[185]....
        /*8724*/ 	.word	0x000029b0


	//   ....[186]....
        /*8728*/ 	.word	0x000029c0


	//   ....[187]....
        /*872c*/ 	.word	0x000029d0


	//   ....[188]....
        /*8730*/ 	.word	0x000029e0


	//   ....[189]....
        /*8734*/ 	.word	0x00002a10


	//   ....[190]....
        /*8738*/ 	.word	0x00002a20


	//   ....[191]....
        /*873c*/ 	.word	0x00002a30


	//   ....[192]....
        /*8740*/ 	.word	0x00002a40


	//   ....[193]....
        /*8744*/ 	.word	0x00002a70


	//   ....[194]....
        /*8748*/ 	.word	0x00002a80


	//   ....[195]....
        /*874c*/ 	.word	0x00002a90


	//   ....[196]....
        /*8750*/ 	.word	0x00002aa0


	//   ....[197]....
        /*8754*/ 	.word	0x00002ad0


	//   ....[198]....
        /*8758*/ 	.word	0x00002ae0


	//   ....[199]....
        /*875c*/ 	.word	0x00002af0


	//   ....[200]....
        /*8760*/ 	.word	0x00002b00


	//   ....[201]....
        /*8764*/ 	.word	0x00002b30


	//   ....[202]....
        /*8768*/ 	.word	0x00002b40


	//   ....[203]....
        /*876c*/ 	.word	0x00002b50


	//   ....[204]....
        /*8770*/ 	.word	0x00002b60


	//   ....[205]....
        /*8774*/ 	.word	0x00002b90


	//   ....[206]....
        /*8778*/ 	.word	0x00002ba0


	//   ....[207]....
        /*877c*/ 	.word	0x00002bb0


	//   ....[208]....
        /*8780*/ 	.word	0x00002bc0


	//   ....[209]....
        /*8784*/ 	.word	0x00002bf0


	//   ....[210]....
        /*8788*/ 	.word	0x00002c00


	//   ....[211]....
        /*878c*/ 	.word	0x00002c10


	//   ....[212]....
        /*8790*/ 	.word	0x00002c20


	//   ....[213]....
        /*8794*/ 	.word	0x00002c50


	//   ....[214]....
        /*8798*/ 	.word	0x00002c60


	//   ....[215]....
        /*879c*/ 	.word	0x00002c70


	//   ....[216]....
        /*87a0*/ 	.word	0x00002c80


	//   ....[217]....
        /*87a4*/ 	.word	0x00002cb0


	//   ....[218]....
        /*87a8*/ 	.word	0x00002cc0


	//   ....[219]....
        /*87ac*/ 	.word	0x00002cd0


	//   ....[220]....
        /*87b0*/ 	.word	0x00002ce0


	//   ....[221]....
        /*87b4*/ 	.word	0x00002d10


	//   ....[222]....
        /*87b8*/ 	.word	0x00002d20


	//   ....[223]....
        /*87bc*/ 	.word	0x00002d30


	//   ....[224]....
        /*87c0*/ 	.word	0x00002d40


	//   ....[225]....
        /*87c4*/ 	.word	0x00002d70


	//   ....[226]....
        /*87c8*/ 	.word	0x00002d80


	//   ....[227]....
        /*87cc*/ 	.word	0x00002d90


	//   ....[228]....
        /*87d0*/ 	.word	0x00002da0


	//   ....[229]....
        /*87d4*/ 	.word	0x00002dd0


	//   ....[230]....
        /*87d8*/ 	.word	0x00002de0


	//   ....[231]....
        /*87dc*/ 	.word	0x00002df0


	//   ....[232]....
        /*87e0*/ 	.word	0x00002e00


	//   ....[233]....
        /*87e4*/ 	.word	0x00002e30


	//   ....[234]....
        /*87e8*/ 	.word	0x00002e40


	//   ....[235]....
        /*87ec*/ 	.word	0x00002e50


	//   ....[236]....
        /*87f0*/ 	.word	0x00002e60


	//   ....[237]....
        /*87f4*/ 	.word	0x00002e90


	//   ....[238]....
        /*87f8*/ 	.word	0x00002ea0


	//   ....[239]....
        /*87fc*/ 	.word	0x00002eb0


	//   ....[240]....
        /*8800*/ 	.word	0x00002ec0


	//   ....[241]....
        /*8804*/ 	.word	0x00002ef0


	//   ....[242]....
        /*8808*/ 	.word	0x00002f00


	//   ....[243]....
        /*880c*/ 	.word	0x00002f10


	//   ....[244]....
        /*8810*/ 	.word	0x00002f20


	//   ....[245]....
        /*8814*/ 	.word	0x00002f50


	//   ....[246]....
        /*8818*/ 	.word	0x00002f60


	//   ....[247]....
        /*881c*/ 	.word	0x00002f70


	//   ....[248]....
        /*8820*/ 	.word	0x00002f80


	//   ....[249]....
        /*8824*/ 	.word	0x00002fb0


	//   ....[250]....
        /*8828*/ 	.word	0x00002fc0


	//   ....[251]....
        /*882c*/ 	.word	0x00002fd0


	//   ....[252]....
        /*8830*/ 	.word	0x00002fe0


	//   ....[253]....
        /*8834*/ 	.word	0x00003010


	//   ....[254]....
        /*8838*/ 	.word	0x00003020


	//   ....[255]....
        /*883c*/ 	.word	0x00006070


	//   ....[0]....
        /*8840*/ 	.word	0x00006080


	//   ....[1]....
        /*8844*/ 	.word	0x00006090


	//   ....[2]....
        /*8848*/ 	.word	0x000060b0


	//   ....[3]....
        /*884c*/ 	.word	0x000060c0


	//   ....[4]....
        /*8850*/ 	.word	0x000060d0


	//   ....[5]....
        /*8854*/ 	.word	0x000060e0


	//   ....[6]....
        /*8858*/ 	.word	0x00006110


	//   ....[7]....
        /*885c*/ 	.word	0x00006120


	//   ....[8]....
        /*8860*/ 	.word	0x00006130


	//   ....[9]....
        /*8864*/ 	.word	0x00006140


	//   ....[10]....
        /*8868*/ 	.word	0x00006170


	//   ....[11]....
        /*886c*/ 	.word	0x00006180


	//   ....[12]....
        /*8870*/ 	.word	0x00006190


	//   ....[13]....
        /*8874*/ 	.word	0x000061a0


	//   ....[14]....
        /*8878*/ 	.word	0x000061d0


	//   ....[15]....
        /*887c*/ 	.word	0x000061e0


	//   ....[16]....
        /*8880*/ 	.word	0x000061f0


	//   ....[17]....
        /*8884*/ 	.word	0x00006200


	//   ....[18]....
        /*8888*/ 	.word	0x00006230


	//   ....[19]....
        /*888c*/ 	.word	0x00006240


	//   ....[20]....
        /*8890*/ 	.word	0x00006250


	//   ....[21]....
        /*8894*/ 	.word	0x00006260


	//   ....[22]....
        /*8898*/ 	.word	0x00006290


	//   ....[23]....
        /*889c*/ 	.word	0x000062a0


	//   ....[24]....
        /*88a0*/ 	.word	0x000062b0


	//   ....[25]....
        /*88a4*/ 	.word	0x000062c0


	//   ....[26]....
        /*88a8*/ 	.word	0x000062f0


	//   ....[27]....
        /*88ac*/ 	.word	0x00006300


	//   ....[28]....
        /*88b0*/ 	.word	0x00006310


	//   ....[29]....
        /*88b4*/ 	.word	0x00006320


	//   ....[30]....
        /*88b8*/ 	.word	0x00006350


	//   ....[31]....
        /*88bc*/ 	.word	0x00006360


	//   ....[32]....
        /*88c0*/ 	.word	0x00006370


	//   ....[33]....
        /*88c4*/ 	.word	0x00006380


	//   ....[34]....
        /*88c8*/ 	.word	0x000063b0


	//   ....[35]....
        /*88cc*/ 	.word	0x000063c0


	//   ....[36]....
        /*88d0*/ 	.word	0x000063d0


	//   ....[37]....
        /*88d4*/ 	.word	0x000063e0


	//   ....[38]....
        /*88d8*/ 	.word	0x00006410


	//   ....[39]....
        /*88dc*/ 	.word	0x00006420


	//   ....[40]....
        /*88e0*/ 	.word	0x00006430


	//   ....[41]....
        /*88e4*/ 	.word	0x00006440


	//   ....[42]....
        /*88e8*/ 	.word	0x00006470


	//   ....[43]....
        /*88ec*/ 	.word	0x00006480


	//   ....[44]....
        /*88f0*/ 	.word	0x00006490


	//   ....[45]....
        /*88f4*/ 	.word	0x000064a0


	//   ....[46]....
        /*88f8*/ 	.word	0x000064d0


	//   ....[47]....
        /*88fc*/ 	.word	0x000064e0


	//   ....[48]....
        /*8900*/ 	.word	0x000064f0


	//   ....[49]....
        /*8904*/ 	.word	0x00006500


	//   ....[50]....
        /*8908*/ 	.word	0x00006530


	//   ....[51]....
        /*890c*/ 	.word	0x00006540


	//   ....[52]....
        /*8910*/ 	.word	0x00006550


	//   ....[53]....
        /*8914*/ 	.word	0x00006560


	//   ....[54]....
        /*8918*/ 	.word	0x00006590


	//   ....[55]....
        /*891c*/ 	.word	0x000065a0


	//   ....[56]....
        /*8920*/ 	.word	0x000065b0


	//   ....[57]....
        /*8924*/ 	.word	0x000065c0


	//   ....[58]....
        /*8928*/ 	.word	0x000065f0


	//   ....[59]....
        /*892c*/ 	.word	0x00006600


	//   ....[60]....
        /*8930*/ 	.word	0x00006610


	//   ....[61]....
        /*8934*/ 	.word	0x00006620


	//   ....[62]....
        /*8938*/ 	.word	0x00006650


	//   ....[63]....
        /*893c*/ 	.word	0x00006660


	//   ....[64]....
        /*8940*/ 	.word	0x00006670


	//   ....[65]....
        /*8944*/ 	.word	0x00006680


	//   ....[66]....
        /*8948*/ 	.word	0x000066b0


	//   ....[67]....
        /*894c*/ 	.word	0x000066c0


	//   ....[68]....
        /*8950*/ 	.word	0x000066d0


	//   ....[69]....
        /*8954*/ 	.word	0x000066e0


	//   ....[70]....
        /*8958*/ 	.word	0x00006710


	//   ....[71]....
        /*895c*/ 	.word	0x00006720


	//   ....[72]....
        /*8960*/ 	.word	0x00006730


	//   ....[73]....
        /*8964*/ 	.word	0x00006740


	//   ....[74]....
        /*8968*/ 	.word	0x00006770


	//   ....[75]....
        /*896c*/ 	.word	0x00006780


	//   ....[76]....
        /*8970*/ 	.word	0x00006790


	//   ....[77]....
        /*8974*/ 	.word	0x000067a0


	//   ....[78]....
        /*8978*/ 	.word	0x000067d0


	//   ....[79]....
        /*897c*/ 	.word	0x000067e0


	//   ....[80]....
        /*8980*/ 	.word	0x000067f0


	//   ....[81]....
        /*8984*/ 	.word	0x00006800


	//   ....[82]....
        /*8988*/ 	.word	0x00006830


	//   ....[83]....
        /*898c*/ 	.word	0x00006840


	//   ....[84]....
        /*8990*/ 	.word	0x00006850


	//   ....[85]....
        /*8994*/ 	.word	0x00006860


	//   ....[86]....
        /*8998*/ 	.word	0x00006890


	//   ....[87]....
        /*899c*/ 	.word	0x000068a0


	//   ....[88]....
        /*89a0*/ 	.word	0x000068b0


	//   ....[89]....
        /*89a4*/ 	.word	0x000068c0


	//   ....[90]....
        /*89a8*/ 	.word	0x000068f0


	//   ....[91]....
        /*89ac*/ 	.word	0x00006900


	//   ....[92]....
        /*89b0*/ 	.word	0x00006910


	//   ....[93]....
        /*89b4*/ 	.word	0x00006920


	//   ....[94]....
        /*89b8*/ 	.word	0x00006950


	//   ....[95]....
        /*89bc*/ 	.word	0x00006960


	//   ....[96]....
        /*89c0*/ 	.word	0x00006970


	//   ....[97]....
        /*89c4*/ 	.word	0x00006980


	//   ....[98]....
        /*89c8*/ 	.word	0x000069b0


	//   ....[99]....
        /*89cc*/ 	.word	0x000069c0


	//   ....[100]....
        /*89d0*/ 	.word	0x000069d0


	//   ....[101]....
        /*89d4*/ 	.word	0x000069e0


	//   ....[102]....
        /*89d8*/ 	.word	0x00006a10


	//   ....[103]....
        /*89dc*/ 	.word	0x00006a20


	//   ....[104]....
        /*89e0*/ 	.word	0x00006a30


	//   ....[105]....
        /*89e4*/ 	.word	0x00006a40


	//   ....[106]....
        /*89e8*/ 	.word	0x00006a70


	//   ....[107]....
        /*89ec*/ 	.word	0x00006a80


	//   ....[108]....
        /*89f0*/ 	.word	0x00006a90


	//   ....[109]....
        /*89f4*/ 	.word	0x00006aa0


	//   ....[110]....
        /*89f8*/ 	.word	0x00006ad0


	//   ....[111]....
        /*89fc*/ 	.word	0x00006ae0


	//   ....[112]....
        /*8a00*/ 	.word	0x00006af0


	//   ....[113]....
        /*8a04*/ 	.word	0x00006b00


	//   ....[114]....
        /*8a08*/ 	.word	0x00006b30


	//   ....[115]....
        /*8a0c*/ 	.word	0x00006b40


	//   ....[116]....
        /*8a10*/ 	.word	0x00006b50


	//   ....[117]....
        /*8a14*/ 	.word	0x00006b60


	//   ....[118]....
        /*8a18*/ 	.word	0x00006b90


	//   ....[119]....
        /*8a1c*/ 	.word	0x00006ba0


	//   ....[120]....
        /*8a20*/ 	.word	0x00006bb0


	//   ....[121]....
        /*8a24*/ 	.word	0x00006bc0


	//   ....[122]....
        /*8a28*/ 	.word	0x00006bf0


	//   ....[123]....
        /*8a2c*/ 	.word	0x00006c00


	//   ....[124]....
        /*8a30*/ 	.word	0x00006c10


	//   ....[125]....
        /*8a34*/ 	.word	0x00006c20


	//   ....[126]....
        /*8a38*/ 	.word	0x00006c50


	//   ....[127]....
        /*8a3c*/ 	.word	0x00006c60


	//   ....[128]....
        /*8a40*/ 	.word	0x00006c70


	//   ....[129]....
        /*8a44*/ 	.word	0x00006c80


	//   ....[130]....
        /*8a48*/ 	.word	0x00006cb0


	//   ....[131]....
        /*8a4c*/ 	.word	0x00006cc0


	//   ....[132]....
        /*8a50*/ 	.word	0x00006cd0


	//   ....[133]....
        /*8a54*/ 	.word	0x00006ce0


	//   ....[134]....
        /*8a58*/ 	.word	0x00006d10


	//   ....[135]....
        /*8a5c*/ 	.word	0x00006d20


	//   ....[136]....
        /*8a60*/ 	.word	0x00006d30


	//   ....[137]....
        /*8a64*/ 	.word	0x00006d40


	//   ....[138]....
        /*8a68*/ 	.word	0x00006d70


	//   ....[139]....
        /*8a6c*/ 	.word	0x00006d80


	//   ....[140]....
        /*8a70*/ 	.word	0x00006d90


	//   ....[141]....
        /*8a74*/ 	.word	0x00006da0


	//   ....[142]....
        /*8a78*/ 	.word	0x00006dd0


	//   ....[143]....
        /*8a7c*/ 	.word	0x00006de0


	//   ....[144]....
        /*8a80*/ 	.word	0x00006df0


	//   ....[145]....
        /*8a84*/ 	.word	0x00006e00


	//   ....[146]....
        /*8a88*/ 	.word	0x00006e30


	//   ....[147]....
        /*8a8c*/ 	.word	0x00006e40


	//   ....[148]....
        /*8a90*/ 	.word	0x00006e50


	//   ....[149]....
        /*8a94*/ 	.word	0x00006e60


	//   ....[150]....
        /*8a98*/ 	.word	0x00006e90


	//   ....[151]....
        /*8a9c*/ 	.word	0x00006ea0


	//   ....[152]....
        /*8aa0*/ 	.word	0x00006eb0


	//   ....[153]....
        /*8aa4*/ 	.word	0x00006ec0


	//   ....[154]....
        /*8aa8*/ 	.word	0x00006ef0


	//   ....[155]....
        /*8aac*/ 	.word	0x00006f00


	//   ....[156]....
        /*8ab0*/ 	.word	0x00006f10


	//   ....[157]....
        /*8ab4*/ 	.word	0x00006f20


	//   ....[158]....
        /*8ab8*/ 	.word	0x00006f50


	//   ....[159]....
        /*8abc*/ 	.word	0x00006f60


	//   ....[160]....
        /*8ac0*/ 	.word	0x00006f70


	//   ....[161]....
        /*8ac4*/ 	.word	0x00006f80


	//   ....[162]....
        /*8ac8*/ 	.word	0x00006fb0


	//   ....[163]....
        /*8acc*/ 	.word	0x00006fc0


	//   ....[164]....
        /*8ad0*/ 	.word	0x00006fd0


	//   ....[165]....
        /*8ad4*/ 	.word	0x00006fe0


	//   ....[166]....
        /*8ad8*/ 	.word	0x00007010


	//   ....[167]....
        /*8adc*/ 	.word	0x00007020


	//   ....[168]....
        /*8ae0*/ 	.word	0x00007030


	//   ....[169]....
        /*8ae4*/ 	.word	0x00007040


	//   ....[170]....
        /*8ae8*/ 	.word	0x00007070


	//   ....[171]....
        /*8aec*/ 	.word	0x00007080


	//   ....[172]....
        /*8af0*/ 	.word	0x00007090


	//   ....[173]....
        /*8af4*/ 	.word	0x000070a0


	//   ....[174]....
        /*8af8*/ 	.word	0x000070d0


	//   ....[175]....
        /*8afc*/ 	.word	0x000070e0


	//   ....[176]....
        /*8b00*/ 	.word	0x000070f0


	//   ....[177]....
        /*8b04*/ 	.word	0x00007100


	//   ....[178]....
        /*8b08*/ 	.word	0x00007130


	//   ....[179]....
        /*8b0c*/ 	.word	0x00007140


	//   ....[180]....
        /*8b10*/ 	.word	0x00007150


	//   ....[181]....
        /*8b14*/ 	.word	0x00007160


	//   ....[182]....
        /*8b18*/ 	.word	0x00007190


	//   ....[183]....
        /*8b1c*/ 	.word	0x000071a0


	//   ....[184]....
        /*8b20*/ 	.word	0x000071b0


	//   ....[185]....
        /*8b24*/ 	.word	0x000071c0


	//   ....[186]....
        /*8b28*/ 	.word	0x000071f0


	//   ....[187]....
        /*8b2c*/ 	.word	0x00007200


	//   ....[188]....
        /*8b30*/ 	.word	0x00007210


	//   ....[189]....
        /*8b34*/ 	.word	0x00007220


	//   ....[190]....
        /*8b38*/ 	.word	0x00007250


	//   ....[191]....
        /*8b3c*/ 	.word	0x00007260


	//   ....[192]....
        /*8b40*/ 	.word	0x00007270


	//   ....[193]....
        /*8b44*/ 	.word	0x00007280


	//   ....[194]....
        /*8b48*/ 	.word	0x000072b0


	//   ....[195]....
        /*8b4c*/ 	.word	0x000072c0


	//   ....[196]....
        /*8b50*/ 	.word	0x000072d0


	//   ....[197]....
        /*8b54*/ 	.word	0x000072e0


	//   ....[198]....
        /*8b58*/ 	.word	0x00007310


	//   ....[199]....
        /*8b5c*/ 	.word	0x00007320


	//   ....[200]....
        /*8b60*/ 	.word	0x00007330


	//   ....[201]....
        /*8b64*/ 	.word	0x00007340


	//   ....[202]....
        /*8b68*/ 	.word	0x00007370


	//   ....[203]....
        /*8b6c*/ 	.word	0x00007380


	//   ....[204]....
        /*8b70*/ 	.word	0x00007390


	//   ....[205]....
        /*8b74*/ 	.word	0x000073a0


	//   ....[206]....
        /*8b78*/ 	.word	0x000073d0


	//   ....[207]....
        /*8b7c*/ 	.word	0x000073e0


	//   ....[208]....
        /*8b80*/ 	.word	0x000073f0


	//   ....[209]....
        /*8b84*/ 	.word	0x00007400


	//   ....[210]....
        /*8b88*/ 	.word	0x00007430


	//   ....[211]....
        /*8b8c*/ 	.word	0x00007440


	//   ....[212]....
        /*8b90*/ 	.word	0x00007450


	//   ....[213]....
        /*8b94*/ 	.word	0x00007460


	//   ....[214]....
        /*8b98*/ 	.word	0x00007490


	//   ....[215]....
        /*8b9c*/ 	.word	0x000074a0


	//   ....[216]....
        /*8ba0*/ 	.word	0x000074b0


	//   ....[217]....
        /*8ba4*/ 	.word	0x000074c0


	//   ....[218]....
        /*8ba8*/ 	.word	0x000074f0


	//   ....[219]....
        /*8bac*/ 	.word	0x00007500


	//   ....[220]....
        /*8bb0*/ 	.word	0x00007510


	//   ....[221]....
        /*8bb4*/ 	.word	0x00007520


	//   ....[222]....
        /*8bb8*/ 	.word	0x00007550


	//   ....[223]....
        /*8bbc*/ 	.word	0x00007560


	//   ....[224]....
        /*8bc0*/ 	.word	0x00007570


	//   ....[225]....
        /*8bc4*/ 	.word	0x00007580


	//   ....[226]....
        /*8bc8*/ 	.word	0x000075b0


	//   ....[227]....
        /*8bcc*/ 	.word	0x000075c0


	//   ....[228]....
        /*8bd0*/ 	.word	0x000075d0


	//   ....[229]....
        /*8bd4*/ 	.word	0x000075e0


	//   ....[230]....
        /*8bd8*/ 	.word	0x00007610


	//   ....[231]....
        /*8bdc*/ 	.word	0x00007620


	//   ....[232]....
        /*8be0*/ 	.word	0x00007630


	//   ....[233]....
        /*8be4*/ 	.word	0x00007640


	//   ....[234]....
        /*8be8*/ 	.word	0x00007670


	//   ....[235]....
        /*8bec*/ 	.word	0x00007680


	//   ....[236]....
        /*8bf0*/ 	.word	0x00007690


	//   ....[237]....
        /*8bf4*/ 	.word	0x000076a0


	//   ....[238]....
        /*8bf8*/ 	.word	0x000076d0


	//   ....[239]....
        /*8bfc*/ 	.word	0x000076e0


	//   ....[240]....
        /*8c00*/ 	.word	0x000076f0


	//   ....[241]....
        /*8c04*/ 	.word	0x00007700


	//   ....[242]....
        /*8c08*/ 	.word	0x00007730


	//   ....[243]....
        /*8c0c*/ 	.word	0x00007740


	//   ....[244]....
        /*8c10*/ 	.word	0x00007750


	//   ....[245]....
        /*8c14*/ 	.word	0x00007760


	//   ....[246]....
        /*8c18*/ 	.word	0x00007790


	//   ....[247]....
        /*8c1c*/ 	.word	0x000077a0


	//   ....[248]....
        /*8c20*/ 	.word	0x000077b0


	//   ....[249]....
        /*8c24*/ 	.word	0x000077c0


	//   ....[250]....
        /*8c28*/ 	.word	0x000077f0


	//   ....[251]....
        /*8c2c*/ 	.word	0x00007800


	//   ....[252]....
        /*8c30*/ 	.word	0x00007810


	//   ....[253]....
        /*8c34*/ 	.word	0x00007820


	//   ....[254]....
        /*8c38*/ 	.word	0x00007850


	//   ....[255]....
        /*8c3c*/ 	.word	0x00007860


	//   ....[0]....
        /*8c40*/ 	.word	0x00007870


	//   ....[1]....
        /*8c44*/ 	.word	0x00007880


	//   ....[2]....
        /*8c48*/ 	.word	0x000078b0


	//   ....[3]....
        /*8c4c*/ 	.word	0x000078c0


	//   ....[4]....
        /*8c50*/ 	.word	0x000078d0


	//   ....[5]....
        /*8c54*/ 	.word	0x000078e0


	//   ....[6]....
        /*8c58*/ 	.word	0x00007910


	//   ....[7]....
        /*8c5c*/ 	.word	0x00007920


	//   ....[8]....
        /*8c60*/ 	.word	0x00007930


	//   ....[9]....
        /*8c64*/ 	.word	0x00007940


	//   ....[10]....
        /*8c68*/ 	.word	0x00007970


	//   ....[11]....
        /*8c6c*/ 	.word	0x00007980


	//   ....[12]....
        /*8c70*/ 	.word	0x00007990


	//   ....[13]....
        /*8c74*/ 	.word	0x000079a0


	//   ....[14]....
        /*8c78*/ 	.word	0x000079d0


	//   ....[15]....
        /*8c7c*/ 	.word	0x000079e0


	//   ....[16]....
        /*8c80*/ 	.word	0x000079f0


	//   ....[17]....
        /*8c84*/ 	.word	0x00007a00


	//   ....[18]....
        /*8c88*/ 	.word	0x00007a30


	//   ....[19]....
        /*8c8c*/ 	.word	0x00007a40


	//   ....[20]....
        /*8c90*/ 	.word	0x00007a50


	//   ....[21]....
        /*8c94*/ 	.word	0x00007a60


	//   ....[22]....
        /*8c98*/ 	.word	0x00007a90


	//   ....[23]....
        /*8c9c*/ 	.word	0x00007aa0


	//   ....[24]....
        /*8ca0*/ 	.word	0x00007ab0


	//   ....[25]....
        /*8ca4*/ 	.word	0x00007ac0


	//   ....[26]....
        /*8ca8*/ 	.word	0x00007af0


	//   ....[27]....
        /*8cac*/ 	.word	0x00007b00


	//   ....[28]....
        /*8cb0*/ 	.word	0x00007b10


	//   ....[29]....
        /*8cb4*/ 	.word	0x00007b20


	//   ....[30]....
        /*8cb8*/ 	.word	0x00007b50


	//   ....[31]....
        /*8cbc*/ 	.word	0x00007b60


	//   ....[32]....
        /*8cc0*/ 	.word	0x00007b70


	//   ....[33]....
        /*8cc4*/ 	.word	0x00007b80


	//   ....[34]....
        /*8cc8*/ 	.word	0x00007bb0


	//   ....[35]....
        /*8ccc*/ 	.word	0x00007bc0


	//   ....[36]....
        /*8cd0*/ 	.word	0x00007bd0


	//   ....[37]....
        /*8cd4*/ 	.word	0x00007be0


	//   ....[38]....
        /*8cd8*/ 	.word	0x00007c10


	//   ....[39]....
        /*8cdc*/ 	.word	0x00007c20


	//   ....[40]....
        /*8ce0*/ 	.word	0x00007c30


	//   ....[41]....
        /*8ce4*/ 	.word	0x00007c40


	//   ....[42]....
        /*8ce8*/ 	.word	0x00007c70


	//   ....[43]....
        /*8cec*/ 	.word	0x00007c80


	//   ....[44]....
        /*8cf0*/ 	.word	0x00007c90


	//   ....[45]....
        /*8cf4*/ 	.word	0x00007ca0


	//   ....[46]....
        /*8cf8*/ 	.word	0x00007cd0


	//   ....[47]....
        /*8cfc*/ 	.word	0x00007ce0


	//   ....[48]....
        /*8d00*/ 	.word	0x00007cf0


	//   ....[49]....
        /*8d04*/ 	.word	0x00007d00


	//   ....[50]....
        /*8d08*/ 	.word	0x00007d30


	//   ....[51]....
        /*8d0c*/ 	.word	0x00007d40


	//   ....[52]....
        /*8d10*/ 	.word	0x00007d50


	//   ....[53]....
        /*8d14*/ 	.word	0x00007d60


	//   ....[54]....
        /*8d18*/ 	.word	0x00007d90


	//   ....[55]....
        /*8d1c*/ 	.word	0x00007da0


	//   ....[56]....
        /*8d20*/ 	.word	0x00007db0


	//   ....[57]....
        /*8d24*/ 	.word	0x00007dc0


	//   ....[58]....
        /*8d28*/ 	.word	0x00007df0


	//   ....[59]....
        /*8d2c*/ 	.word	0x00007e00


	//   ....[60]....
        /*8d30*/ 	.word	0x00007e10


	//   ....[61]....
        /*8d34*/ 	.word	0x00007e20


	//   ....[62]....
        /*8d38*/ 	.word	0x00007e50


	//   ....[63]....
        /*8d3c*/ 	.word	0x00007e60


	//   ....[64]....
        /*8d40*/ 	.word	0x00007e70


	//   ....[65]....
        /*8d44*/ 	.word	0x00007e80


	//   ....[66]....
        /*8d48*/ 	.word	0x00007eb0


	//   ....[67]....
        /*8d4c*/ 	.word	0x00007ec0


	//   ....[68]....
        /*8d50*/ 	.word	0x00007ed0


	//   ....[69]....
        /*8d54*/ 	.word	0x00007ee0


	//   ....[70]....
        /*8d58*/ 	.word	0x00007f10


	//   ....[71]....
        /*8d5c*/ 	.word	0x00007f20


	//   ....[72]....
        /*8d60*/ 	.word	0x00007f30


	//   ....[73]....
        /*8d64*/ 	.word	0x00007f40


	//   ....[74]....
        /*8d68*/ 	.word	0x00007f70


	//   ....[75]....
        /*8d6c*/ 	.word	0x00007f80


	//   ....[76]....
        /*8d70*/ 	.word	0x00007f90


	//   ....[77]....
        /*8d74*/ 	.word	0x00007fa0


	//   ....[78]....
        /*8d78*/ 	.word	0x00007fd0


	//   ....[79]....
        /*8d7c*/ 	.word	0x00007fe0


	//   ....[80]....
        /*8d80*/ 	.word	0x00007ff0


	//   ....[81]....
        /*8d84*/ 	.word	0x00008000


	//   ....[82]....
        /*8d88*/ 	.word	0x00008030


	//   ....[83]....
        /*8d8c*/ 	.word	0x00008040


	//   ....[84]....
        /*8d90*/ 	.word	0x00008050


	//   ....[85]....
        /*8d94*/ 	.word	0x00008060


	//   ....[86]....
        /*8d98*/ 	.word	0x00008090


	//   ....[87]....
        /*8d9c*/ 	.word	0x000080a0


	//   ....[88]....
        /*8da0*/ 	.word	0x000080b0


	//   ....[89]....
        /*8da4*/ 	.word	0x000080c0


	//   ....[90]....
        /*8da8*/ 	.word	0x000080f0


	//   ....[91]....
        /*8dac*/ 	.word	0x00008100


	//   ....[92]....
        /*8db0*/ 	.word	0x00008110


	//   ....[93]....
        /*8db4*/ 	.word	0x00008120


	//   ....[94]....
        /*8db8*/ 	.word	0x00008150


	//   ....[95]....
        /*8dbc*/ 	.word	0x00008160


	//   ....[96]....
        /*8dc0*/ 	.word	0x00008170


	//   ....[97]....
        /*8dc4*/ 	.word	0x00008180


	//   ....[98]....
        /*8dc8*/ 	.word	0x000081b0


	//   ....[99]....
        /*8dcc*/ 	.word	0x000081c0


	//   ....[100]....
        /*8dd0*/ 	.word	0x000081d0


	//   ....[101]....
        /*8dd4*/ 	.word	0x000081e0


	//   ....[102]....
        /*8dd8*/ 	.word	0x00008210


	//   ....[103]....
        /*8ddc*/ 	.word	0x00008220


	//   ....[104]....
        /*8de0*/ 	.word	0x00008230


	//   ....[105]....
        /*8de4*/ 	.word	0x00008240


	//   ....[106]....
        /*8de8*/ 	.word	0x00008270


	//   ....[107]....
        /*8dec*/ 	.word	0x00008280


	//   ....[108]....
        /*8df0*/ 	.word	0x00008290


	//   ....[109]....
        /*8df4*/ 	.word	0x000082a0


	//   ....[110]....
        /*8df8*/ 	.word	0x000082d0


	//   ....[111]....
        /*8dfc*/ 	.word	0x000082e0


	//   ....[112]....
        /*8e00*/ 	.word	0x000082f0


	//   ....[113]....
        /*8e04*/ 	.word	0x00008300


	//   ....[114]....
        /*8e08*/ 	.word	0x00008330


	//   ....[115]....
        /*8e0c*/ 	.word	0x00008340


	//   ....[116]....
        /*8e10*/ 	.word	0x00008350


	//   ....[117]....
        /*8e14*/ 	.word	0x00008360


	//   ....[118]....
        /*8e18*/ 	.word	0x00008390


	//   ....[119]....
        /*8e1c*/ 	.word	0x000083a0


	//   ....[120]....
        /*8e20*/ 	.word	0x000083b0


	//   ....[121]....
        /*8e24*/ 	.word	0x000083c0


	//   ....[122]....
        /*8e28*/ 	.word	0x000083f0


	//   ....[123]....
        /*8e2c*/ 	.word	0x00008400


	//   ....[124]....
        /*8e30*/ 	.word	0x00008410


	//   ....[125]....
        /*8e34*/ 	.word	0x00008420


	//   ....[126]....
        /*8e38*/ 	.word	0x00008450


	//   ....[127]....
        /*8e3c*/ 	.word	0x00008460


	//   ....[128]....
        /*8e40*/ 	.word	0x00008470


	//   ....[129]....
        /*8e44*/ 	.word	0x00008480


	//   ....[130]....
        /*8e48*/ 	.word	0x000084b0


	//   ....[131]....
        /*8e4c*/ 	.word	0x000084c0


	//   ....[132]....
        /*8e50*/ 	.word	0x000084d0


	//   ....[133]....
        /*8e54*/ 	.word	0x000084e0


	//   ....[134]....
        /*8e58*/ 	.word	0x00008510


	//   ....[135]....
        /*8e5c*/ 	.word	0x00008520


	//   ....[136]....
        /*8e60*/ 	.word	0x00008530


	//   ....[137]....
        /*8e64*/ 	.word	0x00008540


	//   ....[138]....
        /*8e68*/ 	.word	0x00008570


	//   ....[139]....
        /*8e6c*/ 	.word	0x00008580


	//   ....[140]....
        /*8e70*/ 	.word	0x00008590


	//   ....[141]....
        /*8e74*/ 	.word	0x000085a0


	//   ....[142]....
        /*8e78*/ 	.word	0x000085d0


	//   ....[143]....
        /*8e7c*/ 	.word	0x000085e0


	//   ....[144]....
        /*8e80*/ 	.word	0x000085f0


	//   ....[145]....
        /*8e84*/ 	.word	0x00008600


	//   ....[146]....
        /*8e88*/ 	.word	0x00008630


	//   ....[147]....
        /*8e8c*/ 	.word	0x00008640


	//   ....[148]....
        /*8e90*/ 	.word	0x00008650


	//   ....[149]....
        /*8e94*/ 	.word	0x00008660


	//   ....[150]....
        /*8e98*/ 	.word	0x00008690


	//   ....[151]....
        /*8e9c*/ 	.word	0x000086a0


	//   ....[152]....
        /*8ea0*/ 	.word	0x000086b0


	//   ....[153]....
        /*8ea4*/ 	.word	0x000086c0


	//   ....[154]....
        /*8ea8*/ 	.word	0x000086f0


	//   ....[155]....
        /*8eac*/ 	.word	0x00008700


	//   ....[156]....
        /*8eb0*/ 	.word	0x00008710


	//   ....[157]....
        /*8eb4*/ 	.word	0x00008720


	//   ....[158]....
        /*8eb8*/ 	.word	0x00008750


	//   ....[159]....
        /*8ebc*/ 	.word	0x00008760


	//   ....[160]....
        /*8ec0*/ 	.word	0x00008770


	//   ....[161]....
        /*8ec4*/ 	.word	0x00008780


	//   ....[162]....
        /*8ec8*/ 	.word	0x000087b0


	//   ....[163]....
        /*8ecc*/ 	.word	0x000087c0


	//   ....[164]....
        /*8ed0*/ 	.word	0x000087d0


	//   ....[165]....
        /*8ed4*/ 	.word	0x000087e0


	//   ....[166]....
        /*8ed8*/ 	.word	0x00008810


	//   ....[167]....
        /*8edc*/ 	.word	0x00008820


	//   ....[168]....
        /*8ee0*/ 	.word	0x00008830


	//   ....[169]....
        /*8ee4*/ 	.word	0x00008840


	//   ....[170]....
        /*8ee8*/ 	.word	0x00008870


	//   ....[171]....
        /*8eec*/ 	.word	0x00008880


	//   ....[172]....
        /*8ef0*/ 	.word	0x00008890


	//   ....[173]....
        /*8ef4*/ 	.word	0x000088a0


	//   ....[174]....
        /*8ef8*/ 	.word	0x000088d0


	//   ....[175]....
        /*8efc*/ 	.word	0x000088e0


	//   ....[176]....
        /*8f00*/ 	.word	0x000088f0


	//   ....[177]....
        /*8f04*/ 	.word	0x00008900


	//   ....[178]....
        /*8f08*/ 	.word	0x00008930


	//   ....[179]....
        /*8f0c*/ 	.word	0x00008940


	//   ....[180]....
        /*8f10*/ 	.word	0x00008950


	//   ....[181]....
        /*8f14*/ 	.word	0x00008960


	//   ....[182]....
        /*8f18*/ 	.word	0x00008990


	//   ....[183]....
        /*8f1c*/ 	.word	0x000089a0


	//   ....[184]....
        /*8f20*/ 	.word	0x000089b0


	//   ....[185]....
        /*8f24*/ 	.word	0x000089c0


	//   ....[186]....
        /*8f28*/ 	.word	0x000089f0


	//   ....[187]....
        /*8f2c*/ 	.word	0x00008a00


	//   ....[188]....
        /*8f30*/ 	.word	0x00008a10


	//   ....[189]....
        /*8f34*/ 	.word	0x00008a20


	//   ....[190]....
        /*8f38*/ 	.word	0x00008a50


	//   ....[191]....
        /*8f3c*/ 	.word	0x00008a60


	//   ....[192]....
        /*8f40*/ 	.word	0x00008a70


	//   ....[193]....
        /*8f44*/ 	.word	0x00008a80


	//   ....[194]....
        /*8f48*/ 	.word	0x00008ab0


	//   ....[195]....
        /*8f4c*/ 	.word	0x00008ac0


	//   ....[196]....
        /*8f50*/ 	.word	0x00008ad0


	//   ....[197]....
        /*8f54*/ 	.word	0x00008ae0


	//   ....[198]....
        /*8f58*/ 	.word	0x00008b10


	//   ....[199]....
        /*8f5c*/ 	.word	0x00008b20


	//   ....[200]....
        /*8f60*/ 	.word	0x00008b30


	//   ....[201]....
        /*8f64*/ 	.word	0x00008b40


	//   ....[202]....
        /*8f68*/ 	.word	0x00008b70


	//   ....[203]....
        /*8f6c*/ 	.word	0x00008b80


	//   ....[204]....
        /*8f70*/ 	.word	0x00008b90


	//   ....[205]....
        /*8f74*/ 	.word	0x00008ba0


	//   ....[206]....
        /*8f78*/ 	.word	0x00008bd0


	//   ....[207]....
        /*8f7c*/ 	.word	0x00008be0


	//   ....[208]....
        /*8f80*/ 	.word	0x00008bf0


	//   ....[209]....
        /*8f84*/ 	.word	0x00008c00


	//   ....[210]....
        /*8f88*/ 	.word	0x00008c30


	//   ....[211]....
        /*8f8c*/ 	.word	0x00008c40


	//   ....[212]....
        /*8f90*/ 	.word	0x00008c50


	//   ....[213]....
        /*8f94*/ 	.word	0x00008c60


	//   ....[214]....
        /*8f98*/ 	.word	0x00008c90


	//   ....[215]....
        /*8f9c*/ 	.word	0x00008ca0


	//   ....[216]....
        /*8fa0*/ 	.word	0x00008cb0


	//   ....[217]....
        /*8fa4*/ 	.word	0x00008cc0


	//   ....[218]....
        /*8fa8*/ 	.word	0x00008cf0


	//   ....[219]....
        /*8fac*/ 	.word	0x00008d00


	//   ....[220]....
        /*8fb0*/ 	.word	0x00008d10


	//   ....[221]....
        /*8fb4*/ 	.word	0x00008d20


	//   ....[222]....
        /*8fb8*/ 	.word	0x00008d50


	//   ....[223]....
        /*8fbc*/ 	.word	0x00008d60


	//   ....[224]....
        /*8fc0*/ 	.word	0x00008d70


	//   ....[225]....
        /*8fc4*/ 	.word	0x00008d80


	//   ....[226]....
        /*8fc8*/ 	.word	0x00008db0


	//   ....[227]....
        /*8fcc*/ 	.word	0x00008dc0


	//   ....[228]....
        /*8fd0*/ 	.word	0x00008dd0


	//   ....[229]....
        /*8fd4*/ 	.word	0x00008de0


	//   ....[230]....
        /*8fd8*/ 	.word	0x00008e10


	//   ....[231]....
        /*8fdc*/ 	.word	0x00008e20


	//   ....[232]....
        /*8fe0*/ 	.word	0x00008e30


	//   ....[233]....
        /*8fe4*/ 	.word	0x00008e40


	//   ....[234]....
        /*8fe8*/ 	.word	0x00008e70


	//   ....[235]....
        /*8fec*/ 	.word	0x00008e80


	//   ....[236]....
        /*8ff0*/ 	.word	0x00008e90


	//   ....[237]....
        /*8ff4*/ 	.word	0x00008ea0


	//   ....[238]....
        /*8ff8*/ 	.word	0x00008ed0


	//   ....[239]....
        /*8ffc*/ 	.word	0x00008ee0


	//   ....[240]....
        /*9000*/ 	.word	0x00008ef0


	//   ....[241]....
        /*9004*/ 	.word	0x00008f00


	//   ....[242]....
        /*9008*/ 	.word	0x00008f30


	//   ....[243]....
        /*900c*/ 	.word	0x00008f40


	//   ....[244]....
        /*9010*/ 	.word	0x00008f50


	//   ....[245]....
        /*9014*/ 	.word	0x00008f60


	//   ....[246]....
        /*9018*/ 	.word	0x00008f90


	//   ....[247]....
        /*901c*/ 	.word	0x00008fa0


	//   ....[248]....
        /*9020*/ 	.word	0x00008fb0


	//   ....[249]....
        /*9024*/ 	.word	0x00008fc0


	//   ....[250]....
        /*9028*/ 	.word	0x00008ff0


	//   ....[251]....
        /*902c*/ 	.word	0x00009000


	//   ....[252]....
        /*9030*/ 	.word	0x00009010


	//   ....[253]....
        /*9034*/ 	.word	0x00009020


	//   ....[254]....
        /*9038*/ 	.word	0x00009060


	//   ....[255]....
        /*903c*/ 	.word	0x0000c0a0


	//   ....[0]....
        /*9040*/ 	.word	0x0000c0b0


	//   ....[1]....
        /*9044*/ 	.word	0x0000c0c0


	//   ....[2]....
        /*9048*/ 	.word	0x0000c0e0


	//   ....[3]....
        /*904c*/ 	.word	0x0000c0f0


	//   ....[4]....
        /*9050*/ 	.word	0x0000c100


	//   ....[5]....
        /*9054*/ 	.word	0x0000c110


	//   ....[6]....
        /*9058*/ 	.word	0x0000c140


	//   ....[7]....
        /*905c*/ 	.word	0x0000c150


	//   ....[8]....
        /*9060*/ 	.word	0x0000c160


	//   ....[9]....
        /*9064*/ 	.word	0x0000c170


	//   ....[10]....
        /*9068*/ 	.word	0x0000c1a0


	//   ....[11]....
        /*906c*/ 	.word	0x0000c1b0


	//   ....[12]....
        /*9070*/ 	.word	0x0000c1c0


	//   ....[13]....
        /*9074*/ 	.word	0x0000c1d0


	//   ....[14]....
        /*9078*/ 	.word	0x0000c200


	//   ....[15]....
        /*907c*/ 	.word	0x0000c210


	//   ....[16]....
        /*9080*/ 	.word	0x0000c220


	//   ....[17]....
        /*9084*/ 	.word	0x0000c230


	//   ....[18]....
        /*9088*/ 	.word	0x0000c260


	//   ....[19]....
        /*908c*/ 	.word	0x0000c270


	//   ....[20]....
        /*9090*/ 	.word	0x0000c280


	//   ....[21]....
        /*9094*/ 	.word	0x0000c290


	//   ....[22]....
        /*9098*/ 	.word	0x0000c2c0


	//   ....[23]....
        /*909c*/ 	.word	0x0000c2d0


	//   ....[24]....
        /*90a0*/ 	.word	0x0000c2e0


	//   ....[25]....
        /*90a4*/ 	.word	0x0000c2f0


	//   ....[26]....
        /*90a8*/ 	.word	0x0000c320


	//   ....[27]....
        /*90ac*/ 	.word	0x0000c330


	//   ....[28]....
        /*90b0*/ 	.word	0x0000c340


	//   ....[29]....
        /*90b4*/ 	.word	0x0000c350


	//   ....[30]....
        /*90b8*/ 	.word	0x0000c380


	//   ....[31]....
        /*90bc*/ 	.word	0x0000c390


	//   ....[32]....
        /*90c0*/ 	.word	0x0000c3a0


	//   ....[33]....
        /*90c4*/ 	.word	0x0000c3b0


	//   ....[34]....
        /*90c8*/ 	.word	0x0000c3e0


	//   ....[35]....
        /*90cc*/ 	.word	0x0000c3f0


	//   ....[36]....
        /*90d0*/ 	.word	0x0000c400


	//   ....[37]....
        /*90d4*/ 	.word	0x0000c410


	//   ....[38]....
        /*90d8*/ 	.word	0x0000c440


	//   ....[39]....
        /*90dc*/ 	.word	0x0000c450


	//   ....[40]....
        /*90e0*/ 	.word	0x0000c460


	//   ....[41]....
        /*90e4*/ 	.word	0x0000c470


	//   ....[42]....
        /*90e8*/ 	.word	0x0000c4a0


	//   ....[43]....
        /*90ec*/ 	.word	0x0000c4b0


	//   ....[44]....
        /*90f0*/ 	.word	0x0000c4c0


	//   ....[45]....
        /*90f4*/ 	.word	0x0000c4d0


	//   ....[46]....
        /*90f8*/ 	.word	0x0000c500


	//   ....[47]....
        /*90fc*/ 	.word	0x0000c510


	//   ....[48]....
        /*9100*/ 	.word	0x0000c520


	//   ....[49]....
        /*9104*/ 	.word	0x0000c530


	//   ....[50]....
        /*9108*/ 	.word	0x0000c560


	//   ....[51]....
        /*910c*/ 	.word	0x0000c570


	//   ....[52]....
        /*9110*/ 	.word	0x0000c580


	//   ....[53]....
        /*9114*/ 	.word	0x0000c590


	//   ....[54]....
        /*9118*/ 	.word	0x0000c5c0


	//   ....[55]....
        /*911c*/ 	.word	0x0000c5d0


	//   ....[56]....
        /*9120*/ 	.word	0x0000c5e0


	//   ....[57]....
        /*9124*/ 	.word	0x0000c5f0


	//   ....[58]....
        /*9128*/ 	.word	0x0000c620


	//   ....[59]....
        /*912c*/ 	.word	0x0000c630


	//   ....[60]....
        /*9130*/ 	.word	0x0000c640


	//   ....[61]....
        /*9134*/ 	.word	0x0000c650


	//   ....[62]....
        /*9138*/ 	.word	0x0000c680


	//   ....[63]....
        /*913c*/ 	.word	0x0000c690


	//   ....[64]....
        /*9140*/ 	.word	0x0000c6a0


	//   ....[65]....
        /*9144*/ 	.word	0x0000c6b0


	//   ....[66]....
        /*9148*/ 	.word	0x0000c6e0


	//   ....[67]....
        /*914c*/ 	.word	0x0000c6f0


	//   ....[68]....
        /*9150*/ 	.word	0x0000c700


	//   ....[69]....
        /*9154*/ 	.word	0x0000c710


	//   ....[70]....
        /*9158*/ 	.word	0x0000c740


	//   ....[71]....
        /*915c*/ 	.word	0x0000c750


	//   ....[72]....
        /*9160*/ 	.word	0x0000c760


	//   ....[73]....
        /*9164*/ 	.word	0x0000c770


	//   ....[74]....
        /*9168*/ 	.word	0x0000c7a0


	//   ....[75]....
        /*916c*/ 	.word	0x0000c7b0


	//   ....[76]....
        /*9170*/ 	.word	0x0000c7c0


	//   ....[77]....
        /*9174*/ 	.word	0x0000c7d0


	//   ....[78]....
        /*9178*/ 	.word	0x0000c800


	//   ....[79]....
        /*917c*/ 	.word	0x0000c810


	//   ....[80]....
        /*9180*/ 	.word	0x0000c820


	//   ....[81]....
        /*9184*/ 	.word	0x0000c830


	//   ....[82]....
        /*9188*/ 	.word	0x0000c860


	//   ....[83]....
        /*918c*/ 	.word	0x0000c870


	//   ....[84]....
        /*9190*/ 	.word	0x0000c880


	//   ....[85]....
        /*9194*/ 	.word	0x0000c890


	//   ....[86]....
        /*9198*/ 	.word	0x0000c8c0


	//   ....[87]....
        /*919c*/ 	.word	0x0000c8d0


	//   ....[88]....
        /*91a0*/ 	.word	0x0000c8e0


	//   ....[89]....
        /*91a4*/ 	.word	0x0000c8f0


	//   ....[90]....
        /*91a8*/ 	.word	0x0000c920


	//   ....[91]....
        /*91ac*/ 	.word	0x0000c930


	//   ....[92]....
        /*91b0*/ 	.word	0x0000c940


	//   ....[93]....
        /*91b4*/ 	.word	0x0000c950


	//   ....[94]....
        /*91b8*/ 	.word	0x0000c980


	//   ....[95]....
        /*91bc*/ 	.word	0x0000c990


	//   ....[96]....
        /*91c0*/ 	.word	0x0000c9a0


	//   ....[97]....
        /*91c4*/ 	.word	0x0000c9b0


	//   ....[98]....
        /*91c8*/ 	.word	0x0000c9e0


	//   ....[99]....
        /*91cc*/ 	.word	0x0000c9f0


	//   ....[100]....
        /*91d0*/ 	.word	0x0000ca00


	//   ....[101]....
        /*91d4*/ 	.word	0x0000ca10


	//   ....[102]....
        /*91d8*/ 	.word	0x0000ca40


	//   ....[103]....
        /*91dc*/ 	.word	0x0000ca50


	//   ....[104]....
        /*91e0*/ 	.word	0x0000ca60


	//   ....[105]....
        /*91e4*/ 	.word	0x0000ca70


	//   ....[106]....
        /*91e8*/ 	.word	0x0000caa0


	//   ....[107]....
        /*91ec*/ 	.word	0x0000cab0


	//   ....[108]....
        /*91f0*/ 	.word	0x0000cac0


	//   ....[109]....
        /*91f4*/ 	.word	0x0000cad0


	//   ....[110]....
        /*91f8*/ 	.word	0x0000cb00


	//   ....[111]....
        /*91fc*/ 	.word	0x0000cb10


	//   ....[112]....
        /*9200*/ 	.word	0x0000cb20


	//   ....[113]....
        /*9204*/ 	.word	0x0000cb30


	//   ....[114]....
        /*9208*/ 	.word	0x0000cb60


	//   ....[115]....
        /*920c*/ 	.word	0x0000cb70


	//   ....[116]....
        /*9210*/ 	.word	0x0000cb80


	//   ....[117]....
        /*9214*/ 	.word	0x0000cb90


	//   ....[118]....
        /*9218*/ 	.word	0x0000cbc0


	//   ....[119]....
        /*921c*/ 	.word	0x0000cbd0


	//   ....[120]....
        /*9220*/ 	.word	0x0000cbe0


	//   ....[121]....
        /*9224*/ 	.word	0x0000cbf0


	//   ....[122]....
        /*9228*/ 	.word	0x0000cc20


	//   ....[123]....
        /*922c*/ 	.word	0x0000cc30


	//   ....[124]....
        /*9230*/ 	.word	0x0000cc40


	//   ....[125]....
        /*9234*/ 	.word	0x0000cc50


	//   ....[126]....
        /*9238*/ 	.word	0x0000cc80


	//   ....[127]....
        /*923c*/ 	.word	0x0000cc90


	//   ....[128]....
        /*9240*/ 	.word	0x0000cca0


	//   ....[129]....
        /*9244*/ 	.word	0x0000ccb0


	//   ....[130]....
        /*9248*/ 	.word	0x0000cce0


	//   ....[131]....
        /*924c*/ 	.word	0x0000ccf0


	//   ....[132]....
        /*9250*/ 	.word	0x0000cd00


	//   ....[133]....
        /*9254*/ 	.word	0x0000cd10


	//   ....[134]....
        /*9258*/ 	.word	0x0000cd40


	//   ....[135]....
        /*925c*/ 	.word	0x0000cd50


	//   ....[136]....
        /*9260*/ 	.word	0x0000cd60


	//   ....[137]....
        /*9264*/ 	.word	0x0000cd70


	//   ....[138]....
        /*9268*/ 	.word	0x0000cda0


	//   ....[139]....
        /*926c*/ 	.word	0x0000cdb0


	//   ....[140]....
        /*9270*/ 	.word	0x0000cdc0


	//   ....[141]....
        /*9274*/ 	.word	0x0000cdd0


	//   ....[142]....
        /*9278*/ 	.word	0x0000ce00


	//   ....[143]....
        /*927c*/ 	.word	0x0000ce10


	//   ....[144]....
        /*9280*/ 	.word	0x0000ce20


	//   ....[145]....
        /*9284*/ 	.word	0x0000ce30


	//   ....[146]....
        /*9288*/ 	.word	0x0000ce60


	//   ....[147]....
        /*928c*/ 	.word	0x0000ce70


	//   ....[148]....
        /*9290*/ 	.word	0x0000ce80


	//   ....[149]....
        /*9294*/ 	.word	0x0000ce90


	//   ....[150]....
        /*9298*/ 	.word	0x0000cec0


	//   ....[151]....
        /*929c*/ 	.word	0x0000ced0


	//   ....[152]....
        /*92a0*/ 	.word	0x0000cee0


	//   ....[153]....
        /*92a4*/ 	.word	0x0000cef0


	//   ....[154]....
        /*92a8*/ 	.word	0x0000cf20


	//   ....[155]....
        /*92ac*/ 	.word	0x0000cf30


	//   ....[156]....
        /*92b0*/ 	.word	0x0000cf40


	//   ....[157]....
        /*92b4*/ 	.word	0x0000cf50


	//   ....[158]....
        /*92b8*/ 	.word	0x0000cf80


	//   ....[159]....
        /*92bc*/ 	.word	0x0000cf90


	//   ....[160]....
        /*92c0*/ 	.word	0x0000cfa0


	//   ....[161]....
        /*92c4*/ 	.word	0x0000cfb0


	//   ....[162]....
        /*92c8*/ 	.word	0x0000cfe0


	//   ....[163]....
        /*92cc*/ 	.word	0x0000cff0


	//   ....[164]....
        /*92d0*/ 	.word	0x0000d000


	//   ....[165]....
        /*92d4*/ 	.word	0x0000d010


	//   ....[166]....
        /*92d8*/ 	.word	0x0000d040


	//   ....[167]....
        /*92dc*/ 	.word	0x0000d050


	//   ....[168]....
        /*92e0*/ 	.word	0x0000d060


	//   ....[169]....
        /*92e4*/ 	.word	0x0000d070


	//   ....[170]....
        /*92e8*/ 	.word	0x0000d0a0


	//   ....[171]....
        /*92ec*/ 	.word	0x0000d0b0


	//   ....[172]....
        /*92f0*/ 	.word	0x0000d0c0


	//   ....[173]....
        /*92f4*/ 	.word	0x0000d0d0


	//   ....[174]....
        /*92f8*/ 	.word	0x0000d100


	//   ....[175]....
        /*92fc*/ 	.word	0x0000d110


	//   ....[176]....
        /*9300*/ 	.word	0x0000d120


	//   ....[177]....
        /*9304*/ 	.word	0x0000d130


	//   ....[178]....
        /*9308*/ 	.word	0x0000d160


	//   ....[179]....
        /*930c*/ 	.word	0x0000d170


	//   ....[180]....
        /*9310*/ 	.word	0x0000d180


	//   ....[181]....
        /*9314*/ 	.word	0x0000d190


	//   ....[182]....
        /*9318*/ 	.word	0x0000d1c0


	//   ....[183]....
        /*931c*/ 	.word	0x0000d1d0


	//   ....[184]....
        /*9320*/ 	.word	0x0000d1e0


	//   ....[185]....
        /*9324*/ 	.word	0x0000d1f0


	//   ....[186]....
        /*9328*/ 	.word	0x0000d220


	//   ....[187]....
        /*932c*/ 	.word	0x0000d230


	//   ....[188]....
        /*9330*/ 	.word	0x0000d240


	//   ....[189]....
        /*9334*/ 	.word	0x0000d250


	//   ....[190]....
        /*9338*/ 	.word	0x0000d280


	//   ....[191]....
        /*933c*/ 	.word	0x0000d290


	//   ....[192]....
        /*9340*/ 	.word	0x0000d2a0


	//   ....[193]....
        /*9344*/ 	.word	0x0000d2b0


	//   ....[194]....
        /*9348*/ 	.word	0x0000d2e0


	//   ....[195]....
        /*934c*/ 	.word	0x0000d2f0


	//   ....[196]....
        /*9350*/ 	.word	0x0000d300


	//   ....[197]....
        /*9354*/ 	.word	0x0000d310


	//   ....[198]....
        /*9358*/ 	.word	0x0000d340


	//   ....[199]....
        /*935c*/ 	.word	0x0000d350


	//   ....[200]....
        /*9360*/ 	.word	0x0000d360


	//   ....[201]....
        /*9364*/ 	.word	0x0000d370


	//   ....[202]....
        /*9368*/ 	.word	0x0000d3a0


	//   ....[203]....
        /*936c*/ 	.word	0x0000d3b0


	//   ....[204]....
        /*9370*/ 	.word	0x0000d3c0


	//   ....[205]....
        /*9374*/ 	.word	0x0000d3d0


	//   ....[206]....
        /*9378*/ 	.word	0x0000d400


	//   ....[207]....
        /*937c*/ 	.word	0x0000d410


	//   ....[208]....
        /*9380*/ 	.word	0x0000d420


	//   ....[209]....
        /*9384*/ 	.word	0x0000d430


	//   ....[210]....
        /*9388*/ 	.word	0x0000d460


	//   ....[211]....
        /*938c*/ 	.word	0x0000d470


	//   ....[212]....
        /*9390*/ 	.word	0x0000d480


	//   ....[213]....
        /*9394*/ 	.word	0x0000d490


	//   ....[214]....
        /*9398*/ 	.word	0x0000d4c0


	//   ....[215]....
        /*939c*/ 	.word	0x0000d4d0


	//   ....[216]....
        /*93a0*/ 	.word	0x0000d4e0


	//   ....[217]....
        /*93a4*/ 	.word	0x0000d4f0


	//   ....[218]....
        /*93a8*/ 	.word	0x0000d520


	//   ....[219]....
        /*93ac*/ 	.word	0x0000d530


	//   ....[220]....
        /*93b0*/ 	.word	0x0000d540


	//   ....[221]....
        /*93b4*/ 	.word	0x0000d550


	//   ....[222]....
        /*93b8*/ 	.word	0x0000d580


	//   ....[223]....
        /*93bc*/ 	.word	0x0000d590


	//   ....[224]....
        /*93c0*/ 	.word	0x0000d5a0


	//   ....[225]....
        /*93c4*/ 	.word	0x0000d5b0


	//   ....[226]....
        /*93c8*/ 	.word	0x0000d5e0


	//   ....[227]....
        /*93cc*/ 	.word	0x0000d5f0


	//   ....[228]....
        /*93d0*/ 	.word	0x0000d600


	//   ....[229]....
        /*93d4*/ 	.word	0x0000d610


	//   ....[230]....
        /*93d8*/ 	.word	0x0000d640


	//   ....[231]....
        /*93dc*/ 	.word	0x0000d650


	//   ....[232]....
        /*93e0*/ 	.word	0x0000d660


	//   ....[233]....
        /*93e4*/ 	.word	0x0000d670


	//   ....[234]....
        /*93e8*/ 	.word	0x0000d6a0


	//   ....[235]....
        /*93ec*/ 	.word	0x0000d6b0


	//   ....[236]....
        /*93f0*/ 	.word	0x0000d6c0


	//   ....[237]....
        /*93f4*/ 	.word	0x0000d6d0


	//   ....[238]....
        /*93f8*/ 	.word	0x0000d700


	//   ....[239]....
        /*93fc*/ 	.word	0x0000d710


	//   ....[240]....
        /*9400*/ 	.word	0x0000d720


	//   ....[241]....
        /*9404*/ 	.word	0x0000d730


	//   ....[242]....
        /*9408*/ 	.word	0x0000d760


	//   ....[243]....
        /*940c*/ 	.word	0x0000d770


	//   ....[244]....
        /*9410*/ 	.word	0x0000d780


	//   ....[245]....
        /*9414*/ 	.word	0x0000d790


	//   ....[246]....
        /*9418*/ 	.word	0x0000d7c0


	//   ....[247]....
        /*941c*/ 	.word	0x0000d7d0


	//   ....[248]....
        /*9420*/ 	.word	0x0000d7e0


	//   ....[249]....
        /*9424*/ 	.word	0x0000d7f0


	//   ....[250]....
        /*9428*/ 	.word	0x0000d820


	//   ....[251]....
        /*942c*/ 	.word	0x0000d830


	//   ....[252]....
        /*9430*/ 	.word	0x0000d840


	//   ....[253]....
        /*9434*/ 	.word	0x0000d850


	//   ....[254]....
        /*9438*/ 	.word	0x0000d880


	//   ....[255]....
        /*943c*/ 	.word	0x0000d890


	//   ....[0]....
        /*9440*/ 	.word	0x0000d8a0


	//   ....[1]....
        /*9444*/ 	.word	0x0000d8b0


	//   ....[2]....
        /*9448*/ 	.word	0x0000d8e0


	//   ....[3]....
        /*944c*/ 	.word	0x0000d8f0


	//   ....[4]....
        /*9450*/ 	.word	0x0000d900


	//   ....[5]....
        /*9454*/ 	.word	0x0000d910


	//   ....[6]....
        /*9458*/ 	.word	0x0000d940


	//   ....[7]....
        /*945c*/ 	.word	0x0000d950


	//   ....[8]....
        /*9460*/ 	.word	0x0000d960


	//   ....[9]....
        /*9464*/ 	.word	0x0000d970


	//   ....[10]....
        /*9468*/ 	.word	0x0000d9a0


	//   ....[11]....
        /*946c*/ 	.word	0x0000d9b0


	//   ....[12]....
        /*9470*/ 	.word	0x0000d9c0


	//   ....[13]....
        /*9474*/ 	.word	0x0000d9d0


	//   ....[14]....
        /*9478*/ 	.word	0x0000da00


	//   ....[15]....
        /*947c*/ 	.word	0x0000da10


	//   ....[16]....
        /*9480*/ 	.word	0x0000da20


	//   ....[17]....
        /*9484*/ 	.word	0x0000da30


	//   ....[18]....
        /*9488*/ 	.word	0x0000da60


	//   ....[19]....
        /*948c*/ 	.word	0x0000da70


	//   ....[20]....
        /*9490*/ 	.word	0x0000da80


	//   ....[21]....
        /*9494*/ 	.word	0x0000da90


	//   ....[22]....
        /*9498*/ 	.word	0x0000dac0


	//   ....[23]....
        /*949c*/ 	.word	0x0000dad0


	//   ....[24]....
        /*94a0*/ 	.word	0x0000dae0


	//   ....[25]....
        /*94a4*/ 	.word	0x0000daf0


	//   ....[26]....
        /*94a8*/ 	.word	0x0000db20


	//   ....[27]....
        /*94ac*/ 	.word	0x0000db30


	//   ....[28]....
        /*94b0*/ 	.word	0x0000db40


	//   ....[29]....
        /*94b4*/ 	.word	0x0000db50


	//   ....[30]....
        /*94b8*/ 	.word	0x0000db80


	//   ....[31]....
        /*94bc*/ 	.word	0x0000db90


	//   ....[32]....
        /*94c0*/ 	.word	0x0000dba0


	//   ....[33]....
        /*94c4*/ 	.word	0x0000dbb0


	//   ....[34]....
        /*94c8*/ 	.word	0x0000dbe0


	//   ....[35]....
        /*94cc*/ 	.word	0x0000dbf0


	//   ....[36]....
        /*94d0*/ 	.word	0x0000dc00


	//   ....[37]....
        /*94d4*/ 	.word	0x0000dc10


	//   ....[38]....
        /*94d8*/ 	.word	0x0000dc40


	//   ....[39]....
        /*94dc*/ 	.word	0x0000dc50


	//   ....[40]....
        /*94e0*/ 	.word	0x0000dc60


	//   ....[41]....
        /*94e4*/ 	.word	0x0000dc70


	//   ....[42]....
        /*94e8*/ 	.word	0x0000dca0


	//   ....[43]....
        /*94ec*/ 	.word	0x0000dcb0


	//   ....[44]....
        /*94f0*/ 	.word	0x0000dcc0


	//   ....[45]....
        /*94f4*/ 	.word	0x0000dcd0


	//   ....[46]....
        /*94f8*/ 	.word	0x0000dd00


	//   ....[47]....
        /*94fc*/ 	.word	0x0000dd10


	//   ....[48]....
        /*9500*/ 	.word	0x0000dd20


	//   ....[49]....
        /*9504*/ 	.word	0x0000dd30


	//   ....[50]....
        /*9508*/ 	.word	0x0000dd60


	//   ....[51]....
        /*950c*/ 	.word	0x0000dd70


	//   ....[52]....
        /*9510*/ 	.word	0x0000dd80


	//   ....[53]....
        /*9514*/ 	.word	0x0000dd90


	//   ....[54]....
        /*9518*/ 	.word	0x0000ddc0


	//   ....[55]....
        /*951c*/ 	.word	0x0000ddd0


	//   ....[56]....
        /*9520*/ 	.word	0x0000dde0


	//   ....[57]....
        /*9524*/ 	.word	0x0000ddf0


	//   ....[58]....
        /*9528*/ 	.word	0x0000de20


	//   ....[59]....
        /*952c*/ 	.word	0x0000de30


	//   ....[60]....
        /*9530*/ 	.word	0x0000de40


	//   ....[61]....
        /*9534*/ 	.word	0x0000de50


	//   ....[62]....
        /*9538*/ 	.word	0x0000de80


	//   ....[63]....
        /*953c*/ 	.word	0x0000de90


	//   ....[64]....
        /*9540*/ 	.word	0x0000dea0


	//   ....[65]....
        /*9544*/ 	.word	0x0000deb0


	//   ....[66]....
        /*9548*/ 	.word	0x0000dee0


	//   ....[67]....
        /*954c*/ 	.word	0x0000def0


	//   ....[68]....
        /*9550*/ 	.word	0x0000df00


	//   ....[69]....
        /*9554*/ 	.word	0x0000df10


	//   ....[70]....
        /*9558*/ 	.word	0x0000df40


	//   ....[71]....
        /*955c*/ 	.word	0x0000df50


	//   ....[72]....
        /*9560*/ 	.word	0x0000df60


	//   ....[73]....
        /*9564*/ 	.word	0x0000df70


	//   ....[74]....
        /*9568*/ 	.word	0x0000dfa0


	//   ....[75]....
        /*956c*/ 	.word	0x0000dfb0


	//   ....[76]....
        /*9570*/ 	.word	0x0000dfc0


	//   ....[77]....
        /*9574*/ 	.word	0x0000dfd0


	//   ....[78]....
        /*9578*/ 	.word	0x0000e000


	//   ....[79]....
        /*957c*/ 	.word	0x0000e010


	//   ....[80]....
        /*9580*/ 	.word	0x0000e020


	//   ....[81]....
        /*9584*/ 	.word	0x0000e030


	//   ....[82]....
        /*9588*/ 	.word	0x0000e060


	//   ....[83]....
        /*958c*/ 	.word	0x0000e070


	//   ....[84]....
        /*9590*/ 	.word	0x0000e080


	//   ....[85]....
        /*9594*/ 	.word	0x0000e090


	//   ....[86]....
        /*9598*/ 	.word	0x0000e0c0


	//   ....[87]....
        /*959c*/ 	.word	0x0000e0d0


	//   ....[88]....
        /*95a0*/ 	.word	0x0000e0e0


	//   ....[89]....
        /*95a4*/ 	.word	0x0000e0f0


	//   ....[90]....
        /*95a8*/ 	.word	0x0000e120


	//   ....[91]....
        /*95ac*/ 	.word	0x0000e130


	//   ....[92]....
        /*95b0*/ 	.word	0x0000e140


	//   ....[93]....
        /*95b4*/ 	.word	0x0000e150


	//   ....[94]....
        /*95b8*/ 	.word	0x0000e180


	//   ....[95]....
        /*95bc*/ 	.word	0x0000e190


	//   ....[96]....
        /*95c0*/ 	.word	0x0000e1a0


	//   ....[97]....
        /*95c4*/ 	.word	0x0000e1b0


	//   ....[98]....
        /*95c8*/ 	.word	0x0000e1e0


	//   ....[99]....
        /*95cc*/ 	.word	0x0000e1f0


	//   ....[100]....
        /*95d0*/ 	.word	0x0000e200


	//   ....[101]....
        /*95d4*/ 	.word	0x0000e210


	//   ....[102]....
        /*95d8*/ 	.word	0x0000e240


	//   ....[103]....
        /*95dc*/ 	.word	0x0000e250


	//   ....[104]....
        /*95e0*/ 	.word	0x0000e260


	//   ....[105]....
        /*95e4*/ 	.word	0x0000e270


	//   ....[106]....
        /*95e8*/ 	.word	0x0000e2a0


	//   ....[107]....
        /*95ec*/ 	.word	0x0000e2b0


	//   ....[108]....
        /*95f0*/ 	.word	0x0000e2c0


	//   ....[109]....
        /*95f4*/ 	.word	0x0000e2d0


	//   ....[110]....
        /*95f8*/ 	.word	0x0000e300


	//   ....[111]....
        /*95fc*/ 	.word	0x0000e310


	//   ....[112]....
        /*9600*/ 	.word	0x0000e320


	//   ....[113]....
        /*9604*/ 	.word	0x0000e330


	//   ....[114]....
        /*9608*/ 	.word	0x0000e360


	//   ....[115]....
        /*960c*/ 	.word	0x0000e370


	//   ....[116]....
        /*9610*/ 	.word	0x0000e380


	//   ....[117]....
        /*9614*/ 	.word	0x0000e390


	//   ....[118]....
        /*9618*/ 	.word	0x0000e3c0


	//   ....[119]....
        /*961c*/ 	.word	0x0000e3d0


	//   ....[120]....
        /*9620*/ 	.word	0x0000e3e0


	//   ....[121]....
        /*9624*/ 	.word	0x0000e3f0


	//   ....[122]....
        /*9628*/ 	.word	0x0000e420


	//   ....[123]....
        /*962c*/ 	.word	0x0000e430


	//   ....[124]....
        /*9630*/ 	.word	0x0000e440


	//   ....[125]....
        /*9634*/ 	.word	0x0000e450


	//   ....[126]....
        /*9638*/ 	.word	0x0000e480


	//   ....[127]....
        /*963c*/ 	.word	0x0000e490


	//   ....[128]....
        /*9640*/ 	.word	0x0000e4a0


	//   ....[129]....
        /*9644*/ 	.word	0x0000e4b0


	//   ....[130]....
        /*9648*/ 	.word	0x0000e4e0


	//   ....[131]....
        /*964c*/ 	.word	0x0000e4f0


	//   ....[132]....
        /*9650*/ 	.word	0x0000e500


	//   ....[133]....
        /*9654*/ 	.word	0x0000e510


	//   ....[134]....
        /*9658*/ 	.word	0x0000e540


	//   ....[135]....
        /*965c*/ 	.word	0x0000e550


	//   ....[136]....
        /*9660*/ 	.word	0x0000e560


	//   ....[137]....
        /*9664*/ 	.word	0x0000e570


	//   ....[138]....
        /*9668*/ 	.word	0x0000e5a0


	//   ....[139]....
        /*966c*/ 	.word	0x0000e5b0


	//   ....[140]....
        /*9670*/ 	.word	0x0000e5c0


	//   ....[141]....
        /*9674*/ 	.word	0x0000e5d0


	//   ....[142]....
        /*9678*/ 	.word	0x0000e600


	//   ....[143]....
        /*967c*/ 	.word	0x0000e610


	//   ....[144]....
        /*9680*/ 	.word	0x0000e620


	//   ....[145]....
        /*9684*/ 	.word	0x0000e630


	//   ....[146]....
        /*9688*/ 	.word	0x0000e660


	//   ....[147]....
        /*968c*/ 	.word	0x0000e670


	//   ....[148]....
        /*9690*/ 	.word	0x0000e680


	//   ....[149]....
        /*9694*/ 	.word	0x0000e690


	//   ....[150]....
        /*9698*/ 	.word	0x0000e6c0


	//   ....[151]....
        /*969c*/ 	.word	0x0000e6d0


	//   ....[152]....
        /*96a0*/ 	.word	0x0000e6e0


	//   ....[153]....
        /*96a4*/ 	.word	0x0000e6f0


	//   ....[154]....
        /*96a8*/ 	.word	0x0000e720


	//   ....[155]....
        /*96ac*/ 	.word	0x0000e730


	//   ....[156]....
        /*96b0*/ 	.word	0x0000e740


	//   ....[157]....
        /*96b4*/ 	.word	0x0000e750


	//   ....[158]....
        /*96b8*/ 	.word	0x0000e780


	//   ....[159]....
        /*96bc*/ 	.word	0x0000e790


	//   ....[160]....
        /*96c0*/ 	.word	0x0000e7a0


	//   ....[161]....
        /*96c4*/ 	.word	0x0000e7b0


	//   ....[162]....
        /*96c8*/ 	.word	0x0000e7e0


	//   ....[163]....
        /*96cc*/ 	.word	0x0000e7f0


	//   ....[164]....
        /*96d0*/ 	.word	0x0000e800


	//   ....[165]....
        /*96d4*/ 	.word	0x0000e810


	//   ....[166]....
        /*96d8*/ 	.word	0x0000e840


	//   ....[167]....
        /*96dc*/ 	.word	0x0000e850


	//   ....[168]....
        /*96e0*/ 	.word	0x0000e860


	//   ....[169]....
        /*96e4*/ 	.word	0x0000e870


	//   ....[170]....
        /*96e8*/ 	.word	0x0000e8a0


	//   ....[171]....
        /*96ec*/ 	.word	0x0000e8b0


	//   ....[172]....
        /*96f0*/ 	.word	0x0000e8c0


	//   ....[173]....
        /*96f4*/ 	.word	0x0000e8d0


	//   ....[174]....
        /*96f8*/ 	.word	0x0000e900


	//   ....[175]....
        /*96fc*/ 	.word	0x0000e910


	//   ....[176]....
        /*9700*/ 	.word	0x0000e920


	//   ....[177]....
        /*9704*/ 	.word	0x0000e930


	//   ....[178]....
        /*9708*/ 	.word	0x0000e960


	//   ....[179]....
        /*970c*/ 	.word	0x0000e970


	//   ....[180]....
        /*9710*/ 	.word	0x0000e980


	//   ....[181]....
        /*9714*/ 	.word	0x0000e990


	//   ....[182]....
        /*9718*/ 	.word	0x0000e9c0


	//   ....[183]....
        /*971c*/ 	.word	0x0000e9d0


	//   ....[184]....
        /*9720*/ 	.word	0x0000e9e0


	//   ....[185]....
        /*9724*/ 	.word	0x0000e9f0


	//   ....[186]....
        /*9728*/ 	.word	0x0000ea20


	//   ....[187]....
        /*972c*/ 	.word	0x0000ea30


	//   ....[188]....
        /*9730*/ 	.word	0x0000ea40


	//   ....[189]....
        /*9734*/ 	.word	0x0000ea50


	//   ....[190]....
        /*9738*/ 	.word	0x0000ea80


	//   ....[191]....
        /*973c*/ 	.word	0x0000ea90


	//   ....[192]....
        /*9740*/ 	.word	0x0000eaa0


	//   ....[193]....
        /*9744*/ 	.word	0x0000eab0


	//   ....[194]....
        /*9748*/ 	.word	0x0000eae0


	//   ....[195]....
        /*974c*/ 	.word	0x0000eaf0


	//   ....[196]....
        /*9750*/ 	.word	0x0000eb00


	//   ....[197]....
        /*9754*/ 	.word	0x0000eb10


	//   ....[198]....
        /*9758*/ 	.word	0x0000eb40


	//   ....[199]....
        /*975c*/ 	.word	0x0000eb50


	//   ....[200]....
        /*9760*/ 	.word	0x0000eb60


	//   ....[201]....
        /*9764*/ 	.word	0x0000eb70


	//   ....[202]....
        /*9768*/ 	.word	0x0000eba0


	//   ....[203]....
        /*976c*/ 	.word	0x0000ebb0


	//   ....[204]....
        /*9770*/ 	.word	0x0000ebc0


	//   ....[205]....
        /*9774*/ 	.word	0x0000ebd0


	//   ....[206]....
        /*9778*/ 	.word	0x0000ec00


	//   ....[207]....
        /*977c*/ 	.word	0x0000ec10


	//   ....[208]....
        /*9780*/ 	.word	0x0000ec20


	//   ....[209]....
        /*9784*/ 	.word	0x0000ec30


	//   ....[210]....
        /*9788*/ 	.word	0x0000ec60


	//   ....[211]....
        /*978c*/ 	.word	0x0000ec70


	//   ....[212]....
        /*9790*/ 	.word	0x0000ec80


	//   ....[213]....
        /*9794*/ 	.word	0x0000ec90


	//   ....[214]....
        /*9798*/ 	.word	0x0000ecc0


	//   ....[215]....
        /*979c*/ 	.word	0x0000ecd0


	//   ....[216]....
        /*97a0*/ 	.word	0x0000ece0


	//   ....[217]....
        /*97a4*/ 	.word	0x0000ecf0


	//   ....[218]....
        /*97a8*/ 	.word	0x0000ed20


	//   ....[219]....
        /*97ac*/ 	.word	0x0000ed30


	//   ....[220]....
        /*97b0*/ 	.word	0x0000ed40


	//   ....[221]....
        /*97b4*/ 	.word	0x0000ed50


	//   ....[222]....
        /*97b8*/ 	.word	0x0000ed80


	//   ....[223]....
        /*97bc*/ 	.word	0x0000ed90


	//   ....[224]....
        /*97c0*/ 	.word	0x0000eda0


	//   ....[225]....
        /*97c4*/ 	.word	0x0000edb0


	//   ....[226]....
        /*97c8*/ 	.word	0x0000ede0


	//   ....[227]....
        /*97cc*/ 	.word	0x0000edf0


	//   ....[228]....
        /*97d0*/ 	.word	0x0000ee00


	//   ....[229]....
        /*97d4*/ 	.word	0x0000ee10


	//   ....[230]....
        /*97d8*/ 	.word	0x0000ee40


	//   ....[231]....
        /*97dc*/ 	.word	0x0000ee50


	//   ....[232]....
        /*97e0*/ 	.word	0x0000ee60


	//   ....[233]....
        /*97e4*/ 	.word	0x0000ee70


	//   ....[234]....
        /*97e8*/ 	.word	0x0000eea0


	//   ....[235]....
        /*97ec*/ 	.word	0x0000eeb0


	//   ....[236]....
        /*97f0*/ 	.word	0x0000eec0


	//   ....[237]....
        /*97f4*/ 	.word	0x0000eed0


	//   ....[238]....
        /*97f8*/ 	.word	0x0000ef00


	//   ....[239]....
        /*97fc*/ 	.word	0x0000ef10


	//   ....[240]....
        /*9800*/ 	.word	0x0000ef20


	//   ....[241]....
        /*9804*/ 	.word	0x0000ef30


	//   ....[242]....
        /*9808*/ 	.word	0x0000ef60


	//   ....[243]....
        /*980c*/ 	.word	0x0000ef70


	//   ....[244]....
        /*9810*/ 	.word	0x0000ef80


	//   ....[245]....
        /*9814*/ 	.word	0x0000ef90


	//   ....[246]....
        /*9818*/ 	.word	0x0000efc0


	//   ....[247]....
        /*981c*/ 	.word	0x0000efd0


	//   ....[248]....
        /*9820*/ 	.word	0x0000efe0


	//   ....[249]....
        /*9824*/ 	.word	0x0000eff0


	//   ....[250]....
        /*9828*/ 	.word	0x0000f020


	//   ....[251]....
        /*982c*/ 	.word	0x0000f030


	//   ....[252]....
        /*9830*/ 	.word	0x0000f040


	//   ....[253]....
        /*9834*/ 	.word	0x0000f050


	//   ....[254]....
        /*9838*/ 	.word	0x0000f090


	//   ....[255]....
        /*983c*/ 	.word	0x000120d0


	//   ....[0]....
        /*9840*/ 	.word	0x000120e0


	//   ....[1]....
        /*9844*/ 	.word	0x000120f0


	//   ....[2]....
        /*9848*/ 	.word	0x00012110


	//   ....[3]....
        /*984c*/ 	.word	0x00012120


	//   ....[4]....
        /*9850*/ 	.word	0x00012130


	//   ....[5]....
        /*9854*/ 	.word	0x00012140


	//   ....[6]....
        /*9858*/ 	.word	0x00012170


	//   ....[7]....
        /*985c*/ 	.word	0x00012180


	//   ....[8]....
        /*9860*/ 	.word	0x00012190


	//   ....[9]....
        /*9864*/ 	.word	0x000121a0


	//   ....[10]....
        /*9868*/ 	.word	0x000121d0


	//   ....[11]....
        /*986c*/ 	.word	0x000121e0


	//   ....[12]....
        /*9870*/ 	.word	0x000121f0


	//   ....[13]....
        /*9874*/ 	.word	0x00012200


	//   ....[14]....
        /*9878*/ 	.word	0x00012230


	//   ....[15]....
        /*987c*/ 	.word	0x00012240


	//   ....[16]....
        /*9880*/ 	.word	0x00012250


	//   ....[17]....
        /*9884*/ 	.word	0x00012260


	//   ....[18]....
        /*9888*/ 	.word	0x00012290


	//   ....[19]....
        /*988c*/ 	.word	0x000122a0


	//   ....[20]....
        /*9890*/ 	.word	0x000122b0


	//   ....[21]....
        /*9894*/ 	.word	0x000122c0


	//   ....[22]....
        /*9898*/ 	.word	0x000122f0


	//   ....[23]....
        /*989c*/ 	.word	0x00012300


	//   ....[24]....
        /*98a0*/ 	.word	0x00012310


	//   ....[25]....
        /*98a4*/ 	.word	0x00012320


	//   ....[26]....
        /*98a8*/ 	.word	0x00012350


	//   ....[27]....
        /*98ac*/ 	.word	0x00012360


	//   ....[28]....
        /*98b0*/ 	.word	0x00012370


	//   ....[29]....
        /*98b4*/ 	.word	0x00012380


	//   ....[30]....
        /*98b8*/ 	.word	0x000123b0


	//   ....[31]....
        /*98bc*/ 	.word	0x000123c0


	//   ....[32]....
        /*98c0*/ 	.word	0x000123d0


	//   ....[33]....
        /*98c4*/ 	.word	0x000123e0


	//   ....[34]....
        /*98c8*/ 	.word	0x00012410


	//   ....[35]....
        /*98cc*/ 	.word	0x00012420


	//   ....[36]....
        /*98d0*/ 	.word	0x00012430


	//   ....[37]....
        /*98d4*/ 	.word	0x00012440


	//   ....[38]....
        /*98d8*/ 	.word	0x00012470


	//   ....[39]....
        /*98dc*/ 	.word	0x00012480


	//   ....[40]....
        /*98e0*/ 	.word	0x00012490


	//   ....[41]....
        /*98e4*/ 	.word	0x000124a0


	//   ....[42]....
        /*98e8*/ 	.word	0x000124d0


	//   ....[43]....
        /*98ec*/ 	.word	0x000124e0


	//   ....[44]....
        /*98f0*/ 	.word	0x000124f0


	//   ....[45]....
        /*98f4*/ 	.word	0x00012500


	//   ....[46]....
        /*98f8*/ 	.word	0x00012530


	//   ....[47]....
        /*98fc*/ 	.word	0x00012540


	//   ....[48]....
        /*9900*/ 	.word	0x00012550


	//   ....[49]....
        /*9904*/ 	.word	0x00012560


	//   ....[50]....
        /*9908*/ 	.word	0x00012590


	//   ....[51]....
        /*990c*/ 	.word	0x000125a0


	//   ....[52]....
        /*9910*/ 	.word	0x000125b0


	//   ....[53]....
        /*9914*/ 	.word	0x000125c0


	//   ....[54]....
        /*9918*/ 	.word	0x000125f0


	//   ....[55]....
        /*991c*/ 	.word	0x00012600


	//   ....[56]....
        /*9920*/ 	.word	0x00012610


	//   ....[57]....
        /*9924*/ 	.word	0x00012620


	//   ....[58]....
        /*9928*/ 	.word	0x00012650


	//   ....[59]....
        /*992c*/ 	.word	0x00012660


	//   ....[60]....
        /*9930*/ 	.word	0x00012670


	//   ....[61]....
        /*9934*/ 	.word	0x00012680


	//   ....[62]....
        /*9938*/ 	.word	0x000126b0


	//   ....[63]....
        /*993c*/ 	.word	0x000126c0


	//   ....[64]....
        /*9940*/ 	.word	0x000126d0


	//   ....[65]....
        /*9944*/ 	.word	0x000126e0


	//   ....[66]....
        /*9948*/ 	.word	0x00012710


	//   ....[67]....
        /*994c*/ 	.word	0x00012720


	//   ....[68]....
        /*9950*/ 	.word	0x00012730


	//   ....[69]....
        /*9954*/ 	.word	0x00012740


	//   ....[70]....
        /*9958*/ 	.word	0x00012770


	//   ....[71]....
        /*995c*/ 	.word	0x00012780


	//   ....[72]....
        /*9960*/ 	.word	0x00012790


	//   ....[73]....
        /*9964*/ 	.word	0x000127a0


	//   ....[74]....
        /*9968*/ 	.word	0x000127d0


	//   ....[75]....
        /*996c*/ 	.word	0x000127e0


	//   ....[76]....
        /*9970*/ 	.word	0x000127f0


	//   ....[77]....
        /*9974*/ 	.word	0x00012800


	//   ....[78]....
        /*9978*/ 	.word	0x00012830


	//   ....[79]....
        /*997c*/ 	.word	0x00012840


	//   ....[80]....
        /*9980*/ 	.word	0x00012850


	//   ....[81]....
        /*9984*/ 	.word	0x00012860


	//   ....[82]....
        /*9988*/ 	.word	0x00012890


	//   ....[83]....
        /*998c*/ 	.word	0x000128a0


	//   ....[84]....
        /*9990*/ 	.word	0x000128b0


	//   ....[85]....
        /*9994*/ 	.word	0x000128c0


	//   ....[86]....
        /*9998*/ 	.word	0x000128f0


	//   ....[87]....
        /*999c*/ 	.word	0x00012900


	//   ....[88]....
        /*99a0*/ 	.word	0x00012910


	//   ....[89]....
        /*99a4*/ 	.word	0x00012920


	//   ....[90]....
        /*99a8*/ 	.word	0x00012950


	//   ....[91]....
        /*99ac*/ 	.word	0x00012960


	//   ....[92]....
        /*99b0*/ 	.word	0x00012970


	//   ....[93]....
        /*99b4*/ 	.word	0x00012980


	//   ....[94]....
        /*99b8*/ 	.word	0x000129b0


	//   ....[95]....
        /*99bc*/ 	.word	0x000129c0


	//   ....[96]....
        /*99c0*/ 	.word	0x000129d0


	//   ....[97]....
        /*99c4*/ 	.word	0x000129e0


	//   ....[98]....
        /*99c8*/ 	.word	0x00012a10


	//   ....[99]....
        /*99cc*/ 	.word	0x00012a20


	//   ....[100]....
        /*99d0*/ 	.word	0x00012a30


	//   ....[101]....
        /*99d4*/ 	.word	0x00012a40


	//   ....[102]....
        /*99d8*/ 	.word	0x00012a70


	//   ....[103]....
        /*99dc*/ 	.word	0x00012a80


	//   ....[104]....
        /*99e0*/ 	.word	0x00012a90


	//   ....[105]....
        /*99e4*/ 	.word	0x00012aa0


	//   ....[106]....
        /*99e8*/ 	.word	0x00012ad0


	//   ....[107]....
        /*99ec*/ 	.word	0x00012ae0


	//   ....[108]....
        /*99f0*/ 	.word	0x00012af0


	//   ....[109]....
        /*99f4*/ 	.word	0x00012b00


	//   ....[110]....
        /*99f8*/ 	.word	0x00012b30


	//   ....[111]....
        /*99fc*/ 	.word	0x00012b40


	//   ....[112]....
        /*9a00*/ 	.word	0x00012b50


	//   ....[113]....
        /*9a04*/ 	.word	0x00012b60


	//   ....[114]....
        /*9a08*/ 	.word	0x00012b90


	//   ....[115]....
        /*9a0c*/ 	.word	0x00012ba0


	//   ....[116]....
        /*9a10*/ 	.word	0x00012bb0


	//   ....[117]....
        /*9a14*/ 	.word	0x00012bc0


	//   ....[118]....
        /*9a18*/ 	.word	0x00012bf0


	//   ....[119]....
        /*9a1c*/ 	.word	0x00012c00


	//   ....[120]....
        /*9a20*/ 	.word	0x00012c10


	//   ....[121]....
        /*9a24*/ 	.word	0x00012c20


	//   ....[122]....
        /*9a28*/ 	.word	0x00012c50


	//   ....[123]....
        /*9a2c*/ 	.word	0x00012c60


	//   ....[124]....
        /*9a30*/ 	.word	0x00012c70


	//   ....[125]....
        /*9a34*/ 	.word	0x00012c80


	//   ....[126]....
        /*9a38*/ 	.word	0x00012cb0


	//   ....[127]....
        /*9a3c*/ 	.word	0x00012cc0


	//   ....[128]....
        /*9a40*/ 	.word	0x00012cd0


	//   ....[129]....
        /*9a44*/ 	.word	0x00012ce0


	//   ....[130]....
        /*9a48*/ 	.word	0x00012d10


	//   ....[131]....
        /*9a4c*/ 	.word	0x00012d20


	//   ....[132]....
        /*9a50*/ 	.word	0x00012d30


	//   ....[133]....
        /*9a54*/ 	.word	0x00012d40


	//   ....[134]....
        /*9a58*/ 	.word	0x00012d70


	//   ....[135]....
        /*9a5c*/ 	.word	0x00012d80


	//   ....[136]....
        /*9a60*/ 	.word	0x00012d90


	//   ....[137]....
        /*9a64*/ 	.word	0x00012da0


	//   ....[138]....
        /*9a68*/ 	.word	0x00012dd0


	//   ....[139]....
        /*9a6c*/ 	.word	0x00012de0


	//   ....[140]....
        /*9a70*/ 	.word	0x00012df0


	//   ....[141]....
        /*9a74*/ 	.word	0x00012e00


	//   ....[142]....
        /*9a78*/ 	.word	0x00012e30


	//   ....[143]....
        /*9a7c*/ 	.word	0x00012e40


	//   ....[144]....
        /*9a80*/ 	.word	0x00012e50


	//   ....[145]....
        /*9a84*/ 	.word	0x00012e60


	//   ....[146]....
        /*9a88*/ 	.word	0x00012e90


	//   ....[147]....
        /*9a8c*/ 	.word	0x00012ea0


	//   ....[148]....
        /*9a90*/ 	.word	0x00012eb0


	//   ....[149]....
        /*9a94*/ 	.word	0x00012ec0


	//   ....[150]....
        /*9a98*/ 	.word	0x00012ef0


	//   ....[151]....
        /*9a9c*/ 	.word	0x00012f00


	//   ....[152]....
        /*9aa0*/ 	.word	0x00012f10


	//   ....[153]....
        /*9aa4*/ 	.word	0x00012f20


	//   ....[154]....
        /*9aa8*/ 	.word	0x00012f50


	//   ....[155]....
        /*9aac*/ 	.word	0x00012f60


	//   ....[156]....
        /*9ab0*/ 	.word	0x00012f70


	//   ....[157]....
        /*9ab4*/ 	.word	0x00012f80


	//   ....[158]....
        /*9ab8*/ 	.word	0x00012fb0


	//   ....[159]....
        /*9abc*/ 	.word	0x00012fc0


	//   ....[160]....
        /*9ac0*/ 	.word	0x00012fd0


	//   ....[161]....
        /*9ac4*/ 	.word	0x00012fe0


	//   ....[162]....
        /*9ac8*/ 	.word	0x00013010


	//   ....[163]....
        /*9acc*/ 	.word	0x00013020


	//   ....[164]....
        /*9ad0*/ 	.word	0x00013030


	//   ....[165]....
        /*9ad4*/ 	.word	0x00013040


	//   ....[166]....
        /*9ad8*/ 	.word	0x00013070


	//   ....[167]....
        /*9adc*/ 	.word	0x00013080


	//   ....[168]....
        /*9ae0*/ 	.word	0x00013090


	//   ....[169]....
        /*9ae4*/ 	.word	0x000130a0


	//   ....[170]....
        /*9ae8*/ 	.word	0x000130d0


	//   ....[171]....
        /*9aec*/ 	.word	0x000130e0


	//   ....[172]....
        /*9af0*/ 	.word	0x000130f0


	//   ....[173]....
        /*9af4*/ 	.word	0x00013100


	//   ....[174]....
        /*9af8*/ 	.word	0x00013130


	//   ....[175]....
        /*9afc*/ 	.word	0x00013140


	//   ....[176]....
        /*9b00*/ 	.word	0x00013150


	//   ....[177]....
        /*9b04*/ 	.word	0x00013160


	//   ....[178]....
        /*9b08*/ 	.word	0x00013190


	//   ....[179]....
        /*9b0c*/ 	.word	0x000131a0


	//   ....[180]....
        /*9b10*/ 	.word	0x000131b0


	//   ....[181]....
        /*9b14*/ 	.word	0x000131c0


	//   ....[182]....
        /*9b18*/ 	.word	0x000131f0


	//   ....[183]....
        /*9b1c*/ 	.word	0x00013200


	//   ....[184]....
        /*9b20*/ 	.word	0x00013210


	//   ....[185]....
        /*9b24*/ 	.word	0x00013220


	//   ....[186]....
        /*9b28*/ 	.word	0x00013250


	//   ....[187]....
        /*9b2c*/ 	.word	0x00013260


	//   ....[188]....
        /*9b30*/ 	.word	0x00013270


	//   ....[189]....
        /*9b34*/ 	.word	0x00013280


	//   ....[190]....
        /*9b38*/ 	.word	0x000132b0


	//   ....[191]....
        /*9b3c*/ 	.word	0x000132c0


	//   ....[192]....
        /*9b40*/ 	.word	0x000132d0


	//   ....[193]....
        /*9b44*/ 	.word	0x000132e0


	//   ....[194]....
        /*9b48*/ 	.word	0x00013310


	//   ....[195]....
        /*9b4c*/ 	.word	0x00013320


	//   ....[196]....
        /*9b50*/ 	.word	0x00013330


	//   ....[197]....
        /*9b54*/ 	.word	0x00013340


	//   ....[198]....
        /*9b58*/ 	.word	0x00013370


	//   ....[199]....
        /*9b5c*/ 	.word	0x00013380


	//   ....[200]....
        /*9b60*/ 	.word	0x00013390


	//   ....[201]....
        /*9b64*/ 	.word	0x000133a0


	//   ....[202]....
        /*9b68*/ 	.word	0x000133d0


	//   ....[203]....
        /*9b6c*/ 	.word	0x000133e0


	//   ....[204]....
        /*9b70*/ 	.word	0x000133f0


	//   ....[205]....
        /*9b74*/ 	.word	0x00013400


	//   ....[206]....
        /*9b78*/ 	.word	0x00013430


	//   ....[207]....
        /*9b7c*/ 	.word	0x00013440


	//   ....[208]....
        /*9b80*/ 	.word	0x00013450


	//   ....[209]....
        /*9b84*/ 	.word	0x00013460


	//   ....[210]....
        /*9b88*/ 	.word	0x00013490


	//   ....[211]....
        /*9b8c*/ 	.word	0x000134a0


	//   ....[212]....
        /*9b90*/ 	.word	0x000134b0


	//   ....[213]....
        /*9b94*/ 	.word	0x000134c0


	//   ....[214]....
        /*9b98*/ 	.word	0x000134f0


	//   ....[215]....
        /*9b9c*/ 	.word	0x00013500


	//   ....[216]....
        /*9ba0*/ 	.word	0x00013510


	//   ....[217]....
        /*9ba4*/ 	.word	0x00013520


	//   ....[218]....
        /*9ba8*/ 	.word	0x00013550


	//   ....[219]....
        /*9bac*/ 	.word	0x00013560


	//   ....[220]....
        /*9bb0*/ 	.word	0x00013570


	//   ....[221]....
        /*9bb4*/ 	.word	0x00013580


	//   ....[222]....
        /*9bb8*/ 	.word	0x000135b0


	//   ....[223]....
        /*9bbc*/ 	.word	0x000135c0


	//   ....[224]....
        /*9bc0*/ 	.word	0x000135d0


	//   ....[225]....
        /*9bc4*/ 	.word	0x000135e0


	//   ....[226]....
        /*9bc8*/ 	.word	0x00013610


	//   ....[227]....
        /*9bcc*/ 	.word	0x00013620


	//   ....[228]....
        /*9bd0*/ 	.word	0x00013630


	//   ....[229]....
        /*9bd4*/ 	.word	0x00013640


	//   ....[230]....
        /*9bd8*/ 	.word	0x00013670


	//   ....[231]....
        /*9bdc*/ 	.word	0x00013680


	//   ....[232]....
        /*9be0*/ 	.word	0x00013690


	//   ....[233]....
        /*9be4*/ 	.word	0x000136a0


	//   ....[234]....
        /*9be8*/ 	.word	0x000136d0


	//   ....[235]....
        /*9bec*/ 	.word	0x000136e0


	//   ....[236]....
        /*9bf0*/ 	.word	0x000136f0


	//   ....[237]....
        /*9bf4*/ 	.word	0x00013700


	//   ....[238]....
        /*9bf8*/ 	.word	0x00013730


	//   ....[239]....
        /*9bfc*/ 	.word	0x00013740


	//   ....[240]....
        /*9c00*/ 	.word	0x00013750


	//   ....[241]....
        /*9c04*/ 	.word	0x00013760


	//   ....[242]....
        /*9c08*/ 	.word	0x00013790


	//   ....[243]....
        /*9c0c*/ 	.word	0x000137a0


	//   ....[244]....
        /*9c10*/ 	.word	0x000137b0


	//   ....[245]....
        /*9c14*/ 	.word	0x000137c0


	//   ....[246]....
        /*9c18*/ 	.word	0x000137f0


	//   ....[247]....
        /*9c1c*/ 	.word	0x00013800


	//   ....[248]....
        /*9c20*/ 	.word	0x00013810


	//   ....[249]....
        /*9c24*/ 	.word	0x00013820


	//   ....[250]....
        /*9c28*/ 	.word	0x00013850


	//   ....[251]....
        /*9c2c*/ 	.word	0x00013860


	//   ....[252]....
        /*9c30*/ 	.word	0x00013870


	//   ....[253]....
        /*9c34*/ 	.word	0x00013880


	//   ....[254]....
        /*9c38*/ 	.word	0x000138b0


	//   ....[255]....
        /*9c3c*/ 	.word	0x000138c0


	//   ....[0]....
        /*9c40*/ 	.word	0x000138d0


	//   ....[1]....
        /*9c44*/ 	.word	0x000138e0


	//   ....[2]....
        /*9c48*/ 	.word	0x00013910


	//   ....[3]....
        /*9c4c*/ 	.word	0x00013920


	//   ....[4]....
        /*9c50*/ 	.word	0x00013930


	//   ....[5]....
        /*9c54*/ 	.word	0x00013940


	//   ....[6]....
        /*9c58*/ 	.word	0x00013970


	//   ....[7]....
        /*9c5c*/ 	.word	0x00013980


	//   ....[8]....
        /*9c60*/ 	.word	0x00013990


	//   ....[9]....
        /*9c64*/ 	.word	0x000139a0


	//   ....[10]....
        /*9c68*/ 	.word	0x000139d0


	//   ....[11]....
        /*9c6c*/ 	.word	0x000139e0


	//   ....[12]....
        /*9c70*/ 	.word	0x000139f0


	//   ....[13]....
        /*9c74*/ 	.word	0x00013a00


	//   ....[14]....
        /*9c78*/ 	.word	0x00013a30


	//   ....[15]....
        /*9c7c*/ 	.word	0x00013a40


	//   ....[16]....
        /*9c80*/ 	.word	0x00013a50


	//   ....[17]....
        /*9c84*/ 	.word	0x00013a60


	//   ....[18]....
        /*9c88*/ 	.word	0x00013a90


	//   ....[19]....
        /*9c8c*/ 	.word	0x00013aa0


	//   ....[20]....
        /*9c90*/ 	.word	0x00013ab0


	//   ....[21]....
        /*9c94*/ 	.word	0x00013ac0


	//   ....[22]....
        /*9c98*/ 	.word	0x00013af0


	//   ....[23]....
        /*9c9c*/ 	.word	0x00013b00


	//   ....[24]....
        /*9ca0*/ 	.word	0x00013b10


	//   ....[25]....
        /*9ca4*/ 	.word	0x00013b20


	//   ....[26]....
        /*9ca8*/ 	.word	0x00013b50


	//   ....[27]....
        /*9cac*/ 	.word	0x00013b60


	//   ....[28]....
        /*9cb0*/ 	.word	0x00013b70


	//   ....[29]....
        /*9cb4*/ 	.word	0x00013b80


	//   ....[30]....
        /*9cb8*/ 	.word	0x00013bb0


	//   ....[31]....
        /*9cbc*/ 	.word	0x00013bc0


	//   ....[32]....
        /*9cc0*/ 	.word	0x00013bd0


	//   ....[33]....
        /*9cc4*/ 	.word	0x00013be0


	//   ....[34]....
        /*9cc8*/ 	.word	0x00013c10


	//   ....[35]....
        /*9ccc*/ 	.word	0x00013c20


	//   ....[36]....
        /*9cd0*/ 	.word	0x00013c30


	//   ....[37]....
        /*9cd4*/ 	.word	0x00013c40


	//   ....[38]....
        /*9cd8*/ 	.word	0x00013c70


	//   ....[39]....
        /*9cdc*/ 	.word	0x00013c80


	//   ....[40]....
        /*9ce0*/ 	.word	0x00013c90


	//   ....[41]....
        /*9ce4*/ 	.word	0x00013ca0


	//   ....[42]....
        /*9ce8*/ 	.word	0x00013cd0


	//   ....[43]....
        /*9cec*/ 	.word	0x00013ce0


	//   ....[44]....
        /*9cf0*/ 	.word	0x00013cf0


	//   ....[45]....
        /*9cf4*/ 	.word	0x00013d00


	//   ....[46]....
        /*9cf8*/ 	.word	0x00013d30


	//   ....[47]....
        /*9cfc*/ 	.word	0x00013d40


	//   ....[48]....
        /*9d00*/ 	.word	0x00013d50


	//   ....[49]....
        /*9d04*/ 	.word	0x00013d60


	//   ....[50]....
        /*9d08*/ 	.word	0x00013d90


	//   ....[51]....
        /*9d0c*/ 	.word	0x00013da0


	//   ....[52]....
        /*9d10*/ 	.word	0x00013db0


	//   ....[53]....
        /*9d14*/ 	.word	0x00013dc0


	//   ....[54]....
        /*9d18*/ 	.word	0x00013df0


	//   ....[55]....
        /*9d1c*/ 	.word	0x00013e00


	//   ....[56]....
        /*9d20*/ 	.word	0x00013e10


	//   ....[57]....
        /*9d24*/ 	.word	0x00013e20


	//   ....[58]....
        /*9d28*/ 	.word	0x00013e50


	//   ....[59]....
        /*9d2c*/ 	.word	0x00013e60


	//   ....[60]....
        /*9d30*/ 	.word	0x00013e70


	//   ....[61]....
        /*9d34*/ 	.word	0x00013e80


	//   ....[62]....
        /*9d38*/ 	.word	0x00013eb0


	//   ....[63]....
        /*9d3c*/ 	.word	0x00013ec0


	//   ....[64]....
        /*9d40*/ 	.word	0x00013ed0


	//   ....[65]....
        /*9d44*/ 	.word	0x00013ee0


	//   ....[66]....
        /*9d48*/ 	.word	0x00013f10


	//   ....[67]....
        /*9d4c*/ 	.word	0x00013f20


	//   ....[68]....
        /*9d50*/ 	.word	0x00013f30


	//   ....[69]....
        /*9d54*/ 	.word	0x00013f40


	//   ....[70]....
        /*9d58*/ 	.word	0x00013f70


	//   ....[71]....
        /*9d5c*/ 	.word	0x00013f80


	//   ....[72]....
        /*9d60*/ 	.word	0x00013f90


	//   ....[73]....
        /*9d64*/ 	.word	0x00013fa0


	//   ....[74]....
        /*9d68*/ 	.word	0x00013fd0


	//   ....[75]....
        /*9d6c*/ 	.word	0x00013fe0


	//   ....[76]....
        /*9d70*/ 	.word	0x00013ff0


	//   ....[77]....
        /*9d74*/ 	.word	0x00014000


	//   ....[78]....
        /*9d78*/ 	.word	0x00014030


	//   ....[79]....
        /*9d7c*/ 	.word	0x00014040


	//   ....[80]....
        /*9d80*/ 	.word	0x00014050


	//   ....[81]....
        /*9d84*/ 	.word	0x00014060


	//   ....[82]....
        /*9d88*/ 	.word	0x00014090


	//   ....[83]....
        /*9d8c*/ 	.word	0x000140a0


	//   ....[84]....
        /*9d90*/ 	.word	0x000140b0


	//   ....[85]....
        /*9d94*/ 	.word	0x000140c0


	//   ....[86]....
        /*9d98*/ 	.word	0x000140f0


	//   ....[87]....
        /*9d9c*/ 	.word	0x00014100


	//   ....[88]....
        /*9da0*/ 	.word	0x00014110


	//   ....[89]....
        /*9da4*/ 	.word	0x00014120


	//   ....[90]....
        /*9da8*/ 	.word	0x00014150


	//   ....[91]....
        /*9dac*/ 	.word	0x00014160


	//   ....[92]....
        /*9db0*/ 	.word	0x00014170


	//   ....[93]....
        /*9db4*/ 	.word	0x00014180


	//   ....[94]....
        /*9db8*/ 	.word	0x000141b0


	//   ....[95]....
        /*9dbc*/ 	.word	0x000141c0


	//   ....[96]....
        /*9dc0*/ 	.word	0x000141d0


	//   ....[97]....
        /*9dc4*/ 	.word	0x000141e0


	//   ....[98]....
        /*9dc8*/ 	.word	0x00014210


	//   ....[99]....
        /*9dcc*/ 	.word	0x00014220


	//   ....[100]....
        /*9dd0*/ 	.word	0x00014230


	//   ....[101]....
        /*9dd4*/ 	.word	0x00014240


	//   ....[102]....
        /*9dd8*/ 	.word	0x00014270


	//   ....[103]....
        /*9ddc*/ 	.word	0x00014280


	//   ....[104]....
        /*9de0*/ 	.word	0x00014290


	//   ....[105]....
        /*9de4*/ 	.word	0x000142a0


	//   ....[106]....
        /*9de8*/ 	.word	0x000142d0


	//   ....[107]....
        /*9dec*/ 	.word	0x000142e0


	//   ....[108]....
        /*9df0*/ 	.word	0x000142f0


	//   ....[109]....
        /*9df4*/ 	.word	0x00014300


	//   ....[110]....
        /*9df8*/ 	.word	0x00014330


	//   ....[111]....
        /*9dfc*/ 	.word	0x00014340


	//   ....[112]....
        /*9e00*/ 	.word	0x00014350


	//   ....[113]....
        /*9e04*/ 	.word	0x00014360


	//   ....[114]....
        /*9e08*/ 	.word	0x00014390


	//   ....[115]....
        /*9e0c*/ 	.word	0x000143a0


	//   ....[116]....
        /*9e10*/ 	.word	0x000143b0


	//   ....[117]....
        /*9e14*/ 	.word	0x000143c0


	//   ....[118]....
        /*9e18*/ 	.word	0x000143f0


	//   ....[119]....
        /*9e1c*/ 	.word	0x00014400


	//   ....[120]....
        /*9e20*/ 	.word	0x00014410


	//   ....[121]....
        /*9e24*/ 	.word	0x00014420


	//   ....[122]....
        /*9e28*/ 	.word	0x00014450


	//   ....[123]....
        /*9e2c*/ 	.word	0x00014460


	//   ....[124]....
        /*9e30*/ 	.word	0x00014470


	//   ....[125]....
        /*9e34*/ 	.word	0x00014480


	//   ....[126]....
        /*9e38*/ 	.word	0x000144b0


	//   ....[127]....
        /*9e3c*/ 	.word	0x000144c0


	//   ....[128]....
        /*9e40*/ 	.word	0x000144d0


	//   ....[129]....
        /*9e44*/ 	.word	0x000144e0


	//   ....[130]....
        /*9e48*/ 	.word	0x00014510


	//   ....[131]....
        /*9e4c*/ 	.word	0x00014520


	//   ....[132]....
        /*9e50*/ 	.word	0x00014530


	//   ....[133]....
        /*9e54*/ 	.word	0x00014540


	//   ....[134]....
        /*9e58*/ 	.word	0x00014570


	//   ....[135]....
        /*9e5c*/ 	.word	0x00014580


	//   ....[136]....
        /*9e60*/ 	.word	0x00014590


	//   ....[137]....
        /*9e64*/ 	.word	0x000145a0


	//   ....[138]....
        /*9e68*/ 	.word	0x000145d0


	//   ....[139]....
        /*9e6c*/ 	.word	0x000145e0


	//   ....[140]....
        /*9e70*/ 	.word	0x000145f0


	//   ....[141]....
        /*9e74*/ 	.word	0x00014600


	//   ....[142]....
        /*9e78*/ 	.word	0x00014630


	//   ....[143]....
        /*9e7c*/ 	.word	0x00014640


	//   ....[144]....
        /*9e80*/ 	.word	0x00014650


	//   ....[145]....
        /*9e84*/ 	.word	0x00014660


	//   ....[146]....
        /*9e88*/ 	.word	0x00014690


	//   ....[147]....
        /*9e8c*/ 	.word	0x000146a0


	//   ....[148]....
        /*9e90*/ 	.word	0x000146b0


	//   ....[149]....
        /*9e94*/ 	.word	0x000146c0


	//   ....[150]....
        /*9e98*/ 	.word	0x000146f0


	//   ....[151]....
        /*9e9c*/ 	.word	0x00014700


	//   ....[152]....
        /*9ea0*/ 	.word	0x00014710


	//   ....[153]....
        /*9ea4*/ 	.word	0x00014720


	//   ....[154]....
        /*9ea8*/ 	.word	0x00014750


	//   ....[155]....
        /*9eac*/ 	.word	0x00014760


	//   ....[156]....
        /*9eb0*/ 	.word	0x00014770


	//   ....[157]....
        /*9eb4*/ 	.word	0x00014780


	//   ....[158]....
        /*9eb8*/ 	.word	0x000147b0


	//   ....[159]....
        /*9ebc*/ 	.word	0x000147c0


	//   ....[160]....
        /*9ec0*/ 	.word	0x000147d0


	//   ....[161]....
        /*9ec4*/ 	.word	0x000147e0


	//   ....[162]....
        /*9ec8*/ 	.word	0x00014810


	//   ....[163]....
        /*9ecc*/ 	.word	0x00014820


	//   ....[164]....
        /*9ed0*/ 	.word	0x00014830


	//   ....[165]....
        /*9ed4*/ 	.word	0x00014840


	//   ....[166]....
        /*9ed8*/ 	.word	0x00014870


	//   ....[167]....
        /*9edc*/ 	.word	0x00014880


	//   ....[168]....
        /*9ee0*/ 	.word	0x00014890


	//   ....[169]....
        /*9ee4*/ 	.word	0x000148a0


	//   ....[170]....
        /*9ee8*/ 	.word	0x000148d0


	//   ....[171]....
        /*9eec*/ 	.word	0x000148e0


	//   ....[172]....
        /*9ef0*/ 	.word	0x000148f0


	//   ....[173]....
        /*9ef4*/ 	.word	0x00014900


	//   ....[174]....
        /*9ef8*/ 	.word	0x00014930


	//   ....[175]....
        /*9efc*/ 	.word	0x00014940


	//   ....[176]....
        /*9f00*/ 	.word	0x00014950


	//   ....[177]....
        /*9f04*/ 	.word	0x00014960


	//   ....[178]....
        /*9f08*/ 	.word	0x00014990


	//   ....[179]....
        /*9f0c*/ 	.word	0x000149a0


	//   ....[180]....
        /*9f10*/ 	.word	0x000149b0


	//   ....[181]....
        /*9f14*/ 	.word	0x000149c0


	//   ....[182]....
        /*9f18*/ 	.word	0x000149f0


	//   ....[183]....
        /*9f1c*/ 	.word	0x00014a00


	//   ....[184]....
        /*9f20*/ 	.word	0x00014a10


	//   ....[185]....
        /*9f24*/ 	.word	0x00014a20


	//   ....[186]....
        /*9f28*/ 	.word	0x00014a50


	//   ....[187]....
        /*9f2c*/ 	.word	0x00014a60


	//   ....[188]....
        /*9f30*/ 	.word	0x00014a70


	//   ....[189]....
        /*9f34*/ 	.word	0x00014a80


	//   ....[190]....
        /*9f38*/ 	.word	0x00014ab0


	//   ....[191]....
        /*9f3c*/ 	.word	0x00014ac0


	//   ....[192]....
        /*9f40*/ 	.word	0x00014ad0


	//   ....[193]....
        /*9f44*/ 	.word	0x00014ae0


	//   ....[194]....
        /*9f48*/ 	.word	0x00014b10


	//   ....[195]....
        /*9f4c*/ 	.word	0x00014b20


	//   ....[196]....
        /*9f50*/ 	.word	0x00014b30


	//   ....[197]....
        /*9f54*/ 	.word	0x00014b40


	//   ....[198]....
        /*9f58*/ 	.word	0x00014b70


	//   ....[199]....
        /*9f5c*/ 	.word	0x00014b80


	//   ....[200]....
        /*9f60*/ 	.word	0x00014b90


	//   ....[201]....
        /*9f64*/ 	.word	0x00014ba0


	//   ....[202]....
        /*9f68*/ 	.word	0x00014bd0


	//   ....[203]....
        /*9f6c*/ 	.word	0x00014be0


	//   ....[204]....
        /*9f70*/ 	.word	0x00014bf0


	//   ....[205]....
        /*9f74*/ 	.word	0x00014c00


	//   ....[206]....
        /*9f78*/ 	.word	0x00014c30


	//   ....[207]....
        /*9f7c*/ 	.word	0x00014c40


	//   ....[208]....
        /*9f80*/ 	.word	0x00014c50


	//   ....[209]....
        /*9f84*/ 	.word	0x00014c60


	//   ....[210]....
        /*9f88*/ 	.word	0x00014c90


	//   ....[211]....
        /*9f8c*/ 	.word	0x00014ca0


	//   ....[212]....
        /*9f90*/ 	.word	0x00014cb0


	//   ....[213]....
        /*9f94*/ 	.word	0x00014cc0


	//   ....[214]....
        /*9f98*/ 	.word	0x00014cf0


	//   ....[215]....
        /*9f9c*/ 	.word	0x00014d00


	//   ....[216]....
        /*9fa0*/ 	.word	0x00014d10


	//   ....[217]....
        /*9fa4*/ 	.word	0x00014d20


	//   ....[218]....
        /*9fa8*/ 	.word	0x00014d50


	//   ....[219]....
        /*9fac*/ 	.word	0x00014d60


	//   ....[220]....
        /*9fb0*/ 	.word	0x00014d70


	//   ....[221]....
        /*9fb4*/ 	.word	0x00014d80


	//   ....[222]....
        /*9fb8*/ 	.word	0x00014db0


	//   ....[223]....
        /*9fbc*/ 	.word	0x00014dc0


	//   ....[224]....
        /*9fc0*/ 	.word	0x00014dd0


	//   ....[225]....
        /*9fc4*/ 	.word	0x00014de0


	//   ....[226]....
        /*9fc8*/ 	.word	0x00014e10


	//   ....[227]....
        /*9fcc*/ 	.word	0x00014e20


	//   ....[228]....
        /*9fd0*/ 	.word	0x00014e30


	//   ....[229]....
        /*9fd4*/ 	.word	0x00014e40


	//   ....[230]....
        /*9fd8*/ 	.word	0x00014e70


	//   ....[231]....
        /*9fdc*/ 	.word	0x00014e80


	//   ....[232]....
        /*9fe0*/ 	.word	0x00014e90


	//   ....[233]....
        /*9fe4*/ 	.word	0x00014ea0


	//   ....[234]....
        /*9fe8*/ 	.word	0x00014ed0


	//   ....[235]....
        /*9fec*/ 	.word	0x00014ee0


	//   ....[236]....
        /*9ff0*/ 	.word	0x00014ef0


	//   ....[237]....
        /*9ff4*/ 	.word	0x00014f00


	//   ....[238]....
        /*9ff8*/ 	.word	0x00014f30


	//   ....[239]....
        /*9ffc*/ 	.word	0x00014f40


	//   ....[240]....
        /*a000*/ 	.word	0x00014f50


	//   ....[241]....
        /*a004*/ 	.word	0x00014f60


	//   ....[242]....
        /*a008*/ 	.word	0x00014f90


	//   ....[243]....
        /*a00c*/ 	.word	0x00014fa0


	//   ....[244]....
        /*a010*/ 	.word	0x00014fb0


	//   ....[245]....
        /*a014*/ 	.word	0x00014fc0


	//   ....[246]....
        /*a018*/ 	.word	0x00014ff0


	//   ....[247]....
        /*a01c*/ 	.word	0x00015000


	//   ....[248]....
        /*a020*/ 	.word	0x00015010


	//   ....[249]....
        /*a024*/ 	.word	0x00015020


	//   ....[250]....
        /*a028*/ 	.word	0x00015050


	//   ....[251]....
        /*a02c*/ 	.word	0x00015060


	//   ....[252]....
        /*a030*/ 	.word	0x00015070


	//   ....[253]....
        /*a034*/ 	.word	0x00015080


	//   ....[254]....
        /*a038*/ 	.word	0x000150c0


	//   ....[255]....
        /*a03c*/ 	.word	0x00018100


	//   ....[0]....
        /*a040*/ 	.word	0x00018110


	//   ....[1]....
        /*a044*/ 	.word	0x00018120


	//   ....[2]....
        /*a048*/ 	.word	0x00018140


	//   ....[3]....
        /*a04c*/ 	.word	0x00018150


	//   ....[4]....
        /*a050*/ 	.word	0x00018160


	//   ....[5]....
        /*a054*/ 	.word	0x00018170


	//   ....[6]....
        /*a058*/ 	.word	0x000181a0


	//   ....[7]....
        /*a05c*/ 	.word	0x000181b0


	//   ....[8]....
        /*a060*/ 	.word	0x000181c0


	//   ....[9]....
        /*a064*/ 	.word	0x000181d0


	//   ....[10]....
        /*a068*/ 	.word	0x00018200


	//   ....[11]....
        /*a06c*/ 	.word	0x00018210


	//   ....[12]....
        /*a070*/ 	.word	0x00018220


	//   ....[13]....
        /*a074*/ 	.word	0x00018230


	//   ....[14]....
        /*a078*/ 	.word	0x00018260


	//   ....[15]....
        /*a07c*/ 	.word	0x00018270


	//   ....[16]....
        /*a080*/ 	.word	0x00018280


	//   ....[17]....
        /*a084*/ 	.word	0x00018290


	//   ....[18]....
        /*a088*/ 	.word	0x000182c0


	//   ....[19]....
        /*a08c*/ 	.word	0x000182d0


	//   ....[20]....
        /*a090*/ 	.word	0x000182e0


	//   ....[21]....
        /*a094*/ 	.word	0x000182f0


	//   ....[22]....
        /*a098*/ 	.word	0x00018320


	//   ....[23]....
        /*a09c*/ 	.word	0x00018330


	//   ....[24]....
        /*a0a0*/ 	.word	0x00018340


	//   ....[25]....
        /*a0a4*/ 	.word	0x00018350


	//   ....[26]....
        /*a0a8*/ 	.word	0x00018380


	//   ....[27]....
        /*a0ac*/ 	.word	0x00018390


	//   ....[28]....
        /*a0b0*/ 	.word	0x000183a0


	//   ....[29]....
        /*a0b4*/ 	.word	0x000183b0


	//   ....[30]....
        /*a0b8*/ 	.word	0x000183e0


	//   ....[31]....
        /*a0bc*/ 	.word	0x000183f0


	//   ....[32]....
        /*a0c0*/ 	.word	0x00018400


	//   ....[33]....
        /*a0c4*/ 	.word	0x00018410


	//   ....[34]....
        /*a0c8*/ 	.word	0x00018440


	//   ....[35]....
        /*a0cc*/ 	.word	0x00018450


	//   ....[36]....
        /*a0d0*/ 	.word	0x00018460


	//   ....[37]....
        /*a0d4*/ 	.word	0x00018470


	//   ....[38]....
        /*a0d8*/ 	.word	0x000184a0


	//   ....[39]....
        /*a0dc*/ 	.word	0x000184b0


	//   ....[40]....
        /*a0e0*/ 	.word	0x000184c0


	//   ....[41]....
        /*a0e4*/ 	.word	0x000184d0


	//   ....[42]....
        /*a0e8*/ 	.word	0x00018500


	//   ....[43]....
        /*a0ec*/ 	.word	0x00018510


	//   ....[44]....
        /*a0f0*/ 	.word	0x00018520


	//   ....[45]....
        /*a0f4*/ 	.word	0x00018530


	//   ....[46]....
        /*a0f8*/ 	.word	0x00018560


	//   ....[47]....
        /*a0fc*/ 	.word	0x00018570


	//   ....[48]....
        /*a100*/ 	.word	0x00018580


	//   ....[49]....
        /*a104*/ 	.word	0x00018590


	//   ....[50]....
        /*a108*/ 	.word	0x000185c0


	//   ....[51]....
        /*a10c*/ 	.word	0x000185d0


	//   ....[52]....
        /*a110*/ 	.word	0x000185e0


	//   ....[53]....
        /*a114*/ 	.word	0x000185f0


	//   ....[54]....
        /*a118*/ 	.word	0x00018620


	//   ....[55]....
        /*a11c*/ 	.word	0x00018630


	//   ....[56]....
        /*a120*/ 	.word	0x00018640


	//   ....[57]....
        /*a124*/ 	.word	0x00018650


	//   ....[58]....
        /*a128*/ 	.word	0x00018680


	//   ....[59]....
        /*a12c*/ 	.word	0x00018690


	//   ....[60]....
        /*a130*/ 	.word	0x000186a0


	//   ....[61]....
        /*a134*/ 	.word	0x000186b0


	//   ....[62]....
        /*a138*/ 	.word	0x000186e0


	//   ....[63]....
        /*a13c*/ 	.word	0x000186f0


	//   ....[64]....
        /*a140*/ 	.word	0x00018700


	//   ....[65]....
        /*a144*/ 	.word	0x00018710


	//   ....[66]....
        /*a148*/ 	.word	0x00018740


	//   ....[67]....
        /*a14c*/ 	.word	0x00018750


	//   ....[68]....
        /*a150*/ 	.word	0x00018760


	//   ....[69]....
        /*a154*/ 	.word	0x00018770


	//   ....[70]....
        /*a158*/ 	.word	0x000187a0


	//   ....[71]....
        /*a15c*/ 	.word	0x000187b0


	//   ....[72]....
        /*a160*/ 	.word	0x000187c0


	//   ....[73]....
        /*a164*/ 	.word	0x000187d0


	//   ....[74]....
        /*a168*/ 	.word	0x00018800


	//   ....[75]....
        /*a16c*/ 	.word	0x00018810


	//   ....[76]....
        /*a170*/ 	.word	0x00018820


	//   ....[77]....
        /*a174*/ 	.word	0x00018830


	//   ....[78]....
        /*a178*/ 	.word	0x00018860


	//   ....[79]....
        /*a17c*/ 	.word	0x00018870


	//   ....[80]....
        /*a180*/ 	.word	0x00018880


	//   ....[81]....
        /*a184*/ 	.word	0x00018890


	//   ....[82]....
        /*a188*/ 	.word	0x000188c0


	//   ....[83]....
        /*a18c*/ 	.word	0x000188d0


	//   ....[84]....
        /*a190*/ 	.word	0x000188e0


	//   ....[85]....
        /*a194*/ 	.word	0x000188f0


	//   ....[86]....
        /*a198*/ 	.word	0x00018920


	//   ....[87]....
        /*a19c*/ 	.word	0x00018930


	//   ....[88]....
        /*a1a0*/ 	.word	0x00018940


	//   ....[89]....
        /*a1a4*/ 	.word	0x00018950


	//   ....[90]....
        /*a1a8*/ 	.word	0x00018980


	//   ....[91]....
        /*a1ac*/ 	.word	0x00018990


	//   ....[92]....
        /*a1b0*/ 	.word	0x000189a0


	//   ....[93]....
        /*a1b4*/ 	.word	0x000189b0


	//   ....[94]....
        /*a1b8*/ 	.word	0x000189e0


	//   ....[95]....
        /*a1bc*/ 	.word	0x000189f0


	//   ....[96]....
        /*a1c0*/ 	.word	0x00018a00


	//   ....[97]....
        /*a1c4*/ 	.word	0x00018a10


	//   ....[98]....
        /*a1c8*/ 	.word	0x00018a40


	//   ....[99]....
        /*a1cc*/ 	.word	0x00018a50


	//   ....[100]....
        /*a1d0*/ 	.word	0x00018a60


	//   ....[101]....
        /*a1d4*/ 	.word	0x00018a70


	//   ....[102]....
        /*a1d8*/ 	.word	0x00018aa0


	//   ....[103]....
        /*a1dc*/ 	.word	0x00018ab0


	//   ....[104]....
        /*a1e0*/ 	.word	0x00018ac0


	//   ....[105]....
        /*a1e4*/ 	.word	0x00018ad0


	//   ....[106]....
        /*a1e8*/ 	.word	0x00018b00


	//   ....[107]....
        /*a1ec*/ 	.word	0x00018b10


	//   ....[108]....
        /*a1f0*/ 	.word	0x00018b20


	//   ....[109]....
        /*a1f4*/ 	.word	0x00018b30


	//   ....[110]....
        /*a1f8*/ 	.word	0x00018b60


	//   ....[111]....
        /*a1fc*/ 	.word	0x00018b70


	//   ....[112]....
        /*a200*/ 	.word	0x00018b80


	//   ....[113]....
        /*a204*/ 	.word	0x00018b90


	//   ....[114]....
        /*a208*/ 	.word	0x00018bc0


	//   ....[115]....
        /*a20c*/ 	.word	0x00018bd0


	//   ....[116]....
        /*a210*/ 	.word	0x00018be0


	//   ....[117]....
        /*a214*/ 	.word	0x00018bf0


	//   ....[118]....
        /*a218*/ 	.word	0x00018c20


	//   ....[119]....
        /*a21c*/ 	.word	0x00018c30


	//   ....[120]....
        /*a220*/ 	.word	0x00018c40


	//   ....[121]....
        /*a224*/ 	.word	0x00018c50


	//   ....[122]....
        /*a228*/ 	.word	0x00018c80


	//   ....[123]....
        /*a22c*/ 	.word	0x00018c90


	//   ....[124]....
        /*a230*/ 	.word	0x00018ca0


	//   ....[125]....
        /*a234*/ 	.word	0x00018cb0


	//   ....[126]....
        /*a238*/ 	.word	0x00018ce0


	//   ....[127]....
        /*a23c*/ 	.word	0x00018cf0


	//   ....[128]....
        /*a240*/ 	.word	0x00018d00


	//   ....[129]....
        /*a244*/ 	.word	0x00018d10


	//   ....[130]....
        /*a248*/ 	.word	0x00018d40


	//   ....[131]....
        /*a24c*/ 	.word	0x00018d50


	//   ....[132]....
        /*a250*/ 	.word	0x00018d60


	//   ....[133]....
        /*a254*/ 	.word	0x00018d70


	//   ....[134]....
        /*a258*/ 	.word	0x00018da0


	//   ....[135]....
        /*a25c*/ 	.word	0x00018db0


	//   ....[136]....
        /*a260*/ 	.word	0x00018dc0


	//   ....[137]....
        /*a264*/ 	.word	0x00018dd0


	//   ....[138]....
        /*a268*/ 	.word	0x00018e00


	//   ....[139]....
        /*a26c*/ 	.word	0x00018e10


	//   ....[140]....
        /*a270*/ 	.word	0x00018e20


	//   ....[141]....
        /*a274*/ 	.word	0x00018e30


	//   ....[142]....
        /*a278*/ 	.word	0x00018e60


	//   ....[143]....
        /*a27c*/ 	.word	0x00018e70


	//   ....[144]....
        /*a280*/ 	.word	0x00018e80


	//   ....[145]....
        /*a284*/ 	.word	0x00018e90


	//   ....[146]....
        /*a288*/ 	.word	0x00018ec0


	//   ....[147]....
        /*a28c*/ 	.word	0x00018ed0


	//   ....[148]....
        /*a290*/ 	.word	0x00018ee0


	//   ....[149]....
        /*a294*/ 	.word	0x00018ef0


	//   ....[150]....
        /*a298*/ 	.word	0x00018f20


	//   ....[151]....
        /*a29c*/ 	.word	0x00018f30


	//   ....[152]....
        /*a2a0*/ 	.word	0x00018f40


	//   ....[153]....
        /*a2a4*/ 	.word	0x00018f50


	//   ....[154]....
        /*a2a8*/ 	.word	0x00018f80


	//   ....[155]....
        /*a2ac*/ 	.word	0x00018f90


	//   ....[156]....
        /*a2b0*/ 	.word	0x00018fa0


	//   ....[157]....
        /*a2b4*/ 	.word	0x00018fb0


	//   ....[158]....
        /*a2b8*/ 	.word	0x00018fe0


	//   ....[159]....
        /*a2bc*/ 	.word	0x00018ff0


	//   ....[160]....
        /*a2c0*/ 	.word	0x00019000


	//   ....[161]....
        /*a2c4*/ 	.word	0x00019010


	//   ....[162]....
        /*a2c8*/ 	.word	0x00019040


	//   ....[163]....
        /*a2cc*/ 	.word	0x00019050


	//   ....[164]....
        /*a2d0*/ 	.word	0x00019060


	//   ....[165]....
        /*a2d4*/ 	.word	0x00019070


	//   ....[166]....
        /*a2d8*/ 	.word	0x000190a0


	//   ....[167]....
        /*a2dc*/ 	.word	0x000190b0


	//   ....[168]....
        /*a2e0*/ 	.word	0x000190c0


	//   ....[169]....
        /*a2e4*/ 	.word	0x000190d0


	//   ....[170]....
        /*a2e8*/ 	.word	0x00019100


	//   ....[171]....
        /*a2ec*/ 	.word	0x00019110


	//   ....[172]....
        /*a2f0*/ 	.word	0x00019120


	//   ....[173]....
        /*a2f4*/ 	.word	0x00019130


	//   ....[174]....
        /*a2f8*/ 	.word	0x00019160


	//   ....[175]....
        /*a2fc*/ 	.word	0x00019170


	//   ....[176]....
        /*a300*/ 	.word	0x00019180


	//   ....[177]....
        /*a304*/ 	.word	0x00019190


	//   ....[178]....
        /*a308*/ 	.word	0x000191c0


	//   ....[179]....
        /*a30c*/ 	.word	0x000191d0


	//   ....[180]....
        /*a310*/ 	.word	0x000191e0


	//   ....[181]....
        /*a314*/ 	.word	0x000191f0


	//   ....[182]....
        /*a318*/ 	.word	0x00019220


	//   ....[183]....
        /*a31c*/ 	.word	0x00019230


	//   ....[184]....
        /*a320*/ 	.word	0x00019240


	//   ....[185]....
        /*a324*/ 	.word	0x00019250


	//   ....[186]....
        /*a328*/ 	.word	0x00019280


	//   ....[187]....
        /*a32c*/ 	.word	0x00019290


	//   ....[188]....
        /*a330*/ 	.word	0x000192a0


	//   ....[189]....
        /*a334*/ 	.word	0x000192b0


	//   ....[190]....
        /*a338*/ 	.word	0x000192e0


	//   ....[191]....
        /*a33c*/ 	.word	0x000192f0


	//   ....[192]....
        /*a340*/ 	.word	0x00019300


	//   ....[193]....
        /*a344*/ 	.word	0x00019310


	//   ....[194]....
        /*a348*/ 	.word	0x00019340


	//   ....[195]....
        /*a34c*/ 	.word	0x00019350


	//   ....[196]....
        /*a350*/ 	.word	0x00019360


	//   ....[197]....
        /*a354*/ 	.word	0x00019370


	//   ....[198]....
        /*a358*/ 	.word	0x000193a0


	//   ....[199]....
        /*a35c*/ 	.word	0x000193b0


	//   ....[200]....
        /*a360*/ 	.word	0x000193c0


	//   ....[201]....
        /*a364*/ 	.word	0x000193d0


	//   ....[202]....
        /*a368*/ 	.word	0x00019400


	//   ....[203]....
        /*a36c*/ 	.word	0x00019410


	//   ....[204]....
        /*a370*/ 	.word	0x00019420


	//   ....[205]....
        /*a374*/ 	.word	0x00019430


	//   ....[206]....
        /*a378*/ 	.word	0x00019460


	//   ....[207]....
        /*a37c*/ 	.word	0x00019470


	//   ....[208]....
        /*a380*/ 	.word	0x00019480


	//   ....[209]....
        /*a384*/ 	.word	0x00019490


	//   ....[210]....
        /*a388*/ 	.word	0x000194c0


	//   ....[211]....
        /*a38c*/ 	.word	0x000194d0


	//   ....[212]....
        /*a390*/ 	.word	0x000194e0


	//   ....[213]....
        /*a394*/ 	.word	0x000194f0


	//   ....[214]....
        /*a398*/ 	.word	0x00019520


	//   ....[215]....
        /*a39c*/ 	.word	0x00019530


	//   ....[216]....
        /*a3a0*/ 	.word	0x00019540


	//   ....[217]....
        /*a3a4*/ 	.word	0x00019550


	//   ....[218]....
        /*a3a8*/ 	.word	0x00019580


	//   ....[219]....
        /*a3ac*/ 	.word	0x00019590


	//   ....[220]....
        /*a3b0*/ 	.word	0x000195a0


	//   ....[221]....
        /*a3b4*/ 	.word	0x000195b0


	//   ....[222]....
        /*a3b8*/ 	.word	0x000195e0


	//   ....[223]....
        /*a3bc*/ 	.word	0x000195f0


	//   ....[224]....
        /*a3c0*/ 	.word	0x00019600


	//   ....[225]....
        /*a3c4*/ 	.word	0x00019610


	//   ....[226]....
        /*a3c8*/ 	.word	0x00019640


	//   ....[227]....
        /*a3cc*/ 	.word	0x00019650


	//   ....[228]....
        /*a3d0*/ 	.word	0x00019660


	//   ....[229]....
        /*a3d4*/ 	.word	0x00019670


	//   ....[230]....
        /*a3d8*/ 	.word	0x000196a0


	//   ....[231]....
        /*a3dc*/ 	.word	0x000196b0


	//   ....[232]....
        /*a3e0*/ 	.word	0x000196c0


	//   ....[233]....
        /*a3e4*/ 	.word	0x000196d0


	//   ....[234]....
        /*a3e8*/ 	.word	0x00019700


	//   ....[235]....
        /*a3ec*/ 	.word	0x00019710


	//   ....[236]....
        /*a3f0*/ 	.word	0x00019720


	//   ....[237]....
        /*a3f4*/ 	.word	0x00019730


	//   ....[238]....
        /*a3f8*/ 	.word	0x00019760


	//   ....[239]....
        /*a3fc*/ 	.word	0x00019770


	//   ....[240]....
        /*a400*/ 	.word	0x00019780


	//   ....[241]....
        /*a404*/ 	.word	0x00019790


	//   ....[242]....
        /*a408*/ 	.word	0x000197c0


	//   ....[243]....
        /*a40c*/ 	.word	0x000197d0


	//   ....[244]....
        /*a410*/ 	.word	0x000197e0


	//   ....[245]....
        /*a414*/ 	.word	0x000197f0


	//   ....[246]....
        /*a418*/ 	.word	0x00019820


	//   ....[247]....
        /*a41c*/ 	.word	0x00019830


	//   ....[248]....
        /*a420*/ 	.word	0x00019840


	//   ....[249]....
        /*a424*/ 	.word	0x00019850


	//   ....[250]....
        /*a428*/ 	.word	0x00019880


	//   ....[251]....
        /*a42c*/ 	.word	0x00019890


	//   ....[252]....
        /*a430*/ 	.word	0x000198a0


	//   ....[253]....
        /*a434*/ 	.word	0x000198b0


	//   ....[254]....
        /*a438*/ 	.word	0x000198e0


	//   ....[255]....
        /*a43c*/ 	.word	0x000198f0


	//   ....[0]....
        /*a440*/ 	.word	0x00019900


	//   ....[1]....
        /*a444*/ 	.word	0x00019910


	//   ....[2]....
        /*a448*/ 	.word	0x00019940


	//   ....[3]....
        /*a44c*/ 	.word	0x00019950


	//   ....[4]....
        /*a450*/ 	.word	0x00019960


	//   ....[5]....
        /*a454*/ 	.word	0x00019970


	//   ....[6]....
        /*a458*/ 	.word	0x000199a0


	//   ....[7]....
        /*a45c*/ 	.word	0x000199b0


	//   ....[8]....
        /*a460*/ 	.word	0x000199c0


	//   ....[9]....
        /*a464*/ 	.word	0x000199d0


	//   ....[10]....
        /*a468*/ 	.word	0x00019a00


	//   ....[11]....
        /*a46c*/ 	.word	0x00019a10


	//   ....[12]....
        /*a470*/ 	.word	0x00019a20


	//   ....[13]....
        /*a474*/ 	.word	0x00019a30


	//   ....[14]....
        /*a478*/ 	.word	0x00019a60


	//   ....[15]....
        /*a47c*/ 	.word	0x00019a70


	//   ....[16]....
        /*a480*/ 	.word	0x00019a80


	//   ....[17]....
        /*a484*/ 	.word	0x00019a90


	//   ....[18]....
        /*a488*/ 	.word	0x00019ac0


	//   ....[19]....
        /*a48c*/ 	.word	0x00019ad0


	//   ....[20]....
        /*a490*/ 	.word	0x00019ae0


	//   ....[21]....
        /*a494*/ 	.word	0x00019af0


	//   ....[22]....
        /*a498*/ 	.word	0x00019b20


	//   ....[23]....
        /*a49c*/ 	.word	0x00019b30


	//   ....[24]....
        /*a4a0*/ 	.word	0x00019b40


	//   ....[25]....
        /*a4a4*/ 	.word	0x00019b50


	//   ....[26]....
        /*a4a8*/ 	.word	0x00019b80


	//   ....[27]....
        /*a4ac*/ 	.word	0x00019b90


	//   ....[28]....
        /*a4b0*/ 	.word	0x00019ba0


	//   ....[29]....
        /*a4b4*/ 	.word	0x00019bb0


	//   ....[30]....
        /*a4b8*/ 	.word	0x00019be0


	//   ....[31]....
        /*a4bc*/ 	.word	0x00019bf0


	//   ....[32]....
        /*a4c0*/ 	.word	0x00019c00


	//   ....[33]....
        /*a4c4*/ 	.word	0x00019c10


	//   ....[34]....
        /*a4c8*/ 	.word	0x00019c40


	//   ....[35]....
        /*a4cc*/ 	.word	0x00019c50


	//   ....[36]....
        /*a4d0*/ 	.word	0x00019c60


	//   ....[37]....
        /*a4d4*/ 	.word	0x00019c70


	//   ....[38]....
        /*a4d8*/ 	.word	0x00019ca0


	//   ....[39]....
        /*a4dc*/ 	.word	0x00019cb0


	//   ....[40]....
        /*a4e0*/ 	.word	0x00019cc0


	//   ....[41]....
        /*a4e4*/ 	.word	0x00019cd0


	//   ....[42]....
        /*a4e8*/ 	.word	0x00019d00


	//   ....[43]....
        /*a4ec*/ 	.word	0x00019d10


	//   ....[44]....
        /*a4f0*/ 	.word	0x00019d20


	//   ....[45]....
        /*a4f4*/ 	.word	0x00019d30


	//   ....[46]....
        /*a4f8*/ 	.word	0x00019d60


	//   ....[47]....
        /*a4fc*/ 	.word	0x00019d70


	//   ....[48]....
        /*a500*/ 	.word	0x00019d80


	//   ....[49]....
        /*a504*/ 	.word	0x00019d90


	//   ....[50]....
        /*a508*/ 	.word	0x00019dc0


	//   ....[51]....
        /*a50c*/ 	.word	0x00019dd0


	//   ....[52]....
        /*a510*/ 	.word	0x00019de0


	//   ....[53]....
        /*a514*/ 	.word	0x00019df0


	//   ....[54]....
        /*a518*/ 	.word	0x00019e20


	//   ....[55]....
        /*a51c*/ 	.word	0x00019e30


	//   ....[56]....
        /*a520*/ 	.word	0x00019e40


	//   ....[57]....
        /*a524*/ 	.word	0x00019e50


	//   ....[58]....
        /*a528*/ 	.word	0x00019e80


	//   ....[59]....
        /*a52c*/ 	.word	0x00019e90


	//   ....[60]....
        /*a530*/ 	.word	0x00019ea0


	//   ....[61]....
        /*a534*/ 	.word	0x00019eb0


	//   ....[62]....
        /*a538*/ 	.word	0x00019ee0


	//   ....[63]....
        /*a53c*/ 	.word	0x00019ef0


	//   ....[64]....
        /*a540*/ 	.word	0x00019f00


	//   ....[65]....
        /*a544*/ 	.word	0x00019f10


	//   ....[66]....
        /*a548*/ 	.word	0x00019f40


	//   ....[67]....
        /*a54c*/ 	.word	0x00019f50


	//   ....[68]....
        /*a550*/ 	.word	0x00019f60


	//   ....[69]....
        /*a554*/ 	.word	0x00019f70


	//   ....[70]....
        /*a558*/ 	.word	0x00019fa0


	//   ....[71]....
        /*a55c*/ 	.word	0x00019fb0


	//   ....[72]....
        /*a560*/ 	.word	0x00019fc0


	//   ....[73]....
        /*a564*/ 	.word	0x00019fd0


	//   ....[74]....
        /*a568*/ 	.word	0x0001a000


	//   ....[75]....
        /*a56c*/ 	.word	0x0001a010


	//   ....[76]....
        /*a570*/ 	.word	0x0001a020


	//   ....[77]....
        /*a574*/ 	.word	0x0001a030


	//   ....[78]....
        /*a578*/ 	.word	0x0001a060


	//   ....[79]....
        /*a57c*/ 	.word	0x0001a070


	//   ....[80]....
        /*a580*/ 	.word	0x0001a080


	//   ....[81]....
        /*a584*/ 	.word	0x0001a090


	//   ....[82]....
        /*a588*/ 	.word	0x0001a0c0


	//   ....[83]....
        /*a58c*/ 	.word	0x0001a0d0


	//   ....[84]....
        /*a590*/ 	.word	0x0001a0e0


	//   ....[85]....
        /*a594*/ 	.word	0x0001a0f0


	//   ....[86]....
        /*a598*/ 	.word	0x0001a120


	//   ....[87]....
        /*a59c*/ 	.word	0x0001a130


	//   ....[88]....
        /*a5a0*/ 	.word	0x0001a140


	//   ....[89]....
        /*a5a4*/ 	.word	0x0001a150


	//   ....[90]....
        /*a5a8*/ 	.word	0x0001a180


	//   ....[91]....
        /*a5ac*/ 	.word	0x0001a190


	//   ....[92]....
        /*a5b0*/ 	.word	0x0001a1a0


	//   ....[93]....
        /*a5b4*/ 	.word	0x0001a1b0


	//   ....[94]....
        /*a5b8*/ 	.word	0x0001a1e0


	//   ....[95]....
        /*a5bc*/ 	.word	0x0001a1f0


	//   ....[96]....
        /*a5c0*/ 	.word	0x0001a200


	//   ....[97]....
        /*a5c4*/ 	.word	0x0001a210


	//   ....[98]....
        /*a5c8*/ 	.word	0x0001a240


	//   ....[99]....
        /*a5cc*/ 	.word	0x0001a250


	//   ....[100]....
        /*a5d0*/ 	.word	0x0001a260


	//   ....[101]....
        /*a5d4*/ 	.word	0x0001a270


	//   ....[102]....
        /*a5d8*/ 	.word	0x0001a2a0


	//   ....[103]....
        /*a5dc*/ 	.word	0x0001a2b0


	//   ....[104]....
        /*a5e0*/ 	.word	0x0001a2c0


	//   ....[105]....
        /*a5e4*/ 	.word	0x0001a2d0


	//   ....[106]....
        /*a5e8*/ 	.word	0x0001a300


	//   ....[107]....
        /*a5ec*/ 	.word	0x0001a310


	//   ....[108]....
        /*a5f0*/ 	.word	0x0001a320


	//   ....[109]....
        /*a5f4*/ 	.word	0x0001a330


	//   ....[110]....
        /*a5f8*/ 	.word	0x0001a360


	//   ....[111]....
        /*a5fc*/ 	.word	0x0001a370


	//   ....[112]....
        /*a600*/ 	.word	0x0001a380


	//   ....[113]....
        /*a604*/ 	.word	0x0001a390


	//   ....[114]....
        /*a608*/ 	.word	0x0001a3c0


	//   ....[115]....
        /*a60c*/ 	.word	0x0001a3d0


	//   ....[116]....
        /*a610*/ 	.word	0x0001a3e0


	//   ....[117]....
        /*a614*/ 	.word	0x0001a3f0


	//   ....[118]....
        /*a618*/ 	.word	0x0001a420


	//   ....[119]....
        /*a61c*/ 	.word	0x0001a430


	//   ....[120]....
        /*a620*/ 	.word	0x0001a440


	//   ....[121]....
        /*a624*/ 	.word	0x0001a450


	//   ....[122]....
        /*a628*/ 	.word	0x0001a480


	//   ....[123]....
        /*a62c*/ 	.word	0x0001a490


	//   ....[124]....
        /*a630*/ 	.word	0x0001a4a0


	//   ....[125]....
        /*a634*/ 	.word	0x0001a4b0


	//   ....[126]....
        /*a638*/ 	.word	0x0001a4e0


	//   ....[127]....
        /*a63c*/ 	.word	0x0001a4f0


	//   ....[128]....
        /*a640*/ 	.word	0x0001a500


	//   ....[129]....
        /*a644*/ 	.word	0x0001a510


	//   ....[130]....
        /*a648*/ 	.word	0x0001a540


	//   ....[131]....
        /*a64c*/ 	.word	0x0001a550


	//   ....[132]....
        /*a650*/ 	.word	0x0001a560


	//   ....[133]....
        /*a654*/ 	.word	0x0001a570


	//   ....[134]....
        /*a658*/ 	.word	0x0001a5a0


	//   ....[135]....
        /*a65c*/ 	.word	0x0001a5b0


	//   ....[136]....
        /*a660*/ 	.word	0x0001a5c0


	//   ....[137]....
        /*a664*/ 	.word	0x0001a5d0


	//   ....[138]....
        /*a668*/ 	.word	0x0001a600


	//   ....[139]....
        /*a66c*/ 	.word	0x0001a610


	//   ....[140]....
        /*a670*/ 	.word	0x0001a620


	//   ....[141]....
        /*a674*/ 	.word	0x0001a630


	//   ....[142]....
        /*a678*/ 	.word	0x0001a660


	//   ....[143]....
        /*a67c*/ 	.word	0x0001a670


	//   ....[144]....
        /*a680*/ 	.word	0x0001a680


	//   ....[145]....
        /*a684*/ 	.word	0x0001a690


	//   ....[146]....
        /*a688*/ 	.word	0x0001a6c0


	//   ....[147]....
        /*a68c*/ 	.word	0x0001a6d0


	//   ....[148]....
        /*a690*/ 	.word	0x0001a6e0


	//   ....[149]....
        /*a694*/ 	.word	0x0001a6f0


	//   ....[150]....
        /*a698*/ 	.word	0x0001a720


	//   ....[151]....
        /*a69c*/ 	.word	0x0001a730


	//   ....[152]....
        /*a6a0*/ 	.word	0x0001a740


	//   ....[153]....
        /*a6a4*/ 	.word	0x0001a750


	//   ....[154]....
        /*a6a8*/ 	.word	0x0001a780


	//   ....[155]....
        /*a6ac*/ 	.word	0x0001a790


	//   ....[156]....
        /*a6b0*/ 	.word	0x0001a7a0


	//   ....[157]....
        /*a6b4*/ 	.word	0x0001a7b0


	//   ....[158]....
        /*a6b8*/ 	.word	0x0001a7e0


	//   ....[159]....
        /*a6bc*/ 	.word	0x0001a7f0


	//   ....[160]....
        /*a6c0*/ 	.word	0x0001a800


	//   ....[161]....
        /*a6c4*/ 	.word	0x0001a810


	//   ....[162]....
        /*a6c8*/ 	.word	0x0001a840


	//   ....[163]....
        /*a6cc*/ 	.word	0x0001a850


	//   ....[164]....
        /*a6d0*/ 	.word	0x0001a860


	//   ....[165]....
        /*a6d4*/ 	.word	0x0001a870


	//   ....[166]....
        /*a6d8*/ 	.word	0x0001a8a0


	//   ....[167]....
        /*a6dc*/ 	.word	0x0001a8b0


	//   ....[168]....
        /*a6e0*/ 	.word	0x0001a8c0


	//   ....[169]....
        /*a6e4*/ 	.word	0x0001a8d0


	//   ....[170]....
        /*a6e8*/ 	.word	0x0001a900


	//   ....[171]....
        /*a6ec*/ 	.word	0x0001a910


	//   ....[172]....
        /*a6f0*/ 	.word	0x0001a920


	//   ....[173]....
        /*a6f4*/ 	.word	0x0001a930


	//   ....[174]....
        /*a6f8*/ 	.word	0x0001a960


	//   ....[175]....
        /*a6fc*/ 	.word	0x0001a970


	//   ....[176]....
        /*a700*/ 	.word	0x0001a980


	//   ....[177]....
        /*a704*/ 	.word	0x0001a990


	//   ....[178]....
        /*a708*/ 	.word	0x0001a9c0


	//   ....[179]....
        /*a70c*/ 	.word	0x0001a9d0


	//   ....[180]....
        /*a710*/ 	.word	0x0001a9e0


	//   ....[181]....
        /*a714*/ 	.word	0x0001a9f0


	//   ....[182]....
        /*a718*/ 	.word	0x0001aa20


	//   ....[183]....
        /*a71c*/ 	.word	0x0001aa30


	//   ....[184]....
        /*a720*/ 	.word	0x0001aa40


	//   ....[185]....
        /*a724*/ 	.word	0x0001aa50


	//   ....[186]....
        /*a728*/ 	.word	0x0001aa80


	//   ....[187]....
        /*a72c*/ 	.word	0x0001aa90


	//   ....[188]....
        /*a730*/ 	.word	0x0001aaa0


	//   ....[189]....
        /*a734*/ 	.word	0x0001aab0


	//   ....[190]....
        /*a738*/ 	.word	0x0001aae0


	//   ....[191]....
        /*a73c*/ 	.word	0x0001aaf0


	//   ....[192]....
        /*a740*/ 	.word	0x0001ab00


	//   ....[193]....
        /*a744*/ 	.word	0x0001ab10


	//   ....[194]....
        /*a748*/ 	.word	0x0001ab40


	//   ....[195]....
        /*a74c*/ 	.word	0x0001ab50


	//   ....[196]....
        /*a750*/ 	.word	0x0001ab60


	//   ....[197]....
        /*a754*/ 	.word	0x0001ab70


	//   ....[198]....
        /*a758*/ 	.word	0x0001aba0


	//   ....[199]....
        /*a75c*/ 	.word	0x0001abb0


	//   ....[200]....
        /*a760*/ 	.word	0x0001abc0


	//   ....[201]....
        /*a764*/ 	.word	0x0001abd0


	//   ....[202]....
        /*a768*/ 	.word	0x0001ac00


	//   ....[203]....
        /*a76c*/ 	.word	0x0001ac10


	//   ....[204]....
        /*a770*/ 	.word	0x0001ac20


	//   ....[205]....
        /*a774*/ 	.word	0x0001ac30


	//   ....[206]....
        /*a778*/ 	.word	0x0001ac60


	//   ....[207]....
        /*a77c*/ 	.word	0x0001ac70


	//   ....[208]....
        /*a780*/ 	.word	0x0001ac80


	//   ....[209]....
        /*a784*/ 	.word	0x0001ac90


	//   ....[210]....
        /*a788*/ 	.word	0x0001acc0


	//   ....[211]....
        /*a78c*/ 	.word	0x0001acd0


	//   ....[212]....
        /*a790*/ 	.word	0x0001ace0


	//   ....[213]....
        /*a794*/ 	.word	0x0001acf0


	//   ....[214]....
        /*a798*/ 	.word	0x0001ad20


	//   ....[215]....
        /*a79c*/ 	.word	0x0001ad30


	//   ....[216]....
        /*a7a0*/ 	.word	0x0001ad40


	//   ....[217]....
        /*a7a4*/ 	.word	0x0001ad50


	//   ....[218]....
        /*a7a8*/ 	.word	0x0001ad80


	//   ....[219]....
        /*a7ac*/ 	.word	0x0001ad90


	//   ....[220]....
        /*a7b0*/ 	.word	0x0001ada0


	//   ....[221]....
        /*a7b4*/ 	.word	0x0001adb0


	//   ....[222]....
        /*a7b8*/ 	.word	0x0001ade0


	//   ....[223]....
        /*a7bc*/ 	.word	0x0001adf0


	//   ....[224]....
        /*a7c0*/ 	.word	0x0001ae00


	//   ....[225]....
        /*a7c4*/ 	.word	0x0001ae10


	//   ....[226]....
        /*a7c8*/ 	.word	0x0001ae40


	//   ....[227]....
        /*a7cc*/ 	.word	0x0001ae50


	//   ....[228]....
        /*a7d0*/ 	.word	0x0001ae60


	//   ....[229]....
        /*a7d4*/ 	.word	0x0001ae70


	//   ....[230]....
        /*a7d8*/ 	.word	0x0001aea0


	//   ....[231]....
        /*a7dc*/ 	.word	0x0001aeb0


	//   ....[232]....
        /*a7e0*/ 	.word	0x0001aec0


	//   ....[233]....
        /*a7e4*/ 	.word	0x0001aed0


	//   ....[234]....
        /*a7e8*/ 	.word	0x0001af00


	//   ....[235]....
        /*a7ec*/ 	.word	0x0001af10


	//   ....[236]....
        /*a7f0*/ 	.word	0x0001af20


	//   ....[237]....
        /*a7f4*/ 	.word	0x0001af30


	//   ....[238]....
        /*a7f8*/ 	.word	0x0001af60


	//   ....[239]....
        /*a7fc*/ 	.word	0x0001af70


	//   ....[240]....
        /*a800*/ 	.word	0x0001af80


	//   ....[241]....
        /*a804*/ 	.word	0x0001af90


	//   ....[242]....
        /*a808*/ 	.word	0x0001afc0


	//   ....[243]....
        /*a80c*/ 	.word	0x0001afd0


	//   ....[244]....
        /*a810*/ 	.word	0x0001afe0


	//   ....[245]....
        /*a814*/ 	.word	0x0001aff0


	//   ....[246]....
        /*a818*/ 	.word	0x0001b020


	//   ....[247]....
        /*a81c*/ 	.word	0x0001b030


	//   ....[248]....
        /*a820*/ 	.word	0x0001b040


	//   ....[249]....
        /*a824*/ 	.word	0x0001b050


	//   ....[250]....
        /*a828*/ 	.word	0x0001b080


	//   ....[251]....
        /*a82c*/ 	.word	0x0001b090


	//   ....[252]....
        /*a830*/ 	.word	0x0001b0a0


	//   ....[253]....
        /*a834*/ 	.word	0x0001b0b0


	//   ....[254]....
        /*a838*/ 	.word	0x0001b0f0


	//   ....[255]....
        /*a83c*/ 	.word	0x0001e130


	//   ....[0]....
        /*a840*/ 	.word	0x0001e140


	//   ....[1]....
        /*a844*/ 	.word	0x0001e150


	//   ....[2]....
        /*a848*/ 	.word	0x0001e170


	//   ....[3]....
        /*a84c*/ 	.word	0x0001e180


	//   ....[4]....
        /*a850*/ 	.word	0x0001e190


	//   ....[5]....
        /*a854*/ 	.word	0x0001e1a0


	//   ....[6]....
        /*a858*/ 	.word	0x0001e1d0


	//   ....[7]....
        /*a85c*/ 	.word	0x0001e1e0


	//   ....[8]....
        /*a860*/ 	.word	0x0001e1f0


	//   ....[9]....
        /*a864*/ 	.word	0x0001e200


	//   ....[10]....
        /*a868*/ 	.word	0x0001e230


	//   ....[11]....
        /*a86c*/ 	.word	0x0001e240


	//   ....[12]....
        /*a870*/ 	.word	0x0001e250


	//   ....[13]....
        /*a874*/ 	.word	0x0001e260


	//   ....[14]....
        /*a878*/ 	.word	0x0001e290


	//   ....[15]....
        /*a87c*/ 	.word	0x0001e2a0


	//   ....[16]....
        /*a880*/ 	.word	0x0001e2b0


	//   ....[17]....
        /*a884*/ 	.word	0x0001e2c0


	//   ....[18]....
        /*a888*/ 	.word	0x0001e2f0


	//   ....[19]....
        /*a88c*/ 	.word	0x0001e300


	//   ....[20]....
        /*a890*/ 	.word	0x0001e310


	//   ....[21]....
        /*a894*/ 	.word	0x0001e320


	//   ....[22]....
        /*a898*/ 	.word	0x0001e350


	//   ....[23]....
        /*a89c*/ 	.word	0x0001e360


	//   ....[24]....
        /*a8a0*/ 	.word	0x0001e370


	//   ....[25]....
        /*a8a4*/ 	.word	0x0001e380


	//   ....[26]....
        /*a8a8*/ 	.word	0x0001e3b0


	//   ....[27]....
        /*a8ac*/ 	.word	0x0001e3c0


	//   ....[28]....
        /*a8b0*/ 	.word	0x0001e3d0


	//   ....[29]....
        /*a8b4*/ 	.word	0x0001e3e0


	//   ....[30]....
        /*a8b8*/ 	.word	0x0001e410


	//   ....[31]....
        /*a8bc*/ 	.word	0x0001e420


	//   ....[32]....
        /*a8c0*/ 	.word	0x0001e430


	//   ....[33]....
        /*a8c4*/ 	.word	0x0001e440


	//   ....[34]....
        /*a8c8*/ 	.word	0x0001e470


	//   ....[35]....
        /*a8cc*/ 	.word	0x0001e480


	//   ....[36]....
        /*a8d0*/ 	.word	0x0001e490


	//   ....[37]....
        /*a8d4*/ 	.word	0x0001e4a0


	//   ....[38]....
        /*a8d8*/ 	.word	0x0001e4d0


	//   ....[39]....
        /*a8dc*/ 	.word	0x0001e4e0


	//   ....[40]....
        /*a8e0*/ 	.word	0x0001e4f0


	//   ....[41]....
        /*a8e4*/ 	.word	0x0001e500


	//   ....[42]....
        /*a8e8*/ 	.word	0x0001e530


	//   ....[43]....
        /*a8ec*/ 	.word	0x0001e540


	//   ....[44]....
        /*a8f0*/ 	.word	0x0001e550


	//   ....[45]....
        /*a8f4*/ 	.word	0x0001e560


	//   ....[46]....
        /*a8f8*/ 	.word	0x0001e590


	//   ....[47]....
        /*a8fc*/ 	.word	0x0001e5a0


	//   ....[48]....
        /*a900*/ 	.word	0x0001e5b0


	//   ....[49]....
        /*a904*/ 	.word	0x0001e5c0


	//   ....[50]....
        /*a908*/ 	.word	0x0001e5f0


	//   ....[51]....
        /*a90c*/ 	.word	0x0001e600


	//   ....[52]....
        /*a910*/ 	.word	0x0001e610


	//   ....[53]....
        /*a914*/ 	.word	0x0001e620


	//   ....[54]....
        /*a918*/ 	.word	0x0001e650


	//   ....[55]....
        /*a91c*/ 	.word	0x0001e660


	//   ....[56]....
        /*a920*/ 	.word	0x0001e670


	//   ....[57]....
        /*a924*/ 	.word	0x0001e680


	//   ....[58]....
        /*a928*/ 	.word	0x0001e6b0


	//   ....[59]....
        /*a92c*/ 	.word	0x0001e6c0


	//   ....[60]....
        /*a930*/ 	.word	0x0001e6d0


	//   ....[61]....
        /*a934*/ 	.word	0x0001e6e0


	//   ....[62]....
        /*a938*/ 	.word	0x0001e710


	//   ....[63]....
        /*a93c*/ 	.word	0x0001e720


	//   ....[64]....
        /*a940*/ 	.word	0x0001e730


	//   ....[65]....
        /*a944*/ 	.word	0x0001e740


	//   ....[66]....
        /*a948*/ 	.word	0x0001e770


	//   ....[67]....
        /*a94c*/ 	.word	0x0001e780


	//   ....[68]....
        /*a950*/ 	.word	0x0001e790


	//   ....[69]....
        /*a954*/ 	.word	0x0001e7a0


	//   ....[70]....
        /*a958*/ 	.word	0x0001e7d0


	//   ....[71]....
        /*a95c*/ 	.word	0x0001e7e0


	//   ....[72]....
        /*a960*/ 	.word	0x0001e7f0


	//   ....[73]....
        /*a964*/ 	.word	0x0001e800


	//   ....[74]....
        /*a968*/ 	.word	0x0001e830


	//   ....[75]....
        /*a96c*/ 	.word	0x0001e840


	//   ....[76]....
        /*a970*/ 	.word	0x0001e850


	//   ....[77]....
        /*a974*/ 	.word	0x0001e860


	//   ....[78]....
        /*a978*/ 	.word	0x0001e890


	//   ....[79]....
        /*a97c*/ 	.word	0x0001e8a0


	//   ....[80]....
        /*a980*/ 	.word	0x0001e8b0


	//   ....[81]....
        /*a984*/ 	.word	0x0001e8c0


	//   ....[82]....
        /*a988*/ 	.word	0x0001e8f0


	//   ....[83]....
        /*a98c*/ 	.word	0x0001e900


	//   ....[84]....
        /*a990*/ 	.word	0x0001e910


	//   ....[85]....
        /*a994*/ 	.word	0x0001e920


	//   ....[86]....
        /*a998*/ 	.word	0x0001e950


	//   ....[87]....
        /*a99c*/ 	.word	0x0001e960


	//   ....[88]....
        /*a9a0*/ 	.word	0x0001e970


	//   ....[89]....
        /*a9a4*/ 	.word	0x0001e980


	//   ....[90]....
        /*a9a8*/ 	.word	0x0001e9b0


	//   ....[91]....
        /*a9ac*/ 	.word	0x0001e9c0


	//   ....[92]....
        /*a9b0*/ 	.word	0x0001e9d0


	//   ....[93]....
        /*a9b4*/ 	.word	0x0001e9e0


	//   ....[94]....
        /*a9b8*/ 	.word	0x0001ea10


	//   ....[95]....
        /*a9bc*/ 	.word	0x0001ea20


	//   ....[96]....
        /*a9c0*/ 	.word	0x0001ea30


	//   ....[97]....
        /*a9c4*/ 	.word	0x0001ea40


	//   ....[98]....
        /*a9c8*/ 	.word	0x0001ea70


	//   ....[99]....
        /*a9cc*/ 	.word	0x0001ea80


	//   ....[100]....
        /*a9d0*/ 	.word	0x0001ea90


	//   ....[101]....
        /*a9d4*/ 	.word	0x0001eaa0


	//   ....[102]....
        /*a9d8*/ 	.word	0x0001ead0


	//   ....[103]....
        /*a9dc*/ 	.word	0x0001eae0


	//   ....[104]....
        /*a9e0*/ 	.word	0x0001eaf0


	//   ....[105]....
        /*a9e4*/ 	.word	0x0001eb00


	//   ....[106]....
        /*a9e8*/ 	.word	0x0001eb30


	//   ....[107]....
        /*a9ec*/ 	.word	0x0001eb40


	//   ....[108]....
        /*a9f0*/ 	.word	0x0001eb50


	//   ....[109]....
        /*a9f4*/ 	.word	0x0001eb60


	//   ....[110]....
        /*a9f8*/ 	.word	0x0001eb90


	//   ....[111]....
        /*a9fc*/ 	.word	0x0001eba0


	//   ....[112]....
        /*aa00*/ 	.word	0x0001ebb0


	//   ....[113]....
        /*aa04*/ 	.word	0x0001ebc0


	//   ....[114]....
        /*aa08*/ 	.word	0x0001ebf0


	//   ....[115]....
        /*aa0c*/ 	.word	0x0001ec00


	//   ....[116]....
        /*aa10*/ 	.word	0x0001ec10


	//   ....[117]....
        /*aa14*/ 	.word	0x0001ec20


	//   ....[118]....
        /*aa18*/ 	.word	0x0001ec50


	//   ....[119]....
        /*aa1c*/ 	.word	0x0001ec60


	//   ....[120]....
        /*aa20*/ 	.word	0x0001ec70


	//   ....[121]....
        /*aa24*/ 	.word	0x0001ec80


	//   ....[122]....
        /*aa28*/ 	.word	0x0001ecb0


	//   ....[123]....
        /*aa2c*/ 	.word	0x0001ecc0


	//   ....[124]....
        /*aa30*/ 	.word	0x0001ecd0


	//   ....[125]....
        /*aa34*/ 	.word	0x0001ece0


	//   ....[126]....
        /*aa38*/ 	.word	0x0001ed10


	//   ....[127]....
        /*aa3c*/ 	.word	0x0001ed20


	//   ....[128]....
        /*aa40*/ 	.word	0x0001ed30


	//   ....[129]....
        /*aa44*/ 	.word	0x0001ed40


	//   ....[130]....
        /*aa48*/ 	.word	0x0001ed70


	//   ....[131]....
        /*aa4c*/ 	.word	0x0001ed80


	//   ....[132]....
        /*aa50*/ 	.word	0x0001ed90


	//   ....[133]....
        /*aa54*/ 	.word	0x0001eda0


	//   ....[134]....
        /*aa58*/ 	.word	0x0001edd0


	//   ....[135]....
        /*aa5c*/ 	.word	0x0001ede0


	//   ....[136]....
        /*aa60*/ 	.word	0x0001edf0


	//   ....[137]....
        /*aa64*/ 	.word	0x0001ee00


	//   ....[138]....
        /*aa68*/ 	.word	0x0001ee30


	//   ....[139]....
        /*aa6c*/ 	.word	0x0001ee40


	//   ....[140]....
        /*aa70*/ 	.word	0x0001ee50


	//   ....[141]....
        /*aa74*/ 	.word	0x0001ee60


	//   ....[142]....
        /*aa78*/ 	.word	0x0001ee90


	//   ....[143]....
        /*aa7c*/ 	.word	0x0001eea0


	//   ....[144]....
        /*aa80*/ 	.word	0x0001eeb0


	//   ....[145]....
        /*aa84*/ 	.word	0x0001eec0


	//   ....[146]....
        /*aa88*/ 	.word	0x0001eef0


	//   ....[147]....
        /*aa8c*/ 	.word	0x0001ef00


	//   ....[148]....
        /*aa90*/ 	.word	0x0001ef10


	//   ....[149]....
        /*aa94*/ 	.word	0x0001ef20


	//   ....[150]....
        /*aa98*/ 	.word	0x0001ef50


	//   ....[151]....
        /*aa9c*/ 	.word	0x0001ef60


	//   ....[152]....
        /*aaa0*/ 	.word	0x0001ef70


	//   ....[153]....
        /*aaa4*/ 	.word	0x0001ef80


	//   ....[154]....
        /*aaa8*/ 	.word	0x0001efb0


	//   ....[155]....
        /*aaac*/ 	.word	0x0001efc0


	//   ....[156]....
        /*aab0*/ 	.word	0x0001efd0


	//   ....[157]....
        /*aab4*/ 	.word	0x0001efe0


	//   ....[158]....
        /*aab8*/ 	.word	0x0001f010


	//   ....[159]....
        /*aabc*/ 	.word	0x0001f020


	//   ....[160]....
        /*aac0*/ 	.word	0x0001f030


	//   ....[161]....
        /*aac4*/ 	.word	0x0001f040


	//   ....[162]....
        /*aac8*/ 	.word	0x0001f070


	//   ....[163]....
        /*aacc*/ 	.word	0x0001f080


	//   ....[164]....
        /*aad0*/ 	.word	0x0001f090


	//   ....[165]....
        /*aad4*/ 	.word	0x0001f0a0


	//   ....[166]....
        /*aad8*/ 	.word	0x0001f0d0


	//   ....[167]....
        /*aadc*/ 	.word	0x0001f0e0


	//   ....[168]....
        /*aae0*/ 	.word	0x0001f0f0


	//   ....[169]....
        /*aae4*/ 	.word	0x0001f100


	//   ....[170]....
        /*aae8*/ 	.word	0x0001f130


	//   ....[171]....
        /*aaec*/ 	.word	0x0001f140


	//   ....[172]....
        /*aaf0*/ 	.word	0x0001f150


	//   ....[173]....
        /*aaf4*/ 	.word	0x0001f160


	//   ....[174]....
        /*aaf8*/ 	.word	0x0001f190


	//   ....[175]....
        /*aafc*/ 	.word	0x0001f1a0


	//   ....[176]....
        /*ab00*/ 	.word	0x0001f1b0


	//   ....[177]....
        /*ab04*/ 	.word	0x0001f1c0


	//   ....[178]....
        /*ab08*/ 	.word	0x0001f1f0


	//   ....[179]....
        /*ab0c*/ 	.word	0x0001f200


	//   ....[180]....
        /*ab10*/ 	.word	0x0001f210


	//   ....[181]....
        /*ab14*/ 	.word	0x0001f220


	//   ....[182]....
        /*ab18*/ 	.word	0x0001f250


	//   ....[183]....
        /*ab1c*/ 	.word	0x0001f260


	//   ....[184]....
        /*ab20*/ 	.word	0x0001f270


	//   ....[185]....
        /*ab24*/ 	.word	0x0001f280


	//   ....[186]....
        /*ab28*/ 	.word	0x0001f2b0


	//   ....[187]....
        /*ab2c*/ 	.word	0x0001f2c0


	//   ....[188]....
        /*ab30*/ 	.word	0x0001f2d0


	//   ....[189]....
        /*ab34*/ 	.word	0x0001f2e0


	//   ....[190]....
        /*ab38*/ 	.word	0x0001f310


	//   ....[191]....
        /*ab3c*/ 	.word	0x0001f320


	//   ....[192]....
        /*ab40*/ 	.word	0x0001f330


	//   ....[193]....
        /*ab44*/ 	.word	0x0001f340


	//   ....[194]....
        /*ab48*/ 	.word	0x0001f370


	//   ....[195]....
        /*ab4c*/ 	.word	0x0001f380


	//   ....[196]....
        /*ab50*/ 	.word	0x0001f390


	//   ....[197]....
        /*ab54*/ 	.word	0x0001f3a0


	//   ....[198]....
        /*ab58*/ 	.word	0x0001f3d0


	//   ....[199]....
        /*ab5c*/ 	.word	0x0001f3e0


	//   ....[200]....
        /*ab60*/ 	.word	0x0001f3f0


	//   ....[201]....
        /*ab64*/ 	.word	0x0001f400


	//   ....[202]....
        /*ab68*/ 	.word	0x0001f430


	//   ....[203]....
        /*ab6c*/ 	.word	0x0001f440


	//   ....[204]....
        /*ab70*/ 	.word	0x0001f450


	//   ....[205]....
        /*ab74*/ 	.word	0x0001f460


	//   ....[206]....
        /*ab78*/ 	.word	0x0001f490


	//   ....[207]....
        /*ab7c*/ 	.word	0x0001f4a0


	//   ....[208]....
        /*ab80*/ 	.word	0x0001f4b0


	//   ....[209]....
        /*ab84*/ 	.word	0x0001f4c0


	//   ....[210]....
        /*ab88*/ 	.word	0x0001f4f0


	//   ....[211]....
        /*ab8c*/ 	.word	0x0001f500


	//   ....[212]....
        /*ab90*/ 	.word	0x0001f510


	//   ....[213]....
        /*ab94*/ 	.word	0x0001f520


	//   ....[214]....
        /*ab98*/ 	.word	0x0001f550


	//   ....[215]....
        /*ab9c*/ 	.word	0x0001f560


	//   ....[216]....
        /*aba0*/ 	.word	0x0001f570


	//   ....[217]....
        /*aba4*/ 	.word	0x0001f580


	//   ....[218]....
        /*aba8*/ 	.word	0x0001f5b0


	//   ....[219]....
        /*abac*/ 	.word	0x0001f5c0


	//   ....[220]....
        /*abb0*/ 	.word	0x0001f5d0


	//   ....[221]....
        /*abb4*/ 	.word	0x0001f5e0


	//   ....[222]....
        /*abb8*/ 	.word	0x0001f610


	//   ....[223]....
        /*abbc*/ 	.word	0x0001f620


	//   ....[224]....
        /*abc0*/ 	.word	0x0001f630


	//   ....[225]....
        /*abc4*/ 	.word	0x0001f640


	//   ....[226]....
        /*abc8*/ 	.word	0x0001f670


	//   ....[227]....
        /*abcc*/ 	.word	0x0001f680


	//   ....[228]....
        /*abd0*/ 	.word	0x0001f690


	//   ....[229]....
        /*abd4*/ 	.word	0x0001f6a0


	//   ....[230]....
        /*abd8*/ 	.word	0x0001f6d0


	//   ....[231]....
        /*abdc*/ 	.word	0x0001f6e0


	//   ....[232]....
        /*abe0*/ 	.word	0x0001f6f0


	//   ....[233]....
        /*abe4*/ 	.word	0x0001f700


	//   ....[234]....
        /*abe8*/ 	.word	0x0001f730


	//   ....[235]....
        /*abec*/ 	.word	0x0001f740


	//   ....[236]....
        /*abf0*/ 	.word	0x0001f750


	//   ....[237]....
        /*abf4*/ 	.word	0x0001f760


	//   ....[238]....
        /*abf8*/ 	.word	0x0001f790


	//   ....[239]....
        /*abfc*/ 	.word	0x0001f7a0


	//   ....[240]....
        /*ac00*/ 	.word	0x0001f7b0


	//   ....[241]....
        /*ac04*/ 	.word	0x0001f7c0


	//   ....[242]....
        /*ac08*/ 	.word	0x0001f7f0


	//   ....[243]....
        /*ac0c*/ 	.word	0x0001f800


	//   ....[244]....
        /*ac10*/ 	.word	0x0001f810


	//   ....[245]....
        /*ac14*/ 	.word	0x0001f820


	//   ....[246]....
        /*ac18*/ 	.word	0x0001f850


	//   ....[247]....
        /*ac1c*/ 	.word	0x0001f860


	//   ....[248]....
        /*ac20*/ 	.word	0x0001f870


	//   ....[249]....
        /*ac24*/ 	.word	0x0001f880


	//   ....[250]....
        /*ac28*/ 	.word	0x0001f8b0


	//   ....[251]....
        /*ac2c*/ 	.word	0x0001f8c0


	//   ....[252]....
        /*ac30*/ 	.word	0x0001f8d0


	//   ....[253]....
        /*ac34*/ 	.word	0x0001f8e0


	//   ....[254]....
        /*ac38*/ 	.word	0x0001f910


	//   ....[255]....
        /*ac3c*/ 	.word	0x0001f920


	//   ....[0]....
        /*ac40*/ 	.word	0x0001f930


	//   ....[1]....
        /*ac44*/ 	.word	0x0001f940


	//   ....[2]....
        /*ac48*/ 	.word	0x0001f970


	//   ....[3]....
        /*ac4c*/ 	.word	0x0001f980


	//   ....[4]....
        /*ac50*/ 	.word	0x0001f990


	//   ....[5]....
        /*ac54*/ 	.word	0x0001f9a0


	//   ....[6]....
        /*ac58*/ 	.word	0x0001f9d0


	//   ....[7]....
        /*ac5c*/ 	.word	0x0001f9e0


	//   ....[8]....
        /*ac60*/ 	.word	0x0001f9f0


	//   ....[9]....
        /*ac64*/ 	.word	0x0001fa00


	//   ....[10]....
        /*ac68*/ 	.word	0x0001fa30


	//   ....[11]....
        /*ac6c*/ 	.word	0x0001fa40


	//   ....[12]....
        /*ac70*/ 	.word	0x0001fa50


	//   ....[13]....
        /*ac74*/ 	.word	0x0001fa60


	//   ....[14]....
        /*ac78*/ 	.word	0x0001fa90


	//   ....[15]....
        /*ac7c*/ 	.word	0x0001faa0


	//   ....[16]....
        /*ac80*/ 	.word	0x0001fab0


	//   ....[17]....
        /*ac84*/ 	.word	0x0001fac0


	//   ....[18]....
        /*ac88*/ 	.word	0x0001faf0


	//   ....[19]....
        /*ac8c*/ 	.word	0x0001fb00


	//   ....[20]....
        /*ac90*/ 	.word	0x0001fb10


	//   ....[21]....
        /*ac94*/ 	.word	0x0001fb20


	//   ....[22]....
        /*ac98*/ 	.word	0x0001fb50


	//   ....[23]....
        /*ac9c*/ 	.word	0x0001fb60


	//   ....[24]....
        /*aca0*/ 	.word	0x0001fb70


	//   ....[25]....
        /*aca4*/ 	.word	0x0001fb80


	//   ....[26]....
        /*aca8*/ 	.word	0x0001fbb0


	//   ....[27]....
        /*acac*/ 	.word	0x0001fbc0


	//   ....[28]....
        /*acb0*/ 	.word	0x0001fbd0


	//   ....[29]....
        /*acb4*/ 	.word	0x0001fbe0


	//   ....[30]....
        /*acb8*/ 	.word	0x0001fc10


	//   ....[31]....
        /*acbc*/ 	.word	0x0001fc20


	//   ....[32]....
        /*acc0*/ 	.word	0x0001fc30


	//   ....[33]....
        /*acc4*/ 	.word	0x0001fc40


	//   ....[34]....
        /*acc8*/ 	.word	0x0001fc70


	//   ....[35]....
        /*accc*/ 	.word	0x0001fc80


	//   ....[36]....
        /*acd0*/ 	.word	0x0001fc90


	//   ....[37]....
        /*acd4*/ 	.word	0x0001fca0


	//   ....[38]....
        /*acd8*/ 	.word	0x0001fcd0


	//   ....[39]....
        /*acdc*/ 	.word	0x0001fce0


	//   ....[40]....
        /*ace0*/ 	.word	0x0001fcf0


	//   ....[41]....
        /*ace4*/ 	.word	0x0001fd00


	//   ....[42]....
        /*ace8*/ 	.word	0x0001fd30


	//   ....[43]....
        /*acec*/ 	.word	0x0001fd40


	//   ....[44]....
        /*acf0*/ 	.word	0x0001fd50


	//   ....[45]....
        /*acf4*/ 	.word	0x0001fd60


	//   ....[46]....
        /*acf8*/ 	.word	0x0001fd90


	//   ....[47]....
        /*acfc*/ 	.word	0x0001fda0


	//   ....[48]....
        /*ad00*/ 	.word	0x0001fdb0


	//   ....[49]....
        /*ad04*/ 	.word	0x0001fdc0


	//   ....[50]....
        /*ad08*/ 	.word	0x0001fdf0


	//   ....[51]....
        /*ad0c*/ 	.word	0x0001fe00


	//   ....[52]....
        /*ad10*/ 	.word	0x0001fe10


	//   ....[53]....
        /*ad14*/ 	.word	0x0001fe20


	//   ....[54]....
        /*ad18*/ 	.word	0x0001fe50


	//   ....[55]....
        /*ad1c*/ 	.word	0x0001fe60


	//   ....[56]....
        /*ad20*/ 	.word	0x0001fe70


	//   ....[57]....
        /*ad24*/ 	.word	0x0001fe80


	//   ....[58]....
        /*ad28*/ 	.word	0x0001feb0


	//   ....[59]....
        /*ad2c*/ 	.word	0x0001fec0


	//   ....[60]....
        /*ad30*/ 	.word	0x0001fed0


	//   ....[61]....
        /*ad34*/ 	.word	0x0001fee0


	//   ....[62]....
        /*ad38*/ 	.word	0x0001ff10


	//   ....[63]....
        /*ad3c*/ 	.word	0x0001ff20


	//   ....[64]....
        /*ad40*/ 	.word	0x0001ff30


	//   ....[65]....
        /*ad44*/ 	.word	0x0001ff40


	//   ....[66]....
        /*ad48*/ 	.word	0x0001ff70


	//   ....[67]....
        /*ad4c*/ 	.word	0x0001ff80


	//   ....[68]....
        /*ad50*/ 	.word	0x0001ff90


	//   ....[69]....
        /*ad54*/ 	.word	0x0001ffa0


	//   ....[70]....
        /*ad58*/ 	.word	0x0001ffd0


	//   ....[71]....
        /*ad5c*/ 	.word	0x0001ffe0


	//   ....[72]....
        /*ad60*/ 	.word	0x0001fff0


	//   ....[73]....
        /*ad64*/ 	.word	0x00020000


	//   ....[74]....
        /*ad68*/ 	.word	0x00020030


	//   ....[75]....
        /*ad6c*/ 	.word	0x00020040


	//   ....[76]....
        /*ad70*/ 	.word	0x00020050


	//   ....[77]....
        /*ad74*/ 	.word	0x00020060


	//   ....[78]....
        /*ad78*/ 	.word	0x00020090


	//   ....[79]....
        /*ad7c*/ 	.word	0x000200a0


	//   ....[80]....
        /*ad80*/ 	.word	0x000200b0


	//   ....[81]....
        /*ad84*/ 	.word	0x000200c0


	//   ....[82]....
        /*ad88*/ 	.word	0x000200f0


	//   ....[83]....
        /*ad8c*/ 	.word	0x00020100


	//   ....[84]....
        /*ad90*/ 	.word	0x00020110


	//   ....[85]....
        /*ad94*/ 	.word	0x00020120


	//   ....[86]....
        /*ad98*/ 	.word	0x00020150


	//   ....[87]....
        /*ad9c*/ 	.word	0x00020160


	//   ....[88]....
        /*ada0*/ 	.word	0x00020170


	//   ....[89]....
        /*ada4*/ 	.word	0x00020180


	//   ....[90]....
        /*ada8*/ 	.word	0x000201b0


	//   ....[91]....
        /*adac*/ 	.word	0x000201c0


	//   ....[92]....
        /*adb0*/ 	.word	0x000201d0


	//   ....[93]....
        /*adb4*/ 	.word	0x000201e0


	//   ....[94]....
        /*adb8*/ 	.word	0x00020210


	//   ....[95]....
        /*adbc*/ 	.word	0x00020220


	//   ....[96]....
        /*adc0*/ 	.word	0x00020230


	//   ....[97]....
        /*adc4*/ 	.word	0x00020240


	//   ....[98]....
        /*adc8*/ 	.word	0x00020270


	//   ....[99]....
        /*adcc*/ 	.word	0x00020280


	//   ....[100]....
        /*add0*/ 	.word	0x00020290


	//   ....[101]....
        /*add4*/ 	.word	0x000202a0


	//   ....[102]....
        /*add8*/ 	.word	0x000202d0


	//   ....[103]....
        /*addc*/ 	.word	0x000202e0


	//   ....[104]....
        /*ade0*/ 	.word	0x000202f0


	//   ....[105]....
        /*ade4*/ 	.word	0x00020300


	//   ....[106]....
        /*ade8*/ 	.word	0x00020330


	//   ....[107]....
        /*adec*/ 	.word	0x00020340


	//   ....[108]....
        /*adf0*/ 	.word	0x00020350


	//   ....[109]....
        /*adf4*/ 	.word	0x00020360


	//   ....[110]....
        /*adf8*/ 	.word	0x00020390


	//   ....[111]....
        /*adfc*/ 	.word	0x000203a0


	//   ....[112]....
        /*ae00*/ 	.word	0x000203b0


	//   ....[113]....
        /*ae04*/ 	.word	0x000203c0


	//   ....[114]....
        /*ae08*/ 	.word	0x000203f0


	//   ....[115]....
        /*ae0c*/ 	.word	0x00020400


	//   ....[116]....
        /*ae10*/ 	.word	0x00020410


	//   ....[117]....
        /*ae14*/ 	.word	0x00020420


	//   ....[118]....
        /*ae18*/ 	.word	0x00020450


	//   ....[119]....
        /*ae1c*/ 	.word	0x00020460


	//   ....[120]....
        /*ae20*/ 	.word	0x00020470


	//   ....[121]....
        /*ae24*/ 	.word	0x00020480


	//   ....[122]....
        /*ae28*/ 	.word	0x000204b0


	//   ....[123]....
        /*ae2c*/ 	.word	0x000204c0


	//   ....[124]....
        /*ae30*/ 	.word	0x000204d0


	//   ....[125]....
        /*ae34*/ 	.word	0x000204e0


	//   ....[126]....
        /*ae38*/ 	.word	0x00020510


	//   ....[127]....
        /*ae3c*/ 	.word	0x00020520


	//   ....[128]....
        /*ae40*/ 	.word	0x00020530


	//   ....[129]....
        /*ae44*/ 	.word	0x00020540


	//   ....[130]....
        /*ae48*/ 	.word	0x00020570


	//   ....[131]....
        /*ae4c*/ 	.word	0x00020580


	//   ....[132]....
        /*ae50*/ 	.word	0x00020590


	//   ....[133]....
        /*ae54*/ 	.word	0x000205a0


	//   ....[134]....
        /*ae58*/ 	.word	0x000205d0


	//   ....[135]....
        /*ae5c*/ 	.word	0x000205e0


	//   ....[136]....
        /*ae60*/ 	.word	0x000205f0


	//   ....[137]....
        /*ae64*/ 	.word	0x00020600


	//   ....[138]....
        /*ae68*/ 	.word	0x00020630


	//   ....[139]....
        /*ae6c*/ 	.word	0x00020640


	//   ....[140]....
        /*ae70*/ 	.word	0x00020650


	//   ....[141]....
        /*ae74*/ 	.word	0x00020660


	//   ....[142]....
        /*ae78*/ 	.word	0x00020690


	//   ....[143]....
        /*ae7c*/ 	.word	0x000206a0


	//   ....[144]....
        /*ae80*/ 	.word	0x000206b0


	//   ....[145]....
        /*ae84*/ 	.word	0x000206c0


	//   ....[146]....
        /*ae88*/ 	.word	0x000206f0


	//   ....[147]....
        /*ae8c*/ 	.word	0x00020700


	//   ....[148]....
        /*ae90*/ 	.word	0x00020710


	//   ....[149]....
        /*ae94*/ 	.word	0x00020720


	//   ....[150]....
        /*ae98*/ 	.word	0x00020750


	//   ....[151]....
        /*ae9c*/ 	.word	0x00020760


	//   ....[152]....
        /*aea0*/ 	.word	0x00020770


	//   ....[153]....
        /*aea4*/ 	.word	0x00020780


	//   ....[154]....
        /*aea8*/ 	.word	0x000207b0


	//   ....[155]....
        /*aeac*/ 	.word	0x000207c0


	//   ....[156]....
        /*aeb0*/ 	.word	0x000207d0


	//   ....[157]....
        /*aeb4*/ 	.word	0x000207e0


	//   ....[158]....
        /*aeb8*/ 	.word	0x00020810


	//   ....[159]....
        /*aebc*/ 	.word	0x00020820


	//   ....[160]....
        /*aec0*/ 	.word	0x00020830


	//   ....[161]....
        /*aec4*/ 	.word	0x00020840


	//   ....[162]....
        /*aec8*/ 	.word	0x00020870


	//   ....[163]....
        /*aecc*/ 	.word	0x00020880


	//   ....[164]....
        /*aed0*/ 	.word	0x00020890


	//   ....[165]....
        /*aed4*/ 	.word	0x000208a0


	//   ....[166]....
        /*aed8*/ 	.word	0x000208d0


	//   ....[167]....
        /*aedc*/ 	.word	0x000208e0


	//   ....[168]....
        /*aee0*/ 	.word	0x000208f0


	//   ....[169]....
        /*aee4*/ 	.word	0x00020900


	//   ....[170]....
        /*aee8*/ 	.word	0x00020930


	//   ....[171]....
        /*aeec*/ 	.word	0x00020940


	//   ....[172]....
        /*aef0*/ 	.word	0x00020950


	//   ....[173]....
        /*aef4*/ 	.word	0x00020960


	//   ....[174]....
        /*aef8*/ 	.word	0x00020990


	//   ....[175]....
        /*aefc*/ 	.word	0x000209a0


	//   ....[176]....
        /*af00*/ 	.word	0x000209b0


	//   ....[177]....
        /*af04*/ 	.word	0x000209c0


	//   ....[178]....
        /*af08*/ 	.word	0x000209f0


	//   ....[179]....
        /*af0c*/ 	.word	0x00020a00


	//   ....[180]....
        /*af10*/ 	.word	0x00020a10


	//   ....[181]....
        /*af14*/ 	.word	0x00020a20


	//   ....[182]....
        /*af18*/ 	.word	0x00020a50


	//   ....[183]....
        /*af1c*/ 	.word	0x00020a60


	//   ....[184]....
        /*af20*/ 	.word	0x00020a70


	//   ....[185]....
        /*af24*/ 	.word	0x00020a80


	//   ....[186]....
        /*af28*/ 	.word	0x00020ab0


	//   ....[187]....
        /*af2c*/ 	.word	0x00020ac0


	//   ....[188]....
        /*af30*/ 	.word	0x00020ad0


	//   ....[189]....
        /*af34*/ 	.word	0x00020ae0


	//   ....[190]....
        /*af38*/ 	.word	0x00020b10


	//   ....[191]....
        /*af3c*/ 	.word	0x00020b20


	//   ....[192]....
        /*af40*/ 	.word	0x00020b30


	//   ....[193]....
        /*af44*/ 	.word	0x00020b40


	//   ....[194]....
        /*af48*/ 	.word	0x00020b70


	//   ....[195]....
        /*af4c*/ 	.word	0x00020b80


	//   ....[196]....
        /*af50*/ 	.word	0x00020b90


	//   ....[197]....
        /*af54*/ 	.word	0x00020ba0


	//   ....[198]....
        /*af58*/ 	.word	0x00020bd0


	//   ....[199]....
        /*af5c*/ 	.word	0x00020be0


	//   ....[200]....
        /*af60*/ 	.word	0x00020bf0


	//   ....[201]....
        /*af64*/ 	.word	0x00020c00


	//   ....[202]....
        /*af68*/ 	.word	0x00020c30


	//   ....[203]....
        /*af6c*/ 	.word	0x00020c40


	//   ....[204]....
        /*af70*/ 	.word	0x00020c50


	//   ....[205]....
        /*af74*/ 	.word	0x00020c60


	//   ....[206]....
        /*af78*/ 	.word	0x00020c90


	//   ....[207]....
        /*af7c*/ 	.word	0x00020ca0


	//   ....[208]....
        /*af80*/ 	.word	0x00020cb0


	//   ....[209]....
        /*af84*/ 	.word	0x00020cc0


	//   ....[210]....
        /*af88*/ 	.word	0x00020cf0


	//   ....[211]....
        /*af8c*/ 	.word	0x00020d00


	//   ....[212]....
        /*af90*/ 	.word	0x00020d10


	//   ....[213]....
        /*af94*/ 	.word	0x00020d20


	//   ....[214]....
        /*af98*/ 	.word	0x00020d50


	//   ....[215]....
        /*af9c*/ 	.word	0x00020d60


	//   ....[216]....
        /*afa0*/ 	.word	0x00020d70


	//   ....[217]....
        /*afa4*/ 	.word	0x00020d80


	//   ....[218]....
        /*afa8*/ 	.word	0x00020db0


	//   ....[219]....
        /*afac*/ 	.word	0x00020dc0


	//   ....[220]....
        /*afb0*/ 	.word	0x00020dd0


	//   ....[221]....
        /*afb4*/ 	.word	0x00020de0


	//   ....[222]....
        /*afb8*/ 	.word	0x00020e10


	//   ....[223]....
        /*afbc*/ 	.word	0x00020e20


	//   ....[224]....
        /*afc0*/ 	.word	0x00020e30


	//   ....[225]....
        /*afc4*/ 	.word	0x00020e40


	//   ....[226]....
        /*afc8*/ 	.word	0x00020e70


	//   ....[227]....
        /*afcc*/ 	.word	0x00020e80


	//   ....[228]....
        /*afd0*/ 	.word	0x00020e90


	//   ....[229]....
        /*afd4*/ 	.word	0x00020ea0


	//   ....[230]....
        /*afd8*/ 	.word	0x00020ed0


	//   ....[231]....
        /*afdc*/ 	.word	0x00020ee0


	//   ....[232]....
        /*afe0*/ 	.word	0x00020ef0


	//   ....[233]....
        /*afe4*/ 	.word	0x00020f00


	//   ....[234]....
        /*afe8*/ 	.word	0x00020f30


	//   ....[235]....
        /*afec*/ 	.word	0x00020f40


	//   ....[236]....
        /*aff0*/ 	.word	0x00020f50


	//   ....[237]....
        /*aff4*/ 	.word	0x00020f60


	//   ....[238]....
        /*aff8*/ 	.word	0x00020f90


	//   ....[239]....
        /*affc*/ 	.word	0x00020fa0


	//   ....[240]....
        /*b000*/ 	.word	0x00020fb0


	//   ....[241]....
        /*b004*/ 	.word	0x00020fc0


	//   ....[242]....
        /*b008*/ 	.word	0x00020ff0


	//   ....[243]....
        /*b00c*/ 	.word	0x00021000


	//   ....[244]....
        /*b010*/ 	.word	0x00021010


	//   ....[245]....
        /*b014*/ 	.word	0x00021020


	//   ....[246]....
        /*b018*/ 	.word	0x00021050


	//   ....[247]....
        /*b01c*/ 	.word	0x00021060


	//   ....[248]....
        /*b020*/ 	.word	0x00021070


	//   ....[249]....
        /*b024*/ 	.word	0x00021080


	//   ....[250]....
        /*b028*/ 	.word	0x000210b0


	//   ....[251]....
        /*b02c*/ 	.word	0x000210c0


	//   ....[252]....
        /*b030*/ 	.word	0x000210d0


	//   ....[253]....
        /*b034*/ 	.word	0x000210e0


	//   ....[254]....
        /*b038*/ 	.word	0x00021120


	//   ....[255]....
        /*b03c*/ 	.word	0x00024160


	//   ....[0]....
        /*b040*/ 	.word	0x00024170


	//   ....[1]....
        /*b044*/ 	.word	0x00024180


	//   ....[2]....
        /*b048*/ 	.word	0x000241a0


	//   ....[3]....
        /*b04c*/ 	.word	0x000241b0


	//   ....[4]....
        /*b050*/ 	.word	0x000241c0


	//   ....[5]....
        /*b054*/ 	.word	0x000241d0


	//   ....[6]....
        /*b058*/ 	.word	0x00024200


	//   ....[7]....
        /*b05c*/ 	.word	0x00024210


	//   ....[8]....
        /*b060*/ 	.word	0x00024220


	//   ....[9]....
        /*b064*/ 	.word	0x00024230


	//   ....[10]....
        /*b068*/ 	.word	0x00024260


	//   ....[11]....
        /*b06c*/ 	.word	0x00024270


	//   ....[12]....
        /*b070*/ 	.word	0x00024280


	//   ....[13]....
        /*b074*/ 	.word	0x00024290


	//   ....[14]....
        /*b078*/ 	.word	0x000242c0


	//   ....[15]....
        /*b07c*/ 	.word	0x000242d0


	//   ....[16]....
        /*b080*/ 	.word	0x000242e0


	//   ....[17]....
        /*b084*/ 	.word	0x000242f0


	//   ....[18]....
        /*b088*/ 	.word	0x00024320


	//   ....[19]....
        /*b08c*/ 	.word	0x00024330


	//   ....[20]....
        /*b090*/ 	.word	0x00024340


	//   ....[21]....
        /*b094*/ 	.word	0x00024350


	//   ....[22]....
        /*b098*/ 	.word	0x00024380


	//   ....[23]....
        /*b09c*/ 	.word	0x00024390


	//   ....[24]....
        /*b0a0*/ 	.word	0x000243a0


	//   ....[25]....
        /*b0a4*/ 	.word	0x000243b0


	//   ....[26]....
        /*b0a8*/ 	.word	0x000243e0


	//   ....[27]....
        /*b0ac*/ 	.word	0x000243f0


	//   ....[28]....
        /*b0b0*/ 	.word	0x00024400


	//   ....[29]....
        /*b0b4*/ 	.word	0x00024410


	//   ....[30]....
        /*b0b8*/ 	.word	0x00024440


	//   ....[31]....
        /*b0bc*/ 	.word	0x00024450


	//   ....[32]....
        /*b0c0*/ 	.word	0x00024460


	//   ....[33]....
        /*b0c4*/ 	.word	0x00024470


	//   ....[34]....
        /*b0c8*/ 	.word	0x000244a0


	//   ....[35]....
        /*b0cc*/ 	.word	0x000244b0


	//   ....[36]....
        /*b0d0*/ 	.word	0x000244c0


	//   ....[37]....
        /*b0d4*/ 	.word	0x000244d0


	//   ....[38]....
        /*b0d8*/ 	.word	0x00024500


	//   ....[39]....
        /*b0dc*/ 	.word	0x00024510


	//   ....[40]....
        /*b0e0*/ 	.word	0x00024520


	//   ....[41]....
        /*b0e4*/ 	.word	0x00024530


	//   ....[42]....
        /*b0e8*/ 	.word	0x00024560


	//   ....[43]....
        /*b0ec*/ 	.word	0x00024570


	//   ....[44]....
        /*b0f0*/ 	.word	0x00024580


	//   ....[45]....
        /*b0f4*/ 	.word	0x00024590


	//   ....[46]....
        /*b0f8*/ 	.word	0x000245c0


	//   ....[47]....
        /*b0fc*/ 	.word	0x000245d0


	//   ....[48]....
        /*b100*/ 	.word	0x000245e0


	//   ....[49]....
        /*b104*/ 	.word	0x000245f0


	//   ....[50]....
        /*b108*/ 	.word	0x00024620


	//   ....[51]....
        /*b10c*/ 	.word	0x00024630


	//   ....[52]....
        /*b110*/ 	.word	0x00024640


	//   ....[53]....
        /*b114*/ 	.word	0x00024650


	//   ....[54]....
        /*b118*/ 	.word	0x00024680


	//   ....[55]....
        /*b11c*/ 	.word	0x00024690


	//   ....[56]....
        /*b120*/ 	.word	0x000246a0


	//   ....[57]....
        /*b124*/ 	.word	0x000246b0


	//   ....[58]....
        /*b128*/ 	.word	0x000246e0


	//   ....[59]....
        /*b12c*/ 	.word	0x000246f0


	//   ....[60]....
        /*b130*/ 	.word	0x00024700


	//   ....[61]....
        /*b134*/ 	.word	0x00024710


	//   ....[62]....
        /*b138*/ 	.word	0x00024740


	//   ....[63]....
        /*b13c*/ 	.word	0x00024750


	//   ....[64]....
        /*b140*/ 	.word	0x00024760


	//   ....[65]....
        /*b144*/ 	.word	0x00024770


	//   ....[66]....
        /*b148*/ 	.word	0x000247a0


	//   ....[67]....
        /*b14c*/ 	.word	0x000247b0


	//   ....[68]....
        /*b150*/ 	.word	0x000247c0


	//   ....[69]....
        /*b154*/ 	.word	0x000247d0


	//   ....[70]....
        /*b158*/ 	.word	0x00024800


	//   ....[71]....
        /*b15c*/ 	.word	0x00024810


	//   ....[72]....
        /*b160*/ 	.word	0x00024820


	//   ....[73]....
        /*b164*/ 	.word	0x00024830


	//   ....[74]....
        /*b168*/ 	.word	0x00024860


	//   ....[75]....
        /*b16c*/ 	.word	0x00024870


	//   ....[76]....
        /*b170*/ 	.word	0x00024880


	//   ....[77]....
        /*b174*/ 	.word	0x00024890


	//   ....[78]....
        /*b178*/ 	.word	0x000248c0


	//   ....[79]....
        /*b17c*/ 	.word	0x000248d0


	//   ....[80]....
        /*b180*/ 	.word	0x000248e0


	//   ....[81]....
        /*b184*/ 	.word	0x000248f0


	//   ....[82]....
        /*b188*/ 	.word	0x00024920


	//   ....[83]....
        /*b18c*/ 	.word	0x00024930


	//   ....[84]....
        /*b190*/ 	.word	0x00024940


	//   ....[85]....
        /*b194*/ 	.word	0x00024950


	//   ....[86]....
        /*b198*/ 	.word	0x00024980


	//   ....[87]....
        /*b19c*/ 	.word	0x00024990


	//   ....[88]....
        /*b1a0*/ 	.word	0x000249a0


	//   ....[89]....
        /*b1a4*/ 	.word	0x000249b0


	//   ....[90]....
        /*b1a8*/ 	.word	0x000249e0


	//   ....[91]....
        /*b1ac*/ 	.word	0x000249f0


	//   ....[92]....
        /*b1b0*/ 	.word	0x00024a00


	//   ....[93]....
        /*b1b4*/ 	.word	0x00024a10


	//   ....[94]....
        /*b1b8*/ 	.word	0x00024a40


	//   ....[95]....
        /*b1bc*/ 	.word	0x00024a50


	//   ....[96]....
        /*b1c0*/ 	.word	0x00024a60


	//   ....[97]....
        /*b1c4*/ 	.word	0x00024a70


	//   ....[98]....
        /*b1c8*/ 	.word	0x00024aa0


	//   ....[99]....
        /*b1cc*/ 	.word	0x00024ab0


	//   ....[100]....
        /*b1d0*/ 	.word	0x00024ac0


	//   ....[101]....
        /*b1d4*/ 	.word	0x00024ad0


	//   ....[102]....
        /*b1d8*/ 	.word	0x00024b00


	//   ....[103]....
        /*b1dc*/ 	.word	0x00024b10


	//   ....[104]....
        /*b1e0*/ 	.word	0x00024b20


	//   ....[105]....
        /*b1e4*/ 	.word	0x00024b30


	//   ....[106]....
        /*b1e8*/ 	.word	0x00024b60


	//   ....[107]....
        /*b1ec*/ 	.word	0x00024b70


	//   ....[108]....
        /*b1f0*/ 	.word	0x00024b80


	//   ....[109]....
        /*b1f4*/ 	.word	0x00024b90


	//   ....[110]....
        /*b1f8*/ 	.word	0x00024bc0


	//   ....[111]....
        /*b1fc*/ 	.word	0x00024bd0


	//   ....[112]....
        /*b200*/ 	.word	0x00024be0


	//   ....[113]....
        /*b204*/ 	.word	0x00024bf0


	//   ....[114]....
        /*b208*/ 	.word	0x00024c20


	//   ....[115]....
        /*b20c*/ 	.word	0x00024c30


	//   ....[116]....
        /*b210*/ 	.word	0x00024c40


	//   ....[117]....
        /*b214*/ 	.word	0x00024c50


	//   ....[118]....
        /*b218*/ 	.word	0x00024c80


	//   ....[119]....
        /*b21c*/ 	.word	0x00024c90


	//   ....[120]....
        /*b220*/ 	.word	0x00024ca0


	//   ....[121]....
        /*b224*/ 	.word	0x00024cb0


	//   ....[122]....
        /*b228*/ 	.word	0x00024ce0


	//   ....[123]....
        /*b22c*/ 	.word	0x00024cf0


	//   ....[124]....
        /*b230*/ 	.word	0x00024d00


	//   ....[125]....
        /*b234*/ 	.word	0x00024d10


	//   ....[126]....
        /*b238*/ 	.word	0x00024d40


	//   ....[127]....
        /*b23c*/ 	.word	0x00024d50


	//   ....[128]....
        /*b240*/ 	.word	0x00024d60


	//   ....[129]....
        /*b244*/ 	.word	0x00024d70


	//   ....[130]....
        /*b248*/ 	.word	0x00024da0


	//   ....[131]....
        /*b24c*/ 	.word	0x00024db0


	//   ....[132]....
        /*b250*/ 	.word	0x00024dc0


	//   ....[133]....
        /*b254*/ 	.word	0x00024dd0


	//   ....[134]....
        /*b258*/ 	.word	0x00024e00


	//   ....[135]....
        /*b25c*/ 	.word	0x00024e10


	//   ....[136]....
        /*b260*/ 	.word	0x00024e20


	//   ....[137]....
        /*b264*/ 	.word	0x00024e30


	//   ....[138]....
        /*b268*/ 	.word	0x00024e60


	//   ....[139]....
        /*b26c*/ 	.word	0x00024e70


	//   ....[140]....
        /*b270*/ 	.word	0x00024e80


	//   ....[141]....
        /*b274*/ 	.word	0x00024e90


	//   ....[142]....
        /*b278*/ 	.word	0x00024ec0


	//   ....[143]....
        /*b27c*/ 	.word	0x00024ed0


	//   ....[144]....
        /*b280*/ 	.word	0x00024ee0


	//   ....[145]....
        /*b284*/ 	.word	0x00024ef0


	//   ....[146]....
        /*b288*/ 	.word	0x00024f20


	//   ....[147]....
        /*b28c*/ 	.word	0x00024f30


	//   ....[148]....
        /*b290*/ 	.word	0x00024f40


	//   ....[149]....
        /*b294*/ 	.word	0x00024f50


	//   ....[150]....
        /*b298*/ 	.word	0x00024f80


	//   ....[151]....
        /*b29c*/ 	.word	0x00024f90


	//   ....[152]....
        /*b2a0*/ 	.word	0x00024fa0


	//   ....[153]....
        /*b2a4*/ 	.word	0x00024fb0


	//   ....[154]....
        /*b2a8*/ 	.word	0x00024fe0


	//   ....[155]....
        /*b2ac*/ 	.word	0x00024ff0


	//   ....[156]....
        /*b2b0*/ 	.word	0x00025000


	//   ....[157]....
        /*b2b4*/ 	.word	0x00025010


	//   ....[158]....
        /*b2b8*/ 	.word	0x00025040


	//   ....[159]....
        /*b2bc*/ 	.word	0x00025050


	//   ....[160]....
        /*b2c0*/ 	.word	0x00025060


	//   ....[161]....
        /*b2c4*/ 	.word	0x00025070


	//   ....[162]....
        /*b2c8*/ 	.word	0x000250a0


	//   ....[163]....
        /*b2cc*/ 	.word	0x000250b0


	//   ....[164]....
        /*b2d0*/ 	.word	0x000250c0


	//   ....[165]....
        /*b2d4*/ 	.word	0x000250d0


	//   ....[166]....
        /*b2d8*/ 	.word	0x00025100


	//   ....[167]....
        /*b2dc*/ 	.word	0x00025110


	//   ....[168]....
        /*b2e0*/ 	.word	0x00025120


	//   ....[169]....
        /*b2e4*/ 	.word	0x00025130


	//   ....[170]....
        /*b2e8*/ 	.word	0x00025160


	//   ....[171]....
        /*b2ec*/ 	.word	0x00025170


	//   ....[172]....
        /*b2f0*/ 	.word	0x00025180


	//   ....[173]....
        /*b2f4*/ 	.word	0x00025190


	//   ....[174]....
        /*b2f8*/ 	.word	0x000251c0


	//   ....[175]....
        /*b2fc*/ 	.word	0x000251d0


	//   ....[176]....
        /*b300*/ 	.word	0x000251e0


	//   ....[177]....
        /*b304*/ 	.word	0x000251f0


	//   ....[178]....
        /*b308*/ 	.word	0x00025220


	//   ....[179]....
        /*b30c*/ 	.word	0x00025230


	//   ....[180]....
        /*b310*/ 	.word	0x00025240


	//   ....[181]....
        /*b314*/ 	.word	0x00025250


	//   ....[182]....
        /*b318*/ 	.word	0x00025280


	//   ....[183]....
        /*b31c*/ 	.word	0x00025290


	//   ....[184]....
        /*b320*/ 	.word	0x000252a0


	//   ....[185]....
        /*b324*/ 	.word	0x000252b0


	//   ....[186]....
        /*b328*/ 	.word	0x000252e0


	//   ....[187]....
        /*b32c*/ 	.word	0x000252f0


	//   ....[188]....
        /*b330*/ 	.word	0x00025300


	//   ....[189]....
        /*b334*/ 	.word	0x00025310


	//   ....[190]....
        /*b338*/ 	.word	0x00025340


	//   ....[191]....
        /*b33c*/ 	.word	0x00025350


	//   ....[192]....
        /*b340*/ 	.word	0x00025360


	//   ....[193]....
        /*b344*/ 	.word	0x00025370


	//   ....[194]....
        /*b348*/ 	.word	0x000253a0


	//   ....[195]....
        /*b34c*/ 	.word	0x000253b0


	//   ....[196]....
        /*b350*/ 	.word	0x000253c0


	//   ....[197]....
        /*b354*/ 	.word	0x000253d0


	//   ....[198]....
        /*b358*/ 	.word	0x00025400


	//   ....[199]....
        /*b35c*/ 	.word	0x00025410


	//   ....[200]....
        /*b360*/ 	.word	0x00025420


	//   ....[201]....
        /*b364*/ 	.word	0x00025430


	//   ....[202]....
        /*b368*/ 	.word	0x00025460


	//   ....[203]....
        /*b36c*/ 	.word	0x00025470


	//   ....[204]....
        /*b370*/ 	.word	0x00025480


	//   ....[205]....
        /*b374*/ 	.word	0x00025490


	//   ....[206]....
        /*b378*/ 	.word	0x000254c0


	//   ....[207]....
        /*b37c*/ 	.word	0x000254d0


	//   ....[208]....
        /*b380*/ 	.word	0x000254e0


	//   ....[209]....
        /*b384*/ 	.word	0x000254f0


	//   ....[210]....
        /*b388*/ 	.word	0x00025520


	//   ....[211]....
        /*b38c*/ 	.word	0x00025530


	//   ....[212]....
        /*b390*/ 	.word	0x00025540


	//   ....[213]....
        /*b394*/ 	.word	0x00025550


	//   ....[214]....
        /*b398*/ 	.word	0x00025580


	//   ....[215]....
        /*b39c*/ 	.word	0x00025590


	//   ....[216]....
        /*b3a0*/ 	.word	0x000255a0


	//   ....[217]....
        /*b3a4*/ 	.word	0x000255b0


	//   ....[218]....
        /*b3a8*/ 	.word	0x000255e0


	//   ....[219]....
        /*b3ac*/ 	.word	0x000255f0


	//   ....[220]....
        /*b3b0*/ 	.word	0x00025600


	//   ....[221]....
        /*b3b4*/ 	.word	0x00025610


	//   ....[222]....
        /*b3b8*/ 	.word	0x00025640


	//   ....[223]....
        /*b3bc*/ 	.word	0x00025650


	//   ....[224]....
        /*b3c0*/ 	.word	0x00025660


	//   ....[225]....
        /*b3c4*/ 	.word	0x00025670


	//   ....[226]....
        /*b3c8*/ 	.word	0x000256a0


	//   ....[227]....
        /*b3cc*/ 	.word	0x000256b0


	//   ....[228]....
        /*b3d0*/ 	.word	0x000256c0


	//   ....[229]....
        /*b3d4*/ 	.word	0x000256d0


	//   ....[230]....
        /*b3d8*/ 	.word	0x00025700


	//   ....[231]....
        /*b3dc*/ 	.word	0x00025710


	//   ....[232]....
        /*b3e0*/ 	.word	0x00025720


	//   ....[233]....
        /*b3e4*/ 	.word	0x00025730


	//   ....[234]....
        /*b3e8*/ 	.word	0x00025760


	//   ....[235]....
        /*b3ec*/ 	.word	0x00025770


	//   ....[236]....
        /*b3f0*/ 	.word	0x00025780


	//   ....[237]....
        /*b3f4*/ 	.word	0x00025790


	//   ....[238]....
        /*b3f8*/ 	.word	0x000257c0


	//   ....[239]....
        /*b3fc*/ 	.word	0x000257d0


	//   ....[240]....
        /*b400*/ 	.word	0x000257e0


	//   ....[241]....
        /*b404*/ 	.word	0x000257f0


	//   ....[242]....
        /*b408*/ 	.word	0x00025820


	//   ....[243]....
        /*b40c*/ 	.word	0x00025830


	//   ....[244]....
        /*b410*/ 	.word	0x00025840


	//   ....[245]....
        /*b414*/ 	.word	0x00025850


	//   ....[246]....
        /*b418*/ 	.word	0x00025880


	//   ....[247]....
        /*b41c*/ 	.word	0x00025890


	//   ....[248]....
        /*b420*/ 	.word	0x000258a0


	//   ....[249]....
        /*b424*/ 	.word	0x000258b0


	//   ....[250]....
        /*b428*/ 	.word	0x000258e0


	//   ....[251]....
        /*b42c*/ 	.word	0x000258f0


	//   ....[252]....
        /*b430*/ 	.word	0x00025900


	//   ....[253]....
        /*b434*/ 	.word	0x00025910


	//   ....[254]....
        /*b438*/ 	.word	0x00025940


	//   ....[255]....
        /*b43c*/ 	.word	0x00025950


	//   ....[0]....
        /*b440*/ 	.word	0x00025960


	//   ....[1]....
        /*b444*/ 	.word	0x00025970


	//   ....[2]....
        /*b448*/ 	.word	0x000259a0


	//   ....[3]....
        /*b44c*/ 	.word	0x000259b0


	//   ....[4]....
        /*b450*/ 	.word	0x000259c0


	//   ....[5]....
        /*b454*/ 	.word	0x000259d0


	//   ....[6]....
        /*b458*/ 	.word	0x00025a00


	//   ....[7]....
        /*b45c*/ 	.word	0x00025a10


	//   ....[8]....
        /*b460*/ 	.word	0x00025a20


	//   ....[9]....
        /*b464*/ 	.word	0x00025a30


	//   ....[10]....
        /*b468*/ 	.word	0x00025a60


	//   ....[11]....
        /*b46c*/ 	.word	0x00025a70


	//   ....[12]....
        /*b470*/ 	.word	0x00025a80


	//   ....[13]....
        /*b474*/ 	.word	0x00025a90


	//   ....[14]....
        /*b478*/ 	.word	0x00025ac0


	//   ....[15]....
        /*b47c*/ 	.word	0x00025ad0


	//   ....[16]....
        /*b480*/ 	.word	0x00025ae0


	//   ....[17]....
        /*b484*/ 	.word	0x00025af0


	//   ....[18]....
        /*b488*/ 	.word	0x00025b20


	//   ....[19]....
        /*b48c*/ 	.word	0x00025b30


	//   ....[20]....
        /*b490*/ 	.word	0x00025b40


	//   ....[21]....
        /*b494*/ 	.word	0x00025b50


	//   ....[22]....
        /*b498*/ 	.word	0x00025b80


	//   ....[23]....
        /*b49c*/ 	.word	0x00025b90


	//   ....[24]....
        /*b4a0*/ 	.word	0x00025ba0


	//   ....[25]....
        /*b4a4*/ 	.word	0x00025bb0


	//   ....[26]....
        /*b4a8*/ 	.word	0x00025be0


	//   ....[27]....
        /*b4ac*/ 	.word	0x00025bf0


	//   ....[28]....
        /*b4b0*/ 	.word	0x00025c00


	//   ....[29]....
        /*b4b4*/ 	.word	0x00025c10


	//   ....[30]....
        /*b4b8*/ 	.word	0x00025c40


	//   ....[31]....
        /*b4bc*/ 	.word	0x00025c50


	//   ....[32]....
        /*b4c0*/ 	.word	0x00025c60


	//   ....[33]....
        /*b4c4*/ 	.word	0x00025c70


	//   ....[34]....
        /*b4c8*/ 	.word	0x00025ca0


	//   ....[35]....
        /*b4cc*/ 	.word	0x00025cb0


	//   ....[36]....
        /*b4d0*/ 	.word	0x00025cc0


	//   ....[37]....
        /*b4d4*/ 	.word	0x00025cd0


	//   ....[38]....
        /*b4d8*/ 	.word	0x00025d00


	//   ....[39]....
        /*b4dc*/ 	.word	0x00025d10


	//   ....[40]....
        /*b4e0*/ 	.word	0x00025d20


	//   ....[41]....
        /*b4e4*/ 	.word	0x00025d30


	//   ....[42]....
        /*b4e8*/ 	.word	0x00025d60


	//   ....[43]....
        /*b4ec*/ 	.word	0x00025d70


	//   ....[44]....
        /*b4f0*/ 	.word	0x00025d80


	//   ....[45]....
        /*b4f4*/ 	.word	0x00025d90


	//   ....[46]....
        /*b4f8*/ 	.word	0x00025dc0


	//   ....[47]....
        /*b4fc*/ 	.word	0x00025dd0


	//   ....[48]....
        /*b500*/ 	.word	0x00025de0


	//   ....[49]....
        /*b504*/ 	.word	0x00025df0


	//   ....[50]....
        /*b508*/ 	.word	0x00025e20


	//   ....[51]....
        /*b50c*/ 	.word	0x00025e30


	//   ....[52]....
        /*b510*/ 	.word	0x00025e40


	//   ....[53]....
        /*b514*/ 	.word	0x00025e50


	//   ....[54]....
        /*b518*/ 	.word	0x00025e80


	//   ....[55]....
        /*b51c*/ 	.word	0x00025e90


	//   ....[56]....
        /*b520*/ 	.word	0x00025ea0


	//   ....[57]....
        /*b524*/ 	.word	0x00025eb0


	//   ....[58]....
        /*b528*/ 	.word	0x00025ee0


	//   ....[59]....
        /*b52c*/ 	.word	0x00025ef0


	//   ....[60]....
        /*b530*/ 	.word	0x00025f00


	//   ....[61]....
        /*b534*/ 	.word	0x00025f10


	//   ....[62]....
        /*b538*/ 	.word	0x00025f40


	//   ....[63]....
        /*b53c*/ 	.word	0x00025f50


	//   ....[64]....
        /*b540*/ 	.word	0x00025f60


	//   ....[65]....
        /*b544*/ 	.word	0x00025f70


	//   ....[66]....
        /*b548*/ 	.word	0x00025fa0


	//   ....[67]....
        /*b54c*/ 	.word	0x00025fb0


	//   ....[68]....
        /*b550*/ 	.word	0x00025fc0


	//   ....[69]....
        /*b554*/ 	.word	0x00025fd0


	//   ....[70]....
        /*b558*/ 	.word	0x00026000


	//   ....[71]....
        /*b55c*/ 	.word	0x00026010


	//   ....[72]....
        /*b560*/ 	.word	0x00026020


	//   ....[73]....
        /*b564*/ 	.word	0x00026030


	//   ....[74]....
        /*b568*/ 	.word	0x00026060


	//   ....[75]....
        /*b56c*/ 	.word	0x00026070


	//   ....[76]....
        /*b570*/ 	.word	0x00026080


	//   ....[77]....
        /*b574*/ 	.word	0x00026090


	//   ....[78]....
        /*b578*/ 	.word	0x000260c0


	//   ....[79]....
        /*b57c*/ 	.word	0x000260d0


	//   ....[80]....
        /*b580*/ 	.word	0x000260e0


	//   ....[81]....
        /*b584*/ 	.word	0x000260f0


	//   ....[82]....
        /*b588*/ 	.word	0x00026120


	//   ....[83]....
        /*b58c*/ 	.word	0x00026130


	//   ....[84]....
        /*b590*/ 	.word	0x00026140


	//   ....[85]....
        /*b594*/ 	.word	0x00026150


	//   ....[86]....
        /*b598*/ 	.word	0x00026180


	//   ....[87]....
        /*b59c*/ 	.word	0x00026190


	//   ....[88]....
        /*b5a0*/ 	.word	0x000261a0


	//   ....[89]....
        /*b5a4*/ 	.word	0x000261b0


	//   ....[90]....
        /*b5a8*/ 	.word	0x000261e0


	//   ....[91]....
        /*b5ac*/ 	.word	0x000261f0


	//   ....[92]....
        /*b5b0*/ 	.word	0x00026200


	//   ....[93]....
        /*b5b4*/ 	.word	0x00026210


	//   ....[94]....
        /*b5b8*/ 	.word	0x00026240


	//   ....[95]....
        /*b5bc*/ 	.word	0x00026250


	//   ....[96]....
        /*b5c0*/ 	.word	0x00026260


	//   ....[97]....
        /*b5c4*/ 	.word	0x00026270


	//   ....[98]....
        /*b5c8*/ 	.word	0x000262a0


	//   ....[99]....
        /*b5cc*/ 	.word	0x000262b0


	//   ....[100]....
        /*b5d0*/ 	.word	0x000262c0


	//   ....[101]....
        /*b5d4*/ 	.word	0x000262d0


	//   ....[102]....
        /*b5d8*/ 	.word	0x00026300


	//   ....[103]....
        /*b5dc*/ 	.word	0x00026310


	//   ....[104]....
        /*b5e0*/ 	.word	0x00026320


	//   ....[105]....
        /*b5e4*/ 	.word	0x00026330


	//   ....[106]....
        /*b5e8*/ 	.word	0x00026360


	//   ....[107]....
        /*b5ec*/ 	.word	0x00026370


	//   ....[108]....
        /*b5f0*/ 	.word	0x00026380


	//   ....[109]....
        /*b5f4*/ 	.word	0x00026390


	//   ....[110]....
        /*b5f8*/ 	.word	0x000263c0


	//   ....[111]....
        /*b5fc*/ 	.word	0x000263d0


	//   ....[112]....
        /*b600*/ 	.word	0x000263e0


	//   ....[113]....
        /*b604*/ 	.word	0x000263f0


	//   ....[114]....
        /*b608*/ 	.word	0x00026420


	//   ....[115]....
        /*b60c*/ 	.word	0x00026430


	//   ....[116]....
        /*b610*/ 	.word	0x00026440


	//   ....[117]....
        /*b614*/ 	.word	0x00026450


	//   ....[118]....
        /*b618*/ 	.word	0x00026480


	//   ....[119]....
        /*b61c*/ 	.word	0x00026490


	//   ....[120]....
        /*b620*/ 	.word	0x000264a0


	//   ....[121]....
        /*b624*/ 	.word	0x000264b0


	//   ....[122]....
        /*b628*/ 	.word	0x000264e0


	//   ....[123]....
        /*b62c*/ 	.word	0x000264f0


	//   ....[124]....
        /*b630*/ 	.word	0x00026500


	//   ....[125]....
        /*b634*/ 	.word	0x00026510


	//   ....[126]....
        /*b638*/ 	.word	0x00026540


	//   ....[127]....
        /*b63c*/ 	.word	0x00026550


	//   ....[128]....
        /*b640*/ 	.word	0x00026560


	//   ....[129]....
        /*b644*/ 	.word	0x00026570


	//   ....[130]....
        /*b648*/ 	.word	0x000265a0


	//   ....[131]....
        /*b64c*/ 	.word	0x000265b0


	//   ....[132]....
        /*b650*/ 	.word	0x000265c0


	//   ....[133]....
        /*b654*/ 	.word	0x000265d0


	//   ....[134]....
        /*b658*/ 	.word	0x00026600


	//   ....[135]....
        /*b65c*/ 	.word	0x00026610


	//   ....[136]....
        /*b660*/ 	.word	0x00026620


	//   ....[137]....
        /*b664*/ 	.word	0x00026630


	//   ....[138]....
        /*b668*/ 	.word	0x00026660


	//   ....[139]....
        /*b66c*/ 	.word	0x00026670


	//   ....[140]....
        /*b670*/ 	.word	0x00026680


	//   ....[141]....
        /*b674*/ 	.word	0x00026690


	//   ....[142]....
        /*b678*/ 	.word	0x000266c0


	//   ....[143]....
        /*b67c*/ 	.word	0x000266d0


	//   ....[144]....
        /*b680*/ 	.word	0x000266e0


	//   ....[145]....
        /*b684*/ 	.word	0x000266f0


	//   ....[146]....
        /*b688*/ 	.word	0x00026720


	//   ....[147]....
        /*b68c*/ 	.word	0x00026730


	//   ....[148]....
        /*b690*/ 	.word	0x00026740


	//   ....[149]....
        /*b694*/ 	.word	0x00026750


	//   ....[150]....
        /*b698*/ 	.word	0x00026780


	//   ....[151]....
        /*b69c*/ 	.word	0x00026790


	//   ....[152]....
        /*b6a0*/ 	.word	0x000267a0


	//   ....[153]....
        /*b6a4*/ 	.word	0x000267b0


	//   ....[154]....
        /*b6a8*/ 	.word	0x000267e0


	//   ....[155]....
        /*b6ac*/ 	.word	0x000267f0


	//   ....[156]....
        /*b6b0*/ 	.word	0x00026800


	//   ....[157]....
        /*b6b4*/ 	.word	0x00026810


	//   ....[158]....
        /*b6b8*/ 	.word	0x00026840


	//   ....[159]....
        /*b6bc*/ 	.word	0x00026850


	//   ....[160]....
        /*b6c0*/ 	.word	0x00026860


	//   ....[161]....
        /*b6c4*/ 	.word	0x00026870


	//   ....[162]....
        /*b6c8*/ 	.word	0x000268a0


	//   ....[163]....
        /*b6cc*/ 	.word	0x000268b0


	//   ....[164]....
        /*b6d0*/ 	.word	0x000268c0


	//   ....[165]....
        /*b6d4*/ 	.word	0x000268d0


	//   ....[166]....
        /*b6d8*/ 	.word	0x00026900


	//   ....[167]....
        /*b6dc*/ 	.word	0x00026910


	//   ....[168]....
        /*b6e0*/ 	.word	0x00026920


	//   ....[169]....
        /*b6e4*/ 	.word	0x00026930


	//   ....[170]....
        /*b6e8*/ 	.word	0x00026960


	//   ....[171]....
        /*b6ec*/ 	.word	0x00026970


	//   ....[172]....
        /*b6f0*/ 	.word	0x00026980


	//   ....[173]....
        /*b6f4*/ 	.word	0x00026990


	//   ....[174]....
        /*b6f8*/ 	.word	0x000269c0


	//   ....[175]....
        /*b6fc*/ 	.word	0x000269d0


	//   ....[176]....
        /*b700*/ 	.word	0x000269e0


	//   ....[177]....
        /*b704*/ 	.word	0x000269f0


	//   ....[178]....
        /*b708*/ 	.word	0x00026a20


	//   ....[179]....
        /*b70c*/ 	.word	0x00026a30


	//   ....[180]....
        /*b710*/ 	.word	0x00026a40


	//   ....[181]....
        /*b714*/ 	.word	0x00026a50


	//   ....[182]....
        /*b718*/ 	.word	0x00026a80


	//   ....[183]....
        /*b71c*/ 	.word	0x00026a90


	//   ....[184]....
        /*b720*/ 	.word	0x00026aa0


	//   ....[185]....
        /*b724*/ 	.word	0x00026ab0


	//   ....[186]....
        /*b728*/ 	.word	0x00026ae0


	//   ....[187]....
        /*b72c*/ 	.word	0x00026af0


	//   ....[188]....
        /*b730*/ 	.word	0x00026b00


	//   ....[189]....
        /*b734*/ 	.word	0x00026b10


	//   ....[190]....
        /*b738*/ 	.word	0x00026b40


	//   ....[191]....
        /*b73c*/ 	.word	0x00026b50


	//   ....[192]....
        /*b740*/ 	.word	0x00026b60


	//   ....[193]....
        /*b744*/ 	.word	0x00026b70


	//   ....[194]....
        /*b748*/ 	.word	0x00026ba0


	//   ....[195]....
        /*b74c*/ 	.word	0x00026bb0


	//   ....[196]....
        /*b750*/ 	.word	0x00026bc0


	//   ....[197]....
        /*b754*/ 	.word	0x00026bd0


	//   ....[198]....
        /*b758*/ 	.word	0x00026c00


	//   ....[199]....
        /*b75c*/ 	.word	0x00026c10


	//   ....[200]....
        /*b760*/ 	.word	0x00026c20


	//   ....[201]....
        /*b764*/ 	.word	0x00026c30


	//   ....[202]....
        /*b768*/ 	.word	0x00026c60


	//   ....[203]....
        /*b76c*/ 	.word	0x00026c70


	//   ....[204]....
        /*b770*/ 	.word	0x00026c80


	//   ....[205]....
        /*b774*/ 	.word	0x00026c90


	//   ....[206]....
        /*b778*/ 	.word	0x00026cc0


	//   ....[207]....
        /*b77c*/ 	.word	0x00026cd0


	//   ....[208]....
        /*b780*/ 	.word	0x00026ce0


	//   ....[209]....
        /*b784*/ 	.word	0x00026cf0


	//   ....[210]....
        /*b788*/ 	.word	0x00026d20


	//   ....[211]....
        /*b78c*/ 	.word	0x00026d30


	//   ....[212]....
        /*b790*/ 	.word	0x00026d40


	//   ....[213]....
        /*b794*/ 	.word	0x00026d50


	//   ....[214]....
        /*b798*/ 	.word	0x00026d80


	//   ....[215]....
        /*b79c*/ 	.word	0x00026d90


	//   ....[216]....
        /*b7a0*/ 	.word	0x00026da0


	//   ....[217]....
        /*b7a4*/ 	.word	0x00026db0


	//   ....[218]....
        /*b7a8*/ 	.word	0x00026de0


	//   ....[219]....
        /*b7ac*/ 	.word	0x00026df0


	//   ....[220]....
        /*b7b0*/ 	.word	0x00026e00


	//   ....[221]....
        /*b7b4*/ 	.word	0x00026e10


	//   ....[222]....
        /*b7b8*/ 	.word	0x00026e40


	//   ....[223]....
        /*b7bc*/ 	.word	0x00026e50


	//   ....[224]....
        /*b7c0*/ 	.word	0x00026e60


	//   ....[225]....
        /*b7c4*/ 	.word	0x00026e70


	//   ....[226]....
        /*b7c8*/ 	.word	0x00026ea0


	//   ....[227]....
        /*b7cc*/ 	.word	0x00026eb0


	//   ....[228]....
        /*b7d0*/ 	.word	0x00026ec0


	//   ....[229]....
        /*b7d4*/ 	.word	0x00026ed0


	//   ....[230]....
        /*b7d8*/ 	.word	0x00026f00


	//   ....[231]....
        /*b7dc*/ 	.word	0x00026f10


	//   ....[232]....
        /*b7e0*/ 	.word	0x00026f20


	//   ....[233]....
        /*b7e4*/ 	.word	0x00026f30


	//   ....[234]....
        /*b7e8*/ 	.word	0x00026f60


	//   ....[235]....
        /*b7ec*/ 	.word	0x00026f70


	//   ....[236]....
        /*b7f0*/ 	.word	0x00026f80


	//   ....[237]....
        /*b7f4*/ 	.word	0x00026f90


	//   ....[238]....
        /*b7f8*/ 	.word	0x00026fc0


	//   ....[239]....
        /*b7fc*/ 	.word	0x00026fd0


	//   ....[240]....
        /*b800*/ 	.word	0x00026fe0


	//   ....[241]....
        /*b804*/ 	.word	0x00026ff0


	//   ....[242]....
        /*b808*/ 	.word	0x00027020


	//   ....[243]....
        /*b80c*/ 	.word	0x00027030


	//   ....[244]....
        /*b810*/ 	.word	0x00027040


	//   ....[245]....
        /*b814*/ 	.word	0x00027050


	//   ....[246]....
        /*b818*/ 	.word	0x00027080


	//   ....[247]....
        /*b81c*/ 	.word	0x00027090


	//   ....[248]....
        /*b820*/ 	.word	0x000270a0


	//   ....[249]....
        /*b824*/ 	.word	0x000270b0


	//   ....[250]....
        /*b828*/ 	.word	0x000270e0


	//   ....[251]....
        /*b82c*/ 	.word	0x000270f0


	//   ....[252]....
        /*b830*/ 	.word	0x00027100


	//   ....[253]....
        /*b834*/ 	.word	0x00027110


	//   ....[254]....
        /*b838*/ 	.word	0x00027150


	//   ....[255]....
        /*b83c*/ 	.word	0x0002a190


	//   ....[0]....
        /*b840*/ 	.word	0x0002a1a0


	//   ....[1]....
        /*b844*/ 	.word	0x0002a1b0


	//   ....[2]....
        /*b848*/ 	.word	0x0002a1d0


	//   ....[3]....
        /*b84c*/ 	.word	0x0002a1e0


	//   ....[4]....
        /*b850*/ 	.word	0x0002a1f0


	//   ....[5]....
        /*b854*/ 	.word	0x0002a200


	//   ....[6]....
        /*b858*/ 	.word	0x0002a230


	//   ....[7]....
        /*b85c*/ 	.word	0x0002a240


	//   ....[8]....
        /*b860*/ 	.word	0x0002a250


	//   ....[9]....
        /*b864*/ 	.word	0x0002a260


	//   ....[10]....
        /*b868*/ 	.word	0x0002a290


	//   ....[11]....
        /*b86c*/ 	.word	0x0002a2a0


	//   ....[12]....
        /*b870*/ 	.word	0x0002a2b0


	//   ....[13]....
        /*b874*/ 	.word	0x0002a2c0


	//   ....[14]....
        /*b878*/ 	.word	0x0002a2f0


	//   ....[15]....
        /*b87c*/ 	.word	0x0002a300


	//   ....[16]....
        /*b880*/ 	.word	0x0002a310


	//   ....[17]....
        /*b884*/ 	.word	0x0002a320


	//   ....[18]....
        /*b888*/ 	.word	0x0002a350


	//   ....[19]....
        /*b88c*/ 	.word	0x0002a360


	//   ....[20]....
        /*b890*/ 	.word	0x0002a370


	//   ....[21]....
        /*b894*/ 	.word	0x0002a380


	//   ....[22]....
        /*b898*/ 	.word	0x0002a3b0


	//   ....[23]....
        /*b89c*/ 	.word	0x0002a3c0


	//   ....[24]....
        /*b8a0*/ 	.word	0x0002a3d0


	//   ....[25]....
        /*b8a4*/ 	.word	0x0002a3e0


	//   ....[26]....
        /*b8a8*/ 	.word	0x0002a410


	//   ....[27]....
        /*b8ac*/ 	.word	0x0002a420


	//   ....[28]....
        /*b8b0*/ 	.word	0x0002a430


	//   ....[29]....
        /*b8b4*/ 	.word	0x0002a440


	//   ....[30]....
        /*b8b8*/ 	.word	0x0002a470


	//   ....[31]....
        /*b8bc*/ 	.word	0x0002a480


	//   ....[32]....
        /*b8c0*/ 	.word	0x0002a490


	//   ....[33]....
        /*b8c4*/ 	.word	0x0002a4a0


	//   ....[34]....
        /*b8c8*/ 	.word	0x0002a4d0


	//   ....[35]....
        /*b8cc*/ 	.word	0x0002a4e0


	//   ....[36]....
        /*b8d0*/ 	.word	0x0002a4f0


	//   ....[37]....
        /*b8d4*/ 	.word	0x0002a500


	//   ....[38]....
        /*b8d8*/ 	.word	0x0002a530


	//   ....[39]....
        /*b8dc*/ 	.word	0x0002a540


	//   ....[40]....
        /*b8e0*/ 	.word	0x0002a550


	//   ....[41]....
        /*b8e4*/ 	.word	0x0002a560


	//   ....[42]....
        /*b8e8*/ 	.word	0x0002a590


	//   ....[43]....
        /*b8ec*/ 	.word	0x0002a5a0


	//   ....[44]....
        /*b8f0*/ 	.word	0x0002a5b0


	//   ....[45]....
        /*b8f4*/ 	.word	0x0002a5c0


	//   ....[46]....
        /*b8f8*/ 	.word	0x0002a5f0


	//   ....[47]....
        /*b8fc*/ 	.word	0x0002a600


	//   ....[48]....
        /*b900*/ 	.word	0x0002a610


	//   ....[49]....
        /*b904*/ 	.word	0x0002a620


	//   ....[50]....
        /*b908*/ 	.word	0x0002a650


	//   ....[51]....
        /*b90c*/ 	.word	0x0002a660


	//   ....[52]....
        /*b910*/ 	.word	0x0002a670


	//   ....[53]....
        /*b914*/ 	.word	0x0002a680


	//   ....[54]....
        /*b918*/ 	.word	0x0002a6b0


	//   ....[55]....
        /*b91c*/ 	.word	0x0002a6c0


	//   ....[56]....
        /*b920*/ 	.word	0x0002a6d0


	//   ....[57]....
        /*b924*/ 	.word	0x0002a6e0


	//   ....[58]....
        /*b928*/ 	.word	0x0002a710


	//   ....[59]....
        /*b92c*/ 	.word	0x0002a720


	//   ....[60]....
        /*b930*/ 	.word	0x0002a730


	//   ....[61]....
        /*b934*/ 	.word	0x0002a740


	//   ....[62]....
        /*b938*/ 	.word	0x0002a770


	//   ....[63]....
        /*b93c*/ 	.word	0x0002a780


	//   ....[64]....
        /*b940*/ 	.word	0x0002a790


	//   ....[65]....
        /*b944*/ 	.word	0x0002a7a0


	//   ....[66]....
        /*b948*/ 	.word	0x0002a7d0


	//   ....[67]....
        /*b94c*/ 	.word	0x0002a7e0


	//   ....[68]....
        /*b950*/ 	.word	0x0002a7f0


	//   ....[69]....
        /*b954*/ 	.word	0x0002a800


	//   ....[70]....
        /*b958*/ 	.word	0x0002a830


	//   ....[71]....
        /*b95c*/ 	.word	0x0002a840


	//   ....[72]....
        /*b960*/ 	.word	0x0002a850


	//   ....[73]....
        /*b964*/ 	.word	0x0002a860


	//   ....[74]....
        /*b968*/ 	.word	0x0002a890


	//   ....[75]....
        /*b96c*/ 	.word	0x0002a8a0


	//   ....[76]....
        /*b970*/ 	.word	0x0002a8b0


	//   ....[77]....
        /*b974*/ 	.word	0x0002a8c0


	//   ....[78]....
        /*b978*/ 	.word	0x0002a8f0


	//   ....[79]....
        /*b97c*/ 	.word	0x0002a900


	//   ....[80]....
        /*b980*/ 	.word	0x0002a910


	//   ....[81]....
        /*b984*/ 	.word	0x0002a920


	//   ....[82]....
        /*b988*/ 	.word	0x0002a950


	//   ....[83]....
        /*b98c*/ 	.word	0x0002a960


	//   ....[84]....
        /*b990*/ 	.word	0x0002a970


	//   ....[85]....
        /*b994*/ 	.word	0x0002a980


	//   ....[86]....
        /*b998*/ 	.word	0x0002a9b0


	//   ....[87]....
        /*b99c*/ 	.word	0x0002a9c0


	//   ....[88]....
        /*b9a0*/ 	.word	0x0002a9d0


	//   ....[89]....
        /*b9a4*/ 	.word	0x0002a9e0


	//   ....[90]....
        /*b9a8*/ 	.word	0x0002aa10


	//   ....[91]....
        /*b9ac*/ 	.word	0x0002aa20


	//   ....[92]....
        /*b9b0*/ 	.word	0x0002aa30


	//   ....[93]....
        /*b9b4*/ 	.word	0x0002aa40


	//   ....[94]....
        /*b9b8*/ 	.word	0x0002aa70


	//   ....[95]....
        /*b9bc*/ 	.word	0x0002aa80


	//   ....[96]....
        /*b9c0*/ 	.word	0x0002aa90


	//   ....[97]....
        /*b9c4*/ 	.word	0x0002aaa0


	//   ....[98]....
        /*b9c8*/ 	.word	0x0002aad0


	//   ....[99]....
        /*b9cc*/ 	.word	0x0002aae0


	//   ....[100]....
        /*b9d0*/ 	.word	0x0002aaf0


	//   ....[101]....
        /*b9d4*/ 	.word	0x0002ab00


	//   ....[102]....
        /*b9d8*/ 	.word	0x0002ab30


	//   ....[103]....
        /*b9dc*/ 	.word	0x0002ab40


	//   ....[104]....
        /*b9e0*/ 	.word	0x0002ab50


	//   ....[105]....
        /*b9e4*/ 	.word	0x0002ab60


	//   ....[106]....
        /*b9e8*/ 	.word	0x0002ab90


	//   ....[107]....
        /*b9ec*/ 	.word	0x0002aba0


	//   ....[108]....
        /*b9f0*/ 	.word	0x0002abb0


	//   ....[109]....
        /*b9f4*/ 	.word	0x0002abc0


	//   ....[110]....
        /*b9f8*/ 	.word	0x0002abf0


	//   ....[111]....
        /*b9fc*/ 	.word	0x0002ac00


	//   ....[112]....
        /*ba00*/ 	.word	0x0002ac10


	//   ....[113]....
        /*ba04*/ 	.word	0x0002ac20


	//   ....[114]....
        /*ba08*/ 	.word	0x0002ac50


	//   ....[115]....
        /*ba0c*/ 	.word	0x0002ac60


	//   ....[116]....
        /*ba10*/ 	.word	0x0002ac70


	//   ....[117]....
        /*ba14*/ 	.word	0x0002ac80


	//   ....[118]....
        /*ba18*/ 	.word	0x0002acb0


	//   ....[119]....
        /*ba1c*/ 	.word	0x0002acc0


	//   ....[120]....
        /*ba20*/ 	.word	0x0002acd0


	//   ....[121]....
        /*ba24*/ 	.word	0x0002ace0


	//   ....[122]....
        /*ba28*/ 	.word	0x0002ad10


	//   ....[123]....
        /*ba2c*/ 	.word	0x0002ad20


	//   ....[124]....
        /*ba30*/ 	.word	0x0002ad30


	//   ....[125]....
        /*ba34*/ 	.word	0x0002ad40


	//   ....[126]....
        /*ba38*/ 	.word	0x0002ad70


	//   ....[127]....
        /*ba3c*/ 	.word	0x0002ad80


	//   ....[128]....
        /*ba40*/ 	.word	0x0002ad90


	//   ....[129]....
        /*ba44*/ 	.word	0x0002ada0


	//   ....[130]....
        /*ba48*/ 	.word	0x0002add0


	//   ....[131]....
        /*ba4c*/ 	.word	0x0002ade0


	//   ....[132]....
        /*ba50*/ 	.word	0x0002adf0


	//   ....[133]....
        /*ba54*/ 	.word	0x0002ae00


	//   ....[134]....
        /*ba58*/ 	.word	0x0002ae30


	//   ....[135]....
        /*ba5c*/ 	.word	0x0002ae40


	//   ....[136]....
        /*ba60*/ 	.word	0x0002ae50


	//   ....[137]....
        /*ba64*/ 	.word	0x0002ae60


	//   ....[138]....
        /*ba68*/ 	.word	0x0002ae90


	//   ....[139]....
        /*ba6c*/ 	.word	0x0002aea0


	//   ....[140]....
        /*ba70*/ 	.word	0x0002aeb0


	//   ....[141]....
        /*ba74*/ 	.word	0x0002aec0


	//   ....[142]....
        /*ba78*/ 	.word	0x0002aef0


	//   ....[143]....
        /*ba7c*/ 	.word	0x0002af00


	//   ....[144]....
        /*ba80*/ 	.word	0x0002af10


	//   ....[145]....
        /*ba84*/ 	.word	0x0002af20


	//   ....[146]....
        /*ba88*/ 	.word	0x0002af50


	//   ....[147]....
        /*ba8c*/ 	.word	0x0002af60


	//   ....[148]....
        /*ba90*/ 	.word	0x0002af70


	//   ....[149]....
        /*ba94*/ 	.word	0x0002af80


	//   ....[150]....
        /*ba98*/ 	.word	0x0002afb0


	//   ....[151]....
        /*ba9c*/ 	.word	0x0002afc0


	//   ....[152]....
        /*baa0*/ 	.word	0x0002afd0


	//   ....[153]....
        /*baa4*/ 	.word	0x0002afe0


	//   ....[154]....
        /*baa8*/ 	.word	0x0002b010


	//   ....[155]....
        /*baac*/ 	.word	0x0002b020


	//   ....[156]....
        /*bab0*/ 	.word	0x0002b030


	//   ....[157]....
        /*bab4*/ 	.word	0x0002b040


	//   ....[158]....
        /*bab8*/ 	.word	0x0002b070


	//   ....[159]....
        /*babc*/ 	.word	0x0002b080


	//   ....[160]....
        /*bac0*/ 	.word	0x0002b090


	//   ....[161]....
        /*bac4*/ 	.word	0x0002b0a0


	//   ....[162]....
        /*bac8*/ 	.word	0x0002b0d0


	//   ....[163]....
        /*bacc*/ 	.word	0x0002b0e0


	//   ....[164]....
        /*bad0*/ 	.word	0x0002b0f0


	//   ....[165]....
        /*bad4*/ 	.word	0x0002b100


	//   ....[166]....
        /*bad8*/ 	.word	0x0002b130


	//   ....[167]....
        /*badc*/ 	.word	0x0002b140


	//   ....[168]....
        /*bae0*/ 	.word	0x0002b150


	//   ....[169]....
        /*bae4*/ 	.word	0x0002b160


	//   ....[170]....
        /*bae8*/ 	.word	0x0002b190


	//   ....[171]....
        /*baec*/ 	.word	0x0002b1a0


	//   ....[172]....
        /*baf0*/ 	.word	0x0002b1b0


	//   ....[173]....
        /*baf4*/ 	.word	0x0002b1c0


	//   ....[174]....
        /*baf8*/ 	.word	0x0002b1f0


	//   ....[175]....
        /*bafc*/ 	.word	0x0002b200


	//   ....[176]....
        /*bb00*/ 	.word	0x0002b210


	//   ....[177]....
        /*bb04*/ 	.word	0x0002b220


	//   ....[178]....
        /*bb08*/ 	.word	0x0002b250


	//   ....[179]....
        /*bb0c*/ 	.word	0x0002b260


	//   ....[180]....
        /*bb10*/ 	.word	0x0002b270


	//   ....[181]....
        /*bb14*/ 	.word	0x0002b280


	//   ....[182]....
        /*bb18*/ 	.word	0x0002b2b0


	//   ....[183]....
        /*bb1c*/ 	.word	0x0002b2c0


	//   ....[184]....
        /*bb20*/ 	.word	0x0002b2d0


	//   ....[185]....
        /*bb24*/ 	.word	0x0002b2e0


	//   ....[186]....
        /*bb28*/ 	.word	0x0002b310


	//   ....[187]....
        /*bb2c*/ 	.word	0x0002b320


	//   ....[188]....
        /*bb30*/ 	.word	0x0002b330


	//   ....[189]....
        /*bb34*/ 	.word	0x0002b340


	//   ....[190]....
        /*bb38*/ 	.word	0x0002b370


	//   ....[191]....
        /*bb3c*/ 	.word	0x0002b380


	//   ....[192]....
        /*bb40*/ 	.word	0x0002b390


	//   ....[193]....
        /*bb44*/ 	.word	0x0002b3a0


	//   ....[194]....
        /*bb48*/ 	.word	0x0002b3d0


	//   ....[195]....
        /*bb4c*/ 	.word	0x0002b3e0


	//   ....[196]....
        /*bb50*/ 	.word	0x0002b3f0


	//   ....[197]....
        /*bb54*/ 	.word	0x0002b400


	//   ....[198]....
        /*bb58*/ 	.word	0x0002b430


	//   ....[199]....
        /*bb5c*/ 	.word	0x0002b440


	//   ....[200]....
        /*bb60*/ 	.word	0x0002b450


	//   ....[201]....
        /*bb64*/ 	.word	0x0002b460


	//   ....[202]....
        /*bb68*/ 	.word	0x0002b490


	//   ....[203]....
        /*bb6c*/ 	.word	0x0002b4a0


	//   ....[204]....
        /*bb70*/ 	.word	0x0002b4b0


	//   ....[205]....
        /*bb74*/ 	.word	0x0002b4c0


	//   ....[206]....
        /*bb78*/ 	.word	0x0002b4f0


	//   ....[207]....
        /*bb7c*/ 	.word	0x0002b500


	//   ....[208]....
        /*bb80*/ 	.word	0x0002b510


	//   ....[209]....
        /*bb84*/ 	.word	0x0002b520


	//   ....[210]....
        /*bb88*/ 	.word	0x0002b550


	//   ....[211]....
        /*bb8c*/ 	.word	0x0002b560


	//   ....[212]....
        /*bb90*/ 	.word	0x0002b570


	//   ....[213]....
        /*bb94*/ 	.word	0x0002b580


	//   ....[214]....
        /*bb98*/ 	.word	0x0002b5b0


	//   ....[215]....
        /*bb9c*/ 	.word	0x0002b5c0


	//   ....[216]....
        /*bba0*/ 	.word	0x0002b5d0


	//   ....[217]....
        /*bba4*/ 	.word	0x0002b5e0


	//   ....[218]....
        /*bba8*/ 	.word	0x0002b610


	//   ....[219]....
        /*bbac*/ 	.word	0x0002b620


	//   ....[220]....
        /*bbb0*/ 	.word	0x0002b630


	//   ....[221]....
        /*bbb4*/ 	.word	0x0002b640


	//   ....[222]....
        /*bbb8*/ 	.word	0x0002b670


	//   ....[223]....
        /*bbbc*/ 	.word	0x0002b680


	//   ....[224]....
        /*bbc0*/ 	.word	0x0002b690


	//   ....[225]....
        /*bbc4*/ 	.word	0x0002b6a0


	//   ....[226]....
        /*bbc8*/ 	.word	0x0002b6d0


	//   ....[227]....
        /*bbcc*/ 	.word	0x0002b6e0


	//   ....[228]....
        /*bbd0*/ 	.word	0x0002b6f0


	//   ....[229]....
        /*bbd4*/ 	.word	0x0002b700


	//   ....[230]....
        /*bbd8*/ 	.word	0x0002b730


	//   ....[231]....
        /*bbdc*/ 	.word	0x0002b740


	//   ....[232]....
        /*bbe0*/ 	.word	0x0002b750


	//   ....[233]....
        /*bbe4*/ 	.word	0x0002b760


	//   ....[234]....
        /*bbe8*/ 	.word	0x0002b790


	//   ....[235]....
        /*bbec*/ 	.word	0x0002b7a0


	//   ....[236]....
        /*bbf0*/ 	.word	0x0002b7b0


	//   ....[237]....
        /*bbf4*/ 	.word	0x0002b7c0


	//   ....[238]....
        /*bbf8*/ 	.word	0x0002b7f0


	//   ....[239]....
        /*bbfc*/ 	.word	0x0002b800


	//   ....[240]....
        /*bc00*/ 	.word	0x0002b810


	//   ....[241]....
        /*bc04*/ 	.word	0x0002b820


	//   ....[242]....
        /*bc08*/ 	.word	0x0002b850


	//   ....[243]....
        /*bc0c*/ 	.word	0x0002b860


	//   ....[244]....
        /*bc10*/ 	.word	0x0002b870


	//   ....[245]....
        /*bc14*/ 	.word	0x0002b880


	//   ....[246]....
        /*bc18*/ 	.word	0x0002b8b0


	//   ....[247]....
        /*bc1c*/ 	.word	0x0002b8c0


	//   ....[248]....
        /*bc20*/ 	.word	0x0002b8d0


	//   ....[249]....
        /*bc24*/ 	.word	0x0002b8e0


	//   ....[250]....
        /*bc28*/ 	.word	0x0002b910


	//   ....[251]....
        /*bc2c*/ 	.word	0x0002b920


	//   ....[252]....
        /*bc30*/ 	.word	0x0002b930


	//   ....[253]....
        /*bc34*/ 	.word	0x0002b940


	//   ....[254]....
        /*bc38*/ 	.word	0x0002b970


	//   ....[255]....
        /*bc3c*/ 	.word	0x0002b980


	//   ....[0]....
        /*bc40*/ 	.word	0x0002b990


	//   ....[1]....
        /*bc44*/ 	.word	0x0002b9a0


	//   ....[2]....
        /*bc48*/ 	.word	0x0002b9d0


	//   ....[3]....
        /*bc4c*/ 	.word	0x0002b9e0


	//   ....[4]....
        /*bc50*/ 	.word	0x0002b9f0


	//   ....[5]....
        /*bc54*/ 	.word	0x0002ba00


	//   ....[6]....
        /*bc58*/ 	.word	0x0002ba30


	//   ....[7]....
        /*bc5c*/ 	.word	0x0002ba40


	//   ....[8]....
        /*bc60*/ 	.word	0x0002ba50


	//   ....[9]....
        /*bc64*/ 	.word	0x0002ba60


	//   ....[10]....
        /*bc68*/ 	.word	0x0002ba90


	//   ....[11]....
        /*bc6c*/ 	.word	0x0002baa0


	//   ....[12]....
        /*bc70*/ 	.word	0x0002bab0


	//   ....[13]....
        /*bc74*/ 	.word	0x0002bac0


	//   ....[14]....
        /*bc78*/ 	.word	0x0002baf0


	//   ....[15]....
        /*bc7c*/ 	.word	0x0002bb00


	//   ....[16]....
        /*bc80*/ 	.word	0x0002bb10


	//   ....[17]....
        /*bc84*/ 	.word	0x0002bb20


	//   ....[18]....
        /*bc88*/ 	.word	0x0002bb50


	//   ....[19]....
        /*bc8c*/ 	.word	0x0002bb60


	//   ....[20]....
        /*bc90*/ 	.word	0x0002bb70


	//   ....[21]....
        /*bc94*/ 	.word	0x0002bb80


	//   ....[22]....
        /*bc98*/ 	.word	0x0002bbb0


	//   ....[23]....
        /*bc9c*/ 	.word	0x0002bbc0


	//   ....[24]....
        /*bca0*/ 	.word	0x0002bbd0


	//   ....[25]....
        /*bca4*/ 	.word	0x0002bbe0


	//   ....[26]....
        /*bca8*/ 	.word	0x0002bc10


	//   ....[27]....
        /*bcac*/ 	.word	0x0002bc20


	//   ....[28]....
        /*bcb0*/ 	.word	0x0002bc30


	//   ....[29]....
        /*bcb4*/ 	.word	0x0002bc40


	//   ....[30]....
        /*bcb8*/ 	.word	0x0002bc70


	//   ....[31]....
        /*bcbc*/ 	.word	0x0002bc80


	//   ....[32]....
        /*bcc0*/ 	.word	0x0002bc90


	//   ....[33]....
        /*bcc4*/ 	.word	0x0002bca0


	//   ....[34]....
        /*bcc8*/ 	.word	0x0002bcd0


	//   ....[35]....
        /*bccc*/ 	.word	0x0002bce0


	//   ....[36]....
        /*bcd0*/ 	.word	0x0002bcf0


	//   ....[37]....
        /*bcd4*/ 	.word	0x0002bd00


	//   ....[38]....
        /*bcd8*/ 	.word	0x0002bd30


	//   ....[39]....
        /*bcdc*/ 	.word	0x0002bd40


	//   ....[40]....
        /*bce0*/ 	.word	0x0002bd50


	//   ....[41]....
        /*bce4*/ 	.word	0x0002bd60


	//   ....[42]....
        /*bce8*/ 	.word	0x0002bd90


	//   ....[43]....
        /*bcec*/ 	.word	0x0002bda0


	//   ....[44]....
        /*bcf0*/ 	.word	0x0002bdb0


	//   ....[45]....
        /*bcf4*/ 	.word	0x0002bdc0


	//   ....[46]....
        /*bcf8*/ 	.word	0x0002bdf0


	//   ....[47]....
        /*bcfc*/ 	.word	0x0002be00


	//   ....[48]....
        /*bd00*/ 	.word	0x0002be10


	//   ....[49]....
        /*bd04*/ 	.word	0x0002be20


	//   ....[50]....
        /*bd08*/ 	.word	0x0002be50


	//   ....[51]....
        /*bd0c*/ 	.word	0x0002be60


	//   ....[52]....
        /*bd10*/ 	.word	0x0002be70


	//   ....[53]....
        /*bd14*/ 	.word	0x0002be80


	//   ....[54]....
        /*bd18*/ 	.word	0x0002beb0


	//   ....[55]....
        /*bd1c*/ 	.word	0x0002bec0


	//   ....[56]....
        /*bd20*/ 	.word	0x0002bed0


	//   ....[57]....
        /*bd24*/ 	.word	0x0002bee0


	//   ....[58]....
        /*bd28*/ 	.word	0x0002bf10


	//   ....[59]....
        /*bd2c*/ 	.word	0x0002bf20


	//   ....[60]....
        /*bd30*/ 	.word	0x0002bf30


	//   ....[61]....
        /*bd34*/ 	.word	0x0002bf40


	//   ....[62]....
        /*bd38*/ 	.word	0x0002bf70


	//   ....[63]....
        /*bd3c*/ 	.word	0x0002bf80


	//   ....[64]....
        /*bd40*/ 	.word	0x0002bf90


	//   ....[65]....
        /*bd44*/ 	.word	0x0002bfa0


	//   ....[66]....
        /*bd48*/ 	.word	0x0002bfd0


	//   ....[67]....
        /*bd4c*/ 	.word	0x0002bfe0


	//   ....[68]....
        /*bd50*/ 	.word	0x0002bff0


	//   ....[69]....
        /*bd54*/ 	.word	0x0002c000


	//   ....[70]....
        /*bd58*/ 	.word	0x0002c030


	//   ....[71]....
        /*bd5c*/ 	.word	0x0002c040


	//   ....[72]....
        /*bd60*/ 	.word	0x0002c050


	//   ....[73]....
        /*bd64*/ 	.word	0x0002c060


	//   ....[74]....
        /*bd68*/ 	.word	0x0002c090


	//   ....[75]....
        /*bd6c*/ 	.word	0x0002c0a0


	//   ....[76]....
        /*bd70*/ 	.word	0x0002c0b0


	//   ....[77]....
        /*bd74*/ 	.word	0x0002c0c0


	//   ....[78]....
        /*bd78*/ 	.word	0x0002c0f0


	//   ....[79]....
        /*bd7c*/ 	.word	0x0002c100


	//   ....[80]....
        /*bd80*/ 	.word	0x0002c110


	//   ....[81]....
        /*bd84*/ 	.word	0x0002c120


	//   ....[82]....
        /*bd88*/ 	.word	0x0002c150


	//   ....[83]....
        /*bd8c*/ 	.word	0x0002c160


	//   ....[84]....
        /*bd90*/ 	.word	0x0002c170


	//   ....[85]....
        /*bd94*/ 	.word	0x0002c180


	//   ....[86]....
        /*bd98*/ 	.word	0x0002c1b0


	//   ....[87]....
        /*bd9c*/ 	.word	0x0002c1c0


	//   ....[88]....
        /*bda0*/ 	.word	0x0002c1d0


	//   ....[89]....
        /*bda4*/ 	.word	0x0002c1e0


	//   ....[90]....
        /*bda8*/ 	.word	0x0002c210


	//   ....[91]....
        /*bdac*/ 	.word	0x0002c220


	//   ....[92]....
        /*bdb0*/ 	.word	0x0002c230


	//   ....[93]....
        /*bdb4*/ 	.word	0x0002c240


	//   ....[94]....
        /*bdb8*/ 	.word	0x0002c270


	//   ....[95]....
        /*bdbc*/ 	.word	0x0002c280


	//   ....[96]....
        /*bdc0*/ 	.word	0x0002c290


	//   ....[97]....
        /*bdc4*/ 	.word	0x0002c2a0


	//   ....[98]....
        /*bdc8*/ 	.word	0x0002c2d0


	//   ....[99]....
        /*bdcc*/ 	.word	0x0002c2e0


	//   ....[100]....
        /*bdd0*/ 	.word	0x0002c2f0


	//   ....[101]....
        /*bdd4*/ 	.word	0x0002c300


	//   ....[102]....
        /*bdd8*/ 	.word	0x0002c330


	//   ....[103]....
        /*bddc*/ 	.word	0x0002c340


	//   ....[104]....
        /*bde0*/ 	.word	0x0002c350


	//   ....[105]....
        /*bde4*/ 	.word	0x0002c360


	//   ....[106]....
        /*bde8*/ 	.word	0x0002c390


	//   ....[107]....
        /*bdec*/ 	.word	0x0002c3a0


	//   ....[108]....
        /*bdf0*/ 	.word	0x0002c3b0


	//   ....[109]....
        /*bdf4*/ 	.word	0x0002c3c0


	//   ....[110]....
        /*bdf8*/ 	.word	0x0002c3f0


	//   ....[111]....
        /*bdfc*/ 	.word	0x0002c400


	//   ....[112]....
        /*be00*/ 	.word	0x0002c410


	//   ....[113]....
        /*be04*/ 	.word	0x0002c420


	//   ....[114]....
        /*be08*/ 	.word	0x0002c450


	//   ....[115]....
        /*be0c*/ 	.word	0x0002c460


	//   ....[116]....
        /*be10*/ 	.word	0x0002c470


	//   ....[117]....
        /*be14*/ 	.word	0x0002c480


	//   ....[118]....
        /*be18*/ 	.word	0x0002c4b0


	//   ....[119]....
        /*be1c*/ 	.word	0x0002c4c0


	//   ....[120]....
        /*be20*/ 	.word	0x0002c4d0


	//   ....[121]....
        /*be24*/ 	.word	0x0002c4e0


	//   ....[122]....
        /*be28*/ 	.word	0x0002c510


	//   ....[123]....
        /*be2c*/ 	.word	0x0002c520


	//   ....[124]....
        /*be30*/ 	.word	0x0002c530


	//   ....[125]....
        /*be34*/ 	.word	0x0002c540


	//   ....[126]....
        /*be38*/ 	.word	0x0002c570


	//   ....[127]....
        /*be3c*/ 	.word	0x0002c580


	//   ....[128]....
        /*be40*/ 	.word	0x0002c590


	//   ....[129]....
        /*be44*/ 	.word	0x0002c5a0


	//   ....[130]....
        /*be48*/ 	.word	0x0002c5d0


	//   ....[131]....
        /*be4c*/ 	.word	0x0002c5e0


	//   ....[132]....
        /*be50*/ 	.word	0x0002c5f0


	//   ....[133]....
        /*be54*/ 	.word	0x0002c600


	//   ....[134]....
        /*be58*/ 	.word	0x0002c630


	//   ....[135]....
        /*be5c*/ 	.word	0x0002c640


	//   ....[136]....
        /*be60*/ 	.word	0x0002c650


	//   ....[137]....
        /*be64*/ 	.word	0x0002c660


	//   ....[138]....
        /*be68*/ 	.word	0x0002c690


	//   ....[139]....
        /*be6c*/ 	.word	0x0002c6a0


	//   ....[140]....
        /*be70*/ 	.word	0x0002c6b0


	//   ....[141]....
        /*be74*/ 	.word	0x0002c6c0


	//   ....[142]....
        /*be78*/ 	.word	0x0002c6f0


	//   ....[143]....
        /*be7c*/ 	.word	0x0002c700


	//   ....[144]....
        /*be80*/ 	.word	0x0002c710


	//   ....[145]....
        /*be84*/ 	.word	0x0002c720


	//   ....[146]....
        /*be88*/ 	.word	0x0002c750


	//   ....[147]....
        /*be8c*/ 	.word	0x0002c760


	//   ....[148]....
        /*be90*/ 	.word	0x0002c770


	//   ....[149]....
        /*be94*/ 	.word	0x0002c780


	//   ....[150]....
        /*be98*/ 	.word	0x0002c7b0


	//   ....[151]....
        /*be9c*/ 	.word	0x0002c7c0


	//   ....[152]....
        /*bea0*/ 	.word	0x0002c7d0


	//   ....[153]....
        /*bea4*/ 	.word	0x0002c7e0


	//   ....[154]....
        /*bea8*/ 	.word	0x0002c810


	//   ....[155]....
        /*beac*/ 	.word	0x0002c820


	//   ....[156]....
        /*beb0*/ 	.word	0x0002c830


	//   ....[157]....
        /*beb4*/ 	.word	0x0002c840


	//   ....[158]....
        /*beb8*/ 	.word	0x0002c870


	//   ....[159]....
        /*bebc*/ 	.word	0x0002c880


	//   ....[160]....
        /*bec0*/ 	.word	0x0002c890


	//   ....[161]....
        /*bec4*/ 	.word	0x0002c8a0


	//   ....[162]....
        /*bec8*/ 	.word	0x0002c8d0


	//   ....[163]....
        /*becc*/ 	.word	0x0002c8e0


	//   ....[164]....
        /*bed0*/ 	.word	0x0002c8f0


	//   ....[165]....
        /*bed4*/ 	.word	0x0002c900


	//   ....[166]....
        /*bed8*/ 	.word	0x0002c930


	//   ....[167]....
        /*bedc*/ 	.word	0x0002c940


	//   ....[168]....
        /*bee0*/ 	.word	0x0002c950


	//   ....[169]....
        /*bee4*/ 	.word	0x0002c960


	//   ....[170]....
        /*bee8*/ 	.word	0x0002c990


	//   ....[171]....
        /*beec*/ 	.word	0x0002c9a0


	//   ....[172]....
        /*bef0*/ 	.word	0x0002c9b0


	//   ....[173]....
        /*bef4*/ 	.word	0x0002c9c0


	//   ....[174]....
        /*bef8*/ 	.word	0x0002c9f0


	//   ....[175]....
        /*befc*/ 	.word	0x0002ca00


	//   ....[176]....
        /*bf00*/ 	.word	0x0002ca10


	//   ....[177]....
        /*bf04*/ 	.word	0x0002ca20


	//   ....[178]....
        /*bf08*/ 	.word	0x0002ca50


	//   ....[179]....
        /*bf0c*/ 	.word	0x0002ca60


	//   ....[180]....
        /*bf10*/ 	.word	0x0002ca70


	//   ....[181]....
        /*bf14*/ 	.word	0x0002ca80


	//   ....[182]....
        /*bf18*/ 	.word	0x0002cab0


	//   ....[183]....
        /*bf1c*/ 	.word	0x0002cac0


	//   ....[184]....
        /*bf20*/ 	.word	0x0002cad0


	//   ....[185]....
        /*bf24*/ 	.word	0x0002cae0


	//   ....[186]....
        /*bf28*/ 	.word	0x0002cb10


	//   ....[187]....
        /*bf2c*/ 	.word	0x0002cb20


	//   ....[188]....
        /*bf30*/ 	.word	0x0002cb30


	//   ....[189]....
        /*bf34*/ 	.word	0x0002cb40


	//   ....[190]....
        /*bf38*/ 	.word	0x0002cb70


	//   ....[191]....
        /*bf3c*/ 	.word	0x0002cb80


	//   ....[192]....
        /*bf40*/ 	.word	0x0002cb90


	//   ....[193]....
        /*bf44*/ 	.word	0x0002cba0


	//   ....[194]....
        /*bf48*/ 	.word	0x0002cbd0


	//   ....[195]....
        /*bf4c*/ 	.word	0x0002cbe0


	//   ....[196]....
        /*bf50*/ 	.word	0x0002cbf0


	//   ....[197]....
        /*bf54*/ 	.word	0x0002cc00


	//   ....[198]....
        /*bf58*/ 	.word	0x0002cc30


	//   ....[199]....
        /*bf5c*/ 	.word	0x0002cc40


	//   ....[200]....
        /*bf60*/ 	.word	0x0002cc50


	//   ....[201]....
        /*bf64*/ 	.word	0x0002cc60


	//   ....[202]....
        /*bf68*/ 	.word	0x0002cc90


	//   ....[203]....
        /*bf6c*/ 	.word	0x0002cca0


	//   ....[204]....
        /*bf70*/ 	.word	0x0002ccb0


	//   ....[205]....
        /*bf74*/ 	.word	0x0002ccc0


	//   ....[206]....
        /*bf78*/ 	.word	0x0002ccf0


	//   ....[207]....
        /*bf7c*/ 	.word	0x0002cd00


	//   ....[208]....
        /*bf80*/ 	.word	0x0002cd10


	//   ....[209]....
        /*bf84*/ 	.word	0x0002cd20


	//   ....[210]....
        /*bf88*/ 	.word	0x0002cd50


	//   ....[211]....
        /*bf8c*/ 	.word	0x0002cd60


	//   ....[212]....
        /*bf90*/ 	.word	0x0002cd70


	//   ....[213]....
        /*bf94*/ 	.word	0x0002cd80


	//   ....[214]....
        /*bf98*/ 	.word	0x0002cdb0


	//   ....[215]....
        /*bf9c*/ 	.word	0x0002cdc0


	//   ....[216]....
        /*bfa0*/ 	.word	0x0002cdd0


	//   ....[217]....
        /*bfa4*/ 	.word	0x0002cde0


	//   ....[218]....
        /*bfa8*/ 	.word	0x0002ce10


	//   ....[219]....
        /*bfac*/ 	.word	0x0002ce20


	//   ....[220]....
        /*bfb0*/ 	.word	0x0002ce30


	//   ....[221]....
        /*bfb4*/ 	.word	0x0002ce40


	//   ....[222]....
        /*bfb8*/ 	.word	0x0002ce70


	//   ....[223]....
        /*bfbc*/ 	.word	0x0002ce80


	//   ....[224]....
        /*bfc0*/ 	.word	0x0002ce90


	//   ....[225]....
        /*bfc4*/ 	.word	0x0002cea0


	//   ....[226]....
        /*bfc8*/ 	.word	0x0002ced0


	//   ....[227]....
        /*bfcc*/ 	.word	0x0002cee0


	//   ....[228]....
        /*bfd0*/ 	.word	0x0002cef0


	//   ....[229]....
        /*bfd4*/ 	.word	0x0002cf00


	//   ....[230]....
        /*bfd8*/ 	.word	0x0002cf30


	//   ....[231]....
        /*bfdc*/ 	.word	0x0002cf40


	//   ....[232]....
        /*bfe0*/ 	.word	0x0002cf50


	//   ....[233]....
        /*bfe4*/ 	.word	0x0002cf60


	//   ....[234]....
        /*bfe8*/ 	.word	0x0002cf90


	//   ....[235]....
        /*bfec*/ 	.word	0x0002cfa0


	//   ....[236]....
        /*bff0*/ 	.word	0x0002cfb0


	//   ....[237]....
        /*bff4*/ 	.word	0x0002cfc0


	//   ....[238]....
        /*bff8*/ 	.word	0x0002cff0


	//   ....[239]....
        /*bffc*/ 	.word	0x0002d000


	//   ....[240]....
        /*c000*/ 	.word	0x0002d010


	//   ....[241]....
        /*c004*/ 	.word	0x0002d020


	//   ....[242]....
        /*c008*/ 	.word	0x0002d050


	//   ....[243]....
        /*c00c*/ 	.word	0x0002d060


	//   ....[244]....
        /*c010*/ 	.word	0x0002d070


	//   ....[245]....
        /*c014*/ 	.word	0x0002d080


	//   ....[246]....
        /*c018*/ 	.word	0x0002d0b0


	//   ....[247]....
        /*c01c*/ 	.word	0x0002d0c0


	//   ....[248]....
        /*c020*/ 	.word	0x0002d0d0


	//   ....[249]....
        /*c024*/ 	.word	0x0002d0e0


	//   ....[250]....
        /*c028*/ 	.word	0x0002d110


	//   ....[251]....
        /*c02c*/ 	.word	0x0002d120


	//   ....[252]....
        /*c030*/ 	.word	0x0002d130


	//   ....[253]....
        /*c034*/ 	.word	0x0002d170


	//   ....[254]....
        /*c038*/ 	.word	0x000301b0


	//   ....[255]....
        /*c03c*/ 	.word	0x000301c0


	//   ....[0]....
        /*c040*/ 	.word	0x000301d0


	//   ....[1]....
        /*c044*/ 	.word	0x000301f0


	//   ....[2]....
        /*c048*/ 	.word	0x00030200


	//   ....[3]....
        /*c04c*/ 	.word	0x00030210


	//   ....[4]....
        /*c050*/ 	.word	0x00030220


	//   ....[5]....
        /*c054*/ 	.word	0x00030250


	//   ....[6]....
        /*c058*/ 	.word	0x00030260


	//   ....[7]....
        /*c05c*/ 	.word	0x00030270


	//   ....[8]....
        /*c060*/ 	.word	0x00030280


	//   ....[9]....
        /*c064*/ 	.word	0x000302b0


	//   ....[10]....
        /*c068*/ 	.word	0x000302c0


	//   ....[11]....
        /*c06c*/ 	.word	0x000302d0


	//   ....[12]....
        /*c070*/ 	.word	0x000302e0


	//   ....[13]....
        /*c074*/ 	.word	0x00030310


	//   ....[14]....
        /*c078*/ 	.word	0x00030320


	//   ....[15]....
        /*c07c*/ 	.word	0x00030330


	//   ....[16]....
        /*c080*/ 	.word	0x00030340


	//   ....[17]....
        /*c084*/ 	.word	0x00030370


	//   ....[18]....
        /*c088*/ 	.word	0x00030380


	//   ....[19]....
        /*c08c*/ 	.word	0x00030390


	//   ....[20]....
        /*c090*/ 	.word	0x000303a0


	//   ....[21]....
        /*c094*/ 	.word	0x000303d0


	//   ....[22]....
        /*c098*/ 	.word	0x000303e0


	//   ....[23]....
        /*c09c*/ 	.word	0x000303f0


	//   ....[24]....
        /*c0a0*/ 	.word	0x00030400


	//   ....[25]....
        /*c0a4*/ 	.word	0x00030430


	//   ....[26]....
        /*c0a8*/ 	.word	0x00030440


	//   ....[27]....
        /*c0ac*/ 	.word	0x00030450


	//   ....[28]....
        /*c0b0*/ 	.word	0x00030460


	//   ....[29]....
        /*c0b4*/ 	.word	0x00030490


	//   ....[30]....
        /*c0b8*/ 	.word	0x000304a0


	//   ....[31]....
        /*c0bc*/ 	.word	0x000304b0


	//   ....[32]....
        /*c0c0*/ 	.word	0x000304c0


	//   ....[33]....
        /*c0c4*/ 	.word	0x000304f0


	//   ....[34]....
        /*c0c8*/ 	.word	0x00030500


	//   ....[35]....
        /*c0cc*/ 	.word	0x00030510


	//   ....[36]....
        /*c0d0*/ 	.word	0x00030520


	//   ....[37]....
        /*c0d4*/ 	.word	0x00030550


	//   ....[38]....
        /*c0d8*/ 	.word	0x00030560


	//   ....[39]....
        /*c0dc*/ 	.word	0x00030570


	//   ....[40]....
        /*c0e0*/ 	.word	0x00030580


	//   ....[41]....
        /*c0e4*/ 	.word	0x000305b0


	//   ....[42]....
        /*c0e8*/ 	.word	0x000305c0


	//   ....[43]....
        /*c0ec*/ 	.word	0x000305d0


	//   ....[44]....
        /*c0f0*/ 	.word	0x000305e0


	//   ....[45]....
        /*c0f4*/ 	.word	0x00030610


	//   ....[46]....
        /*c0f8*/ 	.word	0x00030620


	//   ....[47]....
        /*c0fc*/ 	.word	0x00030630


	//   ....[48]....
        /*c100*/ 	.word	0x00030640


	//   ....[49]....
        /*c104*/ 	.word	0x00030670


	//   ....[50]....
        /*c108*/ 	.word	0x00030680


	//   ....[51]....
        /*c10c*/ 	.word	0x00030690


	//   ....[52]....
        /*c110*/ 	.word	0x000306a0


	//   ....[53]....
        /*c114*/ 	.word	0x000306d0


	//   ....[54]....
        /*c118*/ 	.word	0x000306e0


	//   ....[55]....
        /*c11c*/ 	.word	0x000306f0


	//   ....[56]....
        /*c120*/ 	.word	0x00030700


	//   ....[57]....
        /*c124*/ 	.word	0x00030730


	//   ....[58]....
        /*c128*/ 	.word	0x00030740


	//   ....[59]....
        /*c12c*/ 	.word	0x00030750


	//   ....[60]....
        /*c130*/ 	.word	0x00030760


	//   ....[61]....
        /*c134*/ 	.word	0x00030790


	//   ....[62]....
        /*c138*/ 	.word	0x000307a0


	//   ....[63]....
        /*c13c*/ 	.word	0x000307b0


	//   ....[64]....
        /*c140*/ 	.word	0x000307c0


	//   ....[65]....
        /*c144*/ 	.word	0x000307f0


	//   ....[66]....
        /*c148*/ 	.word	0x00030800


	//   ....[67]....
        /*c14c*/ 	.word	0x00030810


	//   ....[68]....
        /*c150*/ 	.word	0x00030820


	//   ....[69]....
        /*c154*/ 	.word	0x00030850


	//   ....[70]....
        /*c158*/ 	.word	0x00030860


	//   ....[71]....
        /*c15c*/ 	.word	0x00030870


	//   ....[72]....
        /*c160*/ 	.word	0x00030880


	//   ....[73]....
        /*c164*/ 	.word	0x000308b0


	//   ....[74]....
        /*c168*/ 	.word	0x000308c0


	//   ....[75]....
        /*c16c*/ 	.word	0x000308d0


	//   ....[76]....
        /*c170*/ 	.word	0x000308e0


	//   ....[77]....
        /*c174*/ 	.word	0x00030910


	//   ....[78]....
        /*c178*/ 	.word	0x00030920


	//   ....[79]....
        /*c17c*/ 	.word	0x00030930


	//   ....[80]....
        /*c180*/ 	.word	0x00030940


	//   ....[81]....
        /*c184*/ 	.word	0x00030970


	//   ....[82]....
        /*c188*/ 	.word	0x00030980


	//   ....[83]....
        /*c18c*/ 	.word	0x00030990


	//   ....[84]....
        /*c190*/ 	.word	0x000309a0


	//   ....[85]....
        /*c194*/ 	.word	0x000309d0


	//   ....[86]....
        /*c198*/ 	.word	0x000309e0


	//   ....[87]....
        /*c19c*/ 	.word	0x000309f0


	//   ....[88]....
        /*c1a0*/ 	.word	0x00030a00


	//   ....[89]....
        /*c1a4*/ 	.word	0x00030a30


	//   ....[90]....
        /*c1a8*/ 	.word	0x00030a40


	//   ....[91]....
        /*c1ac*/ 	.word	0x00030a50


	//   ....[92]....
        /*c1b0*/ 	.word	0x00030a60


	//   ....[93]....
        /*c1b4*/ 	.word	0x00030a90


	//   ....[94]....
        /*c1b8*/ 	.word	0x00030aa0


	//   ....[95]....
        /*c1bc*/ 	.word	0x00030ab0


	//   ....[96]....
        /*c1c0*/ 	.word	0x00030ac0


	//   ....[97]....
        /*c1c4*/ 	.word	0x00030af0


	//   ....[98]....
        /*c1c8*/ 	.word	0x00030b00


	//   ....[99]....
        /*c1cc*/ 	.word	0x00030b10


	//   ....[100]....
        /*c1d0*/ 	.word	0x00030b20


	//   ....[101]....
        /*c1d4*/ 	.word	0x00030b50


	//   ....[102]....
        /*c1d8*/ 	.word	0x00030b60


	//   ....[103]....
        /*c1dc*/ 	.word	0x00030b70


	//   ....[104]....
        /*c1e0*/ 	.word	0x00030b80


	//   ....[105]....
        /*c1e4*/ 	.word	0x00030bb0


	//   ....[106]....
        /*c1e8*/ 	.word	0x00030bc0


	//   ....[107]....
        /*c1ec*/ 	.word	0x00030bd0


	//   ....[108]....
        /*c1f0*/ 	.word	0x00030be0


	//   ....[109]....
        /*c1f4*/ 	.word	0x00030c10


	//   ....[110]....
        /*c1f8*/ 	.word	0x00030c20


	//   ....[111]....
        /*c1fc*/ 	.word	0x00030c30


	//   ....[112]....
        /*c200*/ 	.word	0x00030c40


	//   ....[113]....
        /*c204*/ 	.word	0x00030c70


	//   ....[114]....
        /*c208*/ 	.word	0x00030c80


	//   ....[115]....
        /*c20c*/ 	.word	0x00030c90


	//   ....[116]....
        /*c210*/ 	.word	0x00030ca0


	//   ....[117]....
        /*c214*/ 	.word	0x00030cd0


	//   ....[118]....
        /*c218*/ 	.word	0x00030ce0


	//   ....[119]....
        /*c21c*/ 	.word	0x00030cf0


	//   ....[120]....
        /*c220*/ 	.word	0x00030d00


	//   ....[121]....
        /*c224*/ 	.word	0x00030d30


	//   ....[122]....
        /*c228*/ 	.word	0x00030d40


	//   ....[123]....
        /*c22c*/ 	.word	0x00030d50


	//   ....[124]....
        /*c230*/ 	.word	0x00030d60


	//   ....[125]....
        /*c234*/ 	.word	0x00030d90


	//   ....[126]....
        /*c238*/ 	.word	0x00030da0


	//   ....[127]....
        /*c23c*/ 	.word	0x00030db0


	//   ....[128]....
        /*c240*/ 	.word	0x00030dc0


	//   ....[129]....
        /*c244*/ 	.word	0x00030df0


	//   ....[130]....
        /*c248*/ 	.word	0x00030e00


	//   ....[131]....
        /*c24c*/ 	.word	0x00030e10


	//   ....[132]....
        /*c250*/ 	.word	0x00030e20


	//   ....[133]....
        /*c254*/ 	.word	0x00030e50


	//   ....[134]....
        /*c258*/ 	.word	0x00030e60


	//   ....[135]....
        /*c25c*/ 	.word	0x00030e70


	//   ....[136]....
        /*c260*/ 	.word	0x00030e80


	//   ....[137]....
        /*c264*/ 	.word	0x00030eb0


	//   ....[138]....
        /*c268*/ 	.word	0x00030ec0


	//   ....[139]....
        /*c26c*/ 	.word	0x00030ed0


	//   ....[140]....
        /*c270*/ 	.word	0x00030ee0


	//   ....[141]....
        /*c274*/ 	.word	0x00030f10


	//   ....[142]....
        /*c278*/ 	.word	0x00030f20


	//   ....[143]....
        /*c27c*/ 	.word	0x00030f30


	//   ....[144]....
        /*c280*/ 	.word	0x00030f40


	//   ....[145]....
        /*c284*/ 	.word	0x00030f70


	//   ....[146]....
        /*c288*/ 	.word	0x00030f80


	//   ....[147]....
        /*c28c*/ 	.word	0x00030f90


	//   ....[148]....
        /*c290*/ 	.word	0x00030fa0


	//   ....[149]....
        /*c294*/ 	.word	0x00030fd0


	//   ....[150]....
        /*c298*/ 	.word	0x00030fe0


	//   ....[151]....
        /*c29c*/ 	.word	0x00030ff0


	//   ....[152]....
        /*c2a0*/ 	.word	0x00031000


	//   ....[153]....
        /*c2a4*/ 	.word	0x00031030


	//   ....[154]....
        /*c2a8*/ 	.word	0x00031040


	//   ....[155]....
        /*c2ac*/ 	.word	0x00031050


	//   ....[156]....
        /*c2b0*/ 	.word	0x00031060


	//   ....[157]....
        /*c2b4*/ 	.word	0x00031090


	//   ....[158]....
        /*c2b8*/ 	.word	0x000310a0


	//   ....[159]....
        /*c2bc*/ 	.word	0x000310b0


	//   ....[160]....
        /*c2c0*/ 	.word	0x000310c0


	//   ....[161]....
        /*c2c4*/ 	.word	0x000310f0


	//   ....[162]....
        /*c2c8*/ 	.word	0x00031100


	//   ....[163]....
        /*c2cc*/ 	.word	0x00031110


	//   ....[164]....
        /*c2d0*/ 	.word	0x00031120


	//   ....[165]....
        /*c2d4*/ 	.word	0x00031150


	//   ....[166]....
        /*c2d8*/ 	.word	0x00031160


	//   ....[167]....
        /*c2dc*/ 	.word	0x00031170


	//   ....[168]....
        /*c2e0*/ 	.word	0x00031180


	//   ....[169]....
        /*c2e4*/ 	.word	0x000311b0


	//   ....[170]....
        /*c2e8*/ 	.word	0x000311c0


	//   ....[171]....
        /*c2ec*/ 	.word	0x000311d0


	//   ....[172]....
        /*c2f0*/ 	.word	0x000311e0


	//   ....[173]....
        /*c2f4*/ 	.word	0x00031210


	//   ....[174]....
        /*c2f8*/ 	.word	0x00031220


	//   ....[175]....
        /*c2fc*/ 	.word	0x00031230


	//   ....[176]....
        /*c300*/ 	.word	0x00031240


	//   ....[177]....
        /*c304*/ 	.word	0x00031270


	//   ....[178]....
        /*c308*/ 	.word	0x00031280


	//   ....[179]....
        /*c30c*/ 	.word	0x00031290


	//   ....[180]....
        /*c310*/ 	.word	0x000312a0


	//   ....[181]....
        /*c314*/ 	.word	0x000312d0


	//   ....[182]....
        /*c318*/ 	.word	0x000312e0


	//   ....[183]....
        /*c31c*/ 	.word	0x000312f0


	//   ....[184]....
        /*c320*/ 	.word	0x00031300


	//   ....[185]....
        /*c324*/ 	.word	0x00031330


	//   ....[186]....
        /*c328*/ 	.word	0x00031340


	//   ....[187]....
        /*c32c*/ 	.word	0x00031350


	//   ....[188]....
        /*c330*/ 	.word	0x00031360


	//   ....[189]....
        /*c334*/ 	.word	0x00031390


	//   ....[190]....
        /*c338*/ 	.word	0x000313a0


	//   ....[191]....
        /*c33c*/ 	.word	0x000313b0


	//   ....[192]....
        /*c340*/ 	.word	0x000313c0


	//   ....[193]....
        /*c344*/ 	.word	0x000313f0


	//   ....[194]....
        /*c348*/ 	.word	0x00031400


	//   ....[195]....
        /*c34c*/ 	.word	0x00031410


	//   ....[196]....
        /*c350*/ 	.word	0x00031420


	//   ....[197]....
        /*c354*/ 	.word	0x00031450


	//   ....[198]....
        /*c358*/ 	.word	0x00031460


	//   ....[199]....
        /*c35c*/ 	.word	0x00031470


	//   ....[200]....
        /*c360*/ 	.word	0x00031480


	//   ....[201]....
        /*c364*/ 	.word	0x000314b0


	//   ....[202]....
        /*c368*/ 	.word	0x000314c0


	//   ....[203]....
        /*c36c*/ 	.word	0x000314d0


	//   ....[204]....
        /*c370*/ 	.word	0x000314e0


	//   ....[205]....
        /*c374*/ 	.word	0x00031510


	//   ....[206]....
        /*c378*/ 	.word	0x00031520


	//   ....[207]....
        /*c37c*/ 	.word	0x00031530


	//   ....[208]....
        /*c380*/ 	.word	0x00031540


	//   ....[209]....
        /*c384*/ 	.word	0x00031570


	//   ....[210]....
        /*c388*/ 	.word	0x00031580


	//   ....[211]....
        /*c38c*/ 	.word	0x00031590


	//   ....[212]....
        /*c390*/ 	.word	0x000315a0


	//   ....[213]....
        /*c394*/ 	.word	0x000315d0


	//   ....[214]....
        /*c398*/ 	.word	0x000315e0


	//   ....[215]....
        /*c39c*/ 	.word	0x000315f0


	//   ....[216]....
        /*c3a0*/ 	.word	0x00031600


	//   ....[217]....
        /*c3a4*/ 	.word	0x00031630


	//   ....[218]....
        /*c3a8*/ 	.word	0x00031640


	//   ....[219]....
        /*c3ac*/ 	.word	0x00031650


	//   ....[220]....
        /*c3b0*/ 	.word	0x00031660


	//   ....[221]....
        /*c3b4*/ 	.word	0x00031690


	//   ....[222]....
        /*c3b8*/ 	.word	0x000316a0


	//   ....[223]....
        /*c3bc*/ 	.word	0x000316b0


	//   ....[224]....
        /*c3c0*/ 	.word	0x000316c0


	//   ....[225]....
        /*c3c4*/ 	.word	0x000316f0


	//   ....[226]....
        /*c3c8*/ 	.word	0x00031700


	//   ....[227]....
        /*c3cc*/ 	.word	0x00031710


	//   ....[228]....
        /*c3d0*/ 	.word	0x00031720


	//   ....[229]....
        /*c3d4*/ 	.word	0x00031750


	//   ....[230]....
        /*c3d8*/ 	.word	0x00031760


	//   ....[231]....
        /*c3dc*/ 	.word	0x00031770


	//   ....[232]....
        /*c3e0*/ 	.word	0x00031780


	//   ....[233]....
        /*c3e4*/ 	.word	0x000317b0


	//   ....[234]....
        /*c3e8*/ 	.word	0x000317c0


	//   ....[235]....
        /*c3ec*/ 	.word	0x000317d0


	//   ....[236]....
        /*c3f0*/ 	.word	0x000317e0


	//   ....[237]....
        /*c3f4*/ 	.word	0x00031810


	//   ....[238]....
        /*c3f8*/ 	.word	0x00031820


	//   ....[239]....
        /*c3fc*/ 	.word	0x00031830


	//   ....[240]....
        /*c400*/ 	.word	0x00031840


	//   ....[241]....
        /*c404*/ 	.word	0x00031870


	//   ....[242]....
        /*c408*/ 	.word	0x00031880


	//   ....[243]....
        /*c40c*/ 	.word	0x00031890


	//   ....[244]....
        /*c410*/ 	.word	0x000318a0


	//   ....[245]....
        /*c414*/ 	.word	0x000318d0


	//   ....[246]....
        /*c418*/ 	.word	0x000318e0


	//   ....[247]....
        /*c41c*/ 	.word	0x000318f0


	//   ....[248]....
        /*c420*/ 	.word	0x00031900


	//   ....[249]....
        /*c424*/ 	.word	0x00031930


	//   ....[250]....
        /*c428*/ 	.word	0x00031940


	//   ....[251]....
        /*c42c*/ 	.word	0x00031950


	//   ....[252]....
        /*c430*/ 	.word	0x00031960


	//   ....[253]....
        /*c434*/ 	.word	0x00031990


	//   ....[254]....
        /*c438*/ 	.word	0x000319a0


	//   ....[255]....
        /*c43c*/ 	.word	0x000319b0


	//   ....[0]....
        /*c440*/ 	.word	0x000319c0


	//   ....[1]....
        /*c444*/ 	.word	0x000319f0


	//   ....[2]....
        /*c448*/ 	.word	0x00031a00


	//   ....[3]....
        /*c44c*/ 	.word	0x00031a10


	//   ....[4]....
        /*c450*/ 	.word	0x00031a20


	//   ....[5]....
        /*c454*/ 	.word	0x00031a50


	//   ....[6]....
        /*c458*/ 	.word	0x00031a60


	//   ....[7]....
        /*c45c*/ 	.word	0x00031a70


	//   ....[8]....
        /*c460*/ 	.word	0x00031a80


	//   ....[9]....
        /*c464*/ 	.word	0x00031ab0


	//   ....[10]....
        /*c468*/ 	.word	0x00031ac0


	//   ....[11]....
        /*c46c*/ 	.word	0x00031ad0


	//   ....[12]....
        /*c470*/ 	.word	0x00031ae0


	//   ....[13]....
        /*c474*/ 	.word	0x00031b10


	//   ....[14]....
        /*c478*/ 	.word	0x00031b20


	//   ....[15]....
        /*c47c*/ 	.word	0x00031b30


	//   ....[16]....
        /*c480*/ 	.word	0x00031b40


	//   ....[17]....
        /*c484*/ 	.word	0x00031b70


	//   ....[18]....
        /*c488*/ 	.word	0x00031b80


	//   ....[19]....
        /*c48c*/ 	.word	0x00031b90


	//   ....[20]....
        /*c490*/ 	.word	0x00031ba0


	//   ....[21]....
        /*c494*/ 	.word	0x00031bd0


	//   ....[22]....
        /*c498*/ 	.word	0x00031be0


	//   ....[23]....
        /*c49c*/ 	.word	0x00031bf0


	//   ....[24]....
        /*c4a0*/ 	.word	0x00031c00


	//   ....[25]....
        /*c4a4*/ 	.word	0x00031c30


	//   ....[26]....
        /*c4a8*/ 	.word	0x00031c40


	//   ....[27]....
        /*c4ac*/ 	.word	0x00031c50


	//   ....[28]....
        /*c4b0*/ 	.word	0x00031c60


	//   ....[29]....
        /*c4b4*/ 	.word	0x00031c90


	//   ....[30]....
        /*c4b8*/ 	.word	0x00031ca0


	//   ....[31]....
        /*c4bc*/ 	.word	0x00031cb0


	//   ....[32]....
        /*c4c0*/ 	.word	0x00031cc0


	//   ....[33]....
        /*c4c4*/ 	.word	0x00031cf0


	//   ....[34]....
        /*c4c8*/ 	.word	0x00031d00


	//   ....[35]....
        /*c4cc*/ 	.word	0x00031d10


	//   ....[36]....
        /*c4d0*/ 	.word	0x00031d20


	//   ....[37]....
        /*c4d4*/ 	.word	0x00031d50


	//   ....[38]....
        /*c4d8*/ 	.word	0x00031d60


	//   ....[39]....
        /*c4dc*/ 	.word	0x00031d70


	//   ....[40]....
        /*c4e0*/ 	.word	0x00031d80


	//   ....[41]....
        /*c4e4*/ 	.word	0x00031db0


	//   ....[42]....
        /*c4e8*/ 	.word	0x00031dc0


	//   ....[43]....
        /*c4ec*/ 	.word	0x00031dd0


	//   ....[44]....
        /*c4f0*/ 	.word	0x00031de0


	//   ....[45]....
        /*c4f4*/ 	.word	0x00031e10


	//   ....[46]....
        /*c4f8*/ 	.word	0x00031e20


	//   ....[47]....
        /*c4fc*/ 	.word	0x00031e30


	//   ....[48]....
        /*c500*/ 	.word	0x00031e40


	//   ....[49]....
        /*c504*/ 	.word	0x00031e70


	//   ....[50]....
        /*c508*/ 	.word	0x00031e80


	//   ....[51]....
        /*c50c*/ 	.word	0x00031e90


	//   ....[52]....
        /*c510*/ 	.word	0x00031ea0


	//   ....[53]....
        /*c514*/ 	.word	0x00031ed0


	//   ....[54]....
        /*c518*/ 	.word	0x00031ee0


	//   ....[55]....
        /*c51c*/ 	.word	0x00031ef0


	//   ....[56]....
        /*c520*/ 	.word	0x00031f00


	//   ....[57]....
        /*c524*/ 	.word	0x00031f30


	//   ....[58]....
        /*c528*/ 	.word	0x00031f40


	//   ....[59]....
        /*c52c*/ 	.word	0x00031f50


	//   ....[60]....
        /*c530*/ 	.word	0x00031f60


	//   ....[61]....
        /*c534*/ 	.word	0x00031f90


	//   ....[62]....
        /*c538*/ 	.word	0x00031fa0


	//   ....[63]....
        /*c53c*/ 	.word	0x00031fb0


	//   ....[64]....
        /*c540*/ 	.word	0x00031fc0


	//   ....[65]....
        /*c544*/ 	.word	0x00031ff0


	//   ....[66]....
        /*c548*/ 	.word	0x00032000


	//   ....[67]....
        /*c54c*/ 	.word	0x00032010


	//   ....[68]....
        /*c550*/ 	.word	0x00032020


	//   ....[69]....
        /*c554*/ 	.word	0x00032050


	//   ....[70]....
        /*c558*/ 	.word	0x00032060


	//   ....[71]....
        /*c55c*/ 	.word	0x00032070


	//   ....[72]....
        /*c560*/ 	.word	0x00032080


	//   ....[73]....
        /*c564*/ 	.word	0x000320b0


	//   ....[74]....
        /*c568*/ 	.word	0x000320c0


	//   ....[75]....
        /*c56c*/ 	.word	0x000320d0


	//   ....[76]....
        /*c570*/ 	.word	0x000320e0


	//   ....[77]....
        /*c574*/ 	.word	0x00032110


	//   ....[78]....
        /*c578*/ 	.word	0x00032120


	//   ....[79]....
        /*c57c*/ 	.word	0x00032130


	//   ....[80]....
        /*c580*/ 	.word	0x00032140


	//   ....[81]....
        /*c584*/ 	.word	0x00032170


	//   ....[82]....
        /*c588*/ 	.word	0x00032180


	//   ....[83]....
        /*c58c*/ 	.word	0x00032190


	//   ....[84]....
        /*c590*/ 	.word	0x000321a0


	//   ....[85]....
        /*c594*/ 	.word	0x000321d0


	//   ....[86]....
        /*c598*/ 	.word	0x000321e0


	//   ....[87]....
        /*c59c*/ 	.word	0x000321f0


	//   ....[88]....
        /*c5a0*/ 	.word	0x00032200


	//   ....[89]....
        /*c5a4*/ 	.word	0x00032230


	//   ....[90]....
        /*c5a8*/ 	.word	0x00032240


	//   ....[91]....
        /*c5ac*/ 	.word	0x00032250


	//   ....[92]....
        /*c5b0*/ 	.word	0x00032260


	//   ....[93]....
        /*c5b4*/ 	.word	0x00032290


	//   ....[94]....
        /*c5b8*/ 	.word	0x000322a0


	//   ....[95]....
        /*c5bc*/ 	.word	0x000322b0


	//   ....[96]....
        /*c5c0*/ 	.word	0x000322c0


	//   ....[97]....
        /*c5c4*/ 	.word	0x000322f0


	//   ....[98]....
        /*c5c8*/ 	.word	0x00032300


	//   ....[99]....
        /*c5cc*/ 	.word	0x00032310


	//   ....[100]....
        /*c5d0*/ 	.word	0x00032320


	//   ....[101]....
        /*c5d4*/ 	.word	0x00032350


	//   ....[102]....
        /*c5d8*/ 	.word	0x00032360


	//   ....[103]....
        /*c5dc*/ 	.word	0x00032370


	//   ....[104]....
        /*c5e0*/ 	.word	0x00032380


	//   ....[105]....
        /*c5e4*/ 	.word	0x000323b0


	//   ....[106]....
        /*c5e8*/ 	.word	0x000323c0


	//   ....[107]....
        /*c5ec*/ 	.word	0x000323d0


	//   ....[108]....
        /*c5f0*/ 	.word	0x000323e0


	//   ....[109]....
        /*c5f4*/ 	.word	0x00032410


	//   ....[110]....
        /*c5f8*/ 	.word	0x00032420


	//   ....[111]....
        /*c5fc*/ 	.word	0x00032430


	//   ....[112]....
        /*c600*/ 	.word	0x00032440


	//   ....[113]....
        /*c604*/ 	.word	0x00032470


	//   ....[114]....
        /*c608*/ 	.word	0x00032480


	//   ....[115]....
        /*c60c*/ 	.word	0x00032490


	//   ....[116]....
        /*c610*/ 	.word	0x000324a0


	//   ....[117]....
        /*c614*/ 	.word	0x000324d0


	//   ....[118]....
        /*c618*/ 	.word	0x000324e0


	//   ....[119]....
        /*c61c*/ 	.word	0x000324f0


	//   ....[120]....
        /*c620*/ 	.word	0x00032500


	//   ....[121]....
        /*c624*/ 	.word	0x00032530


	//   ....[122]....
        /*c628*/ 	.word	0x00032540


	//   ....[123]....
        /*c62c*/ 	.word	0x00032550


	//   ....[124]....
        /*c630*/ 	.word	0x00032560


	//   ....[125]....
        /*c634*/ 	.word	0x00032590


	//   ....[126]....
        /*c638*/ 	.word	0x000325a0


	//   ....[127]....
        /*c63c*/ 	.word	0x000325b0


	//   ....[128]....
        /*c640*/ 	.word	0x000325c0


	//   ....[129]....
        /*c644*/ 	.word	0x000325f0


	//   ....[130]....
        /*c648*/ 	.word	0x00032600


	//   ....[131]....
        /*c64c*/ 	.word	0x00032610


	//   ....[132]....
        /*c650*/ 	.word	0x00032620


	//   ....[133]....
        /*c654*/ 	.word	0x00032650


	//   ....[134]....
        /*c658*/ 	.word	0x00032660


	//   ....[135]....
        /*c65c*/ 	.word	0x00032670


	//   ....[136]....
        /*c660*/ 	.word	0x00032680


	//   ....[137]....
        /*c664*/ 	.word	0x000326b0


	//   ....[138]....
        /*c668*/ 	.word	0x000326c0


	//   ....[139]....
        /*c66c*/ 	.word	0x000326d0


	//   ....[140]....
        /*c670*/ 	.word	0x000326e0


	//   ....[141]....
        /*c674*/ 	.word	0x00032710


	//   ....[142]....
        /*c678*/ 	.word	0x00032720


	//   ....[143]....
        /*c67c*/ 	.word	0x00032730


	//   ....[144]....
        /*c680*/ 	.word	0x00032740


	//   ....[145]....
        /*c684*/ 	.word	0x00032770


	//   ....[146]....
        /*c688*/ 	.word	0x00032780


	//   ....[147]....
        /*c68c*/ 	.word	0x00032790


	//   ....[148]....
        /*c690*/ 	.word	0x000327a0


	//   ....[149]....
        /*c694*/ 	.word	0x000327d0


	//   ....[150]....
        /*c698*/ 	.word	0x000327e0


	//   ....[151]....
        /*c69c*/ 	.word	0x000327f0


	//   ....[152]....
        /*c6a0*/ 	.word	0x00032800


	//   ....[153]....
        /*c6a4*/ 	.word	0x00032830


	//   ....[154]....
        /*c6a8*/ 	.word	0x00032840


	//   ....[155]....
        /*c6ac*/ 	.word	0x00032850


	//   ....[156]....
        /*c6b0*/ 	.word	0x00032860


	//   ....[157]....
        /*c6b4*/ 	.word	0x00032890


	//   ....[158]....
        /*c6b8*/ 	.word	0x000328a0


	//   ....[159]....
        /*c6bc*/ 	.word	0x000328b0


	//   ....[160]....
        /*c6c0*/ 	.word	0x000328c0


	//   ....[161]....
        /*c6c4*/ 	.word	0x000328f0


	//   ....[162]....
        /*c6c8*/ 	.word	0x00032900


	//   ....[163]....
        /*c6cc*/ 	.word	0x00032910


	//   ....[164]....
        /*c6d0*/ 	.word	0x00032920


	//   ....[165]....
        /*c6d4*/ 	.word	0x00032950


	//   ....[166]....
        /*c6d8*/ 	.word	0x00032960


	//   ....[167]....
        /*c6dc*/ 	.word	0x00032970


	//   ....[168]....
        /*c6e0*/ 	.word	0x00032980


	//   ....[169]....
        /*c6e4*/ 	.word	0x000329b0


	//   ....[170]....
        /*c6e8*/ 	.word	0x000329c0


	//   ....[171]....
        /*c6ec*/ 	.word	0x000329d0


	//   ....[172]....
        /*c6f0*/ 	.word	0x000329e0


	//   ....[173]....
        /*c6f4*/ 	.word	0x00032a10


	//   ....[174]....
        /*c6f8*/ 	.word	0x00032a20


	//   ....[175]....
        /*c6fc*/ 	.word	0x00032a30


	//   ....[176]....
        /*c700*/ 	.word	0x00032a40


	//   ....[177]....
        /*c704*/ 	.word	0x00032a70


	//   ....[178]....
        /*c708*/ 	.word	0x00032a80


	//   ....[179]....
        /*c70c*/ 	.word	0x00032a90


	//   ....[180]....
        /*c710*/ 	.word	0x00032aa0


	//   ....[181]....
        /*c714*/ 	.word	0x00032ad0


	//   ....[182]....
        /*c718*/ 	.word	0x00032ae0


	//   ....[183]....
        /*c71c*/ 	.word	0x00032af0


	//   ....[184]....
        /*c720*/ 	.word	0x00032b00


	//   ....[185]....
        /*c724*/ 	.word	0x00032b30


	//   ....[186]....
        /*c728*/ 	.word	0x00032b40


	//   ....[187]....
        /*c72c*/ 	.word	0x00032b50


	//   ....[188]....
        /*c730*/ 	.word	0x00032b60


	//   ....[189]....
        /*c734*/ 	.word	0x00032b90


	//   ....[190]....
        /*c738*/ 	.word	0x00032ba0


	//   ....[191]....
        /*c73c*/ 	.word	0x00032bb0


	//   ....[192]....
        /*c740*/ 	.word	0x00032bc0


	//   ....[193]....
        /*c744*/ 	.word	0x00032bf0


	//   ....[194]....
        /*c748*/ 	.word	0x00032c00


	//   ....[195]....
        /*c74c*/ 	.word	0x00032c10


	//   ....[196]....
        /*c750*/ 	.word	0x00032c20


	//   ....[197]....
        /*c754*/ 	.word	0x00032c50


	//   ....[198]....
        /*c758*/ 	.word	0x00032c60


	//   ....[199]....
        /*c75c*/ 	.word	0x00032c70


	//   ....[200]....
        /*c760*/ 	.word	0x00032c80


	//   ....[201]....
        /*c764*/ 	.word	0x00032cb0


	//   ....[202]....
        /*c768*/ 	.word	0x00032cc0


	//   ....[203]....
        /*c76c*/ 	.word	0x00032cd0


	//   ....[204]....
        /*c770*/ 	.word	0x00032ce0


	//   ....[205]....
        /*c774*/ 	.word	0x00032d10


	//   ....[206]....
        /*c778*/ 	.word	0x00032d20


	//   ....[207]....
        /*c77c*/ 	.word	0x00032d30


	//   ....[208]....
        /*c780*/ 	.word	0x00032d40


	//   ....[209]....
        /*c784*/ 	.word	0x00032d70


	//   ....[210]....
        /*c788*/ 	.word	0x00032d80


	//   ....[211]....
        /*c78c*/ 	.word	0x00032d90


	//   ....[212]....
        /*c790*/ 	.word	0x00032da0


	//   ....[213]....
        /*c794*/ 	.word	0x00032dd0


	//   ....[214]....
        /*c798*/ 	.word	0x00032de0


	//   ....[215]....
        /*c79c*/ 	.word	0x00032df0


	//   ....[216]....
        /*c7a0*/ 	.word	0x00032e00


	//   ....[217]....
        /*c7a4*/ 	.word	0x00032e30


	//   ....[218]....
        /*c7a8*/ 	.word	0x00032e40


	//   ....[219]....
        /*c7ac*/ 	.word	0x00032e50


	//   ....[220]....
        /*c7b0*/ 	.word	0x00032e60


	//   ....[221]....
        /*c7b4*/ 	.word	0x00032e90


	//   ....[222]....
        /*c7b8*/ 	.word	0x00032ea0


	//   ....[223]....
        /*c7bc*/ 	.word	0x00032eb0


	//   ....[224]....
        /*c7c0*/ 	.word	0x00032ec0


	//   ....[225]....
        /*c7c4*/ 	.word	0x00032ef0


	//   ....[226]....
        /*c7c8*/ 	.word	0x00032f00


	//   ....[227]....
        /*c7cc*/ 	.word	0x00032f10


	//   ....[228]....
        /*c7d0*/ 	.word	0x00032f20


	//   ....[229]....
        /*c7d4*/ 	.word	0x00032f50


	//   ....[230]....
        /*c7d8*/ 	.word	0x00032f60


	//   ....[231]....
        /*c7dc*/ 	.word	0x00032f70


	//   ....[232]....
        /*c7e0*/ 	.word	0x00032f80


	//   ....[233]....
        /*c7e4*/ 	.word	0x00032fb0


	//   ....[234]....
        /*c7e8*/ 	.word	0x00032fc0


	//   ....[235]....
        /*c7ec*/ 	.word	0x00032fd0


	//   ....[236]....
        /*c7f0*/ 	.word	0x00032fe0


	//   ....[237]....
        /*c7f4*/ 	.word	0x00033010


	//   ....[238]....
        /*c7f8*/ 	.word	0x00033020


	//   ....[239]....
        /*c7fc*/ 	.word	0x00033030


	//   ....[240]....
        /*c800*/ 	.word	0x00033040


	//   ....[241]....
        /*c804*/ 	.word	0x00033070


	//   ....[242]....
        /*c808*/ 	.word	0x00033080


	//   ....[243]....
        /*c80c*/ 	.word	0x00033090


	//   ....[244]....
        /*c810*/ 	.word	0x000330a0


	//   ....[245]....
        /*c814*/ 	.word	0x000330d0


	//   ....[246]....
        /*c818*/ 	.word	0x000330e0


	//   ....[247]....
        /*c81c*/ 	.word	0x000330f0


	//   ....[248]....
        /*c820*/ 	.word	0x00033100


	//   ....[249]....
        /*c824*/ 	.word	0x00033130


	//   ....[250]....
        /*c828*/ 	.word	0x00033140


	//   ....[251]....
        /*c82c*/ 	.word	0x00033150


	//   ....[252]....
        /*c830*/ 	.word	0x00033160


	//   ....[253]....
        /*c834*/ 	.word	0x000331a0


	//   ....[254]....
        /*c838*/ 	.word	0x000361c0


	//   ....[255]....
        /*c83c*/ 	.word	0x000361d0


	//   ....[0]....
        /*c840*/ 	.word	0x000361e0


	//   ....[1]....
        /*c844*/ 	.word	0x00036200


	//   ....[2]....
        /*c848*/ 	.word	0x00036210


	//   ....[3]....
        /*c84c*/ 	.word	0x00036220


	//   ....[4]....
        /*c850*/ 	.word	0x00036230


	//   ....[5]....
        /*c854*/ 	.word	0x00036260


	//   ....[6]....
        /*c858*/ 	.word	0x00036270


	//   ....[7]....
        /*c85c*/ 	.word	0x00036280


	//   ....[8]....
        /*c860*/ 	.word	0x00036290


	//   ....[9]....
        /*c864*/ 	.word	0x000362c0


	//   ....[10]....
        /*c868*/ 	.word	0x000362d0


	//   ....[11]....
        /*c86c*/ 	.word	0x000362e0


	//   ....[12]....
        /*c870*/ 	.word	0x000362f0


	//   ....[13]....
        /*c874*/ 	.word	0x00036320


	//   ....[14]....
        /*c878*/ 	.word	0x00036330


	//   ....[15]....
        /*c87c*/ 	.word	0x00036340


	//   ....[16]....
        /*c880*/ 	.word	0x00036350


	//   ....[17]....
        /*c884*/ 	.word	0x00036380


	//   ....[18]....
        /*c888*/ 	.word	0x00036390


	//   ....[19]....
        /*c88c*/ 	.word	0x000363a0


	//   ....[20]....
        /*c890*/ 	.word	0x000363b0


	//   ....[21]....
        /*c894*/ 	.word	0x000363e0


	//   ....[22]....
        /*c898*/ 	.word	0x000363f0


	//   ....[23]....
        /*c89c*/ 	.word	0x00036400


	//   ....[24]....
        /*c8a0*/ 	.word	0x00036410


	//   ....[25]....
        /*c8a4*/ 	.word	0x00036440


	//   ....[26]....
        /*c8a8*/ 	.word	0x00036450


	//   ....[27]....
        /*c8ac*/ 	.word	0x00036460


	//   ....[28]....
        /*c8b0*/ 	.word	0x00036470


	//   ....[29]....
        /*c8b4*/ 	.word	0x000364a0


	//   ....[30]....
        /*c8b8*/ 	.word	0x000364b0


	//   ....[31]....
        /*c8bc*/ 	.word	0x000364c0


	//   ....[32]....
        /*c8c0*/ 	.word	0x000364d0


	//   ....[33]....
        /*c8c4*/ 	.word	0x00036500


	//   ....[34]....
        /*c8c8*/ 	.word	0x00036510


	//   ....[35]....
        /*c8cc*/ 	.word	0x00036520


	//   ....[36]....
        /*c8d0*/ 	.word	0x00036530


	//   ....[37]....
        /*c8d4*/ 	.word	0x00036560


	//   ....[38]....
        /*c8d8*/ 	.word	0x00036570


	//   ....[39]....
        /*c8dc*/ 	.word	0x00036580


	//   ....[40]....
        /*c8e0*/ 	.word	0x00036590


	//   ....[41]....
        /*c8e4*/ 	.word	0x000365c0


	//   ....[42]....
        /*c8e8*/ 	.word	0x000365d0


	//   ....[43]....
        /*c8ec*/ 	.word	0x000365e0


	//   ....[44]....
        /*c8f0*/ 	.word	0x000365f0


	//   ....[45]....
        /*c8f4*/ 	.word	0x00036620


	//   ....[46]....
        /*c8f8*/ 	.word	0x00036630


	//   ....[47]....
        /*c8fc*/ 	.word	0x00036640


	//   ....[48]....
        /*c900*/ 	.word	0x00036650


	//   ....[49]....
        /*c904*/ 	.word	0x00036680


	//   ....[50]....
        /*c908*/ 	.word	0x00036690


	//   ....[51]....
        /*c90c*/ 	.word	0x000366a0


	//   ....[52]....
        /*c910*/ 	.word	0x000366b0


	//   ....[53]....
        /*c914*/ 	.word	0x000366e0


	//   ....[54]....
        /*c918*/ 	.word	0x000366f0


	//   ....[55]....
        /*c91c*/ 	.word	0x00036700


	//   ....[56]....
        /*c920*/ 	.word	0x00036710


	//   ....[57]....
        /*c924*/ 	.word	0x00036740


	//   ....[58]....
        /*c928*/ 	.word	0x00036750


	//   ....[59]....
        /*c92c*/ 	.word	0x00036760


	//   ....[60]....
        /*c930*/ 	.word	0x00036770


	//   ....[61]....
        /*c934*/ 	.word	0x000367a0


	//   ....[62]....
        /*c938*/ 	.word	0x000367b0


	//   ....[63]....
        /*c93c*/ 	.word	0x000367c0


	//   ....[64]....
        /*c940*/ 	.word	0x000367d0


	//   ....[65]....
        /*c944*/ 	.word	0x00036800


	//   ....[66]....
        /*c948*/ 	.word	0x00036810


	//   ....[67]....
        /*c94c*/ 	.word	0x00036820


	//   ....[68]....
        /*c950*/ 	.word	0x00036830


	//   ....[69]....
        /*c954*/ 	.word	0x00036860


	//   ....[70]....
        /*c958*/ 	.word	0x00036870


	//   ....[71]....
        /*c95c*/ 	.word	0x00036880


	//   ....[72]....
        /*c960*/ 	.word	0x00036890


	//   ....[73]....
        /*c964*/ 	.word	0x000368c0


	//   ....[74]....
        /*c968*/ 	.word	0x000368d0


	//   ....[75]....
        /*c96c*/ 	.word	0x000368e0


	//   ....[76]....
        /*c970*/ 	.word	0x000368f0


	//   ....[77]....
        /*c974*/ 	.word	0x00036920


	//   ....[78]....
        /*c978*/ 	.word	0x00036930


	//   ....[79]....
        /*c97c*/ 	.word	0x00036940


	//   ....[80]....
        /*c980*/ 	.word	0x00036950


	//   ....[81]....
        /*c984*/ 	.word	0x00036980


	//   ....[82]....
        /*c988*/ 	.word	0x00036990


	//   ....[83]....
        /*c98c*/ 	.word	0x000369a0


	//   ....[84]....
        /*c990*/ 	.word	0x000369b0


	//   ....[85]....
        /*c994*/ 	.word	0x000369e0


	//   ....[86]....
        /*c998*/ 	.word	0x000369f0


	//   ....[87]....
        /*c99c*/ 	.word	0x00036a00


	//   ....[88]....
        /*c9a0*/ 	.word	0x00036a10


	//   ....[89]....
        /*c9a4*/ 	.word	0x00036a40


	//   ....[90]....
        /*c9a8*/ 	.word	0x00036a50


	//   ....[91]....
        /*c9ac*/ 	.word	0x00036a60


	//   ....[92]....
        /*c9b0*/ 	.word	0x00036a70


	//   ....[93]....
        /*c9b4*/ 	.word	0x00036aa0


	//   ....[94]....
        /*c9b8*/ 	.word	0x00036ab0


	//   ....[95]....
        /*c9bc*/ 	.word	0x00036ac0


	//   ....[96]....
        /*c9c0*/ 	.word	0x00036ad0


	//   ....[97]....
        /*c9c4*/ 	.word	0x00036b00


	//   ....[98]....
        /*c9c8*/ 	.word	0x00036b10


	//   ....[99]....
        /*c9cc*/ 	.word	0x00036b20


	//   ....[100]....
        /*c9d0*/ 	.word	0x00036b30


	//   ....[101]....
        /*c9d4*/ 	.word	0x00036b60


	//   ....[102]....
        /*c9d8*/ 	.word	0x00036b70


	//   ....[103]....
        /*c9dc*/ 	.word	0x00036b80


	//   ....[104]....
        /*c9e0*/ 	.word	0x00036b90


	//   ....[105]....
        /*c9e4*/ 	.word	0x00036bc0


	//   ....[106]....
        /*c9e8*/ 	.word	0x00036bd0


	//   ....[107]....
        /*c9ec*/ 	.word	0x00036be0


	//   ....[108]....
        /*c9f0*/ 	.word	0x00036bf0


	//   ....[109]....
        /*c9f4*/ 	.word	0x00036c20


	//   ....[110]....
        /*c9f8*/ 	.word	0x00036c30


	//   ....[111]....
        /*c9fc*/ 	.word	0x00036c40


	//   ....[112]....
        /*ca00*/ 	.word	0x00036c50


	//   ....[113]....
        /*ca04*/ 	.word	0x00036c80


	//   ....[114]....
        /*ca08*/ 	.word	0x00036c90


	//   ....[115]....
        /*ca0c*/ 	.word	0x00036ca0


	//   ....[116]....
        /*ca10*/ 	.word	0x00036cb0


	//   ....[117]....
        /*ca14*/ 	.word	0x00036ce0


	//   ....[118]....
        /*ca18*/ 	.word	0x00036cf0


	//   ....[119]....
        /*ca1c*/ 	.word	0x00036d00


	//   ....[120]....
        /*ca20*/ 	.word	0x00036d10


	//   ....[121]....
        /*ca24*/ 	.word	0x00036d40


	//   ....[122]....
        /*ca28*/ 	.word	0x00036d50


	//   ....[123]....
        /*ca2c*/ 	.word	0x00036d60


	//   ....[124]....
        /*ca30*/ 	.word	0x00036d70


	//   ....[125]....
        /*ca34*/ 	.word	0x00036da0


	//   ....[126]....
        /*ca38*/ 	.word	0x00036db0


	//   ....[127]....
        /*ca3c*/ 	.word	0x00036dc0


	//   ....[128]....
        /*ca40*/ 	.word	0x00036dd0


	//   ....[129]....
        /*ca44*/ 	.word	0x00036e00


	//   ....[130]....
        /*ca48*/ 	.word	0x00036e10


	//   ....[131]....
        /*ca4c*/ 	.word	0x00036e20


	//   ....[132]....
        /*ca50*/ 	.word	0x00036e30


	//   ....[133]....
        /*ca54*/ 	.word	0x00036e60


	//   ....[134]....
        /*ca58*/ 	.word	0x00036e70


	//   ....[135]....
        /*ca5c*/ 	.word	0x00036e80


	//   ....[136]....
        /*ca60*/ 	.word	0x00036e90


	//   ....[137]....
        /*ca64*/ 	.word	0x00036ec0


	//   ....[138]....
        /*ca68*/ 	.word	0x00036ed0


	//   ....[139]....
        /*ca6c*/ 	.word	0x00036ee0


	//   ....[140]....
        /*ca70*/ 	.word	0x00036ef0


	//   ....[141]....
        /*ca74*/ 	.word	0x00036f20


	//   ....[142]....
        /*ca78*/ 	.word	0x00036f30


	//   ....[143]....
        /*ca7c*/ 	.word	0x00036f40


	//   ....[144]....
        /*ca80*/ 	.word	0x00036f50


	//   ....[145]....
        /*ca84*/ 	.word	0x00036f80


	//   ....[146]....
        /*ca88*/ 	.word	0x00036f90


	//   ....[147]....
        /*ca8c*/ 	.word	0x00036fa0


	//   ....[148]....
        /*ca90*/ 	.word	0x00036fb0


	//   ....[149]....
        /*ca94*/ 	.word	0x00036fe0


	//   ....[150]....
        /*ca98*/ 	.word	0x00036ff0


	//   ....[151]....
        /*ca9c*/ 	.word	0x00037000


	//   ....[152]....
        /*caa0*/ 	.word	0x00037010


	//   ....[153]....
        /*caa4*/ 	.word	0x00037040


	//   ....[154]....
        /*caa8*/ 	.word	0x00037050


	//   ....[155]....
        /*caac*/ 	.word	0x00037060


	//   ....[156]....
        /*cab0*/ 	.word	0x00037070


	//   ....[157]....
        /*cab4*/ 	.word	0x000370a0


	//   ....[158]....
        /*cab8*/ 	.word	0x000370b0


	//   ....[159]....
        /*cabc*/ 	.word	0x000370c0


	//   ....[160]....
        /*cac0*/ 	.word	0x000370d0


	//   ....[161]....
        /*cac4*/ 	.word	0x00037100


	//   ....[162]....
        /*cac8*/ 	.word	0x00037110


	//   ....[163]....
        /*cacc*/ 	.word	0x00037120


	//   ....[164]....
        /*cad0*/ 	.word	0x00037130


	//   ....[165]....
        /*cad4*/ 	.word	0x00037160


	//   ....[166]....
        /*cad8*/ 	.word	0x00037170


	//   ....[167]....
        /*cadc*/ 	.word	0x00037180


	//   ....[168]....
        /*cae0*/ 	.word	0x00037190


	//   ....[169]....
        /*cae4*/ 	.word	0x000371c0


	//   ....[170]....
        /*cae8*/ 	.word	0x000371d0


	//   ....[171]....
        /*caec*/ 	.word	0x000371e0


	//   ....[172]....
        /*caf0*/ 	.word	0x000371f0


	//   ....[173]....
        /*caf4*/ 	.word	0x00037220


	//   ....[174]....
        /*caf8*/ 	.word	0x00037230


	//   ....[175]....
        /*cafc*/ 	.word	0x00037240


	//   ....[176]....
        /*cb00*/ 	.word	0x00037250


	//   ....[177]....
        /*cb04*/ 	.word	0x00037280


	//   ....[178]....
        /*cb08*/ 	.word	0x00037290


	//   ....[179]....
        /*cb0c*/ 	.word	0x000372a0


	//   ....[180]....
        /*cb10*/ 	.word	0x000372b0


	//   ....[181]....
        /*cb14*/ 	.word	0x000372e0


	//   ....[182]....
        /*cb18*/ 	.word	0x000372f0


	//   ....[183]....
        /*cb1c*/ 	.word	0x00037300


	//   ....[184]....
        /*cb20*/ 	.word	0x00037310


	//   ....[185]....
        /*cb24*/ 	.word	0x00037340


	//   ....[186]....
        /*cb28*/ 	.word	0x00037350


	//   ....[187]....
        /*cb2c*/ 	.word	0x00037360


	//   ....[188]....
        /*cb30*/ 	.word	0x00037370


	//   ....[189]....
        /*cb34*/ 	.word	0x000373a0


	//   ....[190]....
        /*cb38*/ 	.word	0x000373b0


	//   ....[191]....
        /*cb3c*/ 	.word	0x000373c0


	//   ....[192]....
        /*cb40*/ 	.word	0x000373d0


	//   ....[193]....
        /*cb44*/ 	.word	0x00037400


	//   ....[194]....
        /*cb48*/ 	.word	0x00037410


	//   ....[195]....
        /*cb4c*/ 	.word	0x00037420


	//   ....[196]....
        /*cb50*/ 	.word	0x00037430


	//   ....[197]....
        /*cb54*/ 	.word	0x00037460


	//   ....[198]....
        /*cb58*/ 	.word	0x00037470


	//   ....[199]....
        /*cb5c*/ 	.word	0x00037480


	//   ....[200]....
        /*cb60*/ 	.word	0x00037490


	//   ....[201]....
        /*cb64*/ 	.word	0x000374c0


	//   ....[202]....
        /*cb68*/ 	.word	0x000374d0


	//   ....[203]....
        /*cb6c*/ 	.word	0x000374e0


	//   ....[204]....
        /*cb70*/ 	.word	0x000374f0


	//   ....[205]....
        /*cb74*/ 	.word	0x00037520


	//   ....[206]....
        /*cb78*/ 	.word	0x00037530


	//   ....[207]....
        /*cb7c*/ 	.word	0x00037540


	//   ....[208]....
        /*cb80*/ 	.word	0x00037550


	//   ....[209]....
        /*cb84*/ 	.word	0x00037580


	//   ....[210]....
        /*cb88*/ 	.word	0x00037590


	//   ....[211]....
        /*cb8c*/ 	.word	0x000375a0


	//   ....[212]....
        /*cb90*/ 	.word	0x000375b0


	//   ....[213]....
        /*cb94*/ 	.word	0x000375e0


	//   ....[214]....
        /*cb98*/ 	.word	0x000375f0


	//   ....[215]....
        /*cb9c*/ 	.word	0x00037600


	//   ....[216]....
        /*cba0*/ 	.word	0x00037610


	//   ....[217]....
        /*cba4*/ 	.word	0x00037640


	//   ....[218]....
        /*cba8*/ 	.word	0x00037650


	//   ....[219]....
        /*cbac*/ 	.word	0x00037660


	//   ....[220]....
        /*cbb0*/ 	.word	0x00037670


	//   ....[221]....
        /*cbb4*/ 	.word	0x000376a0


	//   ....[222]....
        /*cbb8*/ 	.word	0x000376b0


	//   ....[223]....
        /*cbbc*/ 	.word	0x000376c0


	//   ....[224]....
        /*cbc0*/ 	.word	0x000376d0


	//   ....[225]....
        /*cbc4*/ 	.word	0x00037700


	//   ....[226]....
        /*cbc8*/ 	.word	0x00037710


	//   ....[227]....
        /*cbcc*/ 	.word	0x00037720


	//   ....[228]....
        /*cbd0*/ 	.word	0x00037730


	//   ....[229]....
        /*cbd4*/ 	.word	0x00037760


	//   ....[230]....
        /*cbd8*/ 	.word	0x00037770


	//   ....[231]....
        /*cbdc*/ 	.word	0x00037780


	//   ....[232]....
        /*cbe0*/ 	.word	0x00037790


	//   ....[233]....
        /*cbe4*/ 	.word	0x000377c0


	//   ....[234]....
        /*cbe8*/ 	.word	0x000377d0


	//   ....[235]....
        /*cbec*/ 	.word	0x000377e0


	//   ....[236]....
        /*cbf0*/ 	.word	0x000377f0


	//   ....[237]....
        /*cbf4*/ 	.word	0x00037820


	//   ....[238]....
        /*cbf8*/ 	.word	0x00037830


	//   ....[239]....
        /*cbfc*/ 	.word	0x00037840


	//   ....[240]....
        /*cc00*/ 	.word	0x00037850


	//   ....[241]....
        /*cc04*/ 	.word	0x00037880


	//   ....[242]....
        /*cc08*/ 	.word	0x00037890


	//   ....[243]....
        /*cc0c*/ 	.word	0x000378a0


	//   ....[244]....
        /*cc10*/ 	.word	0x000378b0


	//   ....[245]....
        /*cc14*/ 	.word	0x000378e0


	//   ....[246]....
        /*cc18*/ 	.word	0x000378f0


	//   ....[247]....
        /*cc1c*/ 	.word	0x00037900


	//   ....[248]....
        /*cc20*/ 	.word	0x00037910


	//   ....[249]....
        /*cc24*/ 	.word	0x00037940


	//   ....[250]....
        /*cc28*/ 	.word	0x00037950


	//   ....[251]....
        /*cc2c*/ 	.word	0x00037960


	//   ....[252]....
        /*cc30*/ 	.word	0x00037970


	//   ....[253]....
        /*cc34*/ 	.word	0x000379a0


	//   ....[254]....
        /*cc38*/ 	.word	0x000379b0


	//   ....[255]....
        /*cc3c*/ 	.word	0x000379c0


	//   ....[0]....
        /*cc40*/ 	.word	0x000379d0


	//   ....[1]....
        /*cc44*/ 	.word	0x00037a00


	//   ....[2]....
        /*cc48*/ 	.word	0x00037a10


	//   ....[3]....
        /*cc4c*/ 	.word	0x00037a20


	//   ....[4]....
        /*cc50*/ 	.word	0x00037a30


	//   ....[5]....
        /*cc54*/ 	.word	0x00037a60


	//   ....[6]....
        /*cc58*/ 	.word	0x00037a70


	//   ....[7]....
        /*cc5c*/ 	.word	0x00037a80


	//   ....[8]....
        /*cc60*/ 	.word	0x00037a90


	//   ....[9]....
        /*cc64*/ 	.word	0x00037ac0


	//   ....[10]....
        /*cc68*/ 	.word	0x00037ad0


	//   ....[11]....
        /*cc6c*/ 	.word	0x00037ae0


	//   ....[12]....
        /*cc70*/ 	.word	0x00037af0


	//   ....[13]....
        /*cc74*/ 	.word	0x00037b20


	//   ....[14]....
        /*cc78*/ 	.word	0x00037b30


	//   ....[15]....
        /*cc7c*/ 	.word	0x00037b40


	//   ....[16]....
        /*cc80*/ 	.word	0x00037b50


	//   ....[17]....
        /*cc84*/ 	.word	0x00037b80


	//   ....[18]....
        /*cc88*/ 	.word	0x00037b90


	//   ....[19]....
        /*cc8c*/ 	.word	0x00037ba0


	//   ....[20]....
        /*cc90*/ 	.word	0x00037bb0


	//   ....[21]....
        /*cc94*/ 	.word	0x00037be0


	//   ....[22]....
        /*cc98*/ 	.word	0x00037bf0


	//   ....[23]....
        /*cc9c*/ 	.word	0x00037c00


	//   ....[24]....
        /*cca0*/ 	.word	0x00037c10


	//   ....[25]....
        /*cca4*/ 	.word	0x00037c40


	//   ....[26]....
        /*cca8*/ 	.word	0x00037c50


	//   ....[27]....
        /*ccac*/ 	.word	0x00037c60


	//   ....[28]....
        /*ccb0*/ 	.word	0x00037c70


	//   ....[29]....
        /*ccb4*/ 	.word	0x00037ca0


	//   ....[30]....
        /*ccb8*/ 	.word	0x00037cb0


	//   ....[31]....
        /*ccbc*/ 	.word	0x00037cc0


	//   ....[32]....
        /*ccc0*/ 	.word	0x00037cd0


	//   ....[33]....
        /*ccc4*/ 	.word	0x00037d00


	//   ....[34]....
        /*ccc8*/ 	.word	0x00037d10


	//   ....[35]....
        /*cccc*/ 	.word	0x00037d20


	//   ....[36]....
        /*ccd0*/ 	.word	0x00037d30


	//   ....[37]....
        /*ccd4*/ 	.word	0x00037d60


	//   ....[38]....
        /*ccd8*/ 	.word	0x00037d70


	//   ....[39]....
        /*ccdc*/ 	.word	0x00037d80


	//   ....[40]....
        /*cce0*/ 	.word	0x00037d90


	//   ....[41]....
        /*cce4*/ 	.word	0x00037dc0


	//   ....[42]....
        /*cce8*/ 	.word	0x00037dd0


	//   ....[43]....
        /*ccec*/ 	.word	0x00037de0


	//   ....[44]....
        /*ccf0*/ 	.word	0x00037df0


	//   ....[45]....
        /*ccf4*/ 	.word	0x00037e20


	//   ....[46]....
        /*ccf8*/ 	.word	0x00037e30


	//   ....[47]....
        /*ccfc*/ 	.word	0x00037e40


	//   ....[48]....
        /*cd00*/ 	.word	0x00037e50


	//   ....[49]....
        /*cd04*/ 	.word	0x00037e80


	//   ....[50]....
        /*cd08*/ 	.word	0x00037e90


	//   ....[51]....
        /*cd0c*/ 	.word	0x00037ea0


	//   ....[52]....
        /*cd10*/ 	.word	0x00037eb0


	//   ....[53]....
        /*cd14*/ 	.word	0x00037ee0


	//   ....[54]....
        /*cd18*/ 	.word	0x00037ef0


	//   ....[55]....
        /*cd1c*/ 	.word	0x00037f00


	//   ....[56]....
        /*cd20*/ 	.word	0x00037f10


	//   ....[57]....
        /*cd24*/ 	.word	0x00037f40


	//   ....[58]....
        /*cd28*/ 	.word	0x00037f50


	//   ....[59]....
        /*cd2c*/ 	.word	0x00037f60


	//   ....[60]....
        /*cd30*/ 	.word	0x00037f70


	//   ....[61]....
        /*cd34*/ 	.word	0x00037fa0


	//   ....[62]....
        /*cd38*/ 	.word	0x00037fb0


	//   ....[63]....
        /*cd3c*/ 	.word	0x00037fc0


	//   ....[64]....
        /*cd40*/ 	.word	0x00037fd0


	//   ....[65]....
        /*cd44*/ 	.word	0x00038000


	//   ....[66]....
        /*cd48*/ 	.word	0x00038010


	//   ....[67]....
        /*cd4c*/ 	.word	0x00038020


	//   ....[68]....
        /*cd50*/ 	.word	0x00038030


	//   ....[69]....
        /*cd54*/ 	.word	0x00038060


	//   ....[70]....
        /*cd58*/ 	.word	0x00038070


	//   ....[71]....
        /*cd5c*/ 	.word	0x00038080


	//   ....[72]....
        /*cd60*/ 	.word	0x00038090


	//   ....[73]....
        /*cd64*/ 	.word	0x000380c0


	//   ....[74]....
        /*cd68*/ 	.word	0x000380d0


	//   ....[75]....
        /*cd6c*/ 	.word	0x000380e0


	//   ....[76]....
        /*cd70*/ 	.word	0x000380f0


	//   ....[77]....
        /*cd74*/ 	.word	0x00038120


	//   ....[78]....
        /*cd78*/ 	.word	0x00038130


	//   ....[79]....
        /*cd7c*/ 	.word	0x00038140


	//   ....[80]....
        /*cd80*/ 	.word	0x00038150


	//   ....[81]....
        /*cd84*/ 	.word	0x00038180


	//   ....[82]....
        /*cd88*/ 	.word	0x00038190


	//   ....[83]....
        /*cd8c*/ 	.word	0x000381a0


	//   ....[84]....
        /*cd90*/ 	.word	0x000381b0


	//   ....[85]....
        /*cd94*/ 	.word	0x000381e0


	//   ....[86]....
        /*cd98*/ 	.word	0x000381f0


	//   ....[87]....
        /*cd9c*/ 	.word	0x00038200


	//   ....[88]....
        /*cda0*/ 	.word	0x00038210


	//   ....[89]....
        /*cda4*/ 	.word	0x00038240


	//   ....[90]....
        /*cda8*/ 	.word	0x00038250


	//   ....[91]....
        /*cdac*/ 	.word	0x00038260


	//   ....[92]....
        /*cdb0*/ 	.word	0x00038270


	//   ....[93]....
        /*cdb4*/ 	.word	0x000382a0


	//   ....[94]....
        /*cdb8*/ 	.word	0x000382b0


	//   ....[95]....
        /*cdbc*/ 	.word	0x000382c0


	//   ....[96]....
        /*cdc0*/ 	.word	0x000382d0


	//   ....[97]....
        /*cdc4*/ 	.word	0x00038300


	//   ....[98]....
        /*cdc8*/ 	.word	0x00038310


	//   ....[99]....
        /*cdcc*/ 	.word	0x00038320


	//   ....[100]....
        /*cdd0*/ 	.word	0x00038330


	//   ....[101]....
        /*cdd4*/ 	.word	0x00038360


	//   ....[102]....
        /*cdd8*/ 	.word	0x00038370


	//   ....[103]....
        /*cddc*/ 	.word	0x00038380


	//   ....[104]....
        /*cde0*/ 	.word	0x00038390


	//   ....[105]....
        /*cde4*/ 	.word	0x000383c0


	//   ....[106]....
        /*cde8*/ 	.word	0x000383d0


	//   ....[107]....
        /*cdec*/ 	.word	0x000383e0


	//   ....[108]....
        /*cdf0*/ 	.word	0x000383f0


	//   ....[109]....
        /*cdf4*/ 	.word	0x00038420


	//   ....[110]....
        /*cdf8*/ 	.word	0x00038430


	//   ....[111]....
        /*cdfc*/ 	.word	0x00038440


	//   ....[112]....
        /*ce00*/ 	.word	0x00038450


	//   ....[113]....
        /*ce04*/ 	.word	0x00038480


	//   ....[114]....
        /*ce08*/ 	.word	0x00038490


	//   ....[115]....
        /*ce0c*/ 	.word	0x000384a0


	//   ....[116]....
        /*ce10*/ 	.word	0x000384b0


	//   ....[117]....
        /*ce14*/ 	.word	0x000384e0


	//   ....[118]....
        /*ce18*/ 	.word	0x000384f0


	//   ....[119]....
        /*ce1c*/ 	.word	0x00038500


	//   ....[120]....
        /*ce20*/ 	.word	0x00038510


	//   ....[121]....
        /*ce24*/ 	.word	0x00038540


	//   ....[122]....
        /*ce28*/ 	.word	0x00038550


	//   ....[123]....
        /*ce2c*/ 	.word	0x00038560


	//   ....[124]....
        /*ce30*/ 	.word	0x00038570


	//   ....[125]....
        /*ce34*/ 	.word	0x000385a0


	//   ....[126]....
        /*ce38*/ 	.word	0x000385b0


	//   ....[127]....
        /*ce3c*/ 	.word	0x000385c0


	//   ....[128]....
        /*ce40*/ 	.word	0x000385d0


	//   ....[129]....
        /*ce44*/ 	.word	0x00038600


	//   ....[130]....
        /*ce48*/ 	.word	0x00038610


	//   ....[131]....
        /*ce4c*/ 	.word	0x00038620


	//   ....[132]....
        /*ce50*/ 	.word	0x00038630


	//   ....[133]....
        /*ce54*/ 	.word	0x00038660


	//   ....[134]....
        /*ce58*/ 	.word	0x00038670


	//   ....[135]....
        /*ce5c*/ 	.word	0x00038680


	//   ....[136]....
        /*ce60*/ 	.word	0x00038690


	//   ....[137]....
        /*ce64*/ 	.word	0x000386c0


	//   ....[138]....
        /*ce68*/ 	.word	0x000386d0


	//   ....[139]....
        /*ce6c*/ 	.word	0x000386e0


	//   ....[140]....
        /*ce70*/ 	.word	0x000386f0


	//   ....[141]....
        /*ce74*/ 	.word	0x00038720


	//   ....[142]....
        /*ce78*/ 	.word	0x00038730


	//   ....[143]....
        /*ce7c*/ 	.word	0x00038740


	//   ....[144]....
        /*ce80*/ 	.word	0x00038750


	//   ....[145]....
        /*ce84*/ 	.word	0x00038780


	//   ....[146]....
        /*ce88*/ 	.word	0x00038790


	//   ....[147]....
        /*ce8c*/ 	.word	0x000387a0


	//   ....[148]....
        /*ce90*/ 	.word	0x000387b0


	//   ....[149]....
        /*ce94*/ 	.word	0x000387e0


	//   ....[150]....
        /*ce98*/ 	.word	0x000387f0


	//   ....[151]....
        /*ce9c*/ 	.word	0x00038800


	//   ....[152]....
        /*cea0*/ 	.word	0x00038810


	//   ....[153]....
        /*cea4*/ 	.word	0x00038840


	//   ....[154]....
        /*cea8*/ 	.word	0x00038850


	//   ....[155]....
        /*ceac*/ 	.word	0x00038860


	//   ....[156]....
        /*ceb0*/ 	.word	0x00038870


	//   ....[157]....
        /*ceb4*/ 	.word	0x000388a0


	//   ....[158]....
        /*ceb8*/ 	.word	0x000388b0


	//   ....[159]....
        /*cebc*/ 	.word	0x000388c0


	//   ....[160]....
        /*cec0*/ 	.word	0x000388d0


	//   ....[161]....
        /*cec4*/ 	.word	0x00038900


	//   ....[162]....
        /*cec8*/ 	.word	0x00038910


	//   ....[163]....
        /*cecc*/ 	.word	0x00038920


	//   ....[164]....
        /*ced0*/ 	.word	0x00038930


	//   ....[165]....
        /*ced4*/ 	.word	0x00038960


	//   ....[166]....
        /*ced8*/ 	.word	0x00038970


	//   ....[167]....
        /*cedc*/ 	.word	0x00038980


	//   ....[168]....
        /*cee0*/ 	.word	0x00038990


	//   ....[169]....
        /*cee4*/ 	.word	0x000389c0


	//   ....[170]....
        /*cee8*/ 	.word	0x000389d0


	//   ....[171]....
        /*ceec*/ 	.word	0x000389e0


	//   ....[172]....
        /*cef0*/ 	.word	0x000389f0


	//   ....[173]....
        /*cef4*/ 	.word	0x00038a20


	//   ....[174]....
        /*cef8*/ 	.word	0x00038a30


	//   ....[175]....
        /*cefc*/ 	.word	0x00038a40


	//   ....[176]....
        /*cf00*/ 	.word	0x00038a50


	//   ....[177]....
        /*cf04*/ 	.word	0x00038a80


	//   ....[178]....
        /*cf08*/ 	.word	0x00038a90


	//   ....[179]....
        /*cf0c*/ 	.word	0x00038aa0


	//   ....[180]....
        /*cf10*/ 	.word	0x00038ab0


	//   ....[181]....
        /*cf14*/ 	.word	0x00038ae0


	//   ....[182]....
        /*cf18*/ 	.word	0x00038af0


	//   ....[183]....
        /*cf1c*/ 	.word	0x00038b00


	//   ....[184]....
        /*cf20*/ 	.word	0x00038b10


	//   ....[185]....
        /*cf24*/ 	.word	0x00038b40


	//   ....[186]....
        /*cf28*/ 	.word	0x00038b50


	//   ....[187]....
        /*cf2c*/ 	.word	0x00038b60


	//   ....[188]....
        /*cf30*/ 	.word	0x00038b70


	//   ....[189]....
        /*cf34*/ 	.word	0x00038ba0


	//   ....[190]....
        /*cf38*/ 	.word	0x00038bb0


	//   ....[191]....
        /*cf3c*/ 	.word	0x00038bc0


	//   ....[192]....
        /*cf40*/ 	.word	0x00038bd0


	//   ....[193]....
        /*cf44*/ 	.word	0x00038c00


	//   ....[194]....
        /*cf48*/ 	.word	0x00038c10


	//   ....[195]....
        /*cf4c*/ 	.word	0x00038c20


	//   ....[196]....
        /*cf50*/ 	.word	0x00038c30


	//   ....[197]....
        /*cf54*/ 	.word	0x00038c60


	//   ....[198]....
        /*cf58*/ 	.word	0x00038c70


	//   ....[199]....
        /*cf5c*/ 	.word	0x00038c80


	//   ....[200]....
        /*cf60*/ 	.word	0x00038c90


	//   ....[201]....
        /*cf64*/ 	.word	0x00038cc0


	//   ....[202]....
        /*cf68*/ 	.word	0x00038cd0


	//   ....[203]....
        /*cf6c*/ 	.word	0x00038ce0


	//   ....[204]....
        /*cf70*/ 	.word	0x00038cf0


	//   ....[205]....
        /*cf74*/ 	.word	0x00038d20


	//   ....[206]....
        /*cf78*/ 	.word	0x00038d30


	//   ....[207]....
        /*cf7c*/ 	.word	0x00038d40


	//   ....[208]....
        /*cf80*/ 	.word	0x00038d50


	//   ....[209]....
        /*cf84*/ 	.word	0x00038d80


	//   ....[210]....
        /*cf88*/ 	.word	0x00038d90


	//   ....[211]....
        /*cf8c*/ 	.word	0x00038da0


	//   ....[212]....
        /*cf90*/ 	.word	0x00038db0


	//   ....[213]....
        /*cf94*/ 	.word	0x00038de0


	//   ....[214]....
        /*cf98*/ 	.word	0x00038df0


	//   ....[215]....
        /*cf9c*/ 	.word	0x00038e00


	//   ....[216]....
        /*cfa0*/ 	.word	0x00038e10


	//   ....[217]....
        /*cfa4*/ 	.word	0x00038e40


	//   ....[218]....
        /*cfa8*/ 	.word	0x00038e50


	//   ....[219]....
        /*cfac*/ 	.word	0x00038e60


	//   ....[220]....
        /*cfb0*/ 	.word	0x00038e70


	//   ....[221]....
        /*cfb4*/ 	.word	0x00038ea0


	//   ....[222]....
        /*cfb8*/ 	.word	0x00038eb0


	//   ....[223]....
        /*cfbc*/ 	.word	0x00038ec0


	//   ....[224]....
        /*cfc0*/ 	.word	0x00038ed0


	//   ....[225]....
        /*cfc4*/ 	.word	0x00038f00


	//   ....[226]....
        /*cfc8*/ 	.word	0x00038f10


	//   ....[227]....
        /*cfcc*/ 	.word	0x00038f20


	//   ....[228]....
        /*cfd0*/ 	.word	0x00038f30


	//   ....[229]....
        /*cfd4*/ 	.word	0x00038f60


	//   ....[230]....
        /*cfd8*/ 	.word	0x00038f70


	//   ....[231]....
        /*cfdc*/ 	.word	0x00038f80


	//   ....[232]....
        /*cfe0*/ 	.word	0x00038f90


	//   ....[233]....
        /*cfe4*/ 	.word	0x00038fc0


	//   ....[234]....
        /*cfe8*/ 	.word	0x00038fd0


	//   ....[235]....
        /*cfec*/ 	.word	0x00038fe0


	//   ....[236]....
        /*cff0*/ 	.word	0x00038ff0


	//   ....[237]....
        /*cff4*/ 	.word	0x00039020


	//   ....[238]....
        /*cff8*/ 	.word	0x00039030


	//   ....[239]....
        /*cffc*/ 	.word	0x00039040


	//   ....[240]....
        /*d000*/ 	.word	0x00039050


	//   ....[241]....
        /*d004*/ 	.word	0x00039080


	//   ....[242]....
        /*d008*/ 	.word	0x00039090


	//   ....[243]....
        /*d00c*/ 	.word	0x000390a0


	//   ....[244]....
        /*d010*/ 	.word	0x000390b0


	//   ....[245]....
        /*d014*/ 	.word	0x000390e0


	//   ....[246]....
        /*d018*/ 	.word	0x000390f0


	//   ....[247]....
        /*d01c*/ 	.word	0x00039100


	//   ....[248]....
        /*d020*/ 	.word	0x00039110


	//   ....[249]....
        /*d024*/ 	.word	0x00039140


	//   ....[250]....
        /*d028*/ 	.word	0x00039150


	//   ....[251]....
        /*d02c*/ 	.word	0x00039160


	//   ....[252]....
        /*d030*/ 	.word	0x00039170


	//   ....[253]....
        /*d034*/ 	.word	0x000391b0


	//   ....[254]....
        /*d038*/ 	.word	0x0003c1f0


	//   ....[255]....
        /*d03c*/ 	.word	0x0003c200


	//   ....[0]....
        /*d040*/ 	.word	0x0003c210


	//   ....[1]....
        /*d044*/ 	.word	0x0003c230


	//   ....[2]....
        /*d048*/ 	.word	0x0003c240


	//   ....[3]....
        /*d04c*/ 	.word	0x0003c250


	//   ....[4]....
        /*d050*/ 	.word	0x0003c260


	//   ....[5]....
        /*d054*/ 	.word	0x0003c290


	//   ....[6]....
        /*d058*/ 	.word	0x0003c2a0


	//   ....[7]....
        /*d05c*/ 	.word	0x0003c2b0


	//   ....[8]....
        /*d060*/ 	.word	0x0003c2c0


	//   ....[9]....
        /*d064*/ 	.word	0x0003c2f0


	//   ....[10]....
        /*d068*/ 	.word	0x0003c300


	//   ....[11]....
        /*d06c*/ 	.word	0x0003c310


	//   ....[12]....
        /*d070*/ 	.word	0x0003c320


	//   ....[13]....
        /*d074*/ 	.word	0x0003c350


	//   ....[14]....
        /*d078*/ 	.word	0x0003c360


	//   ....[15]....
        /*d07c*/ 	.word	0x0003c370


	//   ....[16]....
        /*d080*/ 	.word	0x0003c380


	//   ....[17]....
        /*d084*/ 	.word	0x0003c3b0


	//   ....[18]....
        /*d088*/ 	.word	0x0003c3c0


	//   ....[19]....
        /*d08c*/ 	.word	0x0003c3d0


	//   ....[20]....
        /*d090*/ 	.word	0x0003c3e0


	//   ....[21]....
        /*d094*/ 	.word	0x0003c410


	//   ....[22]....
        /*d098*/ 	.word	0x0003c420


	//   ....[23]....
        /*d09c*/ 	.word	0x0003c430


	//   ....[24]....
        /*d0a0*/ 	.word	0x0003c440


	//   ....[25]....
        /*d0a4*/ 	.word	0x0003c470


	//   ....[26]....
        /*d0a8*/ 	.word	0x0003c480


	//   ....[27]....
        /*d0ac*/ 	.word	0x0003c490


	//   ....[28]....
        /*d0b0*/ 	.word	0x0003c4a0


	//   ....[29]....
        /*d0b4*/ 	.word	0x0003c4d0


	//   ....[30]....
        /*d0b8*/ 	.word	0x0003c4e0


	//   ....[31]....
        /*d0bc*/ 	.word	0x0003c4f0


	//   ....[32]....
        /*d0c0*/ 	.word	0x0003c500


	//   ....[33]....
        /*d0c4*/ 	.word	0x0003c530


	//   ....[34]....
        /*d0c8*/ 	.word	0x0003c540


	//   ....[35]....
        /*d0cc*/ 	.word	0x0003c550


	//   ....[36]....
        /*d0d0*/ 	.word	0x0003c560


	//   ....[37]....
        /*d0d4*/ 	.word	0x0003c590


	//   ....[38]....
        /*d0d8*/ 	.word	0x0003c5a0


	//   ....[39]....
        /*d0dc*/ 	.word	0x0003c5b0


	//   ....[40]....
        /*d0e0*/ 	.word	0x0003c5c0


	//   ....[41]....
        /*d0e4*/ 	.word	0x0003c5f0


	//   ....[42]....
        /*d0e8*/ 	.word	0x0003c600


	//   ....[43]....
        /*d0ec*/ 	.word	0x0003c610


	//   ....[44]....
        /*d0f0*/ 	.word	0x0003c620


	//   ....[45]....
        /*d0f4*/ 	.word	0x0003c650


	//   ....[46]....
        /*d0f8*/ 	.word	0x0003c660


	//   ....[47]....
        /*d0fc*/ 	.word	0x0003c670


	//   ....[48]....
        /*d100*/ 	.word	0x0003c680


	//   ....[49]....
        /*d104*/ 	.word	0x0003c6b0


	//   ....[50]....
        /*d108*/ 	.word	0x0003c6c0


	//   ....[51]....
        /*d10c*/ 	.word	0x0003c6d0


	//   ....[52]....
        /*d110*/ 	.word	0x0003c6e0


	//   ....[53]....
        /*d114*/ 	.word	0x0003c710


	//   ....[54]....
        /*d118*/ 	.word	0x0003c720


	//   ....[55]....
        /*d11c*/ 	.word	0x0003c730


	//   ....[56]....
        /*d120*/ 	.word	0x0003c740


	//   ....[57]....
        /*d124*/ 	.word	0x0003c770


	//   ....[58]....
        /*d128*/ 	.word	0x0003c780


	//   ....[59]....
        /*d12c*/ 	.word	0x0003c790


	//   ....[60]....
        /*d130*/ 	.word	0x0003c7a0


	//   ....[61]....
        /*d134*/ 	.word	0x0003c7d0


	//   ....[62]....
        /*d138*/ 	.word	0x0003c7e0


	//   ....[63]....
        /*d13c*/ 	.word	0x0003c7f0


	//   ....[64]....
        /*d140*/ 	.word	0x0003c800


	//   ....[65]....
        /*d144*/ 	.word	0x0003c830


	//   ....[66]....
        /*d148*/ 	.word	0x0003c840


	//   ....[67]....
        /*d14c*/ 	.word	0x0003c850


	//   ....[68]....
        /*d150*/ 	.word	0x0003c860


	//   ....[69]....
        /*d154*/ 	.word	0x0003c890


	//   ....[70]....
        /*d158*/ 	.word	0x0003c8a0


	//   ....[71]....
        /*d15c*/ 	.word	0x0003c8b0


	//   ....[72]....
        /*d160*/ 	.word	0x0003c8c0


	//   ....[73]....
        /*d164*/ 	.word	0x0003c8f0


	//   ....[74]....
        /*d168*/ 	.word	0x0003c900


	//   ....[75]....
        /*d16c*/ 	.word	0x0003c910


	//   ....[76]....
        /*d170*/ 	.word	0x0003c920


	//   ....[77]....
        /*d174*/ 	.word	0x0003c950


	//   ....[78]....
        /*d178*/ 	.word	0x0003c960


	//   ....[79]....
        /*d17c*/ 	.word	0x0003c970


	//   ....[80]....
        /*d180*/ 	.word	0x0003c980


	//   ....[81]....
        /*d184*/ 	.word	0x0003c9b0


	//   ....[82]....
        /*d188*/ 	.word	0x0003c9c0


	//   ....[83]....
        /*d18c*/ 	.word	0x0003c9d0


	//   ....[84]....
        /*d190*/ 	.word	0x0003c9e0


	//   ....[85]....
        /*d194*/ 	.word	0x0003ca10


	//   ....[86]....
        /*d198*/ 	.word	0x0003ca20


	//   ....[87]....
        /*d19c*/ 	.word	0x0003ca30


	//   ....[88]....
        /*d1a0*/ 	.word	0x0003ca40


	//   ....[89]....
        /*d1a4*/ 	.word	0x0003ca70


	//   ....[90]....
        /*d1a8*/ 	.word	0x0003ca80


	//   ....[91]....
        /*d1ac*/ 	.word	0x0003ca90


	//   ....[92]....
        /*d1b0*/ 	.word	0x0003caa0


	//   ....[93]....
        /*d1b4*/ 	.word	0x0003cad0


	//   ....[94]....
        /*d1b8*/ 	.word	0x0003cae0


	//   ....[95]....
        /*d1bc*/ 	.word	0x0003caf0


	//   ....[96]....
        /*d1c0*/ 	.word	0x0003cb00


	//   ....[97]....
        /*d1c4*/ 	.word	0x0003cb30


	//   ....[98]....
        /*d1c8*/ 	.word	0x0003cb40


	//   ....[99]....
        /*d1cc*/ 	.word	0x0003cb50


	//   ....[100]....
        /*d1d0*/ 	.word	0x0003cb60


	//   ....[101]....
        /*d1d4*/ 	.word	0x0003cb90


	//   ....[102]....
        /*d1d8*/ 	.word	0x0003cba0


	//   ....[103]....
        /*d1dc*/ 	.word	0x0003cbb0


	//   ....[104]....
        /*d1e0*/ 	.word	0x0003cbc0


	//   ....[105]....
        /*d1e4*/ 	.word	0x0003cbf0


	//   ....[106]....
        /*d1e8*/ 	.word	0x0003cc00


	//   ....[107]....
        /*d1ec*/ 	.word	0x0003cc10


	//   ....[108]....
        /*d1f0*/ 	.word	0x0003cc20


	//   ....[109]....
        /*d1f4*/ 	.word	0x0003cc50


	//   ....[110]....
        /*d1f8*/ 	.word	0x0003cc60


	//   ....[111]....
        /*d1fc*/ 	.word	0x0003cc70


	//   ....[112]....
        /*d200*/ 	.word	0x0003cc80


	//   ....[113]....
        /*d204*/ 	.word	0x0003ccb0


	//   ....[114]....
        /*d208*/ 	.word	0x0003ccc0


	//   ....[115]....
        /*d20c*/ 	.word	0x0003ccd0


	//   ....[116]....
        /*d210*/ 	.word	0x0003cce0


	//   ....[117]....
        /*d214*/ 	.word	0x0003cd10


	//   ....[118]....
        /*d218*/ 	.word	0x0003cd20


	//   ....[119]....
        /*d21c*/ 	.word	0x0003cd30


	//   ....[120]....
        /*d220*/ 	.word	0x0003cd40


	//   ....[121]....
        /*d224*/ 	.word	0x0003cd70


	//   ....[122]....
        /*d228*/ 	.word	0x0003cd80


	//   ....[123]....
        /*d22c*/ 	.word	0x0003cd90


	//   ....[124]....
        /*d230*/ 	.word	0x0003cda0


	//   ....[125]....
        /*d234*/ 	.word	0x0003cdd0


	//   ....[126]....
        /*d238*/ 	.word	0x0003cde0


	//   ....[127]....
        /*d23c*/ 	.word	0x0003cdf0


	//   ....[128]....
        /*d240*/ 	.word	0x0003ce00


	//   ....[129]....
        /*d244*/ 	.word	0x0003ce30


	//   ....[130]....
        /*d248*/ 	.word	0x0003ce40


	//   ....[131]....
        /*d24c*/ 	.word	0x0003ce50


	//   ....[132]....
        /*d250*/ 	.word	0x0003ce60


	//   ....[133]....
        /*d254*/ 	.word	0x0003ce90


	//   ....[134]....
        /*d258*/ 	.word	0x0003cea0


	//   ....[135]....
        /*d25c*/ 	.word	0x0003ceb0


	//   ....[136]....
        /*d260*/ 	.word	0x0003cec0


	//   ....[137]....
        /*d264*/ 	.word	0x0003cef0


	//   ....[138]....
        /*d268*/ 	.word	0x0003cf00


	//   ....[139]....
        /*d26c*/ 	.word	0x0003cf10


	//   ....[140]....
        /*d270*/ 	.word	0x0003cf20


	//   ....[141]....
        /*d274*/ 	.word	0x0003cf50


	//   ....[142]....
        /*d278*/ 	.word	0x0003cf60


	//   ....[143]....
        /*d27c*/ 	.word	0x0003cf70


	//   ....[144]....
        /*d280*/ 	.word	0x0003cf80


	//   ....[145]....
        /*d284*/ 	.word	0x0003cfb0


	//   ....[146]....
        /*d288*/ 	.word	0x0003cfc0


	//   ....[147]....
        /*d28c*/ 	.word	0x0003cfd0


	//   ....[148]....
        /*d290*/ 	.word	0x0003cfe0


	//   ....[149]....
        /*d294*/ 	.word	0x0003d010


	//   ....[150]....
        /*d298*/ 	.word	0x0003d020


	//   ....[151]....
        /*d29c*/ 	.word	0x0003d030


	//   ....[152]....
        /*d2a0*/ 	.word	0x0003d040


	//   ....[153]....
        /*d2a4*/ 	.word	0x0003d070


	//   ....[154]....
        /*d2a8*/ 	.word	0x0003d080


	//   ....[155]....
        /*d2ac*/ 	.word	0x0003d090


	//   ....[156]....
        /*d2b0*/ 	.word	0x0003d0a0


	//   ....[157]....
        /*d2b4*/ 	.word	0x0003d0d0


	//   ....[158]....
        /*d2b8*/ 	.word	0x0003d0e0


	//   ....[159]....
        /*d2bc*/ 	.word	0x0003d0f0


	//   ....[160]....
        /*d2c0*/ 	.word	0x0003d100


	//   ....[161]....
        /*d2c4*/ 	.word	0x0003d130


	//   ....[162]....
        /*d2c8*/ 	.word	0x0003d140


	//   ....[163]....
        /*d2cc*/ 	.word	0x0003d150


	//   ....[164]....
        /*d2d0*/ 	.word	0x0003d160


	//   ....[165]....
        /*d2d4*/ 	.word	0x0003d190


	//   ....[166]....
        /*d2d8*/ 	.word	0x0003d1a0


	//   ....[167]....
        /*d2dc*/ 	.word	0x0003d1b0


	//   ....[168]....
        /*d2e0*/ 	.word	0x0003d1c0


	//   ....[169]....
        /*d2e4*/ 	.word	0x0003d1f0


	//   ....[170]....
        /*d2e8*/ 	.word	0x0003d200


	//   ....[171]....
        /*d2ec*/ 	.word	0x0003d210


	//   ....[172]....
        /*d2f0*/ 	.word	0x0003d220


	//   ....[173]....
        /*d2f4*/ 	.word	0x0003d250


	//   ....[174]....
        /*d2f8*/ 	.word	0x0003d260


	//   ....[175]....
        /*d2fc*/ 	.word	0x0003d270


	//   ....[176]....
        /*d300*/ 	.word	0x0003d280


	//   ....[177]....
        /*d304*/ 	.word	0x0003d2b0


	//   ....[178]....
        /*d308*/ 	.word	0x0003d2c0


	//   ....[179]....
        /*d30c*/ 	.word	0x0003d2d0


	//   ....[180]....
        /*d310*/ 	.word	0x0003d2e0


	//   ....[181]....
        /*d314*/ 	.word	0x0003d310


	//   ....[182]....
        /*d318*/ 	.word	0x0003d320


	//   ....[183]....
        /*d31c*/ 	.word	0x0003d330


	//   ....[184]....
        /*d320*/ 	.word	0x0003d340


	//   ....[185]....
        /*d324*/ 	.word	0x0003d370


	//   ....[186]....
        /*d328*/ 	.word	0x0003d380


	//   ....[187]....
        /*d32c*/ 	.word	0x0003d390


	//   ....[188]....
        /*d330*/ 	.word	0x0003d3a0


	//   ....[189]....
        /*d334*/ 	.word	0x0003d3d0


	//   ....[190]....
        /*d338*/ 	.word	0x0003d3e0


	//   ....[191]....
        /*d33c*/ 	.word	0x0003d3f0


	//   ....[192]....
        /*d340*/ 	.word	0x0003d400


	//   ....[193]....
        /*d344*/ 	.word	0x0003d430


	//   ....[194]....
        /*d348*/ 	.word	0x0003d440


	//   ....[195]....
        /*d34c*/ 	.word	0x0003d450


	//   ....[196]....
        /*d350*/ 	.word	0x0003d460


	//   ....[197]....
        /*d354*/ 	.word	0x0003d490


	//   ....[198]....
        /*d358*/ 	.word	0x0003d4a0


	//   ....[199]....
        /*d35c*/ 	.word	0x0003d4b0


	//   ....[200]....
        /*d360*/ 	.word	0x0003d4c0


	//   ....[201]....
        /*d364*/ 	.word	0x0003d4f0


	//   ....[202]....
        /*d368*/ 	.word	0x0003d500


	//   ....[203]....
        /*d36c*/ 	.word	0x0003d510


	//   ....[204]....
        /*d370*/ 	.word	0x0003d520


	//   ....[205]....
        /*d374*/ 	.word	0x0003d550


	//   ....[206]....
        /*d378*/ 	.word	0x0003d560


	//   ....[207]....
        /*d37c*/ 	.word	0x0003d570


	//   ....[208]....
        /*d380*/ 	.word	0x0003d580


	//   ....[209]....
        /*d384*/ 	.word	0x0003d5b0


	//   ....[210]....
        /*d388*/ 	.word	0x0003d5c0


	//   ....[211]....
        /*d38c*/ 	.word	0x0003d5d0


	//   ....[212]....
        /*d390*/ 	.word	0x0003d5e0


	//   ....[213]....
        /*d394*/ 	.word	0x0003d610


	//   ....[214]....
        /*d398*/ 	.word	0x0003d620


	//   ....[215]....
        /*d39c*/ 	.word	0x0003d630


	//   ....[216]....
        /*d3a0*/ 	.word	0x0003d640


	//   ....[217]....
        /*d3a4*/ 	.word	0x0003d670


	//   ....[218]....
        /*d3a8*/ 	.word	0x0003d680


	//   ....[219]....
        /*d3ac*/ 	.word	0x0003d690


	//   ....[220]....
        /*d3b0*/ 	.word	0x0003d6a0


	//   ....[221]....
        /*d3b4*/ 	.word	0x0003d6d0


	//   ....[222]....
        /*d3b8*/ 	.word	0x0003d6e0


	//   ....[223]....
        /*d3bc*/ 	.word	0x0003d6f0


	//   ....[224]....
        /*d3c0*/ 	.word	0x0003d700


	//   ....[225]....
        /*d3c4*/ 	.word	0x0003d730


	//   ....[226]....
        /*d3c8*/ 	.word	0x0003d740


	//   ....[227]....
        /*d3cc*/ 	.word	0x0003d750


	//   ....[228]....
        /*d3d0*/ 	.word	0x0003d760


	//   ....[229]....
        /*d3d4*/ 	.word	0x0003d790


	//   ....[230]....
        /*d3d8*/ 	.word	0x0003d7a0


	//   ....[231]....
        /*d3dc*/ 	.word	0x0003d7b0


	//   ....[232]....
        /*d3e0*/ 	.word	0x0003d7c0


	//   ....[233]....
        /*d3e4*/ 	.word	0x0003d7f0


	//   ....[234]....
        /*d3e8*/ 	.word	0x0003d800


	//   ....[235]....
        /*d3ec*/ 	.word	0x0003d810


	//   ....[236]....
        /*d3f0*/ 	.word	0x0003d820


	//   ....[237]....
        /*d3f4*/ 	.word	0x0003d850


	//   ....[238]....
        /*d3f8*/ 	.word	0x0003d860


	//   ....[239]....
        /*d3fc*/ 	.word	0x0003d870


	//   ....[240]....
        /*d400*/ 	.word	0x0003d880


	//   ....[241]....
        /*d404*/ 	.word	0x0003d8b0


	//   ....[242]....
        /*d408*/ 	.word	0x0003d8c0


	//   ....[243]....
        /*d40c*/ 	.word	0x0003d8d0


	//   ....[244]....
        /*d410*/ 	.word	0x0003d8e0


	//   ....[245]....
        /*d414*/ 	.word	0x0003d910


	//   ....[246]....
        /*d418*/ 	.word	0x0003d920


	//   ....[247]....
        /*d41c*/ 	.word	0x0003d930


	//   ....[248]....
        /*d420*/ 	.word	0x0003d940


	//   ....[249]....
        /*d424*/ 	.word	0x0003d970


	//   ....[250]....
        /*d428*/ 	.word	0x0003d980


	//   ....[251]....
        /*d42c*/ 	.word	0x0003d990


	//   ....[252]....
        /*d430*/ 	.word	0x0003d9a0


	//   ....[253]....
        /*d434*/ 	.word	0x0003d9d0


	//   ....[254]....
        /*d438*/ 	.word	0x0003d9e0


	//   ....[255]....
        /*d43c*/ 	.word	0x0003d9f0


	//   ....[0]....
        /*d440*/ 	.word	0x0003da00


	//   ....[1]....
        /*d444*/ 	.word	0x0003da30


	//   ....[2]....
        /*d448*/ 	.word	0x0003da40


	//   ....[3]....
        /*d44c*/ 	.word	0x0003da50


	//   ....[4]....
        /*d450*/ 	.word	0x0003da60


	//   ....[5]....
        /*d454*/ 	.word	0x0003da90


	//   ....[6]....
        /*d458*/ 	.word	0x0003daa0


	//   ....[7]....
        /*d45c*/ 	.word	0x0003dab0


	//   ....[8]....
        /*d460*/ 	.word	0x0003dac0


	//   ....[9]....
        /*d464*/ 	.word	0x0003daf0


	//   ....[10]....
        /*d468*/ 	.word	0x0003db00


	//   ....[11]....
        /*d46c*/ 	.word	0x0003db10


	//   ....[12]....
        /*d470*/ 	.word	0x0003db20


	//   ....[13]....
        /*d474*/ 	.word	0x0003db50


	//   ....[14]....
        /*d478*/ 	.word	0x0003db60


	//   ....[15]....
        /*d47c*/ 	.word	0x0003db70


	//   ....[16]....
        /*d480*/ 	.word	0x0003db80


	//   ....[17]....
        /*d484*/ 	.word	0x0003dbb0


	//   ....[18]....
        /*d488*/ 	.word	0x0003dbc0


	//   ....[19]....
        /*d48c*/ 	.word	0x0003dbd0


	//   ....[20]....
        /*d490*/ 	.word	0x0003dbe0


	//   ....[21]....
        /*d494*/ 	.word	0x0003dc10


	//   ....[22]....
        /*d498*/ 	.word	0x0003dc20


	//   ....[23]....
        /*d49c*/ 	.word	0x0003dc30


	//   ....[24]....
        /*d4a0*/ 	.word	0x0003dc40


	//   ....[25]....
        /*d4a4*/ 	.word	0x0003dc70


	//   ....[26]....
        /*d4a8*/ 	.word	0x0003dc80


	//   ....[27]....
        /*d4ac*/ 	.word	0x0003dc90


	//   ....[28]....
        /*d4b0*/ 	.word	0x0003dca0


	//   ....[29]....
        /*d4b4*/ 	.word	0x0003dcd0


	//   ....[30]....
        /*d4b8*/ 	.word	0x0003dce0


	//   ....[31]....
        /*d4bc*/ 	.word	0x0003dcf0


	//   ....[32]....
        /*d4c0*/ 	.word	0x0003dd00


	//   ....[33]....
        /*d4c4*/ 	.word	0x0003dd30


	//   ....[34]....
        /*d4c8*/ 	.word	0x0003dd40


	//   ....[35]....
        /*d4cc*/ 	.word	0x0003dd50


	//   ....[36]....
        /*d4d0*/ 	.word	0x0003dd60


	//   ....[37]....
        /*d4d4*/ 	.word	0x0003dd90


	//   ....[38]....
        /*d4d8*/ 	.word	0x0003dda0


	//   ....[39]....
        /*d4dc*/ 	.word	0x0003ddb0


	//   ....[40]....
        /*d4e0*/ 	.word	0x0003ddc0


	//   ....[41]....
        /*d4e4*/ 	.word	0x0003ddf0


	//   ....[42]....
        /*d4e8*/ 	.word	0x0003de00


	//   ....[43]....
        /*d4ec*/ 	.word	0x0003de10


	//   ....[44]....
        /*d4f0*/ 	.word	0x0003de20


	//   ....[45]....
        /*d4f4*/ 	.word	0x0003de50


	//   ....[46]....
        /*d4f8*/ 	.word	0x0003de60


	//   ....[47]....
        /*d4fc*/ 	.word	0x0003de70


	//   ....[48]....
        /*d500*/ 	.word	0x0003de80


	//   ....[49]....
        /*d504*/ 	.word	0x0003deb0


	//   ....[50]....
        /*d508*/ 	.word	0x0003dec0


	//   ....[51]....
        /*d50c*/ 	.word	0x0003ded0


	//   ....[52]....
        /*d510*/ 	.word	0x0003dee0


	//   ....[53]....
        /*d514*/ 	.word	0x0003df10


	//   ....[54]....
        /*d518*/ 	.word	0x0003df20


	//   ....[55]....
        /*d51c*/ 	.word	0x0003df30


	//   ....[56]....
        /*d520*/ 	.word	0x0003df40


	//   ....[57]....
        /*d524*/ 	.word	0x0003df70


	//   ....[58]....
        /*d528*/ 	.word	0x0003df80


	//   ....[59]....
        /*d52c*/ 	.word	0x0003df90


	//   ....[60]....
        /*d530*/ 	.word	0x0003dfa0


	//   ....[61]....
        /*d534*/ 	.word	0x0003dfd0


	//   ....[62]....
        /*d538*/ 	.word	0x0003dfe0


	//   ....[63]....
        /*d53c*/ 	.word	0x0003dff0


	//   ....[64]....
        /*d540*/ 	.word	0x0003e000


	//   ....[65]....
        /*d544*/ 	.word	0x0003e030


	//   ....[66]....
        /*d548*/ 	.word	0x0003e040


	//   ....[67]....
        /*d54c*/ 	.word	0x0003e050


	//   ....[68]....
        /*d550*/ 	.word	0x0003e060


	//   ....[69]....
        /*d554*/ 	.word	0x0003e090


	//   ....[70]....
        /*d558*/ 	.word	0x0003e0a0


	//   ....[71]....
        /*d55c*/ 	.word	0x0003e0b0


	//   ....[72]....
        /*d560*/ 	.word	0x0003e0c0


	//   ....[73]....
        /*d564*/ 	.word	0x0003e0f0


	//   ....[74]....
        /*d568*/ 	.word	0x0003e100


	//   ....[75]....
        /*d56c*/ 	.word	0x0003e110


	//   ....[76]....
        /*d570*/ 	.word	0x0003e120


	//   ....[77]....
        /*d574*/ 	.word	0x0003e150


	//   ....[78]....
        /*d578*/ 	.word	0x0003e160


	//   ....[79]....
        /*d57c*/ 	.word	0x0003e170


	//   ....[80]....
        /*d580*/ 	.word	0x0003e180


	//   ....[81]....
        /*d584*/ 	.word	0x0003e1b0


	//   ....[82]....
        /*d588*/ 	.word	0x0003e1c0


	//   ....[83]....
        /*d58c*/ 	.word	0x0003e1d0


	//   ....[84]....
        /*d590*/ 	.word	0x0003e1e0


	//   ....[85]....
        /*d594*/ 	.word	0x0003e210


	//   ....[86]....
        /*d598*/ 	.word	0x0003e220


	//   ....[87]....
        /*d59c*/ 	.word	0x0003e230


	//   ....[88]....
        /*d5a0*/ 	.word	0x0003e240


	//   ....[89]....
        /*d5a4*/ 	.word	0x0003e270


	//   ....[90]....
        /*d5a8*/ 	.word	0x0003e280


	//   ....[91]....
        /*d5ac*/ 	.word	0x0003e290


	//   ....[92]....
        /*d5b0*/ 	.word	0x0003e2a0


	//   ....[93]....
        /*d5b4*/ 	.word	0x0003e2d0


	//   ....[94]....
        /*d5b8*/ 	.word	0x0003e2e0


	//   ....[95]....
        /*d5bc*/ 	.word	0x0003e2f0


	//   ....[96]....
        /*d5c0*/ 	.word	0x0003e300


	//   ....[97]....
        /*d5c4*/ 	.word	0x0003e330


	//   ....[98]....
        /*d5c8*/ 	.word	0x0003e340


	//   ....[99]....
        /*d5cc*/ 	.word	0x0003e350


	//   ....[100]....
        /*d5d0*/ 	.word	0x0003e360


	//   ....[101]....
        /*d5d4*/ 	.word	0x0003e390


	//   ....[102]....
        /*d5d8*/ 	.word	0x0003e3a0


	//   ....[103]....
        /*d5dc*/ 	.word	0x0003e3b0


	//   ....[104]....
        /*d5e0*/ 	.word	0x0003e3c0


	//   ....[105]....
        /*d5e4*/ 	.word	0x0003e3f0


	//   ....[106]....
        /*d5e8*/ 	.word	0x0003e400


	//   ....[107]....
        /*d5ec*/ 	.word	0x0003e410


	//   ....[108]....
        /*d5f0*/ 	.word	0x0003e420


	//   ....[109]....
        /*d5f4*/ 	.word	0x0003e450


	//   ....[110]....
        /*d5f8*/ 	.word	0x0003e460


	//   ....[111]....
        /*d5fc*/ 	.word	0x0003e470


	//   ....[112]....
        /*d600*/ 	.word	0x0003e480


	//   ....[113]....
        /*d604*/ 	.word	0x0003e4b0


	//   ....[114]....
        /*d608*/ 	.word	0x0003e4c0


	//   ....[115]....
        /*d60c*/ 	.word	0x0003e4d0


	//   ....[116]....
        /*d610*/ 	.word	0x0003e4e0


	//   ....[117]....
        /*d614*/ 	.word	0x0003e510


	//   ....[118]....
        /*d618*/ 	.word	0x0003e520


	//   ....[119]....
        /*d61c*/ 	.word	0x0003e530


	//   ....[120]....
        /*d620*/ 	.word	0x0003e540


	//   ....[121]....
        /*d624*/ 	.word	0x0003e570


	//   ....[122]....
        /*d628*/ 	.word	0x0003e580


	//   ....[123]....
        /*d62c*/ 	.word	0x0003e590


	//   ....[124]....
        /*d630*/ 	.word	0x0003e5a0


	//   ....[125]....
        /*d634*/ 	.word	0x0003e5d0


	//   ....[126]....
        /*d638*/ 	.word	0x0003e5e0


	//   ....[127]....
        /*d63c*/ 	.word	0x0003e5f0


	//   ....[128]....
        /*d640*/ 	.word	0x0003e600


	//   ....[129]....
        /*d644*/ 	.word	0x0003e630


	//   ....[130]....
        /*d648*/ 	.word	0x0003e640


	//   ....[131]....
        /*d64c*/ 	.word	0x0003e650


	//   ....[132]....
        /*d650*/ 	.word	0x0003e660


	//   ....[133]....
        /*d654*/ 	.word	0x0003e690


	//   ....[134]....
        /*d658*/ 	.word	0x0003e6a0


	//   ....[135]....
        /*d65c*/ 	.word	0x0003e6b0


	//   ....[136]....
        /*d660*/ 	.word	0x0003e6c0


	//   ....[137]....
        /*d664*/ 	.word	0x0003e6f0


	//   ....[138]....
        /*d668*/ 	.word	0x0003e700


	//   ....[139]....
        /*d66c*/ 	.word	0x0003e710


	//   ....[140]....
        /*d670*/ 	.word	0x0003e720


	//   ....[141]....
        /*d674*/ 	.word	0x0003e750


	//   ....[142]....
        /*d678*/ 	.word	0x0003e760


	//   ....[143]....
        /*d67c*/ 	.word	0x0003e770


	//   ....[144]....
        /*d680*/ 	.word	0x0003e780


	//   ....[145]....
        /*d684*/ 	.word	0x0003e7b0


	//   ....[146]....
        /*d688*/ 	.word	0x0003e7c0


	//   ....[147]....
        /*d68c*/ 	.word	0x0003e7d0


	//   ....[148]....
        /*d690*/ 	.word	0x0003e7e0


	//   ....[149]....
        /*d694*/ 	.word	0x0003e810


	//   ....[150]....
        /*d698*/ 	.word	0x0003e820


	//   ....[151]....
        /*d69c*/ 	.word	0x0003e830


	//   ....[152]....
        /*d6a0*/ 	.word	0x0003e840


	//   ....[153]....
        /*d6a4*/ 	.word	0x0003e870


	//   ....[154]....
        /*d6a8*/ 	.word	0x0003e880


	//   ....[155]....
        /*d6ac*/ 	.word	0x0003e890


	//   ....[156]....
        /*d6b0*/ 	.word	0x0003e8a0


	//   ....[157]....
        /*d6b4*/ 	.word	0x0003e8d0


	//   ....[158]....
        /*d6b8*/ 	.word	0x0003e8e0


	//   ....[159]....
        /*d6bc*/ 	.word	0x0003e8f0


	//   ....[160]....
        /*d6c0*/ 	.word	0x0003e900


	//   ....[161]....
        /*d6c4*/ 	.word	0x0003e930


	//   ....[162]....
        /*d6c8*/ 	.word	0x0003e940


	//   ....[163]....
        /*d6cc*/ 	.word	0x0003e950


	//   ....[164]....
        /*d6d0*/ 	.word	0x0003e960


	//   ....[165]....
        /*d6d4*/ 	.word	0x0003e990


	//   ....[166]....
        /*d6d8*/ 	.word	0x0003e9a0


	//   ....[167]....
        /*d6dc*/ 	.word	0x0003e9b0


	//   ....[168]....
        /*d6e0*/ 	.word	0x0003e9c0


	//   ....[169]....
        /*d6e4*/ 	.word	0x0003e9f0


	//   ....[170]....
        /*d6e8*/ 	.word	0x0003ea00


	//   ....[171]....
        /*d6ec*/ 	.word	0x0003ea10


	//   ....[172]....
        /*d6f0*/ 	.word	0x0003ea20


	//   ....[173]....
        /*d6f4*/ 	.word	0x0003ea50


	//   ....[174]....
        /*d6f8*/ 	.word	0x0003ea60


	//   ....[175]....
        /*d6fc*/ 	.word	0x0003ea70


	//   ....[176]....
        /*d700*/ 	.word	0x0003ea80


	//   ....[177]....
        /*d704*/ 	.word	0x0003eab0


	//   ....[178]....
        /*d708*/ 	.word	0x0003eac0


	//   ....[179]....
        /*d70c*/ 	.word	0x0003ead0


	//   ....[180]....
        /*d710*/ 	.word	0x0003eae0


	//   ....[181]....
        /*d714*/ 	.word	0x0003eb10


	//   ....[182]....
        /*d718*/ 	.word	0x0003eb20


	//   ....[183]....
        /*d71c*/ 	.word	0x0003eb30


	//   ....[184]....
        /*d720*/ 	.word	0x0003eb40


	//   ....[185]....
        /*d724*/ 	.word	0x0003eb70


	//   ....[186]....
        /*d728*/ 	.word	0x0003eb80


	//   ....[187]....
        /*d72c*/ 	.word	0x0003eb90


	//   ....[188]....
        /*d730*/ 	.word	0x0003eba0


	//   ....[189]....
        /*d734*/ 	.word	0x0003ebd0


	//   ....[190]....
        /*d738*/ 	.word	0x0003ebe0


	//   ....[191]....
        /*d73c*/ 	.word	0x0003ebf0


	//   ....[192]....
        /*d740*/ 	.word	0x0003ec00


	//   ....[193]....
        /*d744*/ 	.word	0x0003ec30


	//   ....[194]....
        /*d748*/ 	.word	0x0003ec40


	//   ....[195]....
        /*d74c*/ 	.word	0x0003ec50


	//   ....[196]....
        /*d750*/ 	.word	0x0003ec60


	//   ....[197]....
        /*d754*/ 	.word	0x0003ec90


	//   ....[198]....
        /*d758*/ 	.word	0x0003eca0


	//   ....[199]....
        /*d75c*/ 	.word	0x0003ecb0


	//   ....[200]....
        /*d760*/ 	.word	0x0003ecc0


	//   ....[201]....
        /*d764*/ 	.word	0x0003ecf0


	//   ....[202]....
        /*d768*/ 	.word	0x0003ed00


	//   ....[203]....
        /*d76c*/ 	.word	0x0003ed10


	//   ....[204]....
        /*d770*/ 	.word	0x0003ed20


	//   ....[205]....
        /*d774*/ 	.word	0x0003ed50


	//   ....[206]....
        /*d778*/ 	.word	0x0003ed60


	//   ....[207]....
        /*d77c*/ 	.word	0x0003ed70


	//   ....[208]....
        /*d780*/ 	.word	0x0003ed80


	//   ....[209]....
        /*d784*/ 	.word	0x0003edb0


	//   ....[210]....
        /*d788*/ 	.word	0x0003edc0


	//   ....[211]....
        /*d78c*/ 	.word	0x0003edd0


	//   ....[212]....
        /*d790*/ 	.word	0x0003ede0


	//   ....[213]....
        /*d794*/ 	.word	0x0003ee10


	//   ....[214]....
        /*d798*/ 	.word	0x0003ee20


	//   ....[215]....
        /*d79c*/ 	.word	0x0003ee30


	//   ....[216]....
        /*d7a0*/ 	.word	0x0003ee40


	//   ....[217]....
        /*d7a4*/ 	.word	0x0003ee70


	//   ....[218]....
        /*d7a8*/ 	.word	0x0003ee80


	//   ....[219]....
        /*d7ac*/ 	.word	0x0003ee90


	//   ....[220]....
        /*d7b0*/ 	.word	0x0003eea0


	//   ....[221]....
        /*d7b4*/ 	.word	0x0003eed0


	//   ....[222]....
        /*d7b8*/ 	.word	0x0003eee0


	//   ....[223]....
        /*d7bc*/ 	.word	0x0003eef0


	//   ....[224]....
        /*d7c0*/ 	.word	0x0003ef00


	//   ....[225]....
        /*d7c4*/ 	.word	0x0003ef30


	//   ....[226]....
        /*d7c8*/ 	.word	0x0003ef40


	//   ....[227]....
        /*d7cc*/ 	.word	0x0003ef50


	//   ....[228]....
        /*d7d0*/ 	.word	0x0003ef60


	//   ....[229]....
        /*d7d4*/ 	.word	0x0003ef90


	//   ....[230]....
        /*d7d8*/ 	.word	0x0003efa0


	//   ....[231]....
        /*d7dc*/ 	.word	0x0003efb0


	//   ....[232]....
        /*d7e0*/ 	.word	0x0003efc0


	//   ....[233]....
        /*d7e4*/ 	.word	0x0003eff0


	//   ....[234]....
        /*d7e8*/ 	.word	0x0003f000


	//   ....[235]....
        /*d7ec*/ 	.word	0x0003f010


	//   ....[236]....
        /*d7f0*/ 	.word	0x0003f020


	//   ....[237]....
        /*d7f4*/ 	.word	0x0003f050


	//   ....[238]....
        /*d7f8*/ 	.word	0x0003f060


	//   ....[239]....
        /*d7fc*/ 	.word	0x0003f070


	//   ....[240]....
        /*d800*/ 	.word	0x0003f080


	//   ....[241]....
        /*d804*/ 	.word	0x0003f0b0


	//   ....[242]....
        /*d808*/ 	.word	0x0003f0c0


	//   ....[243]....
        /*d80c*/ 	.word	0x0003f0d0


	//   ....[244]....
        /*d810*/ 	.word	0x0003f0e0


	//   ....[245]....
        /*d814*/ 	.word	0x0003f110


	//   ....[246]....
        /*d818*/ 	.word	0x0003f120


	//   ....[247]....
        /*d81c*/ 	.word	0x0003f130


	//   ....[248]....
        /*d820*/ 	.word	0x0003f140


	//   ....[249]....
        /*d824*/ 	.word	0x0003f170


	//   ....[250]....
        /*d828*/ 	.word	0x0003f180


	//   ....[251]....
        /*d82c*/ 	.word	0x0003f190


	//   ....[252]....
        /*d830*/ 	.word	0x0003f1a0


	//   ....[253]....
        /*d834*/ 	.word	0x0003f1e0


	//   ....[254]....
        /*d838*/ 	.word	0x00042220


	//   ....[255]....
        /*d83c*/ 	.word	0x00042230


	//   ....[0]....
        /*d840*/ 	.word	0x00042240


	//   ....[1]....
        /*d844*/ 	.word	0x00042260


	//   ....[2]....
        /*d848*/ 	.word	0x00042270


	//   ....[3]....
        /*d84c*/ 	.word	0x00042280


	//   ....[4]....
        /*d850*/ 	.word	0x00042290


	//   ....[5]....
        /*d854*/ 	.word	0x000422c0


	//   ....[6]....
        /*d858*/ 	.word	0x000422d0


	//   ....[7]....
        /*d85c*/ 	.word	0x000422e0


	//   ....[8]....
        /*d860*/ 	.word	0x000422f0


	//   ....[9]....
        /*d864*/ 	.word	0x00042320


	//   ....[10]....
        /*d868*/ 	.word	0x00042330


	//   ....[11]....
        /*d86c*/ 	.word	0x00042340


	//   ....[12]....
        /*d870*/ 	.word	0x00042350


	//   ....[13]....
        /*d874*/ 	.word	0x00042380


	//   ....[14]....
        /*d878*/ 	.word	0x00042390


	//   ....[15]....
        /*d87c*/ 	.word	0x000423a0


	//   ....[16]....
        /*d880*/ 	.word	0x000423b0


	//   ....[17]....
        /*d884*/ 	.word	0x000423e0


	//   ....[18]....
        /*d888*/ 	.word	0x000423f0


	//   ....[19]....
        /*d88c*/ 	.word	0x00042400


	//   ....[20]....
        /*d890*/ 	.word	0x00042410


	//   ....[21]....
        /*d894*/ 	.word	0x00042440


	//   ....[22]....
        /*d898*/ 	.word	0x00042450


	//   ....[23]....
        /*d89c*/ 	.word	0x00042460


	//   ....[24]....
        /*d8a0*/ 	.word	0x00042470


	//   ....[25]....
        /*d8a4*/ 	.word	0x000424a0


	//   ....[26]....
        /*d8a8*/ 	.word	0x000424b0


	//   ....[27]....
        /*d8ac*/ 	.word	0x000424c0


	//   ....[28]....
        /*d8b0*/ 	.word	0x000424d0


	//   ....[29]....
        /*d8b4*/ 	.word	0x00042500


	//   ....[30]....
        /*d8b8*/ 	.word	0x00042510


	//   ....[31]....
        /*d8bc*/ 	.word	0x00042520


	//   ....[32]....
        /*d8c0*/ 	.word	0x00042530


	//   ....[33]....
        /*d8c4*/ 	.word	0x00042560


	//   ....[34]....
        /*d8c8*/ 	.word	0x00042570


	//   ....[35]....
        /*d8cc*/ 	.word	0x00042580


	//   ....[36]....
        /*d8d0*/ 	.word	0x00042590


	//   ....[37]....
        /*d8d4*/ 	.word	0x000425c0


	//   ....[38]....
        /*d8d8*/ 	.word	0x000425d0


	//   ....[39]....
        /*d8dc*/ 	.word	0x000425e0


	//   ....[40]....
        /*d8e0*/ 	.word	0x000425f0


	//   ....[41]....
        /*d8e4*/ 	.word	0x00042620


	//   ....[42]....
        /*d8e8*/ 	.word	0x00042630


	//   ....[43]....
        /*d8ec*/ 	.word	0x00042640


	//   ....[44]....
        /*d8f0*/ 	.word	0x00042650


	//   ....[45]....
        /*d8f4*/ 	.word	0x00042680


	//   ....[46]....
        /*d8f8*/ 	.word	0x00042690


	//   ....[47]....
        /*d8fc*/ 	.word	0x000426a0


	//   ....[48]....
        /*d900*/ 	.word	0x000426b0


	//   ....[49]....
        /*d904*/ 	.word	0x000426e0


	//   ....[50]....
        /*d908*/ 	.word	0x000426f0


	//   ....[51]....
        /*d90c*/ 	.word	0x00042700


	//   ....[52]....
        /*d910*/ 	.word	0x00042710


	//   ....[53]....
        /*d914*/ 	.word	0x00042740


	//   ....[54]....
        /*d918*/ 	.word	0x00042750


	//   ....[55]....
        /*d91c*/ 	.word	0x00042760


	//   ....[56]....
        /*d920*/ 	.word	0x00042770


	//   ....[57]....
        /*d924*/ 	.word	0x000427a0


	//   ....[58]....
        /*d928*/ 	.word	0x000427b0


	//   ....[59]....
        /*d92c*/ 	.word	0x000427c0


	//   ....[60]....
        /*d930*/ 	.word	0x000427d0


	//   ....[61]....
        /*d934*/ 	.word	0x00042800


	//   ....[62]....
        /*d938*/ 	.word	0x00042810


	//   ....[63]....
        /*d93c*/ 	.word	0x00042820


	//   ....[64]....
        /*d940*/ 	.word	0x00042830


	//   ....[65]....
        /*d944*/ 	.word	0x00042860


	//   ....[66]....
        /*d948*/ 	.word	0x00042870


	//   ....[67]....
        /*d94c*/ 	.word	0x00042880


	//   ....[68]....
        /*d950*/ 	.word	0x00042890


	//   ....[69]....
        /*d954*/ 	.word	0x000428c0


	//   ....[70]....
        /*d958*/ 	.word	0x000428d0


	//   ....[71]....
        /*d95c*/ 	.word	0x000428e0


	//   ....[72]....
        /*d960*/ 	.word	0x000428f0


	//   ....[73]....
        /*d964*/ 	.word	0x00042920


	//   ....[74]....
        /*d968*/ 	.word	0x00042930


	//   ....[75]....
        /*d96c*/ 	.word	0x00042940


	//   ....[76]....
        /*d970*/ 	.word	0x00042950


	//   ....[77]....
        /*d974*/ 	.word	0x00042980


	//   ....[78]....
        /*d978*/ 	.word	0x00042990


	//   ....[79]....
        /*d97c*/ 	.word	0x000429a0


	//   ....[80]....
        /*d980*/ 	.word	0x000429b0


	//   ....[81]....
        /*d984*/ 	.word	0x000429e0


	//   ....[82]....
        /*d988*/ 	.word	0x000429f0


	//   ....[83]....
        /*d98c*/ 	.word	0x00042a00


	//   ....[84]....
        /*d990*/ 	.word	0x00042a10


	//   ....[85]....
        /*d994*/ 	.word	0x00042a40


	//   ....[86]....
        /*d998*/ 	.word	0x00042a50


	//   ....[87]....
        /*d99c*/ 	.word	0x00042a60


	//   ....[88]....
        /*d9a0*/ 	.word	0x00042a70


	//   ....[89]....
        /*d9a4*/ 	.word	0x00042aa0


	//   ....[90]....
        /*d9a8*/ 	.word	0x00042ab0


	//   ....[91]....
        /*d9ac*/ 	.word	0x00042ac0


	//   ....[92]....
        /*d9b0*/ 	.word	0x00042ad0


	//   ....[93]....
        /*d9b4*/ 	.word	0x00042b00


	//   ....[94]....
        /*d9b8*/ 	.word	0x00042b10


	//   ....[95]....
        /*d9bc*/ 	.word	0x00042b20


	//   ....[96]....
        /*d9c0*/ 	.word	0x00042b30


	//   ....[97]....
        /*d9c4*/ 	.word	0x00042b60


	//   ....[98]....
        /*d9c8*/ 	.word	0x00042b70


	//   ....[99]....
        /*d9cc*/ 	.word	0x00042b80


	//   ....[100]....
        /*d9d0*/ 	.word	0x00042b90


	//   ....[101]....
        /*d9d4*/ 	.word	0x00042bc0


	//   ....[102]....
        /*d9d8*/ 	.word	0x00042bd0


	//   ....[103]....
        /*d9dc*/ 	.word	0x00042be0


	//   ....[104]....
        /*d9e0*/ 	.word	0x00042bf0


	//   ....[105]....
        /*d9e4*/ 	.word	0x00042c20


	//   ....[106]....
        /*d9e8*/ 	.word	0x00042c30


	//   ....[107]....
        /*d9ec*/ 	.word	0x00042c40


	//   ....[108]....
        /*d9f0*/ 	.word	0x00042c50


	//   ....[109]....
        /*d9f4*/ 	.word	0x00042c80


	//   ....[110]....
        /*d9f8*/ 	.word	0x00042c90


	//   ....[111]....
        /*d9fc*/ 	.word	0x00042ca0


	//   ....[112]....
        /*da00*/ 	.word	0x00042cb0


	//   ....[113]....
        /*da04*/ 	.word	0x00042ce0


	//   ....[114]....
        /*da08*/ 	.word	0x00042cf0


	//   ....[115]....
        /*da0c*/ 	.word	0x00042d00


	//   ....[116]....
        /*da10*/ 	.word	0x00042d10


	//   ....[117]....
        /*da14*/ 	.word	0x00042d40


	//   ....[118]....
        /*da18*/ 	.word	0x00042d50


	//   ....[119]....
        /*da1c*/ 	.word	0x00042d60


	//   ....[120]....
        /*da20*/ 	.word	0x00042d70


	//   ....[121]....
        /*da24*/ 	.word	0x00042da0


	//   ....[122]....
        /*da28*/ 	.word	0x00042db0


	//   ....[123]....
        /*da2c*/ 	.word	0x00042dc0


	//   ....[124]....
        /*da30*/ 	.word	0x00042dd0


	//   ....[125]....
        /*da34*/ 	.word	0x00042e00


	//   ....[126]....
        /*da38*/ 	.word	0x00042e10


	//   ....[127]....
        /*da3c*/ 	.word	0x00042e20


	//   ....[128]....
        /*da40*/ 	.word	0x00042e30


	//   ....[129]....
        /*da44*/ 	.word	0x00042e60


	//   ....[130]....
        /*da48*/ 	.word	0x00042e70


	//   ....[131]....
        /*da4c*/ 	.word	0x00042e80


	//   ....[132]....
        /*da50*/ 	.word	0x00042e90


	//   ....[133]....
        /*da54*/ 	.word	0x00042ec0


	//   ....[134]....
        /*da58*/ 	.word	0x00042ed0


	//   ....[135]....
        /*da5c*/ 	.word	0x00042ee0


	//   ....[136]....
        /*da60*/ 	.word	0x00042ef0


	//   ....[137]....
        /*da64*/ 	.word	0x00042f20


	//   ....[138]....
        /*da68*/ 	.word	0x00042f30


	//   ....[139]....
        /*da6c*/ 	.word	0x00042f40


	//   ....[140]....
        /*da70*/ 	.word	0x00042f50


	//   ....[141]....
        /*da74*/ 	.word	0x00042f80


	//   ....[142]....
        /*da78*/ 	.word	0x00042f90


	//   ....[143]....
        /*da7c*/ 	.word	0x00042fa0


	//   ....[144]....
        /*da80*/ 	.word	0x00042fb0


	//   ....[145]....
        /*da84*/ 	.word	0x00042fe0


	//   ....[146]....
        /*da88*/ 	.word	0x00042ff0


	//   ....[147]....
        /*da8c*/ 	.word	0x00043000


	//   ....[148]....
        /*da90*/ 	.word	0x00043010


	//   ....[149]....
        /*da94*/ 	.word	0x00043040


	//   ....[150]....
        /*da98*/ 	.word	0x00043050


	//   ....[151]....
        /*da9c*/ 	.word	0x00043060


	//   ....[152]....
        /*daa0*/ 	.word	0x00043070


	//   ....[153]....
        /*daa4*/ 	.word	0x000430a0


	//   ....[154]....
        /*daa8*/ 	.word	0x000430b0


	//   ....[155]....
        /*daac*/ 	.word	0x000430c0


	//   ....[156]....
        /*dab0*/ 	.word	0x000430d0


	//   ....[157]....
        /*dab4*/ 	.word	0x00043100


	//   ....[158]....
        /*dab8*/ 	.word	0x00043110


	//   ....[159]....
        /*dabc*/ 	.word	0x00043120


	//   ....[160]....
        /*dac0*/ 	.word	0x00043130


	//   ....[161]....
        /*dac4*/ 	.word	0x00043160


	//   ....[162]....
        /*dac8*/ 	.word	0x00043170


	//   ....[163]....
        /*dacc*/ 	.word	0x00043180


	//   ....[164]....
        /*dad0*/ 	.word	0x00043190


	//   ....[165]....
        /*dad4*/ 	.word	0x000431c0


	//   ....[166]....
        /*dad8*/ 	.word	0x000431d0


	//   ....[167]....
        /*dadc*/ 	.word	0x000431e0


	//   ....[168]....
        /*dae0*/ 	.word	0x000431f0


	//   ....[169]....
        /*dae4*/ 	.word	0x00043220


	//   ....[170]....
        /*dae8*/ 	.word	0x00043230


	//   ....[171]....
        /*daec*/ 	.word	0x00043240


	//   ....[172]....
        /*daf0*/ 	.word	0x00043250


	//   ....[173]....
        /*daf4*/ 	.word	0x00043280


	//   ....[174]....
        /*daf8*/ 	.word	0x00043290


	//   ....[175]....
        /*dafc*/ 	.word	0x000432a0


	//   ....[176]....
        /*db00*/ 	.word	0x000432b0


	//   ....[177]....
        /*db04*/ 	.word	0x000432e0


	//   ....[178]....
        /*db08*/ 	.word	0x000432f0


	//   ....[179]....
        /*db0c*/ 	.word	0x00043300


	//   ....[180]....
        /*db10*/ 	.word	0x00043310


	//   ....[181]....
        /*db14*/ 	.word	0x00043340


	//   ....[182]....
        /*db18*/ 	.word	0x00043350


	//   ....[183]....
        /*db1c*/ 	.word	0x00043360


	//   ....[184]....
        /*db20*/ 	.word	0x00043370


	//   ....[185]....
        /*db24*/ 	.word	0x000433a0


	//   ....[186]....
        /*db28*/ 	.word	0x000433b0


	//   ....[187]....
        /*db2c*/ 	.word	0x000433c0


	//   ....[188]....
        /*db30*/ 	.word	0x000433d0


	//   ....[189]....
        /*db34*/ 	.word	0x00043400


	//   ....[190]....
        /*db38*/ 	.word	0x00043410


	//   ....[191]....
        /*db3c*/ 	.word	0x00043420


	//   ....[192]....
        /*db40*/ 	.word	0x00043430


	//   ....[193]....
        /*db44*/ 	.word	0x00043460


	//   ....[194]....
        /*db48*/ 	.word	0x00043470


	//   ....[195]....
        /*db4c*/ 	.word	0x00043480


	//   ....[196]....
        /*db50*/ 	.word	0x00043490


	//   ....[197]....
        /*db54*/ 	.word	0x000434c0


	//   ....[198]....
        /*db58*/ 	.word	0x000434d0


	//   ....[199]....
        /*db5c*/ 	.word	0x000434e0


	//   ....[200]....
        /*db60*/ 	.word	0x000434f0


	//   ....[201]....
        /*db64*/ 	.word	0x00043520


	//   ....[202]....
        /*db68*/ 	.word	0x00043530


	//   ....[203]....
        /*db6c*/ 	.word	0x00043540


	//   ....[204]....
        /*db70*/ 	.word	0x00043550


	//   ....[205]....
        /*db74*/ 	.word	0x00043580


	//   ....[206]....
        /*db78*/ 	.word	0x00043590


	//   ....[207]....
        /*db7c*/ 	.word	0x000435a0


	//   ....[208]....
        /*db80*/ 	.word	0x000435b0


	//   ....[209]....
        /*db84*/ 	.word	0x000435e0


	//   ....[210]....
        /*db88*/ 	.word	0x000435f0


	//   ....[211]....
        /*db8c*/ 	.word	0x00043600


	//   ....[212]....
        /*db90*/ 	.word	0x00043610


	//   ....[213]....
        /*db94*/ 	.word	0x00043640


	//   ....[214]....
        /*db98*/ 	.word	0x00043650


	//   ....[215]....
        /*db9c*/ 	.word	0x00043660


	//   ....[216]....
        /*dba0*/ 	.word	0x00043670


	//   ....[217]....
        /*dba4*/ 	.word	0x000436a0


	//   ....[218]....
        /*dba8*/ 	.word	0x000436b0


	//   ....[219]....
        /*dbac*/ 	.word	0x000436c0


	//   ....[220]....
        /*dbb0*/ 	.word	0x000436d0


	//   ....[221]....
        /*dbb4*/ 	.word	0x00043700


	//   ....[222]....
        /*dbb8*/ 	.word	0x00043710


	//   ....[223]....
        /*dbbc*/ 	.word	0x00043720


	//   ....[224]....
        /*dbc0*/ 	.word	0x00043730


	//   ....[225]....
        /*dbc4*/ 	.word	0x00043760


	//   ....[226]....
        /*dbc8*/ 	.word	0x00043770


	//   ....[227]....
        /*dbcc*/ 	.word	0x00043780


	//   ....[228]....
        /*dbd0*/ 	.word	0x00043790


	//   ....[229]....
        /*dbd4*/ 	.word	0x000437c0


	//   ....[230]....
        /*dbd8*/ 	.word	0x000437d0


	//   ....[231]....
        /*dbdc*/ 	.word	0x000437e0


	//   ....[232]....
        /*dbe0*/ 	.word	0x000437f0


	//   ....[233]....
        /*dbe4*/ 	.word	0x00043820


	//   ....[234]....
        /*dbe8*/ 	.word	0x00043830


	//   ....[235]....
        /*dbec*/ 	.word	0x00043840


	//   ....[236]....
        /*dbf0*/ 	.word	0x00043850


	//   ....[237]....
        /*dbf4*/ 	.word	0x00043880


	//   ....[238]....
        /*dbf8*/ 	.word	0x00043890


	//   ....[239]....
        /*dbfc*/ 	.word	0x000438a0


	//   ....[240]....
        /*dc00*/ 	.word	0x000438b0


	//   ....[241]....
        /*dc04*/ 	.word	0x000438e0


	//   ....[242]....
        /*dc08*/ 	.word	0x000438f0


	//   ....[243]....
        /*dc0c*/ 	.word	0x00043900


	//   ....[244]....
        /*dc10*/ 	.word	0x00043910


	//   ....[245]....
        /*dc14*/ 	.word	0x00043940


	//   ....[246]....
        /*dc18*/ 	.word	0x00043950


	//   ....[247]....
        /*dc1c*/ 	.word	0x00043960


	//   ....[248]....
        /*dc20*/ 	.word	0x00043970


	//   ....[249]....
        /*dc24*/ 	.word	0x000439a0


	//   ....[250]....
        /*dc28*/ 	.word	0x000439b0


	//   ....[251]....
        /*dc2c*/ 	.word	0x000439c0


	//   ....[252]....
        /*dc30*/ 	.word	0x000439d0


	//   ....[253]....
        /*dc34*/ 	.word	0x00043a00


	//   ....[254]....
        /*dc38*/ 	.word	0x00043a10


	//   ....[255]....
        /*dc3c*/ 	.word	0x00043a20


	//   ....[0]....
        /*dc40*/ 	.word	0x00043a30


	//   ....[1]....
        /*dc44*/ 	.word	0x00043a60


	//   ....[2]....
        /*dc48*/ 	.word	0x00043a70


	//   ....[3]....
        /*dc4c*/ 	.word	0x00043a80


	//   ....[4]....
        /*dc50*/ 	.word	0x00043a90


	//   ....[5]....
        /*dc54*/ 	.word	0x00043ac0


	//   ....[6]....
        /*dc58*/ 	.word	0x00043ad0


	//   ....[7]....
        /*dc5c*/ 	.word	0x00043ae0


	//   ....[8]....
        /*dc60*/ 	.word	0x00043af0


	//   ....[9]....
        /*dc64*/ 	.word	0x00043b20


	//   ....[10]....
        /*dc68*/ 	.word	0x00043b30


	//   ....[11]....
        /*dc6c*/ 	.word	0x00043b40


	//   ....[12]....
        /*dc70*/ 	.word	0x00043b50


	//   ....[13]....
        /*dc74*/ 	.word	0x00043b80


	//   ....[14]....
        /*dc78*/ 	.word	0x00043b90


	//   ....[15]....
        /*dc7c*/ 	.word	0x00043ba0


	//   ....[16]....
        /*dc80*/ 	.word	0x00043bb0


	//   ....[17]....
        /*dc84*/ 	.word	0x00043be0


	//   ....[18]....
        /*dc88*/ 	.word	0x00043bf0


	//   ....[19]....
        /*dc8c*/ 	.word	0x00043c00


	//   ....[20]....
        /*dc90*/ 	.word	0x00043c10


	//   ....[21]....
        /*dc94*/ 	.word	0x00043c40


	//   ....[22]....
        /*dc98*/ 	.word	0x00043c50


	//   ....[23]....
        /*dc9c*/ 	.word	0x00043c60


	//   ....[24]....
        /*dca0*/ 	.word	0x00043c70


	//   ....[25]....
        /*dca4*/ 	.word	0x00043ca0


	//   ....[26]....
        /*dca8*/ 	.word	0x00043cb0


	//   ....[27]....
        /*dcac*/ 	.word	0x00043cc0


	//   ....[28]....
        /*dcb0*/ 	.word	0x00043cd0


	//   ....[29]....
        /*dcb4*/ 	.word	0x00043d00


	//   ....[30]....
        /*dcb8*/ 	.word	0x00043d10


	//   ....[31]....
        /*dcbc*/ 	.word	0x00043d20


	//   ....[32]....
        /*dcc0*/ 	.word	0x00043d30


	//   ....[33]....
        /*dcc4*/ 	.word	0x00043d60


	//   ....[34]....
        /*dcc8*/ 	.word	0x00043d70


	//   ....[35]....
        /*dccc*/ 	.word	0x00043d80


	//   ....[36]....
        /*dcd0*/ 	.word	0x00043d90


	//   ....[37]....
        /*dcd4*/ 	.word	0x00043dc0


	//   ....[38]....
        /*dcd8*/ 	.word	0x00043dd0


	//   ....[39]....
        /*dcdc*/ 	.word	0x00043de0


	//   ....[40]....
        /*dce0*/ 	.word	0x00043df0


	//   ....[41]....
        /*dce4*/ 	.word	0x00043e20


	//   ....[42]....
        /*dce8*/ 	.word	0x00043e30


	//   ....[43]....
        /*dcec*/ 	.word	0x00043e40


	//   ....[44]....
        /*dcf0*/ 	.word	0x00043e50


	//   ....[45]....
        /*dcf4*/ 	.word	0x00043e80


	//   ....[46]....
        /*dcf8*/ 	.word	0x00043e90


	//   ....[47]....
        /*dcfc*/ 	.word	0x00043ea0


	//   ....[48]....
        /*dd00*/ 	.word	0x00043eb0


	//   ....[49]....
        /*dd04*/ 	.word	0x00043ee0


	//   ....[50]....
        /*dd08*/ 	.word	0x00043ef0


	//   ....[51]....
        /*dd0c*/ 	.word	0x00043f00


	//   ....[52]....
        /*dd10*/ 	.word	0x00043f10


	//   ....[53]....
        /*dd14*/ 	.word	0x00043f40


	//   ....[54]....
        /*dd18*/ 	.word	0x00043f50


	//   ....[55]....
        /*dd1c*/ 	.word	0x00043f60


	//   ....[56]....
        /*dd20*/ 	.word	0x00043f70


	//   ....[57]....
        /*dd24*/ 	.word	0x00043fa0


	//   ....[58]....
        /*dd28*/ 	.word	0x00043fb0


	//   ....[59]....
        /*dd2c*/ 	.word	0x00043fc0


	//   ....[60]....
        /*dd30*/ 	.word	0x00043fd0


	//   ....[61]....
        /*dd34*/ 	.word	0x00044000


	//   ....[62]....
        /*dd38*/ 	.word	0x00044010


	//   ....[63]....
        /*dd3c*/ 	.word	0x00044020


	//   ....[64]....
        /*dd40*/ 	.word	0x00044030


	//   ....[65]....
        /*dd44*/ 	.word	0x00044060


	//   ....[66]....
        /*dd48*/ 	.word	0x00044070


	//   ....[67]....
        /*dd4c*/ 	.word	0x00044080


	//   ....[68]....
        /*dd50*/ 	.word	0x00044090


	//   ....[69]....
        /*dd54*/ 	.word	0x000440c0


	//   ....[70]....
        /*dd58*/ 	.word	0x000440d0


	//   ....[71]....
        /*dd5c*/ 	.word	0x000440e0


	//   ....[72]....
        /*dd60*/ 	.word	0x000440f0


	//   ....[73]....
        /*dd64*/ 	.word	0x00044120


	//   ....[74]....
        /*dd68*/ 	.word	0x00044130


	//   ....[75]....
        /*dd6c*/ 	.word	0x00044140


	//   ....[76]....
        /*dd70*/ 	.word	0x00044150


	//   ....[77]....
        /*dd74*/ 	.word	0x00044180


	//   ....[78]....
        /*dd78*/ 	.word	0x00044190


	//   ....[79]....
        /*dd7c*/ 	.word	0x000441a0


	//   ....[80]....
        /*dd80*/ 	.word	0x000441b0


	//   ....[81]....
        /*dd84*/ 	.word	0x000441e0


	//   ....[82]....
        /*dd88*/ 	.word	0x000441f0


	//   ....[83]....
        /*dd8c*/ 	.word	0x00044200


	//   ....[84]....
        /*dd90*/ 	.word	0x00044210


	//   ....[85]....
        /*dd94*/ 	.word	0x00044240


	//   ....[86]....
        /*dd98*/ 	.word	0x00044250


	//   ....[87]....
        /*dd9c*/ 	.word	0x00044260


	//   ....[88]....
        /*dda0*/ 	.word	0x00044270


	//   ....[89]....
        /*dda4*/ 	.word	0x000442a0


	//   ....[90]....
        /*dda8*/ 	.word	0x000442b0


	//   ....[91]....
        /*ddac*/ 	.word	0x000442c0


	//   ....[92]....
        /*ddb0*/ 	.word	0x000442d0


	//   ....[93]....
        /*ddb4*/ 	.word	0x00044300


	//   ....[94]....
        /*ddb8*/ 	.word	0x00044310


	//   ....[95]....
        /*ddbc*/ 	.word	0x00044320


	//   ....[96]....
        /*ddc0*/ 	.word	0x00044330


	//   ....[97]....
        /*ddc4*/ 	.word	0x00044360


	//   ....[98]....
        /*ddc8*/ 	.word	0x00044370


	//   ....[99]....
        /*ddcc*/ 	.word	0x00044380


	//   ....[100]....
        /*ddd0*/ 	.word	0x00044390


	//   ....[101]....
        /*ddd4*/ 	.word	0x000443c0


	//   ....[102]....
        /*ddd8*/ 	.word	0x000443d0


	//   ....[103]....
        /*dddc*/ 	.word	0x000443e0


	//   ....[104]....
        /*dde0*/ 	.word	0x000443f0


	//   ....[105]....
        /*dde4*/ 	.word	0x00044420


	//   ....[106]....
        /*dde8*/ 	.word	0x00044430


	//   ....[107]....
        /*ddec*/ 	.word	0x00044440


	//   ....[108]....
        /*ddf0*/ 	.word	0x00044450


	//   ....[109]....
        /*ddf4*/ 	.word	0x00044480


	//   ....[110]....
        /*ddf8*/ 	.word	0x00044490


	//   ....[111]....
        /*ddfc*/ 	.word	0x000444a0


	//   ....[112]....
        /*de00*/ 	.word	0x000444b0


	//   ....[113]....
        /*de04*/ 	.word	0x000444e0


	//   ....[114]....
        /*de08*/ 	.word	0x000444f0


	//   ....[115]....
        /*de0c*/ 	.word	0x00044500


	//   ....[116]....
        /*de10*/ 	.word	0x00044510


	//   ....[117]....
        /*de14*/ 	.word	0x00044540


	//   ....[118]....
        /*de18*/ 	.word	0x00044550


	//   ....[119]....
        /*de1c*/ 	.word	0x00044560


	//   ....[120]....
        /*de20*/ 	.word	0x00044570


	//   ....[121]....
        /*de24*/ 	.word	0x000445a0


	//   ....[122]....
        /*de28*/ 	.word	0x000445b0


	//   ....[123]....
        /*de2c*/ 	.word	0x000445c0


	//   ....[124]....
        /*de30*/ 	.word	0x000445d0


	//   ....[125]....
        /*de34*/ 	.word	0x00044600


	//   ....[126]....
        /*de38*/ 	.word	0x00044610


	//   ....[127]....
        /*de3c*/ 	.word	0x00044620


	//   ....[128]....
        /*de40*/ 	.word	0x00044630


	//   ....[129]....
        /*de44*/ 	.word	0x00044660


	//   ....[130]....
        /*de48*/ 	.word	0x00044670


	//   ....[131]....
        /*de4c*/ 	.word	0x00044680


	//   ....[132]....
        /*de50*/ 	.word	0x00044690


	//   ....[133]....
        /*de54*/ 	.word	0x000446c0


	//   ....[134]....
        /*de58*/ 	.word	0x000446d0


	//   ....[135]....
        /*de5c*/ 	.word	0x000446e0


	//   ....[136]....
        /*de60*/ 	.word	0x000446f0


	//   ....[137]....
        /*de64*/ 	.word	0x00044720


	//   ....[138]....
        /*de68*/ 	.word	0x00044730


	//   ....[139]....
        /*de6c*/ 	.word	0x00044740


	//   ....[140]....
        /*de70*/ 	.word	0x00044750


	//   ....[141]....
        /*de74*/ 	.word	0x00044780


	//   ....[142]....
        /*de78*/ 	.word	0x00044790


	//   ....[143]....
        /*de7c*/ 	.word	0x000447a0


	//   ....[144]....
        /*de80*/ 	.word	0x000447b0


	//   ....[145]....
        /*de84*/ 	.word	0x000447e0


	//   ....[146]....
        /*de88*/ 	.word	0x000447f0


	//   ....[147]....
        /*de8c*/ 	.word	0x00044800


	//   ....[148]....
        /*de90*/ 	.word	0x00044810


	//   ....[149]....
        /*de94*/ 	.word	0x00044840


	//   ....[150]....
        /*de98*/ 	.word	0x00044850


	//   ....[151]....
        /*de9c*/ 	.word	0x00044860


	//   ....[152]....
        /*dea0*/ 	.word	0x00044870


	//   ....[153]....
        /*dea4*/ 	.word	0x000448a0


	//   ....[154]....
        /*dea8*/ 	.word	0x000448b0


	//   ....[155]....
        /*deac*/ 	.word	0x000448c0


	//   ....[156]....
        /*deb0*/ 	.word	0x000448d0


	//   ....[157]....
        /*deb4*/ 	.word	0x00044900


	//   ....[158]....
        /*deb8*/ 	.word	0x00044910


	//   ....[159]....
        /*debc*/ 	.word	0x00044920


	//   ....[160]....
        /*dec0*/ 	.word	0x00044930


	//   ....[161]....
        /*dec4*/ 	.word	0x00044960


	//   ....[162]....
        /*dec8*/ 	.word	0x00044970


	//   ....[163]....
        /*decc*/ 	.word	0x00044980


	//   ....[164]....
        /*ded0*/ 	.word	0x00044990


	//   ....[165]....
        /*ded4*/ 	.word	0x000449c0


	//   ....[166]....
        /*ded8*/ 	.word	0x000449d0


	//   ....[167]....
        /*dedc*/ 	.word	0x000449e0


	//   ....[168]....
        /*dee0*/ 	.word	0x000449f0


	//   ....[169]....
        /*dee4*/ 	.word	0x00044a20


	//   ....[170]....
        /*dee8*/ 	.word	0x00044a30


	//   ....[171]....
        /*deec*/ 	.word	0x00044a40


	//   ....[172]....
        /*def0*/ 	.word	0x00044a50


	//   ....[173]....
        /*def4*/ 	.word	0x00044a80


	//   ....[174]....
        /*def8*/ 	.word	0x00044a90


	//   ....[175]....
        /*defc*/ 	.word	0x00044aa0


	//   ....[176]....
        /*df00*/ 	.word	0x00044ab0


	//   ....[177]....
        /*df04*/ 	.word	0x00044ae0


	//   ....[178]....
        /*df08*/ 	.word	0x00044af0


	//   ....[179]....
        /*df0c*/ 	.word	0x00044b00


	//   ....[180]....
        /*df10*/ 	.word	0x00044b10


	//   ....[181]....
        /*df14*/ 	.word	0x00044b40


	//   ....[182]....
        /*df18*/ 	.word	0x00044b50


	//   ....[183]....
        /*df1c*/ 	.word	0x00044b60


	//   ....[184]....
        /*df20*/ 	.word	0x00044b70


	//   ....[185]....
        /*df24*/ 	.word	0x00044ba0


	//   ....[186]....
        /*df28*/ 	.word	0x00044bb0


	//   ....[187]....
        /*df2c*/ 	.word	0x00044bc0


	//   ....[188]....
        /*df30*/ 	.word	0x00044bd0


	//   ....[189]....
        /*df34*/ 	.word	0x00044c00


	//   ....[190]....
        /*df38*/ 	.word	0x00044c10


	//   ....[191]....
        /*df3c*/ 	.word	0x00044c20


	//   ....[192]....
        /*df40*/ 	.word	0x00044c30


	//   ....[193]....
        /*df44*/ 	.word	0x00044c60


	//   ....[194]....
        /*df48*/ 	.word	0x00044c70


	//   ....[195]....
        /*df4c*/ 	.word	0x00044c80


	//   ....[196]....
        /*df50*/ 	.word	0x00044c90


	//   ....[197]....
        /*df54*/ 	.word	0x00044cc0


	//   ....[198]....
        /*df58*/ 	.word	0x00044cd0


	//   ....[199]....
        /*df5c*/ 	.word	0x00044ce0


	//   ....[200]....
        /*df60*/ 	.word	0x00044cf0


	//   ....[201]....
        /*df64*/ 	.word	0x00044d20


	//   ....[202]....
        /*df68*/ 	.word	0x00044d30


	//   ....[203]....
        /*df6c*/ 	.word	0x00044d40


	//   ....[204]....
        /*df70*/ 	.word	0x00044d50


	//   ....[205]....
        /*df74*/ 	.word	0x00044d80


	//   ....[206]....
        /*df78*/ 	.word	0x00044d90


	//   ....[207]....
        /*df7c*/ 	.word	0x00044da0


	//   ....[208]....
        /*df80*/ 	.word	0x00044db0


	//   ....[209]....
        /*df84*/ 	.word	0x00044de0


	//   ....[210]....
        /*df88*/ 	.word	0x00044df0


	//   ....[211]....
        /*df8c*/ 	.word	0x00044e00


	//   ....[212]....
        /*df90*/ 	.word	0x00044e10


	//   ....[213]....
        /*df94*/ 	.word	0x00044e40


	//   ....[214]....
        /*df98*/ 	.word	0x00044e50


	//   ....[215]....
        /*df9c*/ 	.word	0x00044e60


	//   ....[216]....
        /*dfa0*/ 	.word	0x00044e70


	//   ....[217]....
        /*dfa4*/ 	.word	0x00044ea0


	//   ....[218]....
        /*dfa8*/ 	.word	0x00044eb0


	//   ....[219]....
        /*dfac*/ 	.word	0x00044ec0


	//   ....[220]....
        /*dfb0*/ 	.word	0x00044ed0


	//   ....[221]....
        /*dfb4*/ 	.word	0x00044f00


	//   ....[222]....
        /*dfb8*/ 	.word	0x00044f10


	//   ....[223]....
        /*dfbc*/ 	.word	0x00044f20


	//   ....[224]....
        /*dfc0*/ 	.word	0x00044f30


	//   ....[225]....
        /*dfc4*/ 	.word	0x00044f60


	//   ....[226]....
        /*dfc8*/ 	.word	0x00044f70


	//   ....[227]....
        /*dfcc*/ 	.word	0x00044f80


	//   ....[228]....
        /*dfd0*/ 	.word	0x00044f90


	//   ....[229]....
        /*dfd4*/ 	.word	0x00044fc0


	//   ....[230]....
        /*dfd8*/ 	.word	0x00044fd0


	//   ....[231]....
        /*dfdc*/ 	.word	0x00044fe0


	//   ....[232]....
        /*dfe0*/ 	.word	0x00044ff0


	//   ....[233]....
        /*dfe4*/ 	.word	0x00045020


	//   ....[234]....
        /*dfe8*/ 	.word	0x00045030


	//   ....[235]....
        /*dfec*/ 	.word	0x00045040


	//   ....[236]....
        /*dff0*/ 	.word	0x00045050


	//   ....[237]....
        /*dff4*/ 	.word	0x00045080


	//   ....[238]....
        /*dff8*/ 	.word	0x00045090


	//   ....[239]....
        /*dffc*/ 	.word	0x000450a0


	//   ....[240]....
        /*e000*/ 	.word	0x000450b0


	//   ....[241]....
        /*e004*/ 	.word	0x000450e0


	//   ....[242]....
        /*e008*/ 	.word	0x000450f0


	//   ....[243]....
        /*e00c*/ 	.word	0x00045100


	//   ....[244]....
        /*e010*/ 	.word	0x00045110


	//   ....[245]....
        /*e014*/ 	.word	0x00045140


	//   ....[246]....
        /*e018*/ 	.word	0x00045150


	//   ....[247]....
        /*e01c*/ 	.word	0x00045160


	//   ....[248]....
        /*e020*/ 	.word	0x00045170


	//   ....[249]....
        /*e024*/ 	.word	0x000451a0


	//   ....[250]....
        /*e028*/ 	.word	0x000451b0


	//   ....[251]....
        /*e02c*/ 	.word	0x000451c0


	//   ....[252]....
        /*e030*/ 	.word	0x000451d0


	//   ....[253]....
        /*e034*/ 	.word	0x00045210


	//   ....[254]....
        /*e038*/ 	.word	0x00048250


	//   ....[255]....
        /*e03c*/ 	.word	0x00048260


	//   ....[0]....
        /*e040*/ 	.word	0x00048270


	//   ....[1]....
        /*e044*/ 	.word	0x00048290


	//   ....[2]....
        /*e048*/ 	.word	0x000482a0


	//   ....[3]....
        /*e04c*/ 	.word	0x000482b0


	//   ....[4]....
        /*e050*/ 	.word	0x000482c0


	//   ....[5]....
        /*e054*/ 	.word	0x000482f0


	//   ....[6]....
        /*e058*/ 	.word	0x00048300


	//   ....[7]....
        /*e05c*/ 	.word	0x00048310


	//   ....[8]....
        /*e060*/ 	.word	0x00048320


	//   ....[9]....
        /*e064*/ 	.word	0x00048350


	//   ....[10]....
        /*e068*/ 	.word	0x00048360


	//   ....[11]....
        /*e06c*/ 	.word	0x00048370


	//   ....[12]....
        /*e070*/ 	.word	0x00048380


	//   ....[13]....
        /*e074*/ 	.word	0x000483b0


	//   ....[14]....
        /*e078*/ 	.word	0x000483c0


	//   ....[15]....
        /*e07c*/ 	.word	0x000483d0


	//   ....[16]....
        /*e080*/ 	.word	0x000483e0


	//   ....[17]....
        /*e084*/ 	.word	0x00048410


	//   ....[18]....
        /*e088*/ 	.word	0x00048420


	//   ....[19]....
        /*e08c*/ 	.word	0x00048430


	//   ....[20]....
        /*e090*/ 	.word	0x00048440


	//   ....[21]....
        /*e094*/ 	.word	0x00048470


	//   ....[22]....
        /*e098*/ 	.word	0x00048480


	//   ....[23]....
        /*e09c*/ 	.word	0x00048490


	//   ....[24]....
        /*e0a0*/ 	.word	0x000484a0


	//   ....[25]....
        /*e0a4*/ 	.word	0x000484d0


	//   ....[26]....
        /*e0a8*/ 	.word	0x000484e0


	//   ....[27]....
        /*e0ac*/ 	.word	0x000484f0


	//   ....[28]....
        /*e0b0*/ 	.word	0x00048500


	//   ....[29]....
        /*e0b4*/ 	.word	0x00048530


	//   ....[30]....
        /*e0b8*/ 	.word	0x00048540


	//   ....[31]....
        /*e0bc*/ 	.word	0x00048550


	//   ....[32]....
        /*e0c0*/ 	.word	0x00048560


	//   ....[33]....
        /*e0c4*/ 	.word	0x00048590


	//   ....[34]....
        /*e0c8*/ 	.word	0x000485a0


	//   ....[35]....
        /*e0cc*/ 	.word	0x000485b0


	//   ....[36]....
        /*e0d0*/ 	.word	0x000485c0


	//   ....[37]....
        /*e0d4*/ 	.word	0x000485f0


	//   ....[38]....
        /*e0d8*/ 	.word	0x00048600


	//   ....[39]....
        /*e0dc*/ 	.word	0x00048610


	//   ....[40]....
        /*e0e0*/ 	.word	0x00048620


	//   ....[41]....
        /*e0e4*/ 	.word	0x00048650


	//   ....[42]....
        /*e0e8*/ 	.word	0x00048660


	//   ....[43]....
        /*e0ec*/ 	.word	0x00048670


	//   ....[44]....
        /*e0f0*/ 	.word	0x00048680


	//   ....[45]....
        /*e0f4*/ 	.word	0x000486b0


	//   ....[46]....
        /*e0f8*/ 	.word	0x000486c0


	//   ....[47]....
        /*e0fc*/ 	.word	0x000486d0


	//   ....[48]....
        /*e100*/ 	.word	0x000486e0


	//   ....[49]....
        /*e104*/ 	.word	0x00048710


	//   ....[50]....
        /*e108*/ 	.word	0x00048720


	//   ....[51]....
        /*e10c*/ 	.word	0x00048730


	//   ....[52]....
        /*e110*/ 	.word	0x00048740


	//   ....[53]....
        /*e114*/ 	.word	0x00048770


	//   ....[54]....
        /*e118*/ 	.word	0x00048780


	//   ....[55]....
        /*e11c*/ 	.word	0x00048790


	//   ....[56]....
        /*e120*/ 	.word	0x000487a0


	//   ....[57]....
        /*e124*/ 	.word	0x000487d0


	//   ....[58]....
        /*e128*/ 	.word	0x000487e0


	//   ....[59]....
        /*e12c*/ 	.word	0x000487f0


	//   ....[60]....
        /*e130*/ 	.word	0x00048800


	//   ....[61]....
        /*e134*/ 	.word	0x00048830


	//   ....[62]....
        /*e138*/ 	.word	0x00048840


	//   ....[63]....
        /*e13c*/ 	.word	0x00048850


	//   ....[64]....
        /*e140*/ 	.word	0x00048860


	//   ....[65]....
        /*e144*/ 	.word	0x00048890


	//   ....[66]....
        /*e148*/ 	.word	0x000488a0


	//   ....[67]....
        /*e14c*/ 	.word	0x000488b0


	//   ....[68]....
        /*e150*/ 	.word	0x000488c0


	//   ....[69]....
        /*e154*/ 	.word	0x000488f0


	//   ....[70]....
        /*e158*/ 	.word	0x00048900


	//   ....[71]....
        /*e15c*/ 	.word	0x00048910


	//   ....[72]....
        /*e160*/ 	.word	0x00048920


	//   ....[73]....
        /*e164*/ 	.word	0x00048950


	//   ....[74]....
        /*e168*/ 	.word	0x00048960


	//   ....[75]....
        /*e16c*/ 	.word	0x00048970


	//   ....[76]....
        /*e170*/ 	.word	0x00048980


	//   ....[77]....
        /*e174*/ 	.word	0x000489b0


	//   ....[78]....
        /*e178*/ 	.word	0x000489c0


	//   ....[79]....
        /*e17c*/ 	.word	0x000489d0


	//   ....[80]....
        /*e180*/ 	.word	0x000489e0


	//   ....[81]....
        /*e184*/ 	.word	0x00048a10


	//   ....[82]....
        /*e188*/ 	.word	0x00048a20


	//   ....[83]....
        /*e18c*/ 	.word	0x00048a30


	//   ....[84]....
        /*e190*/ 	.word	0x00048a40


	//   ....[85]....
        /*e194*/ 	.word	0x00048a70


	//   ....[86]....
        /*e198*/ 	.word	0x00048a80


	//   ....[87]....
        /*e19c*/ 	.word	0x00048a90


	//   ....[88]....
        /*e1a0*/ 	.word	0x00048aa0


	//   ....[89]....
        /*e1a4*/ 	.word	0x00048ad0


	//   ....[90]....
        /*e1a8*/ 	.word	0x00048ae0


	//   ....[91]....
        /*e1ac*/ 	.word	0x00048af0


	//   ....[92]....
        /*e1b0*/ 	.word	0x00048b00


	//   ....[93]....
        /*e1b4*/ 	.word	0x00048b30


	//   ....[94]....
        /*e1b8*/ 	.word	0x00048b40


	//   ....[95]....
        /*e1bc*/ 	.word	0x00048b50


	//   ....[96]....
        /*e1c0*/ 	.word	0x00048b60


	//   ....[97]....
        /*e1c4*/ 	.word	0x00048b90


	//   ....[98]....
        /*e1c8*/ 	.word	0x00048ba0


	//   ....[99]....
        /*e1cc*/ 	.word	0x00048bb0


	//   ....[100]....
        /*e1d0*/ 	.word	0x00048bc0


	//   ....[101]....
        /*e1d4*/ 	.word	0x00048bf0


	//   ....[102]....
        /*e1d8*/ 	.word	0x00048c00


	//   ....[103]....
        /*e1dc*/ 	.word	0x00048c10


	//   ....[104]....
        /*e1e0*/ 	.word	0x00048c20


	//   ....[105]....
        /*e1e4*/ 	.word	0x00048c50


	//   ....[106]....
        /*e1e8*/ 	.word	0x00048c60


	//   ....[107]....
        /*e1ec*/ 	.word	0x00048c70


	//   ....[108]....
        /*e1f0*/ 	.word	0x00048c80


	//   ....[109]....
        /*e1f4*/ 	.word	0x00048cb0


	//   ....[110]....
        /*e1f8*/ 	.word	0x00048cc0


	//   ....[111]....
        /*e1fc*/ 	.word	0x00048cd0


	//   ....[112]....
        /*e200*/ 	.word	0x00048ce0


	//   ....[113]....
        /*e204*/ 	.word	0x00048d10


	//   ....[114]....
        /*e208*/ 	.word	0x00048d20


	//   ....[115]....
        /*e20c*/ 	.word	0x00048d30


	//   ....[116]....
        /*e210*/ 	.word	0x00048d40


	//   ....[117]....
        /*e214*/ 	.word	0x00048d70


	//   ....[118]....
        /*e218*/ 	.word	0x00048d80


	//   ....[119]....
        /*e21c*/ 	.word	0x00048d90


	//   ....[120]....
        /*e220*/ 	.word	0x00048da0


	//   ....[121]....
        /*e224*/ 	.word	0x00048dd0


	//   ....[122]....
        /*e228*/ 	.word	0x00048de0


	//   ....[123]....
        /*e22c*/ 	.word	0x00048df0


	//   ....[124]....
        /*e230*/ 	.word	0x00048e00


	//   ....[125]....
        /*e234*/ 	.word	0x00048e30


	//   ....[126]....
        /*e238*/ 	.word	0x00048e40


	//   ....[127]....
        /*e23c*/ 	.word	0x00048e50


	//   ....[128]....
        /*e240*/ 	.word	0x00048e60


	//   ....[129]....
        /*e244*/ 	.word	0x00048e90


	//   ....[130]....
        /*e248*/ 	.word	0x00048ea0


	//   ....[131]....
        /*e24c*/ 	.word	0x00048eb0


	//   ....[132]....
        /*e250*/ 	.word	0x00048ec0


	//   ....[133]....
        /*e254*/ 	.word	0x00048ef0


	//   ....[134]....
        /*e258*/ 	.word	0x00048f00


	//   ....[135]....
        /*e25c*/ 	.word	0x00048f10


	//   ....[136]....
        /*e260*/ 	.word	0x00048f20


	//   ....[137]....
        /*e264*/ 	.word	0x00048f50


	//   ....[138]....
        /*e268*/ 	.word	0x00048f60


	//   ....[139]....
        /*e26c*/ 	.word	0x00048f70


	//   ....[140]....
        /*e270*/ 	.word	0x00048f80


	//   ....[141]....
        /*e274*/ 	.word	0x00048fb0


	//   ....[142]....
        /*e278*/ 	.word	0x00048fc0


	//   ....[143]....
        /*e27c*/ 	.word	0x00048fd0


	//   ....[144]....
        /*e280*/ 	.word	0x00048fe0


	//   ....[145]....
        /*e284*/ 	.word	0x00049010


	//   ....[146]....
        /*e288*/ 	.word	0x00049020


	//   ....[147]....
        /*e28c*/ 	.word	0x00049030


	//   ....[148]....
        /*e290*/ 	.word	0x00049040


	//   ....[149]....
        /*e294*/ 	.word	0x00049070


	//   ....[150]....
        /*e298*/ 	.word	0x00049080


	//   ....[151]....
        /*e29c*/ 	.word	0x00049090


	//   ....[152]....
        /*e2a0*/ 	.word	0x000490a0


	//   ....[153]....
        /*e2a4*/ 	.word	0x000490d0


	//   ....[154]....
        /*e2a8*/ 	.word	0x000490e0


	//   ....[155]....
        /*e2ac*/ 	.word	0x000490f0


	//   ....[156]....
        /*e2b0*/ 	.word	0x00049100


	//   ....[157]....
        /*e2b4*/ 	.word	0x00049130


	//   ....[158]....
        /*e2b8*/ 	.word	0x00049140


	//   ....[159]....
        /*e2bc*/ 	.word	0x00049150


	//   ....[160]....
        /*e2c0*/ 	.word	0x00049160


	//   ....[161]....
        /*e2c4*/ 	.word	0x00049190


	//   ....[162]....
        /*e2c8*/ 	.word	0x000491a0


	//   ....[163]....
        /*e2cc*/ 	.word	0x000491b0


	//   ....[164]....
        /*e2d0*/ 	.word	0x000491c0


	//   ....[165]....
        /*e2d4*/ 	.word	0x000491f0


	//   ....[166]....
        /*e2d8*/ 	.word	0x00049200


	//   ....[167]....
        /*e2dc*/ 	.word	0x00049210


	//   ....[168]....
        /*e2e0*/ 	.word	0x00049220


	//   ....[169]....
        /*e2e4*/ 	.word	0x00049250


	//   ....[170]....
        /*e2e8*/ 	.word	0x00049260


	//   ....[171]....
        /*e2ec*/ 	.word	0x00049270


	//   ....[172]....
        /*e2f0*/ 	.word	0x00049280


	//   ....[173]....
        /*e2f4*/ 	.word	0x000492b0


	//   ....[174]....
        /*e2f8*/ 	.word	0x000492c0


	//   ....[175]....
        /*e2fc*/ 	.word	0x000492d0


	//   ....[176]....
        /*e300*/ 	.word	0x000492e0


	//   ....[177]....
        /*e304*/ 	.word	0x00049310


	//   ....[178]....
        /*e308*/ 	.word	0x00049320


	//   ....[179]....
        /*e30c*/ 	.word	0x00049330


	//   ....[180]....
        /*e310*/ 	.word	0x00049340


	//   ....[181]....
        /*e314*/ 	.word	0x00049370


	//   ....[182]....
        /*e318*/ 	.word	0x00049380


	//   ....[183]....
        /*e31c*/ 	.word	0x00049390


	//   ....[184]....
        /*e320*/ 	.word	0x000493a0


	//   ....[185]....
        /*e324*/ 	.word	0x000493d0


	//   ....[186]....
        /*e328*/ 	.word	0x000493e0


	//   ....[187]....
        /*e32c*/ 	.word	0x000493f0


	//   ....[188]....
        /*e330*/ 	.word	0x00049400


	//   ....[189]....
        /*e334*/ 	.word	0x00049430


	//   ....[190]....
        /*e338*/ 	.word	0x00049440


	//   ....[191]....
        /*e33c*/ 	.word	0x00049450


	//   ....[192]....
        /*e340*/ 	.word	0x00049460


	//   ....[193]....
        /*e344*/ 	.word	0x00049490


	//   ....[194]....
        /*e348*/ 	.word	0x000494a0


	//   ....[195]....
        /*e34c*/ 	.word	0x000494b0


	//   ....[196]....
        /*e350*/ 	.word	0x000494c0


	//   ....[197]....
        /*e354*/ 	.word	0x000494f0


	//   ....[198]....
        /*e358*/ 	.word	0x00049500


	//   ....[199]....
        /*e35c*/ 	.word	0x00049510


	//   ....[200]....
        /*e360*/ 	.word	0x00049520


	//   ....[201]....
        /*e364*/ 	.word	0x00049550


	//   ....[202]....
        /*e368*/ 	.word	0x00049560


	//   ....[203]....
        /*e36c*/ 	.word	0x00049570


	//   ....[204]....
        /*e370*/ 	.word	0x00049580


	//   ....[205]....
        /*e374*/ 	.word	0x000495b0


	//   ....[206]....
        /*e378*/ 	.word	0x000495c0


	//   ....[207]....
        /*e37c*/ 	.word	0x000495d0


	//   ....[208]....
        /*e380*/ 	.word	0x000495e0


	//   ....[209]....
        /*e384*/ 	.word	0x00049610


	//   ....[210]....
        /*e388*/ 	.word	0x00049620


	//   ....[211]....
        /*e38c*/ 	.word	0x00049630


	//   ....[212]....
        /*e390*/ 	.word	0x00049640


	//   ....[213]....
        /*e394*/ 	.word	0x00049670


	//   ....[214]....
        /*e398*/ 	.word	0x00049680


	//   ....[215]....
        /*e39c*/ 	.word	0x00049690


	//   ....[216]....
        /*e3a0*/ 	.word	0x000496a0


	//   ....[217]....
        /*e3a4*/ 	.word	0x000496d0


	//   ....[218]....
        /*e3a8*/ 	.word	0x000496e0


	//   ....[219]....
        /*e3ac*/ 	.word	0x000496f0


	//   ....[220]....
        /*e3b0*/ 	.word	0x00049700


	//   ....[221]....
        /*e3b4*/ 	.word	0x00049730


	//   ....[222]....
        /*e3b8*/ 	.word	0x00049740


	//   ....[223]....
        /*e3bc*/ 	.word	0x00049750


	//   ....[224]....
        /*e3c0*/ 	.word	0x00049760


	//   ....[225]....
        /*e3c4*/ 	.word	0x00049790


	//   ....[226]....
        /*e3c8*/ 	.word	0x000497a0


	//   ....[227]....
        /*e3cc*/ 	.word	0x000497b0


	//   ....[228]....
        /*e3d0*/ 	.word	0x000497c0


	//   ....[229]....
        /*e3d4*/ 	.word	0x000497f0


	//   ....[230]....
        /*e3d8*/ 	.word	0x00049800


	//   ....[231]....
        /*e3dc*/ 	.word	0x00049810


	//   ....[232]....
        /*e3e0*/ 	.word	0x00049820


	//   ....[233]....
        /*e3e4*/ 	.word	0x00049850


	//   ....[234]....
        /*e3e8*/ 	.word	0x00049860


	//   ....[235]....
        /*e3ec*/ 	.word	0x00049870


	//   ....[236]....
        /*e3f0*/ 	.word	0x00049880


	//   ....[237]....
        /*e3f4*/ 	.word	0x000498b0


	//   ....[238]....
        /*e3f8*/ 	.word	0x000498c0


	//   ....[239]....
        /*e3fc*/ 	.word	0x000498d0


	//   ....[240]....
        /*e400*/ 	.word	0x000498e0


	//   ....[241]....
        /*e404*/ 	.word	0x00049910


	//   ....[242]....
        /*e408*/ 	.word	0x00049920


	//   ....[243]....
        /*e40c*/ 	.word	0x00049930


	//   ....[244]....
        /*e410*/ 	.word	0x00049940


	//   ....[245]....
        /*e414*/ 	.word	0x00049970


	//   ....[246]....
        /*e418*/ 	.word	0x00049980


	//   ....[247]....
        /*e41c*/ 	.word	0x00049990


	//   ....[248]....
        /*e420*/ 	.word	0x000499a0


	//   ....[249]....
        /*e424*/ 	.word	0x000499d0


	//   ....[250]....
        /*e428*/ 	.word	0x000499e0


	//   ....[251]....
        /*e42c*/ 	.word	0x000499f0


	//   ....[252]....
        /*e430*/ 	.word	0x00049a00


	//   ....[253]....
        /*e434*/ 	.word	0x00049a30


	//   ....[254]....
        /*e438*/ 	.word	0x00049a40


	//   ....[255]....
        /*e43c*/ 	.word	0x00049a50


	//   ....[0]....
        /*e440*/ 	.word	0x00049a60


	//   ....[1]....
        /*e444*/ 	.word	0x00049a90


	//   ....[2]....
        /*e448*/ 	.word	0x00049aa0


	//   ....[3]....
        /*e44c*/ 	.word	0x00049ab0


	//   ....[4]....
        /*e450*/ 	.word	0x00049ac0


	//   ....[5]....
        /*e454*/ 	.word	0x00049af0


	//   ....[6]....
        /*e458*/ 	.word	0x00049b00


	//   ....[7]....
        /*e45c*/ 	.word	0x00049b10


	//   ....[8]....
        /*e460*/ 	.word	0x00049b20


	//   ....[9]....
        /*e464*/ 	.word	0x00049b50


	//   ....[10]....
        /*e468*/ 	.word	0x00049b60


	//   ....[11]....
        /*e46c*/ 	.word	0x00049b70


	//   ....[12]....
        /*e470*/ 	.word	0x00049b80


	//   ....[13]....
        /*e474*/ 	.word	0x00049bb0


	//   ....[14]....
        /*e478*/ 	.word	0x00049bc0


	//   ....[15]....
        /*e47c*/ 	.word	0x00049bd0


	//   ....[16]....
        /*e480*/ 	.word	0x00049be0


	//   ....[17]....
        /*e484*/ 	.word	0x00049c10


	//   ....[18]....
        /*e488*/ 	.word	0x00049c20


	//   ....[19]....
        /*e48c*/ 	.word	0x00049c30


	//   ....[20]....
        /*e490*/ 	.word	0x00049c40


	//   ....[21]....
        /*e494*/ 	.word	0x00049c70


	//   ....[22]....
        /*e498*/ 	.word	0x00049c80


	//   ....[23]....
        /*e49c*/ 	.word	0x00049c90


	//   ....[24]....
        /*e4a0*/ 	.word	0x00049ca0


	//   ....[25]....
        /*e4a4*/ 	.word	0x00049cd0


	//   ....[26]....
        /*e4a8*/ 	.word	0x00049ce0


	//   ....[27]....
        /*e4ac*/ 	.word	0x00049cf0


	//   ....[28]....
        /*e4b0*/ 	.word	0x00049d00


	//   ....[29]....
        /*e4b4*/ 	.word	0x00049d30


	//   ....[30]....
        /*e4b8*/ 	.word	0x00049d40


	//   ....[31]....
        /*e4bc*/ 	.word	0x00049d50


	//   ....[32]....
        /*e4c0*/ 	.word	0x00049d60


	//   ....[33]....
        /*e4c4*/ 	.word	0x00049d90


	//   ....[34]....
        /*e4c8*/ 	.word	0x00049da0


	//   ....[35]....
        /*e4cc*/ 	.word	0x00049db0


	//   ....[36]....
        /*e4d0*/ 	.word	0x00049dc0


	//   ....[37]....
        /*e4d4*/ 	.word	0x00049df0


	//   ....[38]....
        /*e4d8*/ 	.word	0x00049e00


	//   ....[39]....
        /*e4dc*/ 	.word	0x00049e10


	//   ....[40]....
        /*e4e0*/ 	.word	0x00049e20


	//   ....[41]....
        /*e4e4*/ 	.word	0x00049e50


	//   ....[42]....
        /*e4e8*/ 	.word	0x00049e60


	//   ....[43]....
        /*e4ec*/ 	.word	0x00049e70


	//   ....[44]....
        /*e4f0*/ 	.word	0x00049e80


	//   ....[45]....
        /*e4f4*/ 	.word	0x00049eb0


	//   ....[46]....
        /*e4f8*/ 	.word	0x00049ec0


	//   ....[47]....
        /*e4fc*/ 	.word	0x00049ed0


	//   ....[48]....
        /*e500*/ 	.word	0x00049ee0


	//   ....[49]....
        /*e504*/ 	.word	0x00049f10


	//   ....[50]....
        /*e508*/ 	.word	0x00049f20


	//   ....[51]....
        /*e50c*/ 	.word	0x00049f30


	//   ....[52]....
        /*e510*/ 	.word	0x00049f40


	//   ....[53]....
        /*e514*/ 	.word	0x00049f70


	//   ....[54]....
        /*e518*/ 	.word	0x00049f80


	//   ....[55]....
        /*e51c*/ 	.word	0x00049f90


	//   ....[56]....
        /*e520*/ 	.word	0x00049fa0


	//   ....[57]....
        /*e524*/ 	.word	0x00049fd0


	//   ....[58]....
        /*e528*/ 	.word	0x00049fe0


	//   ....[59]....
        /*e52c*/ 	.word	0x00049ff0


	//   ....[60]....
        /*e530*/ 	.word	0x0004a000


	//   ....[61]....
        /*e534*/ 	.word	0x0004a030


	//   ....[62]....
        /*e538*/ 	.word	0x0004a040


	//   ....[63]....
        /*e53c*/ 	.word	0x0004a050


	//   ....[64]....
        /*e540*/ 	.word	0x0004a060


	//   ....[65]....
        /*e544*/ 	.word	0x0004a090


	//   ....[66]....
        /*e548*/ 	.word	0x0004a0a0


	//   ....[67]....
        /*e54c*/ 	.word	0x0004a0b0


	//   ....[68]....
        /*e550*/ 	.word	0x0004a0c0


	//   ....[69]....
        /*e554*/ 	.word	0x0004a0f0


	//   ....[70]....
        /*e558*/ 	.word	0x0004a100


	//   ....[71]....
        /*e55c*/ 	.word	0x0004a110


	//   ....[72]....
        /*e560*/ 	.word	0x0004a120


	//   ....[73]....
        /*e564*/ 	.word	0x0004a150


	//   ....[74]....
        /*e568*/ 	.word	0x0004a160


	//   ....[75]....
        /*e56c*/ 	.word	0x0004a170


	//   ....[76]....
        /*e570*/ 	.word	0x0004a180


	//   ....[77]....
        /*e574*/ 	.word	0x0004a1b0


	//   ....[78]....
        /*e578*/ 	.word	0x0004a1c0


	//   ....[79]....
        /*e57c*/ 	.word	0x0004a1d0


	//   ....[80]....
        /*e580*/ 	.word	0x0004a1e0


	//   ....[81]....
        /*e584*/ 	.word	0x0004a210


	//   ....[82]....
        /*e588*/ 	.word	0x0004a220


	//   ....[83]....
        /*e58c*/ 	.word	0x0004a230


	//   ....[84]....
        /*e590*/ 	.word	0x0004a240


	//   ....[85]....
        /*e594*/ 	.word	0x0004a270


	//   ....[86]....
        /*e598*/ 	.word	0x0004a280


	//   ....[87]....
        /*e59c*/ 	.word	0x0004a290


	//   ....[88]....
        /*e5a0*/ 	.word	0x0004a2a0


	//   ....[89]....
        /*e5a4*/ 	.word	0x0004a2d0


	//   ....[90]....
        /*e5a8*/ 	.word	0x0004a2e0


	//   ....[91]....
        /*e5ac*/ 	.word	0x0004a2f0


	//   ....[92]....
        /*e5b0*/ 	.word	0x0004a300


	//   ....[93]....
        /*e5b4*/ 	.word	0x0004a330


	//   ....[94]....
        /*e5b8*/ 	.word	0x0004a340


	//   ....[95]....
        /*e5bc*/ 	.word	0x0004a350


	//   ....[96]....
        /*e5c0*/ 	.word	0x0004a360


	//   ....[97]....
        /*e5c4*/ 	.word	0x0004a390


	//   ....[98]....
        /*e5c8*/ 	.word	0x0004a3a0


	//   ....[99]....
        /*e5cc*/ 	.word	0x0004a3b0


	//   ....[100]....
        /*e5d0*/ 	.word	0x0004a3c0


	//   ....[101]....
        /*e5d4*/ 	.word	0x0004a3f0


	//   ....[102]....
        /*e5d8*/ 	.word	0x0004a400


	//   ....[103]....
        /*e5dc*/ 	.word	0x0004a410


	//   ....[104]....
        /*e5e0*/ 	.word	0x0004a420


	//   ....[105]....
        /*e5e4*/ 	.word	0x0004a450


	//   ....[106]....
        /*e5e8*/ 	.word	0x0004a460


	//   ....[107]....
        /*e5ec*/ 	.word	0x0004a470


	//   ....[108]....
        /*e5f0*/ 	.word	0x0004a480


	//   ....[109]....
        /*e5f4*/ 	.word	0x0004a4b0


	//   ....[110]....
        /*e5f8*/ 	.word	0x0004a4c0


	//   ....[111]....
        /*e5fc*/ 	.word	0x0004a4d0


	//   ....[112]....
        /*e600*/ 	.word	0x0004a4e0


	//   ....[113]....
        /*e604*/ 	.word	0x0004a510


	//   ....[114]....
        /*e608*/ 	.word	0x0004a520


	//   ....[115]....
        /*e60c*/ 	.word	0x0004a530


	//   ....[116]....
        /*e610*/ 	.word	0x0004a540


	//   ....[117]....
        /*e614*/ 	.word	0x0004a570


	//   ....[118]....
        /*e618*/ 	.word	0x0004a580


	//   ....[119]....
        /*e61c*/ 	.word	0x0004a590


	//   ....[120]....
        /*e620*/ 	.word	0x0004a5a0


	//   ....[121]....
        /*e624*/ 	.word	0x0004a5d0


	//   ....[122]....
        /*e628*/ 	.word	0x0004a5e0


	//   ....[123]....
        /*e62c*/ 	.word	0x0004a5f0


	//   ....[124]....
        /*e630*/ 	.word	0x0004a600


	//   ....[125]....
        /*e634*/ 	.word	0x0004a630


	//   ....[126]....
        /*e638*/ 	.word	0x0004a640


	//   ....[127]....
        /*e63c*/ 	.word	0x0004a650


	//   ....[128]....
        /*e640*/ 	.word	0x0004a660


	//   ....[129]....
        /*e644*/ 	.word	0x0004a690


	//   ....[130]....
        /*e648*/ 	.word	0x0004a6a0


	//   ....[131]....
        /*e64c*/ 	.word	0x0004a6b0


	//   ....[132]....
        /*e650*/ 	.word	0x0004a6c0


	//   ....[133]....
        /*e654*/ 	.word	0x0004a6f0


	//   ....[134]....
        /*e658*/ 	.word	0x0004a700


	//   ....[135]....
        /*e65c*/ 	.word	0x0004a710


	//   ....[136]....
        /*e660*/ 	.word	0x0004a720


	//   ....[137]....
        /*e664*/ 	.word	0x0004a750


	//   ....[138]....
        /*e668*/ 	.word	0x0004a760


	//   ....[139]....
        /*e66c*/ 	.word	0x0004a770


	//   ....[140]....
        /*e670*/ 	.word	0x0004a780


	//   ....[141]....
        /*e674*/ 	.word	0x0004a7b0


	//   ....[142]....
        /*e678*/ 	.word	0x0004a7c0


	//   ....[143]....
        /*e67c*/ 	.word	0x0004a7d0


	//   ....[144]....
        /*e680*/ 	.word	0x0004a7e0


	//   ....[145]....
        /*e684*/ 	.word	0x0004a810


	//   ....[146]....
        /*e688*/ 	.word	0x0004a820


	//   ....[147]....
        /*e68c*/ 	.word	0x0004a830


	//   ....[148]....
        /*e690*/ 	.word	0x0004a840


	//   ....[149]....
        /*e694*/ 	.word	0x0004a870


	//   ....[150]....
        /*e698*/ 	.word	0x0004a880


	//   ....[151]....
        /*e69c*/ 	.word	0x0004a890


	//   ....[152]....
        /*e6a0*/ 	.word	0x0004a8a0


	//   ....[153]....
        /*e6a4*/ 	.word	0x0004a8d0


	//   ....[154]....
        /*e6a8*/ 	.word	0x0004a8e0


	//   ....[155]....
        /*e6ac*/ 	.word	0x0004a8f0


	//   ....[156]....
        /*e6b0*/ 	.word	0x0004a900


	//   ....[157]....
        /*e6b4*/ 	.word	0x0004a930


	//   ....[158]....
        /*e6b8*/ 	.word	0x0004a940


	//   ....[159]....
        /*e6bc*/ 	.word	0x0004a950


	//   ....[160]....
        /*e6c0*/ 	.word	0x0004a960


	//   ....[161]....
        /*e6c4*/ 	.word	0x0004a990


	//   ....[162]....
        /*e6c8*/ 	.word	0x0004a9a0


	//   ....[163]....
        /*e6cc*/ 	.word	0x0004a9b0


	//   ....[164]....
        /*e6d0*/ 	.word	0x0004a9c0


	//   ....[165]....
        /*e6d4*/ 	.word	0x0004a9f0


	//   ....[166]....
        /*e6d8*/ 	.word	0x0004aa00


	//   ....[167]....
        /*e6dc*/ 	.word	0x0004aa10


	//   ....[168]....
        /*e6e0*/ 	.word	0x0004aa20


	//   ....[169]....
        /*e6e4*/ 	.word	0x0004aa50


	//   ....[170]....
        /*e6e8*/ 	.word	0x0004aa60


	//   ....[171]....
        /*e6ec*/ 	.word	0x0004aa70


	//   ....[172]....
        /*e6f0*/ 	.word	0x0004aa80


	//   ....[173]....
        /*e6f4*/ 	.word	0x0004aab0


	//   ....[174]....
        /*e6f8*/ 	.word	0x0004aac0


	//   ....[175]....
        /*e6fc*/ 	.word	0x0004aad0


	//   ....[176]....
        /*e700*/ 	.word	0x0004aae0


	//   ....[177]....
        /*e704*/ 	.word	0x0004ab10


	//   ....[178]....
        /*e708*/ 	.word	0x0004ab20


	//   ....[179]....
        /*e70c*/ 	.word	0x0004ab30


	//   ....[180]....
        /*e710*/ 	.word	0x0004ab40


	//   ....[181]....
        /*e714*/ 	.word	0x0004ab70


	//   ....[182]....
        /*e718*/ 	.word	0x0004ab80


	//   ....[183]....
        /*e71c*/ 	.word	0x0004ab90


	//   ....[184]....
        /*e720*/ 	.word	0x0004aba0


	//   ....[185]....
        /*e724*/ 	.word	0x0004abd0


	//   ....[186]....
        /*e728*/ 	.word	0x0004abe0


	//   ....[187]....
        /*e72c*/ 	.word	0x0004abf0


	//   ....[188]....
        /*e730*/ 	.word	0x0004ac00


	//   ....[189]....
        /*e734*/ 	.word	0x0004ac30


	//   ....[190]....
        /*e738*/ 	.word	0x0004ac40


	//   ....[191]....
        /*e73c*/ 	.word	0x0004ac50


	//   ....[192]....
        /*e740*/ 	.word	0x0004ac60


	//   ....[193]....
        /*e744*/ 	.word	0x0004ac90


	//   ....[194]....
        /*e748*/ 	.word	0x0004aca0


	//   ....[195]....
        /*e74c*/ 	.word	0x0004acb0


	//   ....[196]....
        /*e750*/ 	.word	0x0004acc0


	//   ....[197]....
        /*e754*/ 	.word	0x0004acf0


	//   ....[198]....
        /*e758*/ 	.word	0x0004ad00


	//   ....[199]....
        /*e75c*/ 	.word	0x0004ad10


	//   ....[200]....
        /*e760*/ 	.word	0x0004ad20


	//   ....[201]....
        /*e764*/ 	.word	0x0004ad50


	//   ....[202]....
        /*e768*/ 	.word	0x0004ad60


	//   ....[203]....
        /*e76c*/ 	.word	0x0004ad70


	//   ....[204]....
        /*e770*/ 	.word	0x0004ad80


	//   ....[205]....
        /*e774*/ 	.word	0x0004adb0


	//   ....[206]....
        /*e778*/ 	.word	0x0004adc0


	//   ....[207]....
        /*e77c*/ 	.word	0x0004add0


	//   ....[208]....
        /*e780*/ 	.word	0x0004ade0


	//   ....[209]....
        /*e784*/ 	.word	0x0004ae10


	//   ....[210]....
        /*e788*/ 	.word	0x0004ae20


	//   ....[211]....
        /*e78c*/ 	.word	0x0004ae30


	//   ....[212]....
        /*e790*/ 	.word	0x0004ae40


	//   ....[213]....
        /*e794*/ 	.word	0x0004ae70


	//   ....[214]....
        /*e798*/ 	.word	0x0004ae80


	//   ....[215]....
        /*e79c*/ 	.word	0x0004ae90


	//   ....[216]....
        /*e7a0*/ 	.word	0x0004aea0


	//   ....[217]....
        /*e7a4*/ 	.word	0x0004aed0


	//   ....[218]....
        /*e7a8*/ 	.word	0x0004aee0


	//   ....[219]....
        /*e7ac*/ 	.word	0x0004aef0


	//   ....[220]....
        /*e7b0*/ 	.word	0x0004af00


	//   ....[221]....
        /*e7b4*/ 	.word	0x0004af30


	//   ....[222]....
        /*e7b8*/ 	.word	0x0004af40


	//   ....[223]....
        /*e7bc*/ 	.word	0x0004af50


	//   ....[224]....
        /*e7c0*/ 	.word	0x0004af60


	//   ....[225]....
        /*e7c4*/ 	.word	0x0004af90


	//   ....[226]....
        /*e7c8*/ 	.word	0x0004afa0


	//   ....[227]....
        /*e7cc*/ 	.word	0x0004afb0


	//   ....[228]....
        /*e7d0*/ 	.word	0x0004afc0


	//   ....[229]....
        /*e7d4*/ 	.word	0x0004aff0


	//   ....[230]....
        /*e7d8*/ 	.word	0x0004b000


	//   ....[231]....
        /*e7dc*/ 	.word	0x0004b010


	//   ....[232]....
        /*e7e0*/ 	.word	0x0004b020


	//   ....[233]....
        /*e7e4*/ 	.word	0x0004b050


	//   ....[234]....
        /*e7e8*/ 	.word	0x0004b060


	//   ....[235]....
        /*e7ec*/ 	.word	0x0004b070


	//   ....[236]....
        /*e7f0*/ 	.word	0x0004b080


	//   ....[237]....
        /*e7f4*/ 	.word	0x0004b0b0


	//   ....[238]....
        /*e7f8*/ 	.word	0x0004b0c0


	//   ....[239]....
        /*e7fc*/ 	.word	0x0004b0d0


	//   ....[240]....
        /*e800*/ 	.word	0x0004b0e0


	//   ....[241]....
        /*e804*/ 	.word	0x0004b110


	//   ....[242]....
        /*e808*/ 	.word	0x0004b120


	//   ....[243]....
        /*e80c*/ 	.word	0x0004b130


	//   ....[244]....
        /*e810*/ 	.word	0x0004b140


	//   ....[245]....
        /*e814*/ 	.word	0x0004b170


	//   ....[246]....
        /*e818*/ 	.word	0x0004b180


	//   ....[247]....
        /*e81c*/ 	.word	0x0004b190


	//   ....[248]....
        /*e820*/ 	.word	0x0004b1a0


	//   ....[249]....
        /*e824*/ 	.word	0x0004b1d0


	//   ....[250]....
        /*e828*/ 	.word	0x0004b1e0


	//   ....[251]....
        /*e82c*/ 	.word	0x0004b1f0


	//   ....[252]....
        /*e830*/ 	.word	0x0004b200


	//   ....[253]....
        /*e834*/ 	.word	0x0004b240


	//   ....[254]....
        /*e838*/ 	.word	0x0004e280


	//   ....[255]....
        /*e83c*/ 	.word	0x0004e290


	//   ....[0]....
        /*e840*/ 	.word	0x0004e2a0


	//   ....[1]....
        /*e844*/ 	.word	0x0004e2c0


	//   ....[2]....
        /*e848*/ 	.word	0x0004e2d0


	//   ....[3]....
        /*e84c*/ 	.word	0x0004e2e0


	//   ....[4]....
        /*e850*/ 	.word	0x0004e2f0


	//   ....[5]....
        /*e854*/ 	.word	0x0004e320


	//   ....[6]....
        /*e858*/ 	.word	0x0004e330


	//   ....[7]....
        /*e85c*/ 	.word	0x0004e340


	//   ....[8]....
        /*e860*/ 	.word	0x0004e350


	//   ....[9]....
        /*e864*/ 	.word	0x0004e380


	//   ....[10]....
        /*e868*/ 	.word	0x0004e390


	//   ....[11]....
        /*e86c*/ 	.word	0x0004e3a0


	//   ....[12]....
        /*e870*/ 	.word	0x0004e3b0


	//   ....[13]....
        /*e874*/ 	.word	0x0004e3e0


	//   ....[14]....
        /*e878*/ 	.word	0x0004e3f0


	//   ....[15]....
        /*e87c*/ 	.word	0x0004e400


	//   ....[16]....
        /*e880*/ 	.word	0x0004e410


	//   ....[17]....
        /*e884*/ 	.word	0x0004e440


	//   ....[18]....
        /*e888*/ 	.word	0x0004e450


	//   ....[19]....
        /*e88c*/ 	.word	0x0004e460


	//   ....[20]....
        /*e890*/ 	.word	0x0004e470


	//   ....[21]....
        /*e894*/ 	.word	0x0004e4a0


	//   ....[22]....
        /*e898*/ 	.word	0x0004e4b0


	//   ....[23]....
        /*e89c*/ 	.word	0x0004e4c0


	//   ....[24]....
        /*e8a0*/ 	.word	0x0004e4d0


	//   ....[25]....
        /*e8a4*/ 	.word	0x0004e500


	//   ....[26]....
        /*e8a8*/ 	.word	0x0004e510


	//   ....[27]....
        /*e8ac*/ 	.word	0x0004e520


	//   ....[28]....
        /*e8b0*/ 	.word	0x0004e530


	//   ....[29]....
        /*e8b4*/ 	.word	0x0004e560


	//   ....[30]....
        /*e8b8*/ 	.word	0x0004e570


	//   ....[31]....
        /*e8bc*/ 	.word	0x0004e580


	//   ....[32]....
        /*e8c0*/ 	.word	0x0004e590


	//   ....[33]....
        /*e8c4*/ 	.word	0x0004e5c0


	//   ....[34]....
        /*e8c8*/ 	.word	0x0004e5d0


	//   ....[35]....
        /*e8cc*/ 	.word	0x0004e5e0


	//   ....[36]....
        /*e8d0*/ 	.word	0x0004e5f0


	//   ....[37]....
        /*e8d4*/ 	.word	0x0004e620


	//   ....[38]....
        /*e8d8*/ 	.word	0x0004e630


	//   ....[39]....
        /*e8dc*/ 	.word	0x0004e640


	//   ....[40]....
        /*e8e0*/ 	.word	0x0004e650


	//   ....[41]....
        /*e8e4*/ 	.word	0x0004e680


	//   ....[42]....
        /*e8e8*/ 	.word	0x0004e690


	//   ....[43]....
        /*e8ec*/ 	.word	0x0004e6a0


	//   ....[44]....
        /*e8f0*/ 	.word	0x0004e6b0


	//   ....[45]....
        /*e8f4*/ 	.word	0x0004e6e0


	//   ....[46]....
        /*e8f8*/ 	.word	0x0004e6f0


	//   ....[47]....
        /*e8fc*/ 	.word	0x0004e700


	//   ....[48]....
        /*e900*/ 	.word	0x0004e710


	//   ....[49]....
        /*e904*/ 	.word	0x0004e740


	//   ....[50]....
        /*e908*/ 	.word	0x0004e750


	//   ....[51]....
        /*e90c*/ 	.word	0x0004e760


	//   ....[52]....
        /*e910*/ 	.word	0x0004e770


	//   ....[53]....
        /*e914*/ 	.word	0x0004e7a0


	//   ....[54]....
        /*e918*/ 	.word	0x0004e7b0


	//   ....[55]....
        /*e91c*/ 	.word	0x0004e7c0


	//   ....[56]....
        /*e920*/ 	.word	0x0004e7d0


	//   ....[57]....
        /*e924*/ 	.word	0x0004e800


	//   ....[58]....
        /*e928*/ 	.word	0x0004e810


	//   ....[59]....
        /*e92c*/ 	.word	0x0004e820


	//   ....[60]....
        /*e930*/ 	.word	0x0004e830


	//   ....[61]....
        /*e934*/ 	.word	0x0004e860


	//   ....[62]....
        /*e938*/ 	.word	0x0004e870


	//   ....[63]....
        /*e93c*/ 	.word	0x0004e880


	//   ....[64]....
        /*e940*/ 	.word	0x0004e890


	//   ....[65]....
        /*e944*/ 	.word	0x0004e8c0


	//   ....[66]....
        /*e948*/ 	.word	0x0004e8d0


	//   ....[67]....
        /*e94c*/ 	.word	0x0004e8e0


	//   ....[68]....
        /*e950*/ 	.word	0x0004e8f0


	//   ....[69]....
        /*e954*/ 	.word	0x0004e920


	//   ....[70]....
        /*e958*/ 	.word	0x0004e930


	//   ....[71]....
        /*e95c*/ 	.word	0x0004e940


	//   ....[72]....
        /*e960*/ 	.word	0x0004e950


	//   ....[73]....
        /*e964*/ 	.word	0x0004e980


	//   ....[74]....
        /*e968*/ 	.word	0x0004e990


	//   ....[75]....
        /*e96c*/ 	.word	0x0004e9a0


	//   ....[76]....
        /*e970*/ 	.word	0x0004e9b0


	//   ....[77]....
        /*e974*/ 	.word	0x0004e9e0


	//   ....[78]....
        /*e978*/ 	.word	0x0004e9f0


	//   ....[79]....
        /*e97c*/ 	.word	0x0004ea00


	//   ....[80]....
        /*e980*/ 	.word	0x0004ea10


	//   ....[81]....
        /*e984*/ 	.word	0x0004ea40


	//   ....[82]....
        /*e988*/ 	.word	0x0004ea50


	//   ....[83]....
        /*e98c*/ 	.word	0x0004ea60


	//   ....[84]....
        /*e990*/ 	.word	0x0004ea70


	//   ....[85]....
        /*e994*/ 	.word	0x0004eaa0


	//   ....[86]....
        /*e998*/ 	.word	0x0004eab0


	//   ....[87]....
        /*e99c*/ 	.word	0x0004eac0


	//   ....[88]....
        /*e9a0*/ 	.word	0x0004ead0


	//   ....[89]....
        /*e9a4*/ 	.word	0x0004eb00


	//   ....[90]....
        /*e9a8*/ 	.word	0x0004eb10


	//   ....[91]....
        /*e9ac*/ 	.word	0x0004eb20


	//   ....[92]....
        /*e9b0*/ 	.word	0x0004eb30


	//   ....[93]....
        /*e9b4*/ 	.word	0x0004eb60


	//   ....[94]....
        /*e9b8*/ 	.word	0x0004eb70


	//   ....[95]....
        /*e9bc*/ 	.word	0x0004eb80


	//   ....[96]....
        /*e9c0*/ 	.word	0x0004eb90


	//   ....[97]....
        /*e9c4*/ 	.word	0x0004ebc0


	//   ....[98]....
        /*e9c8*/ 	.word	0x0004ebd0


	//   ....[99]....
        /*e9cc*/ 	.word	0x0004ebe0


	//   ....[100]....
        /*e9d0*/ 	.word	0x0004ebf0


	//   ....[101]....
        /*e9d4*/ 	.word	0x0004ec20


	//   ....[102]....
        /*e9d8*/ 	.word	0x0004ec30


	//   ....[103]....
        /*e9dc*/ 	.word	0x0004ec40


	//   ....[104]....
        /*e9e0*/ 	.word	0x0004ec50


	//   ....[105]....
        /*e9e4*/ 	.word	0x0004ec80


	//   ....[106]....
        /*e9e8*/ 	.word	0x0004ec90


	//   ....[107]....
        /*e9ec*/ 	.word	0x0004eca0


	//   ....[108]....
        /*e9f0*/ 	.word	0x0004ecb0


	//   ....[109]....
        /*e9f4*/ 	.word	0x0004ece0


	//   ....[110]....
        /*e9f8*/ 	.word	0x0004ecf0


	//   ....[111]....
        /*e9fc*/ 	.word	0x0004ed00


	//   ....[112]....
        /*ea00*/ 	.word	0x0004ed10


	//   ....[113]....
        /*ea04*/ 	.word	0x0004ed40


	//   ....[114]....
        /*ea08*/ 	.word	0x0004ed50


	//   ....[115]....
        /*ea0c*/ 	.word	0x0004ed60


	//   ....[116]....
        /*ea10*/ 	.word	0x0004ed70


	//   ....[117]....
        /*ea14*/ 	.word	0x0004eda0


	//   ....[118]....
        /*ea18*/ 	.word	0x0004edb0


	//   ....[119]....
        /*ea1c*/ 	.word	0x0004edc0


	//   ....[120]....
        /*ea20*/ 	.word	0x0004edd0


	//   ....[121]....
        /*ea24*/ 	.word	0x0004ee00


	//   ....[122]....
        /*ea28*/ 	.word	0x0004ee10


	//   ....[123]....
        /*ea2c*/ 	.word	0x0004ee20


	//   ....[124]....
        /*ea30*/ 	.word	0x0004ee30


	//   ....[125]....
        /*ea34*/ 	.word	0x0004ee60


	//   ....[126]....
        /*ea38*/ 	.word	0x0004ee70


	//   ....[127]....
        /*ea3c*/ 	.word	0x0004ee80


	//   ....[128]....
        /*ea40*/ 	.word	0x0004ee90


	//   ....[129]....
        /*ea44*/ 	.word	0x0004eec0


	//   ....[130]....
        /*ea48*/ 	.word	0x0004eed0


	//   ....[131]....
        /*ea4c*/ 	.word	0x0004eee0


	//   ....[132]....
        /*ea50*/ 	.word	0x0004eef0


	//   ....[133]....
        /*ea54*/ 	.word	0x0004ef20


	//   ....[134]....
        /*ea58*/ 	.word	0x0004ef30


	//   ....[135]....
        /*ea5c*/ 	.word	0x0004ef40


	//   ....[136]....
        /*ea60*/ 	.word	0x0004ef50


	//   ....[137]....
        /*ea64*/ 	.word	0x0004ef80


	//   ....[138]....
        /*ea68*/ 	.word	0x0004ef90


	//   ....[139]....
        /*ea6c*/ 	.word	0x0004efa0


	//   ....[140]....
        /*ea70*/ 	.word	0x0004efb0


	//   ....[141]....
        /*ea74*/ 	.word	0x0004efe0


	//   ....[142]....
        /*ea78*/ 	.word	0x0004eff0


	//   ....[143]....
        /*ea7c*/ 	.word	0x0004f000


	//   ....[144]....
        /*ea80*/ 	.word	0x0004f010


	//   ....[145]....
        /*ea84*/ 	.word	0x0004f040


	//   ....[146]....
        /*ea88*/ 	.word	0x0004f050


	//   ....[147]....
        /*ea8c*/ 	.word	0x0004f060


	//   ....[148]....
        /*ea90*/ 	.word	0x0004f070


	//   ....[149]....
        /*ea94*/ 	.word	0x0004f0a0


	//   ....[150]....
        /*ea98*/ 	.word	0x0004f0b0


	//   ....[151]....
        /*ea9c*/ 	.word	0x0004f0c0


	//   ....[152]....
        /*eaa0*/ 	.word	0x0004f0d0


	//   ....[153]....
        /*eaa4*/ 	.word	0x0004f100


	//   ....[154]....
        /*eaa8*/ 	.word	0x0004f110


	//   ....[155]....
        /*eaac*/ 	.word	0x0004f120


	//   ....[156]....
        /*eab0*/ 	.word	0x0004f130


	//   ....[157]....
        /*eab4*/ 	.word	0x0004f160


	//   ....[158]....
        /*eab8*/ 	.word	0x0004f170


	//   ....[159]....
        /*eabc*/ 	.word	0x0004f180


	//   ....[160]....
        /*eac0*/ 	.word	0x0004f190


	//   ....[161]....
        /*eac4*/ 	.word	0x0004f1c0


	//   ....[162]....
        /*eac8*/ 	.word	0x0004f1d0


	//   ....[163]....
        /*eacc*/ 	.word	0x0004f1e0


	//   ....[164]....
        /*ead0*/ 	.word	0x0004f1f0


	//   ....[165]....
        /*ead4*/ 	.word	0x0004f220


	//   ....[166]....
        /*ead8*/ 	.word	0x0004f230


	//   ....[167]....
        /*eadc*/ 	.word	0x0004f240


	//   ....[168]....
        /*eae0*/ 	.word	0x0004f250


	//   ....[169]....
        /*eae4*/ 	.word	0x0004f280


	//   ....[170]....
        /*eae8*/ 	.word	0x0004f290


	//   ....[171]....
        /*eaec*/ 	.word	0x0004f2a0


	//   ....[172]....
        /*eaf0*/ 	.word	0x0004f2b0


	//   ....[173]....
        /*eaf4*/ 	.word	0x0004f2e0


	//   ....[174]....
        /*eaf8*/ 	.word	0x0004f2f0


	//   ....[175]....
        /*eafc*/ 	.word	0x0004f300


	//   ....[176]....
        /*eb00*/ 	.word	0x0004f310


	//   ....[177]....
        /*eb04*/ 	.word	0x0004f340


	//   ....[178]....
        /*eb08*/ 	.word	0x0004f350


	//   ....[179]....
        /*eb0c*/ 	.word	0x0004f360


	//   ....[180]....
        /*eb10*/ 	.word	0x0004f370


	//   ....[181]....
        /*eb14*/ 	.word	0x0004f3a0


	//   ....[182]....
        /*eb18*/ 	.word	0x0004f3b0


	//   ....[183]....
        /*eb1c*/ 	.word	0x0004f3c0


	//   ....[184]....
        /*eb20*/ 	.word	0x0004f3d0


	//   ....[185]....
        /*eb24*/ 	.word	0x0004f400


	//   ....[186]....
        /*eb28*/ 	.word	0x0004f410


	//   ....[187]....
        /*eb2c*/ 	.word	0x0004f420


	//   ....[188]....
        /*eb30*/ 	.word	0x0004f430


	//   ....[189]....
        /*eb34*/ 	.word	0x0004f460


	//   ....[190]....
        /*eb38*/ 	.word	0x0004f470


	//   ....[191]....
        /*eb3c*/ 	.word	0x0004f480


	//   ....[192]....
        /*eb40*/ 	.word	0x0004f490


	//   ....[193]....
        /*eb44*/ 	.word	0x0004f4c0


	//   ....[194]....
        /*eb48*/ 	.word	0x0004f4d0


	//   ....[195]....
        /*eb4c*/ 	.word	0x0004f4e0


	//   ....[196]....
        /*eb50*/ 	.word	0x0004f4f0


	//   ....[197]....
        /*eb54*/ 	.word	0x0004f520


	//   ....[198]....
        /*eb58*/ 	.word	0x0004f530


	//   ....[199]....
        /*eb5c*/ 	.word	0x0004f540


	//   ....[200]....
        /*eb60*/ 	.word	0x0004f550


	//   ....[201]....
        /*eb64*/ 	.word	0x0004f580


	//   ....[202]....
        /*eb68*/ 	.word	0x0004f590


	//   ....[203]....
        /*eb6c*/ 	.word	0x0004f5a0


	//   ....[204]....
        /*eb70*/ 	.word	0x0004f5b0


	//   ....[205]....
        /*eb74*/ 	.word	0x0004f5e0


	//   ....[206]....
        /*eb78*/ 	.word	0x0004f5f0


	//   ....[207]....
        /*eb7c*/ 	.word	0x0004f600


	//   ....[208]....
        /*eb80*/ 	.word	0x0004f610


	//   ....[209]....
        /*eb84*/ 	.word	0x0004f640


	//   ....[210]....
        /*eb88*/ 	.word	0x0004f650


	//   ....[211]....
        /*eb8c*/ 	.word	0x0004f660


	//   ....[212]....
        /*eb90*/ 	.word	0x0004f670


	//   ....[213]....
        /*eb94*/ 	.word	0x0004f6a0


	//   ....[214]....
        /*eb98*/ 	.word	0x0004f6b0


	//   ....[215]....
        /*eb9c*/ 	.word	0x0004f6c0


	//   ....[216]....
        /*eba0*/ 	.word	0x0004f6d0


	//   ....[217]....
        /*eba4*/ 	.word	0x0004f700


	//   ....[218]....
        /*eba8*/ 	.word	0x0004f710


	//   ....[219]....
        /*ebac*/ 	.word	0x0004f720


	//   ....[220]....
        /*ebb0*/ 	.word	0x0004f730


	//   ....[221]....
        /*ebb4*/ 	.word	0x0004f760


	//   ....[222]....
        /*ebb8*/ 	.word	0x0004f770


	//   ....[223]....
        /*ebbc*/ 	.word	0x0004f780


	//   ....[224]....
        /*ebc0*/ 	.word	0x0004f790


	//   ....[225]....
        /*ebc4*/ 	.word	0x0004f7c0


	//   ....[226]....
        /*ebc8*/ 	.word	0x0004f7d0


	//   ....[227]....
        /*ebcc*/ 	.word	0x0004f7e0


	//   ....[228]....
        /*ebd0*/ 	.word	0x0004f7f0


	//   ....[229]....
        /*ebd4*/ 	.word	0x0004f820


	//   ....[230]....
        /*ebd8*/ 	.word	0x0004f830


	//   ....[231]....
        /*ebdc*/ 	.word	0x0004f840


	//   ....[232]....
        /*ebe0*/ 	.word	0x0004f850


	//   ....[233]....
        /*ebe4*/ 	.word	0x0004f880


	//   ....[234]....
        /*ebe8*/ 	.word	0x0004f890


	//   ....[235]....
        /*ebec*/ 	.word	0x0004f8a0


	//   ....[236]....
        /*ebf0*/ 	.word	0x0004f8b0


	//   ....[237]....
        /*ebf4*/ 	.word	0x0004f8e0


	//   ....[238]....
        /*ebf8*/ 	.word	0x0004f8f0


	//   ....[239]....
        /*ebfc*/ 	.word	0x0004f900


	//   ....[240]....
        /*ec00*/ 	.word	0x0004f910


	//   ....[241]....
        /*ec04*/ 	.word	0x0004f940


	//   ....[242]....
        /*ec08*/ 	.word	0x0004f950


	//   ....[243]....
        /*ec0c*/ 	.word	0x0004f960


	//   ....[244]....
        /*ec10*/ 	.word	0x0004f970


	//   ....[245]....
        /*ec14*/ 	.word	0x0004f9a0


	//   ....[246]....
        /*ec18*/ 	.word	0x0004f9b0


	//   ....[247]....
        /*ec1c*/ 	.word	0x0004f9c0


	//   ....[248]....
        /*ec20*/ 	.word	0x0004f9d0


	//   ....[249]....
        /*ec24*/ 	.word	0x0004fa00


	//   ....[250]....
        /*ec28*/ 	.word	0x0004fa10


	//   ....[251]....
        /*ec2c*/ 	.word	0x0004fa20


	//   ....[252]....
        /*ec30*/ 	.word	0x0004fa30


	//   ....[253]....
        /*ec34*/ 	.word	0x0004fa60


	//   ....[254]....
        /*ec38*/ 	.word	0x0004fa70


	//   ....[255]....
        /*ec3c*/ 	.word	0x0004fa80


	//   ....[0]....
        /*ec40*/ 	.word	0x0004fa90


	//   ....[1]....
        /*ec44*/ 	.word	0x0004fac0


	//   ....[2]....
        /*ec48*/ 	.word	0x0004fad0


	//   ....[3]....
        /*ec4c*/ 	.word	0x0004fae0


	//   ....[4]....
        /*ec50*/ 	.word	0x0004faf0


	//   ....[5]....
        /*ec54*/ 	.word	0x0004fb20


	//   ....[6]....
        /*ec58*/ 	.word	0x0004fb30


	//   ....[7]....
        /*ec5c*/ 	.word	0x0004fb40


	//   ....[8]....
        /*ec60*/ 	.word	0x0004fb50


	//   ....[9]....
        /*ec64*/ 	.word	0x0004fb80


	//   ....[10]....
        /*ec68*/ 	.word	0x0004fb90


	//   ....[11]....
        /*ec6c*/ 	.word	0x0004fba0


	//   ....[12]....
        /*ec70*/ 	.word	0x0004fbb0


	//   ....[13]....
        /*ec74*/ 	.word	0x0004fbe0


	//   ....[14]....
        /*ec78*/ 	.word	0x0004fbf0


	//   ....[15]....
        /*ec7c*/ 	.word	0x0004fc00


	//   ....[16]....
        /*ec80*/ 	.word	0x0004fc10


	//   ....[17]....
        /*ec84*/ 	.word	0x0004fc40


	//   ....[18]....
        /*ec88*/ 	.word	0x0004fc50


	//   ....[19]....
        /*ec8c*/ 	.word	0x0004fc60


	//   ....[20]....
        /*ec90*/ 	.word	0x0004fc70


	//   ....[21]....
        /*ec94*/ 	.word	0x0004fca0


	//   ....[22]....
        /*ec98*/ 	.word	0x0004fcb0


	//   ....[23]....
        /*ec9c*/ 	.word	0x0004fcc0


	//   ....[24]....
        /*eca0*/ 	.word	0x0004fcd0


	//   ....[25]....
        /*eca4*/ 	.word	0x0004fd00


	//   ....[26]....
        /*eca8*/ 	.word	0x0004fd10


	//   ....[27]....
        /*ecac*/ 	.word	0x0004fd20


	//   ....[28]....
        /*ecb0*/ 	.word	0x0004fd30


	//   ....[29]....
        /*ecb4*/ 	.word	0x0004fd60


	//   ....[30]....
        /*ecb8*/ 	.word	0x0004fd70


	//   ....[31]....
        /*ecbc*/ 	.word	0x0004fd80


	//   ....[32]....
        /*ecc0*/ 	.word	0x0004fd90


	//   ....[33]....
        /*ecc4*/ 	.word	0x0004fdc0


	//   ....[34]....
        /*ecc8*/ 	.word	0x0004fdd0


	//   ....[35]....
        /*eccc*/ 	.word	0x0004fde0


	//   ....[36]....
        /*ecd0*/ 	.word	0x0004fdf0


	//   ....[37]....
        /*ecd4*/ 	.word	0x0004fe20


	//   ....[38]....
        /*ecd8*/ 	.word	0x0004fe30


	//   ....[39]....
        /*ecdc*/ 	.word	0x0004fe40


	//   ....[40]....
        /*ece0*/ 	.word	0x0004fe50


	//   ....[41]....
        /*ece4*/ 	.word	0x0004fe80


	//   ....[42]....
        /*ece8*/ 	.word	0x0004fe90


	//   ....[43]....
        /*ecec*/ 	.word	0x0004fea0


	//   ....[44]....
        /*ecf0*/ 	.word	0x0004feb0


	//   ....[45]....
        /*ecf4*/ 	.word	0x0004fee0


	//   ....[46]....
        /*ecf8*/ 	.word	0x0004fef0


	//   ....[47]....
        /*ecfc*/ 	.word	0x0004ff00


	//   ....[48]....
        /*ed00*/ 	.word	0x0004ff10


	//   ....[49]....
        /*ed04*/ 	.word	0x0004ff40


	//   ....[50]....
        /*ed08*/ 	.word	0x0004ff50


	//   ....[51]....
        /*ed0c*/ 	.word	0x0004ff60


	//   ....[52]....
        /*ed10*/ 	.word	0x0004ff70


	//   ....[53]....
        /*ed14*/ 	.word	0x0004ffa0


	//   ....[54]....
        /*ed18*/ 	.word	0x0004ffb0


	//   ....[55]....
        /*ed1c*/ 	.word	0x0004ffc0


	//   ....[56]....
        /*ed20*/ 	.word	0x0004ffd0


	//   ....[57]....
        /*ed24*/ 	.word	0x00050000


	//   ....[58]....
        /*ed28*/ 	.word	0x00050010


	//   ....[59]....
        /*ed2c*/ 	.word	0x00050020


	//   ....[60]....
        /*ed30*/ 	.word	0x00050030


	//   ....[61]....
        /*ed34*/ 	.word	0x00050060


	//   ....[62]....
        /*ed38*/ 	.word	0x00050070


	//   ....[63]....
        /*ed3c*/ 	.word	0x00050080


	//   ....[64]....
        /*ed40*/ 	.word	0x00050090


	//   ....[65]....
        /*ed44*/ 	.word	0x000500c0


	//   ....[66]....
        /*ed48*/ 	.word	0x000500d0


	//   ....[67]....
        /*ed4c*/ 	.word	0x000500e0


	//   ....[68]....
        /*ed50*/ 	.word	0x000500f0


	//   ....[69]....
        /*ed54*/ 	.word	0x00050120


	//   ....[70]....
        /*ed58*/ 	.word	0x00050130


	//   ....[71]....
        /*ed5c*/ 	.word	0x00050140


	//   ....[72]....
        /*ed60*/ 	.word	0x00050150


	//   ....[73]....
        /*ed64*/ 	.word	0x00050180


	//   ....[74]....
        /*ed68*/ 	.word	0x00050190


	//   ....[75]....
        /*ed6c*/ 	.word	0x000501a0


	//   ....[76]....
        /*ed70*/ 	.word	0x000501b0


	//   ....[77]....
        /*ed74*/ 	.word	0x000501e0


	//   ....[78]....
        /*ed78*/ 	.word	0x000501f0


	//   ....[79]....
        /*ed7c*/ 	.word	0x00050200


	//   ....[80]....
        /*ed80*/ 	.word	0x00050210


	//   ....[81]....
        /*ed84*/ 	.word	0x00050240


	//   ....[82]....
        /*ed88*/ 	.word	0x00050250


	//   ....[83]....
        /*ed8c*/ 	.word	0x00050260


	//   ....[84]....
        /*ed90*/ 	.word	0x00050270


	//   ....[85]....
        /*ed94*/ 	.word	0x000502a0


	//   ....[86]....
        /*ed98*/ 	.word	0x000502b0


	//   ....[87]....
        /*ed9c*/ 	.word	0x000502c0


	//   ....[88]....
        /*eda0*/ 	.word	0x000502d0


	//   ....[89]....
        /*eda4*/ 	.word	0x00050300


	//   ....[90]....
        /*eda8*/ 	.word	0x00050310


	//   ....[91]....
        /*edac*/ 	.word	0x00050320


	//   ....[92]....
        /*edb0*/ 	.word	0x00050330


	//   ....[93]....
        /*edb4*/ 	.word	0x00050360


	//   ....[94]....
        /*edb8*/ 	.word	0x00050370


	//   ....[95]....
        /*edbc*/ 	.word	0x00050380


	//   ....[96]....
        /*edc0*/ 	.word	0x00050390


	//   ....[97]....
        /*edc4*/ 	.word	0x000503c0


	//   ....[98]....
        /*edc8*/ 	.word	0x000503d0


	//   ....[99]....
        /*edcc*/ 	.word	0x000503e0


	//   ....[100]....
        /*edd0*/ 	.word	0x000503f0


	//   ....[101]....
        /*edd4*/ 	.word	0x00050420


	//   ....[102]....
        /*edd8*/ 	.word	0x00050430


	//   ....[103]....
        /*eddc*/ 	.word	0x00050440


	//   ....[104]....
        /*ede0*/ 	.word	0x00050450


	//   ....[105]....
        /*ede4*/ 	.word	0x00050480


	//   ....[106]....
        /*ede8*/ 	.word	0x00050490


	//   ....[107]....
        /*edec*/ 	.word	0x000504a0


	//   ....[108]....
        /*edf0*/ 	.word	0x000504b0


	//   ....[109]....
        /*edf4*/ 	.word	0x000504e0


	//   ....[110]....
        /*edf8*/ 	.word	0x000504f0


	//   ....[111]....
        /*edfc*/ 	.word	0x00050500


	//   ....[112]....
        /*ee00*/ 	.word	0x00050510


	//   ....[113]....
        /*ee04*/ 	.word	0x00050540


	//   ....[114]....
        /*ee08*/ 	.word	0x00050550


	//   ....[115]....
        /*ee0c*/ 	.word	0x00050560


	//   ....[116]....
        /*ee10*/ 	.word	0x00050570


	//   ....[117]....
        /*ee14*/ 	.word	0x000505a0


	//   ....[118]....
        /*ee18*/ 	.word	0x000505b0


	//   ....[119]....
        /*ee1c*/ 	.word	0x000505c0


	//   ....[120]....
        /*ee20*/ 	.word	0x000505d0


	//   ....[121]....
        /*ee24*/ 	.word	0x00050600


	//   ....[122]....
        /*ee28*/ 	.word	0x00050610


	//   ....[123]....
        /*ee2c*/ 	.word	0x00050620


	//   ....[124]....
        /*ee30*/ 	.word	0x00050630


	//   ....[125]....
        /*ee34*/ 	.word	0x00050660


	//   ....[126]....
        /*ee38*/ 	.word	0x00050670


	//   ....[127]....
        /*ee3c*/ 	.word	0x00050680


	//   ....[128]....
        /*ee40*/ 	.word	0x00050690


	//   ....[129]....
        /*ee44*/ 	.word	0x000506c0


	//   ....[130]....
        /*ee48*/ 	.word	0x000506d0


	//   ....[131]....
        /*ee4c*/ 	.word	0x000506e0


	//   ....[132]....
        /*ee50*/ 	.word	0x000506f0


	//   ....[133]....
        /*ee54*/ 	.word	0x00050720


	//   ....[134]....
        /*ee58*/ 	.word	0x00050730


	//   ....[135]....
        /*ee5c*/ 	.word	0x00050740


	//   ....[136]....
        /*ee60*/ 	.word	0x00050750


	//   ....[137]....
        /*ee64*/ 	.word	0x00050780


	//   ....[138]....
        /*ee68*/ 	.word	0x00050790


	//   ....[139]....
        /*ee6c*/ 	.word	0x000507a0


	//   ....[140]....
        /*ee70*/ 	.word	0x000507b0


	//   ....[141]....
        /*ee74*/ 	.word	0x000507e0


	//   ....[142]....
        /*ee78*/ 	.word	0x000507f0


	//   ....[143]....
        /*ee7c*/ 	.word	0x00050800


	//   ....[144]....
        /*ee80*/ 	.word	0x00050810


	//   ....[145]....
        /*ee84*/ 	.word	0x00050840


	//   ....[146]....
        /*ee88*/ 	.word	0x00050850


	//   ....[147]....
        /*ee8c*/ 	.word	0x00050860


	//   ....[148]....
        /*ee90*/ 	.word	0x00050870


	//   ....[149]....
        /*ee94*/ 	.word	0x000508a0


	//   ....[150]....
        /*ee98*/ 	.word	0x000508b0


	//   ....[151]....
        /*ee9c*/ 	.word	0x000508c0


	//   ....[152]....
        /*eea0*/ 	.word	0x000508d0


	//   ....[153]....
        /*eea4*/ 	.word	0x00050900


	//   ....[154]....
        /*eea8*/ 	.word	0x00050910


	//   ....[155]....
        /*eeac*/ 	.word	0x00050920


	//   ....[156]....
        /*eeb0*/ 	.word	0x00050930


	//   ....[157]....
        /*eeb4*/ 	.word	0x00050960


	//   ....[158]....
        /*eeb8*/ 	.word	0x00050970


	//   ....[159]....
        /*eebc*/ 	.word	0x00050980


	//   ....[160]....
        /*eec0*/ 	.word	0x00050990


	//   ....[161]....
        /*eec4*/ 	.word	0x000509c0


	//   ....[162]....
        /*eec8*/ 	.word	0x000509d0


	//   ....[163]....
        /*eecc*/ 	.word	0x000509e0


	//   ....[164]....
        /*eed0*/ 	.word	0x000509f0


	//   ....[165]....
        /*eed4*/ 	.word	0x00050a20


	//   ....[166]....
        /*eed8*/ 	.word	0x00050a30


	//   ....[167]....
        /*eedc*/ 	.word	0x00050a40


	//   ....[168]....
        /*eee0*/ 	.word	0x00050a50


	//   ....[169]....
        /*eee4*/ 	.word	0x00050a80


	//   ....[170]....
        /*eee8*/ 	.word	0x00050a90


	//   ....[171]....
        /*eeec*/ 	.word	0x00050aa0


	//   ....[172]....
        /*eef0*/ 	.word	0x00050ab0


	//   ....[173]....
        /*eef4*/ 	.word	0x00050ae0


	//   ....[174]....
        /*eef8*/ 	.word	0x00050af0


	//   ....[175]....
        /*eefc*/ 	.word	0x00050b00


	//   ....[176]....
        /*ef00*/ 	.word	0x00050b10


	//   ....[177]....
        /*ef04*/ 	.word	0x00050b40


	//   ....[178]....
        /*ef08*/ 	.word	0x00050b50


	//   ....[179]....
        /*ef0c*/ 	.word	0x00050b60


	//   ....[180]....
        /*ef10*/ 	.word	0x00050b70


	//   ....[181]....
        /*ef14*/ 	.word	0x00050ba0


	//   ....[182]....
        /*ef18*/ 	.word	0x00050bb0


	//   ....[183]....
        /*ef1c*/ 	.word	0x00050bc0


	//   ....[184]....
        /*ef20*/ 	.word	0x00050bd0


	//   ....[185]....
        /*ef24*/ 	.word	0x00050c00


	//   ....[186]....
        /*ef28*/ 	.word	0x00050c10


	//   ....[187]....
        /*ef2c*/ 	.word	0x00050c20


	//   ....[188]....
        /*ef30*/ 	.word	0x00050c30


	//   ....[189]....
        /*ef34*/ 	.word	0x00050c60


	//   ....[190]....
        /*ef38*/ 	.word	0x00050c70


	//   ....[191]....
        /*ef3c*/ 	.word	0x00050c80


	//   ....[192]....
        /*ef40*/ 	.word	0x00050c90


	//   ....[193]....
        /*ef44*/ 	.word	0x00050cc0


	//   ....[194]....
        /*ef48*/ 	.word	0x00050cd0


	//   ....[195]....
        /*ef4c*/ 	.word	0x00050ce0


	//   ....[196]....
        /*ef50*/ 	.word	0x00050cf0


	//   ....[197]....
        /*ef54*/ 	.word	0x00050d20


	//   ....[198]....
        /*ef58*/ 	.word	0x00050d30


	//   ....[199]....
        /*ef5c*/ 	.word	0x00050d40


	//   ....[200]....
        /*ef60*/ 	.word	0x00050d50


	//   ....[201]....
        /*ef64*/ 	.word	0x00050d80


	//   ....[202]....
        /*ef68*/ 	.word	0x00050d90


	//   ....[203]....
        /*ef6c*/ 	.word	0x00050da0


	//   ....[204]....
        /*ef70*/ 	.word	0x00050db0


	//   ....[205]....
        /*ef74*/ 	.word	0x00050de0


	//   ....[206]....
        /*ef78*/ 	.word	0x00050df0


	//   ....[207]....
        /*ef7c*/ 	.word	0x00050e00


	//   ....[208]....
        /*ef80*/ 	.word	0x00050e10


	//   ....[209]....
        /*ef84*/ 	.word	0x00050e40


	//   ....[210]....
        /*ef88*/ 	.word	0x00050e50


	//   ....[211]....
        /*ef8c*/ 	.word	0x00050e60


	//   ....[212]....
        /*ef90*/ 	.word	0x00050e70


	//   ....[213]....
        /*ef94*/ 	.word	0x00050ea0


	//   ....[214]....
        /*ef98*/ 	.word	0x00050eb0


	//   ....[215]....
        /*ef9c*/ 	.word	0x00050ec0


	//   ....[216]....
        /*efa0*/ 	.word	0x00050ed0


	//   ....[217]....
        /*efa4*/ 	.word	0x00050f00


	//   ....[218]....
        /*efa8*/ 	.word	0x00050f10


	//   ....[219]....
        /*efac*/ 	.word	0x00050f20


	//   ....[220]....
        /*efb0*/ 	.word	0x00050f30


	//   ....[221]....
        /*efb4*/ 	.word	0x00050f60


	//   ....[222]....
        /*efb8*/ 	.word	0x00050f70


	//   ....[223]....
        /*efbc*/ 	.word	0x00050f80


	//   ....[224]....
        /*efc0*/ 	.word	0x00050f90


	//   ....[225]....
        /*efc4*/ 	.word	0x00050fc0


	//   ....[226]....
        /*efc8*/ 	.word	0x00050fd0


	//   ....[227]....
        /*efcc*/ 	.word	0x00050fe0


	//   ....[228]....
        /*efd0*/ 	.word	0x00050ff0


	//   ....[229]....
        /*efd4*/ 	.word	0x00051020


	//   ....[230]....
        /*efd8*/ 	.word	0x00051030


	//   ....[231]....
        /*efdc*/ 	.word	0x00051040


	//   ....[232]....
        /*efe0*/ 	.word	0x00051050


	//   ....[233]....
        /*efe4*/ 	.word	0x00051080


	//   ....[234]....
        /*efe8*/ 	.word	0x00051090


	//   ....[235]....
        /*efec*/ 	.word	0x000510a0


	//   ....[236]....
        /*eff0*/ 	.word	0x000510b0


	//   ....[237]....
        /*eff4*/ 	.word	0x000510e0


	//   ....[238]....
        /*eff8*/ 	.word	0x000510f0


	//   ....[239]....
        /*effc*/ 	.word	0x00051100


	//   ....[240]....
        /*f000*/ 	.word	0x00051110


	//   ....[241]....
        /*f004*/ 	.word	0x00051140


	//   ....[242]....
        /*f008*/ 	.word	0x00051150


	//   ....[243]....
        /*f00c*/ 	.word	0x00051160


	//   ....[244]....
        /*f010*/ 	.word	0x00051170


	//   ....[245]....
        /*f014*/ 	.word	0x000511a0


	//   ....[246]....
        /*f018*/ 	.word	0x000511b0


	//   ....[247]....
        /*f01c*/ 	.word	0x000511c0


	//   ....[248]....
        /*f020*/ 	.word	0x000511d0


	//   ....[249]....
        /*f024*/ 	.word	0x00051200


	//   ....[250]....
        /*f028*/ 	.word	0x00051210


	//   ....[251]....
        /*f02c*/ 	.word	0x00051220


	//   ....[252]....
        /*f030*/ 	.word	0x00051230


	//   ....[253]....
        /*f034*/ 	.word	0x00051270


	//   ....[254]....
        /*f038*/ 	.word	0x000542b0


	//   ....[255]....
        /*f03c*/ 	.word	0x000542c0


	//   ....[0]....
        /*f040*/ 	.word	0x000542d0


	//   ....[1]....
        /*f044*/ 	.word	0x000542f0


	//   ....[2]....
        /*f048*/ 	.word	0x00054300


	//   ....[3]....
        /*f04c*/ 	.word	0x00054310


	//   ....[4]....
        /*f050*/ 	.word	0x00054320


	//   ....[5]....
        /*f054*/ 	.word	0x00054350


	//   ....[6]....
        /*f058*/ 	.word	0x00054360


	//   ....[7]....
        /*f05c*/ 	.word	0x00054370


	//   ....[8]....
        /*f060*/ 	.word	0x00054380


	//   ....[9]....
        /*f064*/ 	.word	0x000543b0


	//   ....[10]....
        /*f068*/ 	.word	0x000543c0


	//   ....[11]....
        /*f06c*/ 	.word	0x000543d0


	//   ....[12]....
        /*f070*/ 	.word	0x000543e0


	//   ....[13]....
        /*f074*/ 	.word	0x00054410


	//   ....[14]....
        /*f078*/ 	.word	0x00054420


	//   ....[15]....
        /*f07c*/ 	.word	0x00054430


	//   ....[16]....
        /*f080*/ 	.word	0x00054440


	//   ....[17]....
        /*f084*/ 	.word	0x00054470


	//   ....[18]....
        /*f088*/ 	.word	0x00054480


	//   ....[19]....
        /*f08c*/ 	.word	0x00054490


	//   ....[20]....
        /*f090*/ 	.word	0x000544a0


	//   ....[21]....
        /*f094*/ 	.word	0x000544d0


	//   ....[22]....
        /*f098*/ 	.word	0x000544e0


	//   ....[23]....
        /*f09c*/ 	.word	0x000544f0


	//   ....[24]....
        /*f0a0*/ 	.word	0x00054500


	//   ....[25]....
        /*f0a4*/ 	.word	0x00054530


	//   ....[26]....
        /*f0a8*/ 	.word	0x00054540


	//   ....[27]....
        /*f0ac*/ 	.word	0x00054550


	//   ....[28]....
        /*f0b0*/ 	.word	0x00054560


	//   ....[29]....
        /*f0b4*/ 	.word	0x00054590


	//   ....[30]....
        /*f0b8*/ 	.word	0x000545a0


	//   ....[31]....
        /*f0bc*/ 	.word	0x000545b0


	//   ....[32]....
        /*f0c0*/ 	.word	0x000545c0


	//   ....[33]....
        /*f0c4*/ 	.word	0x000545f0


	//   ....[34]....
        /*f0c8*/ 	.word	0x00054600


	//   ....[35]....
        /*f0cc*/ 	.word	0x00054610


	//   ....[36]....
        /*f0d0*/ 	.word	0x00054620


	//   ....[37]....
        /*f0d4*/ 	.word	0x00054650


	//   ....[38]....
        /*f0d8*/ 	.word	0x00054660


	//   ....[39]....
        /*f0dc*/ 	.word	0x00054670


	//   ....[40]....
        /*f0e0*/ 	.word	0x00054680


	//   ....[41]....
        /*f0e4*/ 	.word	0x000546b0


	//   ....[42]....
        /*f0e8*/ 	.word	0x000546c0


	//   ....[43]....
        /*f0ec*/ 	.word	0x000546d0


	//   ....[44]....
        /*f0f0*/ 	.word	0x000546e0


	//   ....[45]....
        /*f0f4*/ 	.word	0x00054710


	//   ....[46]....
        /*f0f8*/ 	.word	0x00054720


	//   ....[47]....
        /*f0fc*/ 	.word	0x00054730


	//   ....[48]....
        /*f100*/ 	.word	0x00054740


	//   ....[49]....
        /*f104*/ 	.word	0x00054770


	//   ....[50]....
        /*f108*/ 	.word	0x00054780


	//   ....[51]....
        /*f10c*/ 	.word	0x00054790


	//   ....[52]....
        /*f110*/ 	.word	0x000547a0


	//   ....[53]....
        /*f114*/ 	.word	0x000547d0


	//   ....[54]....
        /*f118*/ 	.word	0x000547e0


	//   ....[55]....
        /*f11c*/ 	.word	0x000547f0


	//   ....[56]....
        /*f120*/ 	.word	0x00054800


	//   ....[57]....
        /*f124*/ 	.word	0x00054830


	//   ....[58]....
        /*f128*/ 	.word	0x00054840


	//   ....[59]....
        /*f12c*/ 	.word	0x00054850


	//   ....[60]....
        /*f130*/ 	.word	0x00054860


	//   ....[61]....
        /*f134*/ 	.word	0x00054890


	//   ....[62]....
        /*f138*/ 	.word	0x000548a0


	//   ....[63]....
        /*f13c*/ 	.word	0x000548b0


	//   ....[64]....
        /*f140*/ 	.word	0x000548c0


	//   ....[65]....
        /*f144*/ 	.word	0x000548f0


	//   ....[66]....
        /*f148*/ 	.word	0x00054900


	//   ....[67]....
        /*f14c*/ 	.word	0x00054910


	//   ....[68]....
        /*f150*/ 	.word	0x00054920


	//   ....[69]....
        /*f154*/ 	.word	0x00054950


	//   ....[70]....
        /*f158*/ 	.word	0x00054960


	//   ....[71]....
        /*f15c*/ 	.word	0x00054970


	//   ....[72]....
        /*f160*/ 	.word	0x00054980


	//   ....[73]....
        /*f164*/ 	.word	0x000549b0


	//   ....[74]....
        /*f168*/ 	.word	0x000549c0


	//   ....[75]....
        /*f16c*/ 	.word	0x000549d0


	//   ....[76]....
        /*f170*/ 	.word	0x000549e0


	//   ....[77]....
        /*f174*/ 	.word	0x00054a10


	//   ....[78]....
        /*f178*/ 	.word	0x00054a20


	//   ....[79]....
        /*f17c*/ 	.word	0x00054a30


	//   ....[80]....
        /*f180*/ 	.word	0x00054a40


	//   ....[81]....
        /*f184*/ 	.word	0x00054a70


	//   ....[82]....
        /*f188*/ 	.word	0x00054a80


	//   ....[83]....
        /*f18c*/ 	.word	0x00054a90


	//   ....[84]....
        /*f190*/ 	.word	0x00054aa0


	//   ....[85]....
        /*f194*/ 	.word	0x00054ad0


	//   ....[86]....
        /*f198*/ 	.word	0x00054ae0


	//   ....[87]....
        /*f19c*/ 	.word	0x00054af0


	//   ....[88]....
        /*f1a0*/ 	.word	0x00054b00


	//   ....[89]....
        /*f1a4*/ 	.word	0x00054b30


	//   ....[90]....
        /*f1a8*/ 	.word	0x00054b40


	//   ....[91]....
        /*f1ac*/ 	.word	0x00054b50


	//   ....[92]....
        /*f1b0*/ 	.word	0x00054b60


	//   ....[93]....
        /*f1b4*/ 	.word	0x00054b90


	//   ....[94]....
        /*f1b8*/ 	.word	0x00054ba0


	//   ....[95]....
        /*f1bc*/ 	.word	0x00054bb0


	//   ....[96]....
        /*f1c0*/ 	.word	0x00054bc0


	//   ....[97]....
        /*f1c4*/ 	.word	0x00054bf0


	//   ....[98]....
        /*f1c8*/ 	.word	0x00054c00


	//   ....[99]....
        /*f1cc*/ 	.word	0x00054c10


	//   ....[100]....
        /*f1d0*/ 	.word	0x00054c20


	//   ....[101]....
        /*f1d4*/ 	.word	0x00054c50


	//   ....[102]....
        /*f1d8*/ 	.word	0x00054c60


	//   ....[103]....
        /*f1dc*/ 	.word	0x00054c70


	//   ....[104]....
        /*f1e0*/ 	.word	0x00054c80


	//   ....[105]....
        /*f1e4*/ 	.word	0x00054cb0


	//   ....[106]....
        /*f1e8*/ 	.word	0x00054cc0


	//   ....[107]....
        /*f1ec*/ 	.word	0x00054cd0


	//   ....[108]....
        /*f1f0*/ 	.word	0x00054ce0


	//   ....[109]....
        /*f1f4*/ 	.word	0x00054d10


	//   ....[110]....
        /*f1f8*/ 	.word	0x00054d20


	//   ....[111]....
        /*f1fc*/ 	.word	0x00054d30


	//   ....[112]....
        /*f200*/ 	.word	0x00054d40


	//   ....[113]....
        /*f204*/ 	.word	0x00054d70


	//   ....[114]....
        /*f208*/ 	.word	0x00054d80


	//   ....[115]....
        /*f20c*/ 	.word	0x00054d90


	//   ....[116]....
        /*f210*/ 	.word	0x00054da0


	//   ....[117]....
        /*f214*/ 	.word	0x00054dd0


	//   ....[118]....
        /*f218*/ 	.word	0x00054de0


	//   ....[119]....
        /*f21c*/ 	.word	0x00054df0


	//   ....[120]....
        /*f220*/ 	.word	0x00054e00


	//   ....[121]....
        /*f224*/ 	.word	0x00054e30


	//   ....[122]....
        /*f228*/ 	.word	0x00054e40


	//   ....[123]....
        /*f22c*/ 	.word	0x00054e50


	//   ....[124]....
        /*f230*/ 	.word	0x00054e60


	//   ....[125]....
        /*f234*/ 	.word	0x00054e90


	//   ....[126]....
        /*f238*/ 	.word	0x00054ea0


	//   ....[127]....
        /*f23c*/ 	.word	0x00054eb0


	//   ....[128]....
        /*f240*/ 	.word	0x00054ec0


	//   ....[129]....
        /*f244*/ 	.word	0x00054ef0


	//   ....[130]....
        /*f248*/ 	.word	0x00054f00


	//   ....[131]....
        /*f24c*/ 	.word	0x00054f10


	//   ....[132]....
        /*f250*/ 	.word	0x00054f20


	//   ....[133]....
        /*f254*/ 	.word	0x00054f50


	//   ....[134]....
        /*f258*/ 	.word	0x00054f60


	//   ....[135]....
        /*f25c*/ 	.word	0x00054f70


	//   ....[136]....
        /*f260*/ 	.word	0x00054f80


	//   ....[137]....
        /*f264*/ 	.word	0x00054fb0


	//   ....[138]....
        /*f268*/ 	.word	0x00054fc0


	//   ....[139]....
        /*f26c*/ 	.word	0x00054fd0


	//   ....[140]....
        /*f270*/ 	.word	0x00054fe0


	//   ....[141]....
        /*f274*/ 	.word	0x00055010


	//   ....[142]....
        /*f278*/ 	.word	0x00055020


	//   ....[143]....
        /*f27c*/ 	.word	0x00055030


	//   ....[144]....
        /*f280*/ 	.word	0x00055040


	//   ....[145]....
        /*f284*/ 	.word	0x00055070


	//   ....[146]....
        /*f288*/ 	.word	0x00055080


	//   ....[147]....
        /*f28c*/ 	.word	0x00055090


	//   ....[148]....
        /*f290*/ 	.word	0x000550a0


	//   ....[149]....
        /*f294*/ 	.word	0x000550d0


	//   ....[150]....
        /*f298*/ 	.word	0x000550e0


	//   ....[151]....
        /*f29c*/ 	.word	0x000550f0


	//   ....[152]....
        /*f2a0*/ 	.word	0x00055100


	//   ....[153]....
        /*f2a4*/ 	.word	0x00055130


	//   ....[154]....
        /*f2a8*/ 	.word	0x00055140


	//   ....[155]....
        /*f2ac*/ 	.word	0x00055150


	//   ....[156]....
        /*f2b0*/ 	.word	0x00055160


	//   ....[157]....
        /*f2b4*/ 	.word	0x00055190


	//   ....[158]....
        /*f2b8*/ 	.word	0x000551a0


	//   ....[159]....
        /*f2bc*/ 	.word	0x000551b0


	//   ....[160]....
        /*f2c0*/ 	.word	0x000551c0


	//   ....[161]....
        /*f2c4*/ 	.word	0x000551f0


	//   ....[162]....
        /*f2c8*/ 	.word	0x00055200


	//   ....[163]....
        /*f2cc*/ 	.word	0x00055210


	//   ....[164]....
        /*f2d0*/ 	.word	0x00055220


	//   ....[165]....
        /*f2d4*/ 	.word	0x00055250


	//   ....[166]....
        /*f2d8*/ 	.word	0x00055260


	//   ....[167]....
        /*f2dc*/ 	.word	0x00055270


	//   ....[168]....
        /*f2e0*/ 	.word	0x00055280


	//   ....[169]....
        /*f2e4*/ 	.word	0x000552b0


	//   ....[170]....
        /*f2e8*/ 	.word	0x000552c0


	//   ....[171]....
        /*f2ec*/ 	.word	0x000552d0


	//   ....[172]....
        /*f2f0*/ 	.word	0x000552e0


	//   ....[173]....
        /*f2f4*/ 	.word	0x00055310


	//   ....[174]....
        /*f2f8*/ 	.word	0x00055320


	//   ....[175]....
        /*f2fc*/ 	.word	0x00055330


	//   ....[176]....
        /*f300*/ 	.word	0x00055340


	//   ....[177]....
        /*f304*/ 	.word	0x00055370


	//   ....[178]....
        /*f308*/ 	.word	0x00055380


	//   ....[179]....
        /*f30c*/ 	.word	0x00055390


	//   ....[180]....
        /*f310*/ 	.word	0x000553a0


	//   ....[181]....
        /*f314*/ 	.word	0x000553d0


	//   ....[182]....
        /*f318*/ 	.word	0x000553e0


	//   ....[183]....
        /*f31c*/ 	.word	0x000553f0


	//   ....[184]....
        /*f320*/ 	.word	0x00055400


	//   ....[185]....
        /*f324*/ 	.word	0x00055430


	//   ....[186]....
        /*f328*/ 	.word	0x00055440


	//   ....[187]....
        /*f32c*/ 	.word	0x00055450


	//   ....[188]....
        /*f330*/ 	.word	0x00055460


	//   ....[189]....
        /*f334*/ 	.word	0x00055490


	//   ....[190]....
        /*f338*/ 	.word	0x000554a0


	//   ....[191]....
        /*f33c*/ 	.word	0x000554b0


	//   ....[192]....
        /*f340*/ 	.word	0x000554c0


	//   ....[193]....
        /*f344*/ 	.word	0x000554f0


	//   ....[194]....
        /*f348*/ 	.word	0x00055500


	//   ....[195]....
        /*f34c*/ 	.word	0x00055510


	//   ....[196]....
        /*f350*/ 	.word	0x00055520


	//   ....[197]....
        /*f354*/ 	.word	0x00055550


	//   ....[198]....
        /*f358*/ 	.word	0x00055560


	//   ....[199]....
        /*f35c*/ 	.word	0x00055570


	//   ....[200]....
        /*f360*/ 	.word	0x00055580


	//   ....[201]....
        /*f364*/ 	.word	0x000555b0


	//   ....[202]....
        /*f368*/ 	.word	0x000555c0


	//   ....[203]....
        /*f36c*/ 	.word	0x000555d0


	//   ....[204]....
        /*f370*/ 	.word	0x000555e0


	//   ....[205]....
        /*f374*/ 	.word	0x00055610


	//   ....[206]....
        /*f378*/ 	.word	0x00055620


	//   ....[207]....
        /*f37c*/ 	.word	0x00055630


	//   ....[208]....
        /*f380*/ 	.word	0x00055640


	//   ....[209]....
        /*f384*/ 	.word	0x00055670


	//   ....[210]....
        /*f388*/ 	.word	0x00055680


	//   ....[211]....
        /*f38c*/ 	.word	0x00055690


	//   ....[212]....
        /*f390*/ 	.word	0x000556a0


	//   ....[213]....
        /*f394*/ 	.word	0x000556d0


	//   ....[214]....
        /*f398*/ 	.word	0x000556e0


	//   ....[215]....
        /*f39c*/ 	.word	0x000556f0


	//   ....[216]....
        /*f3a0*/ 	.word	0x00055700


	//   ....[217]....
        /*f3a4*/ 	.word	0x00055730


	//   ....[218]....
        /*f3a8*/ 	.word	0x00055740


	//   ....[219]....
        /*f3ac*/ 	.word	0x00055750


	//   ....[220]....
        /*f3b0*/ 	.word	0x00055760


	//   ....[221]....
        /*f3b4*/ 	.word	0x00055790


	//   ....[222]....
        /*f3b8*/ 	.word	0x000557a0


	//   ....[223]....
        /*f3bc*/ 	.word	0x000557b0


	//   ....[224]....
        /*f3c0*/ 	.word	0x000557c0


	//   ....[225]....
        /*f3c4*/ 	.word	0x000557f0


	//   ....[226]....
        /*f3c8*/ 	.word	0x00055800


	//   ....[227]....
        /*f3cc*/ 	.word	0x00055810


	//   ....[228]....
        /*f3d0*/ 	.word	0x00055820


	//   ....[229]....
        /*f3d4*/ 	.word	0x00055850


	//   ....[230]....
        /*f3d8*/ 	.word	0x00055860


	//   ....[231]....
        /*f3dc*/ 	.word	0x00055870


	//   ....[232]....
        /*f3e0*/ 	.word	0x00055880


	//   ....[233]....
        /*f3e4*/ 	.word	0x000558b0


	//   ....[234]....
        /*f3e8*/ 	.word	0x000558c0


	//   ....[235]....
        /*f3ec*/ 	.word	0x000558d0


	//   ....[236]....
        /*f3f0*/ 	.word	0x000558e0


	//   ....[237]....
        /*f3f4*/ 	.word	0x00055910


	//   ....[238]....
        /*f3f8*/ 	.word	0x00055920


	//   ....[239]....
        /*f3fc*/ 	.word	0x00055930


	//   ....[240]....
        /*f400*/ 	.word	0x00055940


	//   ....[241]....
        /*f404*/ 	.word	0x00055970


	//   ....[242]....
        /*f408*/ 	.word	0x00055980


	//   ....[243]....
        /*f40c*/ 	.word	0x00055990


	//   ....[244]....
        /*f410*/ 	.word	0x000559a0


	//   ....[245]....
        /*f414*/ 	.word	0x000559d0


	//   ....[246]....
        /*f418*/ 	.word	0x000559e0


	//   ....[247]....
        /*f41c*/ 	.word	0x000559f0


	//   ....[248]....
        /*f420*/ 	.word	0x00055a00


	//   ....[249]....
        /*f424*/ 	.word	0x00055a30


	//   ....[250]....
        /*f428*/ 	.word	0x00055a40


	//   ....[251]....
        /*f42c*/ 	.word	0x00055a50


	//   ....[252]....
        /*f430*/ 	.word	0x00055a60


	//   ....[253]....
        /*f434*/ 	.word	0x00055a90


	//   ....[254]....
        /*f438*/ 	.word	0x00055aa0


	//   ....[255]....
        /*f43c*/ 	.word	0x00055ab0


	//   ....[0]....
        /*f440*/ 	.word	0x00055ac0


	//   ....[1]....
        /*f444*/ 	.word	0x00055af0


	//   ....[2]....
        /*f448*/ 	.word	0x00055b00


	//   ....[3]....
        /*f44c*/ 	.word	0x00055b10


	//   ....[4]....
        /*f450*/ 	.word	0x00055b20


	//   ....[5]....
        /*f454*/ 	.word	0x00055b50


	//   ....[6]....
        /*f458*/ 	.word	0x00055b60


	//   ....[7]....
        /*f45c*/ 	.word	0x00055b70


	//   ....[8]....
        /*f460*/ 	.word	0x00055b80


	//   ....[9]....
        /*f464*/ 	.word	0x00055bb0


	//   ....[10]....
        /*f468*/ 	.word	0x00055bc0


	//   ....[11]....
        /*f46c*/ 	.word	0x00055bd0


	//   ....[12]....
        /*f470*/ 	.word	0x00055be0


	//   ....[13]....
        /*f474*/ 	.word	0x00055c10


	//   ....[14]....
        /*f478*/ 	.word	0x00055c20


	//   ....[15]....
        /*f47c*/ 	.word	0x00055c30


	//   ....[16]....
        /*f480*/ 	.word	0x00055c40


	//   ....[17]....
        /*f484*/ 	.word	0x00055c70


	//   ....[18]....
        /*f488*/ 	.word	0x00055c80


	//   ....[19]....
        /*f48c*/ 	.word	0x00055c90


	//   ....[20]....
        /*f490*/ 	.word	0x00055ca0


	//   ....[21]....
        /*f494*/ 	.word	0x00055cd0


	//   ....[22]....
        /*f498*/ 	.word	0x00055ce0


	//   ....[23]....
        /*f49c*/ 	.word	0x00055cf0


	//   ....[24]....
        /*f4a0*/ 	.word	0x00055d00


	//   ....[25]....
        /*f4a4*/ 	.word	0x00055d30


	//   ....[26]....
        /*f4a8*/ 	.word	0x00055d40


	//   ....[27]....
        /*f4ac*/ 	.word	0x00055d50


	//   ....[28]....
        /*f4b0*/ 	.word	0x00055d60


	//   ....[29]....
        /*f4b4*/ 	.word	0x00055d90


	//   ....[30]....
        /*f4b8*/ 	.word	0x00055da0


	//   ....[31]....
        /*f4bc*/ 	.word	0x00055db0


	//   ....[32]....
        /*f4c0*/ 	.word	0x00055dc0


	//   ....[33]....
        /*f4c4*/ 	.word	0x00055df0


	//   ....[34]....
        /*f4c8*/ 	.word	0x00055e00


	//   ....[35]....
        /*f4cc*/ 	.word	0x00055e10


	//   ....[36]....
        /*f4d0*/ 	.word	0x00055e20


	//   ....[37]....
        /*f4d4*/ 	.word	0x00055e50


	//   ....[38]....
        /*f4d8*/ 	.word	0x00055e60


	//   ....[39]....
        /*f4dc*/ 	.word	0x00055e70


	//   ....[40]....
        /*f4e0*/ 	.word	0x00055e80


	//   ....[41]....
        /*f4e4*/ 	.word	0x00055eb0


	//   ....[42]....
        /*f4e8*/ 	.word	0x00055ec0


	//   ....[43]....
        /*f4ec*/ 	.word	0x00055ed0


	//   ....[44]....
        /*f4f0*/ 	.word	0x00055ee0


	//   ....[45]....
        /*f4f4*/ 	.word	0x00055f10


	//   ....[46]....
        /*f4f8*/ 	.word	0x00055f20


	//   ....[47]....
        /*f4fc*/ 	.word	0x00055f30


	//   ....[48]....
        /*f500*/ 	.word	0x00055f40


	//   ....[49]....
        /*f504*/ 	.word	0x00055f70


	//   ....[50]....
        /*f508*/ 	.word	0x00055f80


	//   ....[51]....
        /*f50c*/ 	.word	0x00055f90


	//   ....[52]....
        /*f510*/ 	.word	0x00055fa0


	//   ....[53]....
        /*f514*/ 	.word	0x00055fd0


	//   ....[54]....
        /*f518*/ 	.word	0x00055fe0


	//   ....[55]....
        /*f51c*/ 	.word	0x00055ff0


	//   ....[56]....
        /*f520*/ 	.word	0x00056000


	//   ....[57]....
        /*f524*/ 	.word	0x00056030


	//   ....[58]....
        /*f528*/ 	.word	0x00056040


	//   ....[59]....
        /*f52c*/ 	.word	0x00056050


	//   ....[60]....
        /*f530*/ 	.word	0x00056060


	//   ....[61]....
        /*f534*/ 	.word	0x00056090


	//   ....[62]....
        /*f538*/ 	.word	0x000560a0


	//   ....[63]....
        /*f53c*/ 	.word	0x000560b0


	//   ....[64]....
        /*f540*/ 	.word	0x000560c0


	//   ....[65]....
        /*f544*/ 	.word	0x000560f0


	//   ....[66]....
        /*f548*/ 	.word	0x00056100


	//   ....[67]....
        /*f54c*/ 	.word	0x00056110


	//   ....[68]....
        /*f550*/ 	.word	0x00056120


	//   ....[69]....
        /*f554*/ 	.word	0x00056150


	//   ....[70]....
        /*f558*/ 	.word	0x00056160


	//   ....[71]....
        /*f55c*/ 	.word	0x00056170


	//   ....[72]....
        /*f560*/ 	.word	0x00056180


	//   ....[73]....
        /*f564*/ 	.word	0x000561b0


	//   ....[74]....
        /*f568*/ 	.word	0x000561c0


	//   ....[75]....
        /*f56c*/ 	.word	0x000561d0


	//   ....[76]....
        /*f570*/ 	.word	0x000561e0


	//   ....[77]....
        /*f574*/ 	.word	0x00056210


	//   ....[78]....
        /*f578*/ 	.word	0x00056220


	//   ....[79]....
        /*f57c*/ 	.word	0x00056230


	//   ....[80]....
        /*f580*/ 	.word	0x00056240


	//   ....[81]....
        /*f584*/ 	.word	0x00056270


	//   ....[82]....
        /*f588*/ 	.word	0x00056280


	//   ....[83]....
        /*f58c*/ 	.word	0x00056290


	//   ....[84]....
        /*f590*/ 	.word	0x000562a0


	//   ....[85]....
        /*f594*/ 	.word	0x000562d0


	//   ....[86]....
        /*f598*/ 	.word	0x000562e0


	//   ....[87]....
        /*f59c*/ 	.word	0x000562f0


	//   ....[88]....
        /*f5a0*/ 	.word	0x00056300


	//   ....[89]....
        /*f5a4*/ 	.word	0x00056330


	//   ....[90]....
        /*f5a8*/ 	.word	0x00056340


	//   ....[91]....
        /*f5ac*/ 	.word	0x00056350


	//   ....[92]....
        /*f5b0*/ 	.word	0x00056360


	//   ....[93]....
        /*f5b4*/ 	.word	0x00056390


	//   ....[94]....
        /*f5b8*/ 	.word	0x000563a0


	//   ....[95]....
        /*f5bc*/ 	.word	0x000563b0


	//   ....[96]....
        /*f5c0*/ 	.word	0x000563c0


	//   ....[97]....
        /*f5c4*/ 	.word	0x000563f0


	//   ....[98]....
        /*f5c8*/ 	.word	0x00056400


	//   ....[99]....
        /*f5cc*/ 	.word	0x00056410


	//   ....[100]....
        /*f5d0*/ 	.word	0x00056420


	//   ....[101]....
        /*f5d4*/ 	.word	0x00056450


	//   ....[102]....
        /*f5d8*/ 	.word	0x00056460


	//   ....[103]....
        /*f5dc*/ 	.word	0x00056470


	//   ....[104]....
        /*f5e0*/ 	.word	0x00056480


	//   ....[105]....
        /*f5e4*/ 	.word	0x000564b0


	//   ....[106]....
        /*f5e8*/ 	.word	0x000564c0


	//   ....[107]....
        /*f5ec*/ 	.word	0x000564d0


	//   ....[108]....
        /*f5f0*/ 	.word	0x000564e0


	//   ....[109]....
        /*f5f4*/ 	.word	0x00056510


	//   ....[110]....
        /*f5f8*/ 	.word	0x00056520


	//   ....[111]....
        /*f5fc*/ 	.word	0x00056530


	//   ....[112]....
        /*f600*/ 	.word	0x00056540


	//   ....[113]....
        /*f604*/ 	.word	0x00056570


	//   ....[114]....
        /*f608*/ 	.word	0x00056580


	//   ....[115]....
        /*f60c*/ 	.word	0x00056590


	//   ....[116]....
        /*f610*/ 	.word	0x000565a0


	//   ....[117]....
        /*f614*/ 	.word	0x000565d0


	//   ....[118]....
        /*f618*/ 	.word	0x000565e0


	//   ....[119]....
        /*f61c*/ 	.word	0x000565f0


	//   ....[120]....
        /*f620*/ 	.word	0x00056600


	//   ....[121]....
        /*f624*/ 	.word	0x00056630


	//   ....[122]....
        /*f628*/ 	.word	0x00056640


	//   ....[123]....
        /*f62c*/ 	.word	0x00056650


	//   ....[124]....
        /*f630*/ 	.word	0x00056660


	//   ....[125]....
        /*f634*/ 	.word	0x00056690


	//   ....[126]....
        /*f638*/ 	.word	0x000566a0


	//   ....[127]....
        /*f63c*/ 	.word	0x000566b0


	//   ....[128]....
        /*f640*/ 	.word	0x000566c0


	//   ....[129]....
        /*f644*/ 	.word	0x000566f0


	//   ....[130]....
        /*f648*/ 	.word	0x00056700


	//   ....[131]....
        /*f64c*/ 	.word	0x00056710


	//   ....[132]....
        /*f650*/ 	.word	0x00056720


	//   ....[133]....
        /*f654*/ 	.word	0x00056750


	//   ....[134]....
        /*f658*/ 	.word	0x00056760


	//   ....[135]....
        /*f65c*/ 	.word	0x00056770


	//   ....[136]....
        /*f660*/ 	.word	0x00056780


	//   ....[137]....
        /*f664*/ 	.word	0x000567b0


	//   ....[138]....
        /*f668*/ 	.word	0x000567c0


	//   ....[139]....
        /*f66c*/ 	.word	0x000567d0


	//   ....[140]....
        /*f670*/ 	.word	0x000567e0


	//   ....[141]....
        /*f674*/ 	.word	0x00056810


	//   ....[142]....
        /*f678*/ 	.word	0x00056820


	//   ....[143]....
        /*f67c*/ 	.word	0x00056830


	//   ....[144]....
        /*f680*/ 	.word	0x00056840


	//   ....[145]....
        /*f684*/ 	.word	0x00056870


	//   ....[146]....
        /*f688*/ 	.word	0x00056880


	//   ....[147]....
        /*f68c*/ 	.word	0x00056890


	//   ....[148]....
        /*f690*/ 	.word	0x000568a0


	//   ....[149]....
        /*f694*/ 	.word	0x000568d0


	//   ....[150]....
        /*f698*/ 	.word	0x000568e0


	//   ....[151]....
        /*f69c*/ 	.word	0x000568f0


	//   ....[152]....
        /*f6a0*/ 	.word	0x00056900


	//   ....[153]....
        /*f6a4*/ 	.word	0x00056930


	//   ....[154]....
        /*f6a8*/ 	.word	0x00056940


	//   ....[155]....
        /*f6ac*/ 	.word	0x00056950


	//   ....[156]....
        /*f6b0*/ 	.word	0x00056960


	//   ....[157]....
        /*f6b4*/ 	.word	0x00056990


	//   ....[158]....
        /*f6b8*/ 	.word	0x000569a0


	//   ....[159]....
        /*f6bc*/ 	.word	0x000569b0


	//   ....[160]....
        /*f6c0*/ 	.word	0x000569c0


	//   ....[161]....
        /*f6c4*/ 	.word	0x000569f0


	//   ....[162]....
        /*f6c8*/ 	.word	0x00056a00


	//   ....[163]....
        /*f6cc*/ 	.word	0x00056a10


	//   ....[164]....
        /*f6d0*/ 	.word	0x00056a20


	//   ....[165]....
        /*f6d4*/ 	.word	0x00056a50


	//   ....[166]....
        /*f6d8*/ 	.word	0x00056a60


	//   ....[167]....
        /*f6dc*/ 	.word	0x00056a70


	//   ....[168]....
        /*f6e0*/ 	.word	0x00056a80


	//   ....[169]....
        /*f6e4*/ 	.word	0x00056ab0


	//   ....[170]....
        /*f6e8*/ 	.word	0x00056ac0


	//   ....[171]....
        /*f6ec*/ 	.word	0x00056ad0


	//   ....[172]....
        /*f6f0*/ 	.word	0x00056ae0


	//   ....[173]....
        /*f6f4*/ 	.word	0x00056b10


	//   ....[174]....
        /*f6f8*/ 	.word	0x00056b20


	//   ....[175]....
        /*f6fc*/ 	.word	0x00056b30


	//   ....[176]....
        /*f700*/ 	.word	0x00056b40


	//   ....[177]....
        /*f704*/ 	.word	0x00056b70


	//   ....[178]....
        /*f708*/ 	.word	0x00056b80


	//   ....[179]....
        /*f70c*/ 	.word	0x00056b90


	//   ....[180]....
        /*f710*/ 	.word	0x00056ba0


	//   ....[181]....
        /*f714*/ 	.word	0x00056bd0


	//   ....[182]....
        /*f718*/ 	.word	0x00056be0


	//   ....[183]....
        /*f71c*/ 	.word	0x00056bf0


	//   ....[184]....
        /*f720*/ 	.word	0x00056c00


	//   ....[185]....
        /*f724*/ 	.word	0x00056c30


	//   ....[186]....
        /*f728*/ 	.word	0x00056c40


	//   ....[187]....
        /*f72c*/ 	.word	0x00056c50


	//   ....[188]....
        /*f730*/ 	.word	0x00056c60


	//   ....[189]....
        /*f734*/ 	.word	0x00056c90


	//   ....[190]....
        /*f738*/ 	.word	0x00056ca0


	//   ....[191]....
        /*f73c*/ 	.word	0x00056cb0


	//   ....[192]....
        /*f740*/ 	.word	0x00056cc0


	//   ....[193]....
        /*f744*/ 	.word	0x00056cf0


	//   ....[194]....
        /*f748*/ 	.word	0x00056d00


	//   ....[195]....
        /*f74c*/ 	.word	0x00056d10


	//   ....[196]....
        /*f750*/ 	.word	0x00056d20


	//   ....[197]....
        /*f754*/ 	.word	0x00056d50


	//   ....[198]....
        /*f758*/ 	.word	0x00056d60


	//   ....[199]....
        /*f75c*/ 	.word	0x00056d70


	//   ....[200]....
        /*f760*/ 	.word	0x00056d80


	//   ....[201]....
        /*f764*/ 	.word	0x00056db0


	//   ....[202]....
        /*f768*/ 	.word	0x00056dc0


	//   ....[203]....
        /*f76c*/ 	.word	0x00056dd0


	//   ....[204]....
        /*f770*/ 	.word	0x00056de0


	//   ....[205]....
        /*f774*/ 	.word	0x00056e10


	//   ....[206]....
        /*f778*/ 	.word	0x00056e20


	//   ....[207]....
        /*f77c*/ 	.word	0x00056e30


	//   ....[208]....
        /*f780*/ 	.word	0x00056e40


	//   ....[209]....
        /*f784*/ 	.word	0x00056e70


	//   ....[210]....
        /*f788*/ 	.word	0x00056e80


	//   ....[211]....
        /*f78c*/ 	.word	0x00056e90


	//   ....[212]....
        /*f790*/ 	.word	0x00056ea0


	//   ....[213]....
        /*f794*/ 	.word	0x00056ed0


	//   ....[214]....
        /*f798*/ 	.word	0x00056ee0


	//   ....[215]....
        /*f79c*/ 	.word	0x00056ef0


	//   ....[216]....
        /*f7a0*/ 	.word	0x00056f00


	//   ....[217]....
        /*f7a4*/ 	.word	0x00056f30


	//   ....[218]....
        /*f7a8*/ 	.word	0x00056f40


	//   ....[219]....
        /*f7ac*/ 	.word	0x00056f50


	//   ....[220]....
        /*f7b0*/ 	.word	0x00056f60


	//   ....[221]....
        /*f7b4*/ 	.word	0x00056f90


	//   ....[222]....
        /*f7b8*/ 	.word	0x00056fa0


	//   ....[223]....
        /*f7bc*/ 	.word	0x00056fb0


	//   ....[224]....
        /*f7c0*/ 	.word	0x00056fc0


	//   ....[225]....
        /*f7c4*/ 	.word	0x00056ff0


	//   ....[226]....
        /*f7c8*/ 	.word	0x00057000


	//   ....[227]....
        /*f7cc*/ 	.word	0x00057010


	//   ....[228]....
        /*f7d0*/ 	.word	0x00057020


	//   ....[229]....
        /*f7d4*/ 	.word	0x00057050


	//   ....[230]....
        /*f7d8*/ 	.word	0x00057060


	//   ....[231]....
        /*f7dc*/ 	.word	0x00057070


	//   ....[232]....
        /*f7e0*/ 	.word	0x00057080


	//   ....[233]....
        /*f7e4*/ 	.word	0x000570b0


	//   ....[234]....
        /*f7e8*/ 	.word	0x000570c0


	//   ....[235]....
        /*f7ec*/ 	.word	0x000570d0


	//   ....[236]....
        /*f7f0*/ 	.word	0x000570e0


	//   ....[237]....
        /*f7f4*/ 	.word	0x00057110


	//   ....[238]....
        /*f7f8*/ 	.word	0x00057120


	//   ....[239]....
        /*f7fc*/ 	.word	0x00057130


	//   ....[240]....
        /*f800*/ 	.word	0x00057140


	//   ....[241]....
        /*f804*/ 	.word	0x00057170


	//   ....[242]....
        /*f808*/ 	.word	0x00057180


	//   ....[243]....
        /*f80c*/ 	.word	0x00057190


	//   ....[244]....
        /*f810*/ 	.word	0x000571a0


	//   ....[245]....
        /*f814*/ 	.word	0x000571d0


	//   ....[246]....
        /*f818*/ 	.word	0x000571e0


	//   ....[247]....
        /*f81c*/ 	.word	0x000571f0


	//   ....[248]....
        /*f820*/ 	.word	0x00057200


	//   ....[249]....
        /*f824*/ 	.word	0x00057230


	//   ....[250]....
        /*f828*/ 	.word	0x00057240


	//   ....[251]....
        /*f82c*/ 	.word	0x00057250


	//   ....[252]....
        /*f830*/ 	.word	0x00057260


	//   ....[253]....
        /*f834*/ 	.word	0x000572a0


	//   ....[254]....
        /*f838*/ 	.word	0x0005a2e0


	//   ....[255]....
        /*f83c*/ 	.word	0x0005a2f0


	//   ....[0]....
        /*f840*/ 	.word	0x0005a300


	//   ....[1]....
        /*f844*/ 	.word	0x0005a320


	//   ....[2]....
        /*f848*/ 	.word	0x0005a330


	//   ....[3]....
        /*f84c*/ 	.word	0x0005a340


	//   ....[4]....
        /*f850*/ 	.word	0x0005a350


	//   ....[5]....
        /*f854*/ 	.word	0x0005a380


	//   ....[6]....
        /*f858*/ 	.word	0x0005a390


	//   ....[7]....
        /*f85c*/ 	.word	0x0005a3a0


	//   ....[8]....
        /*f860*/ 	.word	0x0005a3b0


	//   ....[9]....
        /*f864*/ 	.word	0x0005a3e0


	//   ....[10]....
        /*f868*/ 	.word	0x0005a3f0


	//   ....[11]....
        /*f86c*/ 	.word	0x0005a400


	//   ....[12]....
        /*f870*/ 	.word	0x0005a410


	//   ....[13]....
        /*f874*/ 	.word	0x0005a440


	//   ....[14]....
        /*f878*/ 	.word	0x0005a450


	//   ....[15]....
        /*f87c*/ 	.word	0x0005a460


	//   ....[16]....
        /*f880*/ 	.word	0x0005a470


	//   ....[17]....
        /*f884*/ 	.word	0x0005a4a0


	//   ....[18]....
        /*f888*/ 	.word	0x0005a4b0


	//   ....[19]....
        /*f88c*/ 	.word	0x0005a4c0


	//   ....[20]....
        /*f890*/ 	.word	0x0005a4d0


	//   ....[21]....
        /*f894*/ 	.word	0x0005a500


	//   ....[22]....
        /*f898*/ 	.word	0x0005a510


	//   ....[23]....
        /*f89c*/ 	.word	0x0005a520


	//   ....[24]....
        /*f8a0*/ 	.word	0x0005a530


	//   ....[25]....
        /*f8a4*/ 	.word	0x0005a560


	//   ....[26]....
        /*f8a8*/ 	.word	0x0005a570


	//   ....[27]....
        /*f8ac*/ 	.word	0x0005a580


	//   ....[28]....
        /*f8b0*/ 	.word	0x0005a590


	//   ....[29]....
        /*f8b4*/ 	.word	0x0005a5c0


	//   ....[30]....
        /*f8b8*/ 	.word	0x0005a5d0


	//   ....[31]....
        /*f8bc*/ 	.word	0x0005a5e0


	//   ....[32]....
        /*f8c0*/ 	.word	0x0005a5f0


	//   ....[33]....
        /*f8c4*/ 	.word	0x0005a620


	//   ....[34]....
        /*f8c8*/ 	.word	0x0005a630


	//   ....[35]....
        /*f8cc*/ 	.word	0x0005a640


	//   ....[36]....
        /*f8d0*/ 	.word	0x0005a650


	//   ....[37]....
        /*f8d4*/ 	.word	0x0005a680


	//   ....[38]....
        /*f8d8*/ 	.word	0x0005a690


	//   ....[39]....
        /*f8dc*/ 	.word	0x0005a6a0


	//   ....[40]....
        /*f8e0*/ 	.word	0x0005a6b0


	//   ....[41]....
        /*f8e4*/ 	.word	0x0005a6e0


	//   ....[42]....
        /*f8e8*/ 	.word	0x0005a6f0


	//   ....[43]....
        /*f8ec*/ 	.word	0x0005a700


	//   ....[44]....
        /*f8f0*/ 	.word	0x0005a710


	//   ....[45]....
        /*f8f4*/ 	.word	0x0005a740


	//   ....[46]....
        /*f8f8*/ 	.word	0x0005a750


	//   ....[47]....
        /*f8fc*/ 	.word	0x0005a760


	//   ....[48]....
        /*f900*/ 	.word	0x0005a770


	//   ....[49]....
        /*f904*/ 	.word	0x0005a7a0


	//   ....[50]....
        /*f908*/ 	.word	0x0005a7b0


	//   ....[51]....
        /*f90c*/ 	.word	0x0005a7c0


	//   ....[52]....
        /*f910*/ 	.word	0x0005a7d0


	//   ....[53]....
        /*f914*/ 	.word	0x0005a800


	//   ....[54]....
        /*f918*/ 	.word	0x0005a810


	//   ....[55]....
        /*f91c*/ 	.word	0x0005a820


	//   ....[56]....
        /*f920*/ 	.word	0x0005a830


	//   ....[57]....
        /*f924*/ 	.word	0x0005a860


	//   ....[58]....
        /*f928*/ 	.word	0x0005a870


	//   ....[59]....
        /*f92c*/ 	.word	0x0005a880


	//   ....[60]....
        /*f930*/ 	.word	0x0005a890


	//   ....[61]....
        /*f934*/ 	.word	0x0005a8c0


	//   ....[62]....
        /*f938*/ 	.word	0x0005a8d0


	//   ....[63]....
        /*f93c*/ 	.word	0x0005a8e0


	//   ....[64]....
        /*f940*/ 	.word	0x0005a8f0


	//   ....[65]....
        /*f944*/ 	.word	0x0005a920


	//   ....[66]....
        /*f948*/ 	.word	0x0005a930


	//   ....[67]....
        /*f94c*/ 	.word	0x0005a940


	//   ....[68]....
        /*f950*/ 	.word	0x0005a950


	//   ....[69]....
        /*f954*/ 	.word	0x0005a980


	//   ....[70]....
        /*f958*/ 	.word	0x0005a990


	//   ....[71]....
        /*f95c*/ 	.word	0x0005a9a0


	//   ....[72]....
        /*f960*/ 	.word	0x0005a9b0


	//   ....[73]....
        /*f964*/ 	.word	0x0005a9e0


	//   ....[74]....
        /*f968*/ 	.word	0x0005a9f0


	//   ....[75]....
        /*f96c*/ 	.word	0x0005aa00


	//   ....[76]....
        /*f970*/ 	.word	0x0005aa10


	//   ....[77]....
        /*f974*/ 	.word	0x0005aa40


	//   ....[78]....
        /*f978*/ 	.word	0x0005aa50


	//   ....[79]....
        /*f97c*/ 	.word	0x0005aa60


	//   ....[80]....
        /*f980*/ 	.word	0x0005aa70


	//   ....[81]....
        /*f984*/ 	.word	0x0005aaa0


	//   ....[82]....
        /*f988*/ 	.word	0x0005aab0


	//   ....[83]....
        /*f98c*/ 	.word	0x0005aac0


	//   ....[84]....
        /*f990*/ 	.word	0x0005aad0


	//   ....[85]....
        /*f994*/ 	.word	0x0005ab00


	//   ....[86]....
        /*f998*/ 	.word	0x0005ab10


	//   ....[87]....
        /*f99c*/ 	.word	0x0005ab20


	//   ....[88]....
        /*f9a0*/ 	.word	0x0005ab30


	//   ....[89]....
        /*f9a4*/ 	.word	0x0005ab60


	//   ....[90]....
        /*f9a8*/ 	.word	0x0005ab70


	//   ....[91]....
        /*f9ac*/ 	.word	0x0005ab80


	//   ....[92]....
        /*f9b0*/ 	.word	0x0005ab90


	//   ....[93]....
        /*f9b4*/ 	.word	0x0005abc0


	//   ....[94]....
        /*f9b8*/ 	.word	0x0005abd0


	//   ....[95]....
        /*f9bc*/ 	.word	0x0005abe0


	//   ....[96]....
        /*f9c0*/ 	.word	0x0005abf0


	//   ....[97]....
        /*f9c4*/ 	.word	0x0005ac20


	//   ....[98]....
        /*f9c8*/ 	.word	0x0005ac30


	//   ....[99]....
        /*f9cc*/ 	.word	0x0005ac40


	//   ....[100]....
        /*f9d0*/ 	.word	0x0005ac50


	//   ....[101]....
        /*f9d4*/ 	.word	0x0005ac80


	//   ....[102]....
        /*f9d8*/ 	.word	0x0005ac90


	//   ....[103]....
        /*f9dc*/ 	.word	0x0005aca0


	//   ....[104]....
        /*f9e0*/ 	.word	0x0005acb0


	//   ....[105]....
        /*f9e4*/ 	.word	0x0005ace0


	//   ....[106]....
        /*f9e8*/ 	.word	0x0005acf0


	//   ....[107]....
        /*f9ec*/ 	.word	0x0005ad00


	//   ....[108]....
        /*f9f0*/ 	.word	0x0005ad10


	//   ....[109]....
        /*f9f4*/ 	.word	0x0005ad40


	//   ....[110]....
        /*f9f8*/ 	.word	0x0005ad50


	//   ....[111]....
        /*f9fc*/ 	.word	0x0005ad60


	//   ....[112]....
        /*fa00*/ 	.word	0x0005ad70


	//   ....[113]....
        /*fa04*/ 	.word	0x0005ada0


	//   ....[114]....
        /*fa08*/ 	.word	0x0005adb0


	//   ....[115]....
        /*fa0c*/ 	.word	0x0005adc0


	//   ....[116]....
        /*fa10*/ 	.word	0x0005add0


	//   ....[117]....
        /*fa14*/ 	.word	0x0005ae00


	//   ....[118]....
        /*fa18*/ 	.word	0x0005ae10


	//   ....[119]....
        /*fa1c*/ 	.word	0x0005ae20


	//   ....[120]....
        /*fa20*/ 	.word	0x0005ae30


	//   ....[121]....
        /*fa24*/ 	.word	0x0005ae60


	//   ....[122]....
        /*fa28*/ 	.word	0x0005ae70


	//   ....[123]....
        /*fa2c*/ 	.word	0x0005ae80


	//   ....[124]....
        /*fa30*/ 	.word	0x0005ae90


	//   ....[125]....
        /*fa34*/ 	.word	0x0005aec0


	//   ....[126]....
        /*fa38*/ 	.word	0x0005aed0


	//   ....[127]....
        /*fa3c*/ 	.word	0x0005aee0


	//   ....[128]....
        /*fa40*/ 	.word	0x0005aef0


	//   ....[129]....
        /*fa44*/ 	.word	0x0005af20


	//   ....[130]....
        /*fa48*/ 	.word	0x0005af30


	//   ....[131]....
        /*fa4c*/ 	.word	0x0005af40


	//   ....[132]....
        /*fa50*/ 	.word	0x0005af50


	//   ....[133]....
        /*fa54*/ 	.word	0x0005af80


	//   ....[134]....
        /*fa58*/ 	.word	0x0005af90


	//   ....[135]....
        /*fa5c*/ 	.word	0x0005afa0


	//   ....[136]....
        /*fa60*/ 	.word	0x0005afb0


	//   ....[137]....
        /*fa64*/ 	.word	0x0005afe0


	//   ....[138]....
        /*fa68*/ 	.word	0x0005aff0


	//   ....[139]....
        /*fa6c*/ 	.word	0x0005b000


	//   ....[140]....
        /*fa70*/ 	.word	0x0005b010


	//   ....[141]....
        /*fa74*/ 	.word	0x0005b040


	//   ....[142]....
        /*fa78*/ 	.word	0x0005b050


	//   ....[143]....
        /*fa7c*/ 	.word	0x0005b060


	//   ....[144]....
        /*fa80*/ 	.word	0x0005b070


	//   ....[145]....
        /*fa84*/ 	.word	0x0005b0a0


	//   ....[146]....
        /*fa88*/ 	.word	0x0005b0b0


	//   ....[147]....
        /*fa8c*/ 	.word	0x0005b0c0


	//   ....[148]....
        /*fa90*/ 	.word	0x0005b0d0


	//   ....[149]....
        /*fa94*/ 	.word	0x0005b100


	//   ....[150]....
        /*fa98*/ 	.word	0x0005b110


	//   ....[151]....
        /*fa9c*/ 	.word	0x0005b120


	//   ....[152]....
        /*faa0*/ 	.word	0x0005b130


	//   ....[153]....
        /*faa4*/ 	.word	0x0005b160


	//   ....[154]....
        /*faa8*/ 	.word	0x0005b170


	//   ....[155]....
        /*faac*/ 	.word	0x0005b180


	//   ....[156]....
        /*fab0*/ 	.word	0x0005b190


	//   ....[157]....
        /*fab4*/ 	.word	0x0005b1c0


	//   ....[158]....
        /*fab8*/ 	.word	0x0005b1d0


	//   ....[159]....
        /*fabc*/ 	.word	0x0005b1e0


	//   ....[160]....
        /*fac0*/ 	.word	0x0005b1f0


	//   ....[161]....
        /*fac4*/ 	.word	0x0005b220


	//   ....[162]....
        /*fac8*/ 	.word	0x0005b230


	//   ....[163]....
        /*facc*/ 	.word	0x0005b240


	//   ....[164]....
        /*fad0*/ 	.word	0x0005b250


	//   ....[165]....
        /*fad4*/ 	.word	0x0005b280


	//   ....[166]....
        /*fad8*/ 	.word	0x0005b290


	//   ....[167]....
        /*fadc*/ 	.word	0x0005b2a0


	//   ....[168]....
        /*fae0*/ 	.word	0x0005b2b0


	//   ....[169]....
        /*fae4*/ 	.word	0x0005b2e0


	//   ....[170]....
        /*fae8*/ 	.word	0x0005b2f0


	//   ....[171]....
        /*faec*/ 	.word	0x0005b300


	//   ....[172]....
        /*faf0*/ 	.word	0x0005b310


	//   ....[173]....
        /*faf4*/ 	.word	0x0005b340


	//   ....[174]....
        /*faf8*/ 	.word	0x0005b350


	//   ....[175]....
        /*fafc*/ 	.word	0x0005b360


	//   ....[176]....
        /*fb00*/ 	.word	0x0005b370


	//   ....[177]....
        /*fb04*/ 	.word	0x0005b3a0


	//   ....[178]....
        /*fb08*/ 	.word	0x0005b3b0


	//   ....[179]....
        /*fb0c*/ 	.word	0x0005b3c0


	//   ....[180]....
        /*fb10*/ 	.word	0x0005b3d0


	//   ....[181]....
        /*fb14*/ 	.word	0x0005b400


	//   ....[182]....
        /*fb18*/ 	.word	0x0005b410


	//   ....[183]....
        /*fb1c*/ 	.word	0x0005b420


	//   ....[184]....
        /*fb20*/ 	.word	0x0005b430


	//   ....[185]....
        /*fb24*/ 	.word	0x0005b460


	//   ....[186]....
        /*fb28*/ 	.word	0x0005b470


	//   ....[187]....
        /*fb2c*/ 	.word	0x0005b480


	//   ....[188]....
        /*fb30*/ 	.word	0x0005b490


	//   ....[189]....
        /*fb34*/ 	.word	0x0005b4c0


	//   ....[190]....
        /*fb38*/ 	.word	0x0005b4d0


	//   ....[191]....
        /*fb3c*/ 	.word	0x0005b4e0


	//   ....[192]....
        /*fb40*/ 	.word	0x0005b4f0


	//   ....[193]....
        /*fb44*/ 	.word	0x0005b520


	//   ....[194]....
        /*fb48*/ 	.word	0x0005b530


	//   ....[195]....
        /*fb4c*/ 	.word	0x0005b540


	//   ....[196]....
        /*fb50*/ 	.word	0x0005b550


	//   ....[197]....
        /*fb54*/ 	.word	0x0005b580


	//   ....[198]....
        /*fb58*/ 	.word	0x0005b590


	//   ....[199]....
        /*fb5c*/ 	.word	0x0005b5a0


	//   ....[200]....
        /*fb60*/ 	.word	0x0005b5b0


	//   ....[201]....
        /*fb64*/ 	.word	0x0005b5e0


	//   ....[202]....
        /*fb68*/ 	.word	0x0005b5f0


	//   ....[203]....
        /*fb6c*/ 	.word	0x0005b600


	//   ....[204]....
        /*fb70*/ 	.word	0x0005b610


	//   ....[205]....
        /*fb74*/ 	.word	0x0005b640


	//   ....[206]....
        /*fb78*/ 	.word	0x0005b650


	//   ....[207]....
        /*fb7c*/ 	.word	0x0005b660


	//   ....[208]....
        /*fb80*/ 	.word	0x0005b670


	//   ....[209]....
        /*fb84*/ 	.word	0x0005b6a0


	//   ....[210]....
        /*fb88*/ 	.word	0x0005b6b0


	//   ....[211]....
        /*fb8c*/ 	.word	0x0005b6c0


	//   ....[212]....
        /*fb90*/ 	.word	0x0005b6d0


	//   ....[213]....
        /*fb94*/ 	.word	0x0005b700


	//   ....[214]....
        /*fb98*/ 	.word	0x0005b710


	//   ....[215]....
        /*fb9c*/ 	.word	0x0005b720


	//   ....[216]....
        /*fba0*/ 	.word	0x0005b730


	//   ....[217]....
        /*fba4*/ 	.word	0x0005b760


	//   ....[218]....
        /*fba8*/ 	.word	0x0005b770


	//   ....[219]....
        /*fbac*/ 	.word	0x0005b780


	//   ....[220]....
        /*fbb0*/ 	.word	0x0005b790


	//   ....[221]....
        /*fbb4*/ 	.word	0x0005b7c0


	//   ....[222]....
        /*fbb8*/ 	.word	0x0005b7d0


	//   ....[223]....
        /*fbbc*/ 	.word	0x0005b7e0


	//   ....[224]....
        /*fbc0*/ 	.word	0x0005b7f0


	//   ....[225]....
        /*fbc4*/ 	.word	0x0005b820


	//   ....[226]....
        /*fbc8*/ 	.word	0x0005b830


	//   ....[227]....
        /*fbcc*/ 	.word	0x0005b840


	//   ....[228]....
        /*fbd0*/ 	.word	0x0005b850


	//   ....[229]....
        /*fbd4*/ 	.word	0x0005b880


	//   ....[230]....
        /*fbd8*/ 	.word	0x0005b890


	//   ....[231]....
        /*fbdc*/ 	.word	0x0005b8a0


	//   ....[232]....
        /*fbe0*/ 	.word	0x0005b8b0


	//   ....[233]....
        /*fbe4*/ 	.word	0x0005b8e0


	//   ....[234]....
        /*fbe8*/ 	.word	0x0005b8f0


	//   ....[235]....
        /*fbec*/ 	.word	0x0005b900


	//   ....[236]....
        /*fbf0*/ 	.word	0x0005b910


	//   ....[237]....
        /*fbf4*/ 	.word	0x0005b940


	//   ....[238]....
        /*fbf8*/ 	.word	0x0005b950


	//   ....[239]....
        /*fbfc*/ 	.word	0x0005b960


	//   ....[240]....
        /*fc00*/ 	.word	0x0005b970


	//   ....[241]....
        /*fc04*/ 	.word	0x0005b9a0


	//   ....[242]....
        /*fc08*/ 	.word	0x0005b9b0


	//   ....[243]....
        /*fc0c*/ 	.word	0x0005b9c0


	//   ....[244]....
        /*fc10*/ 	.word	0x0005b9d0


	//   ....[245]....
        /*fc14*/ 	.word	0x0005ba00


	//   ....[246]....
        /*fc18*/ 	.word	0x0005ba10


	//   ....[247]....
        /*fc1c*/ 	.word	0x0005ba20


	//   ....[248]....
        /*fc20*/ 	.word	0x0005ba30


	//   ....[249]....
        /*fc24*/ 	.word	0x0005ba60


	//   ....[250]....
        /*fc28*/ 	.word	0x0005ba70


	//   ....[251]....
        /*fc2c*/ 	.word	0x0005ba80


	//   ....[252]....
        /*fc30*/ 	.word	0x0005ba90


	//   ....[253]....
        /*fc34*/ 	.word	0x0005bac0


	//   ....[254]....
        /*fc38*/ 	.word	0x0005bad0


	//   ....[255]....
        /*fc3c*/ 	.word	0x0005bae0


	//   ....[0]....
        /*fc40*/ 	.word	0x0005baf0


	//   ....[1]....
        /*fc44*/ 	.word	0x0005bb20


	//   ....[2]....
        /*fc48*/ 	.word	0x0005bb30


	//   ....[3]....
        /*fc4c*/ 	.word	0x0005bb40


	//   ....[4]....
        /*fc50*/ 	.word	0x0005bb50


	//   ....[5]....
        /*fc54*/ 	.word	0x0005bb80


	//   ....[6]....
        /*fc58*/ 	.word	0x0005bb90


	//   ....[7]....
        /*fc5c*/ 	.word	0x0005bba0


	//   ....[8]....
        /*fc60*/ 	.word	0x0005bbb0


	//   ....[9]....
        /*fc64*/ 	.word	0x0005bbe0


	//   ....[10]....
        /*fc68*/ 	.word	0x0005bbf0


	//   ....[11]....
        /*fc6c*/ 	.word	0x0005bc00


	//   ....[12]....
        /*fc70*/ 	.word	0x0005bc10


	//   ....[13]....
        /*fc74*/ 	.word	0x0005bc40


	//   ....[14]....
        /*fc78*/ 	.word	0x0005bc50


	//   ....[15]....
        /*fc7c*/ 	.word	0x0005bc60


	//   ....[16]....
        /*fc80*/ 	.word	0x0005bc70


	//   ....[17]....
        /*fc84*/ 	.word	0x0005bca0


	//   ....[18]....
        /*fc88*/ 	.word	0x0005bcb0


	//   ....[19]....
        /*fc8c*/ 	.word	0x0005bcc0


	//   ....[20]....
        /*fc90*/ 	.word	0x0005bcd0


	//   ....[21]....
        /*fc94*/ 	.word	0x0005bd00


	//   ....[22]....
        /*fc98*/ 	.word	0x0005bd10


	//   ....[23]....
        /*fc9c*/ 	.word	0x0005bd20


	//   ....[24]....
        /*fca0*/ 	.word	0x0005bd30


	//   ....[25]....
        /*fca4*/ 	.word	0x0005bd60


	//   ....[26]....
        /*fca8*/ 	.word	0x0005bd70


	//   ....[27]....
        /*fcac*/ 	.word	0x0005bd80


	//   ....[28]....
        /*fcb0*/ 	.word	0x0005bd90


	//   ....[29]....
        /*fcb4*/ 	.word	0x0005bdc0


	//   ....[30]....
        /*fcb8*/ 	.word	0x0005bdd0


	//   ....[31]....
        /*fcbc*/ 	.word	0x0005bde0


	//   ....[32]....
        /*fcc0*/ 	.word	0x0005bdf0


	//   ....[33]....
        /*fcc4*/ 	.word	0x0005be20


	//   ....[34]....
        /*fcc8*/ 	.word	0x0005be30


	//   ....[35]....
        /*fccc*/ 	.word	0x0005be40


	//   ....[36]....
        /*fcd0*/ 	.word	0x0005be50


	//   ....[37]....
        /*fcd4*/ 	.word	0x0005be80


	//   ....[38]....
        /*fcd8*/ 	.word	0x0005be90


	//   ....[39]....
        /*fcdc*/ 	.word	0x0005bea0


	//   ....[40]....
        /*fce0*/ 	.word	0x0005beb0


	//   ....[41]....
        /*fce4*/ 	.word	0x0005bee0


	//   ....[42]....
        /*fce8*/ 	.word	0x0005bef0


	//   ....[43]....
        /*fcec*/ 	.word	0x0005bf00


	//   ....[44]....
        /*fcf0*/ 	.word	0x0005bf10


	//   ....[45]....
        /*fcf4*/ 	.word	0x0005bf40


	//   ....[46]....
        /*fcf8*/ 	.word	0x0005bf50


	//   ....[47]....
        /*fcfc*/ 	.word	0x0005bf60


	//   ....[48]....
        /*fd00*/ 	.word	0x0005bf70


	//   ....[49]....
        /*fd04*/ 	.word	0x0005bfa0


	//   ....[50]....
        /*fd08*/ 	.word	0x0005bfb0


	//   ....[51]....
        /*fd0c*/ 	.word	0x0005bfc0


	//   ....[52]....
        /*fd10*/ 	.word	0x0005bfd0


	//   ....[53]....
        /*fd14*/ 	.word	0x0005c000


	//   ....[54]....
        /*fd18*/ 	.word	0x0005c010


	//   ....[55]....
        /*fd1c*/ 	.word	0x0005c020


	//   ....[56]....
        /*fd20*/ 	.word	0x0005c030


	//   ....[57]....
        /*fd24*/ 	.word	0x0005c060


	//   ....[58]....
        /*fd28*/ 	.word	0x0005c070


	//   ....[59]....
        /*fd2c*/ 	.word	0x0005c080


	//   ....[60]....
        /*fd30*/ 	.word	0x0005c090


	//   ....[61]....
        /*fd34*/ 	.word	0x0005c0c0


	//   ....[62]....
        /*fd38*/ 	.word	0x0005c0d0


	//   ....[63]....
        /*fd3c*/ 	.word	0x0005c0e0


	//   ....[64]....
        /*fd40*/ 	.word	0x0005c0f0


	//   ....[65]....
        /*fd44*/ 	.word	0x0005c120


	//   ....[66]....
        /*fd48*/ 	.word	0x0005c130


	//   ....[67]....
        /*fd4c*/ 	.word	0x0005c140


	//   ....[68]....
        /*fd50*/ 	.word	0x0005c150


	//   ....[69]....
        /*fd54*/ 	.word	0x0005c180


	//   ....[70]....
        /*fd58*/ 	.word	0x0005c190


	//   ....[71]....
        /*fd5c*/ 	.word	0x0005c1a0


	//   ....[72]....
        /*fd60*/ 	.word	0x0005c1b0


	//   ....[73]....
        /*fd64*/ 	.word	0x0005c1e0


	//   ....[74]....
        /*fd68*/ 	.word	0x0005c1f0


	//   ....[75]....
        /*fd6c*/ 	.word	0x0005c200


	//   ....[76]....
        /*fd70*/ 	.word	0x0005c210


	//   ....[77]....
        /*fd74*/ 	.word	0x0005c240


	//   ....[78]....
        /*fd78*/ 	.word	0x0005c250


	//   ....[79]....
        /*fd7c*/ 	.word	0x0005c260


	//   ....[80]....
        /*fd80*/ 	.word	0x0005c270


	//   ....[81]....
        /*fd84*/ 	.word	0x0005c2a0


	//   ....[82]....
        /*fd88*/ 	.word	0x0005c2b0


	//   ....[83]....
        /*fd8c*/ 	.word	0x0005c2c0


	//   ....[84]....
        /*fd90*/ 	.word	0x0005c2d0


	//   ....[85]....
        /*fd94*/ 	.word	0x0005c300


	//   ....[86]....
        /*fd98*/ 	.word	0x0005c310


	//   ....[87]....
        /*fd9c*/ 	.word	0x0005c320


	//   ....[88]....
        /*fda0*/ 	.word	0x0005c330


	//   ....[89]....
        /*fda4*/ 	.word	0x0005c360


	//   ....[90]....
        /*fda8*/ 	.word	0x0005c370


	//   ....[91]....
        /*fdac*/ 	.word	0x0005c380


	//   ....[92]....
        /*fdb0*/ 	.word	0x0005c390


	//   ....[93]....
        /*fdb4*/ 	.word	0x0005c3c0


	//   ....[94]....
        /*fdb8*/ 	.word	0x0005c3d0


	//   ....[95]....
        /*fdbc*/ 	.word	0x0005c3e0


	//   ....[96]....
        /*fdc0*/ 	.word	0x0005c3f0


	//   ....[97]....
        /*fdc4*/ 	.word	0x0005c420


	//   ....[98]....
        /*fdc8*/ 	.word	0x0005c430


	//   ....[99]....
        /*fdcc*/ 	.word	0x0005c440


	//   ....[100]....
        /*fdd0*/ 	.word	0x0005c450


	//   ....[101]....
        /*fdd4*/ 	.word	0x0005c480


	//   ....[102]....
        /*fdd8*/ 	.word	0x0005c490


	//   ....[103]....
        /*fddc*/ 	.word	0x0005c4a0


	//   ....[104]....
        /*fde0*/ 	.word	0x0005c4b0


	//   ....[105]....
        /*fde4*/ 	.word	0x0005c4e0


	//   ....[106]....
        /*fde8*/ 	.word	0x0005c4f0


	//   ....[107]....
        /*fdec*/ 	.word	0x0005c500


	//   ....[108]....
        /*fdf0*/ 	.word	0x0005c510


	//   ....[109]....
        /*fdf4*/ 	.word	0x0005c540


	//   ....[110]....
        /*fdf8*/ 	.word	0x0005c550


	//   ....[111]....
        /*fdfc*/ 	.word	0x0005c560


	//   ....[112]....
        /*fe00*/ 	.word	0x0005c570


	//   ....[113]....
        /*fe04*/ 	.word	0x0005c5a0


	//   ....[114]....
        /*fe08*/ 	.word	0x0005c5b0


	//   ....[115]....
        /*fe0c*/ 	.word	0x0005c5c0


	//   ....[116]....
        /*fe10*/ 	.word	0x0005c5d0


	//   ....[117]....
        /*fe14*/ 	.word	0x0005c600


	//   ....[118]....
        /*fe18*/ 	.word	0x0005c610


	//   ....[119]....
        /*fe1c*/ 	.word	0x0005c620


	//   ....[120]....
        /*fe20*/ 	.word	0x0005c630


	//   ....[121]....
        /*fe24*/ 	.word	0x0005c660


	//   ....[122]....
        /*fe28*/ 	.word	0x0005c670


	//   ....[123]....
        /*fe2c*/ 	.word	0x0005c680


	//   ....[124]....
        /*fe30*/ 	.word	0x0005c690


	//   ....[125]....
        /*fe34*/ 	.word	0x0005c6c0


	//   ....[126]....
        /*fe38*/ 	.word	0x0005c6d0


	//   ....[127]....
        /*fe3c*/ 	.word	0x0005c6e0


	//   ....[128]....
        /*fe40*/ 	.word	0x0005c6f0


	//   ....[129]....
        /*fe44*/ 	.word	0x0005c720


	//   ....[130]....
        /*fe48*/ 	.word	0x0005c730


	//   ....[131]....
        /*fe4c*/ 	.word	0x0005c740


	//   ....[132]....
        /*fe50*/ 	.word	0x0005c750


	//   ....[133]....
        /*fe54*/ 	.word	0x0005c780


	//   ....[134]....
        /*fe58*/ 	.word	0x0005c790


	//   ....[135]....
        /*fe5c*/ 	.word	0x0005c7a0


	//   ....[136]....
        /*fe60*/ 	.word	0x0005c7b0


	//   ....[137]....
        /*fe64*/ 	.word	0x0005c7e0


	//   ....[138]....
        /*fe68*/ 	.word	0x0005c7f0


	//   ....[139]....
        /*fe6c*/ 	.word	0x0005c800


	//   ....[140]....
        /*fe70*/ 	.word	0x0005c810


	//   ....[141]....
        /*fe74*/ 	.word	0x0005c840


	//   ....[142]....
        /*fe78*/ 	.word	0x0005c850


	//   ....[143]....
        /*fe7c*/ 	.word	0x0005c860


	//   ....[144]....
        /*fe80*/ 	.word	0x0005c870


	//   ....[145]....
        /*fe84*/ 	.word	0x0005c8a0


	//   ....[146]....
        /*fe88*/ 	.word	0x0005c8b0


	//   ....[147]....
        /*fe8c*/ 	.word	0x0005c8c0


	//   ....[148]....
        /*fe90*/ 	.word	0x0005c8d0


	//   ....[149]....
        /*fe94*/ 	.word	0x0005c900


	//   ....[150]....
        /*fe98*/ 	.word	0x0005c910


	//   ....[151]....
        /*fe9c*/ 	.word	0x0005c920


	//   ....[152]....
        /*fea0*/ 	.word	0x0005c930


	//   ....[153]....
        /*fea4*/ 	.word	0x0005c960


	//   ....[154]....
        /*fea8*/ 	.word	0x0005c970


	//   ....[155]....
        /*feac*/ 	.word	0x0005c980


	//   ....[156]....
        /*feb0*/ 	.word	0x0005c990


	//   ....[157]....
        /*feb4*/ 	.word	0x0005c9c0


	//   ....[158]....
        /*feb8*/ 	.word	0x0005c9d0


	//   ....[159]....
        /*febc*/ 	.word	0x0005c9e0


	//   ....[160]....
        /*fec0*/ 	.word	0x0005c9f0


	//   ....[161]....
        /*fec4*/ 	.word	0x0005ca20


	//   ....[162]....
        /*fec8*/ 	.word	0x0005ca30


	//   ....[163]....
        /*fecc*/ 	.word	0x0005ca40


	//   ....[164]....
        /*fed0*/ 	.word	0x0005ca50


	//   ....[165]....
        /*fed4*/ 	.word	0x0005ca80


	//   ....[166]....
        /*fed8*/ 	.word	0x0005ca90


	//   ....[167]....
        /*fedc*/ 	.word	0x0005caa0


	//   ....[168]....
        /*fee0*/ 	.word	0x0005cab0


	//   ....[169]....
        /*fee4*/ 	.word	0x0005cae0


	//   ....[170]....
        /*fee8*/ 	.word	0x0005caf0


	//   ....[171]....
        /*feec*/ 	.word	0x0005cb00


	//   ....[172]....
        /*fef0*/ 	.word	0x0005cb10


	//   ....[173]....
        /*fef4*/ 	.word	0x0005cb40


	//   ....[174]....
        /*fef8*/ 	.word	0x0005cb50


	//   ....[175]....
        /*fefc*/ 	.word	0x0005cb60


	//   ....[176]....
        /*ff00*/ 	.word	0x0005cb70


	//   ....[177]....
        /*ff04*/ 	.word	0x0005cba0


	//   ....[178]....
        /*ff08*/ 	.word	0x0005cbb0


	//   ....[179]....
        /*ff0c*/ 	.word	0x0005cbc0


	//   ....[180]....
        /*ff10*/ 	.word	0x0005cbd0


	//   ....[181]....
        /*ff14*/ 	.word	0x0005cc00


	//   ....[182]....
        /*ff18*/ 	.word	0x0005cc10


	//   ....[183]....
        /*ff1c*/ 	.word	0x0005cc20


	//   ....[184]....
        /*ff20*/ 	.word	0x0005cc30


	//   ....[185]....
        /*ff24*/ 	.word	0x0005cc60


	//   ....[186]....
        /*ff28*/ 	.word	0x0005cc70


	//   ....[187]....
        /*ff2c*/ 	.word	0x0005cc80


	//   ....[188]....
        /*ff30*/ 	.word	0x0005cc90


	//   ....[189]....
        /*ff34*/ 	.word	0x0005ccc0


	//   ....[190]....
        /*ff38*/ 	.word	0x0005ccd0


	//   ....[191]....
        /*ff3c*/ 	.word	0x0005cce0


	//   ....[192]....
        /*ff40*/ 	.word	0x0005ccf0


	//   ....[193]....
        /*ff44*/ 	.word	0x0005cd20


	//   ....[194]....
        /*ff48*/ 	.word	0x0005cd30


	//   ....[195]....
        /*ff4c*/ 	.word	0x0005cd40


	//   ....[196]....
        /*ff50*/ 	.word	0x0005cd50


	//   ....[197]....
        /*ff54*/ 	.word	0x0005cd80


	//   ....[198]....
        /*ff58*/ 	.word	0x0005cd90


	//   ....[199]....
        /*ff5c*/ 	.word	0x0005cda0


	//   ....[200]....
        /*ff60*/ 	.word	0x0005cdb0


	//   ....[201]....
        /*ff64*/ 	.word	0x0005cde0


	//   ....[202]....
        /*ff68*/ 	.word	0x0005cdf0


	//   ....[203]....
        /*ff6c*/ 	.word	0x0005ce00


	//   ....[204]....
        /*ff70*/ 	.word	0x0005ce10


	//   ....[205]....
        /*ff74*/ 	.word	0x0005ce40


	//   ....[206]....
        /*ff78*/ 	.word	0x0005ce50


	//   ....[207]....
        /*ff7c*/ 	.word	0x0005ce60


	//   ....[208]....
        /*ff80*/ 	.word	0x0005ce70


	//   ....[209]....
        /*ff84*/ 	.word	0x0005cea0


	//   ....[210]....
        /*ff88*/ 	.word	0x0005ceb0


	//   ....[211]....
        /*ff8c*/ 	.word	0x0005cec0


	//   ....[212]....
        /*ff90*/ 	.word	0x0005ced0


	//   ....[213]....
        /*ff94*/ 	.word	0x0005cf00


	//   ....[214]....
        /*ff98*/ 	.word	0x0005cf10


	//   ....[215]....
        /*ff9c*/ 	.word	0x0005cf20


	//   ....[216]....
        /*ffa0*/ 	.word	0x0005cf30


	//   ....[217]....
        /*ffa4*/ 	.word	0x0005cf60


	//   ....[218]....
        /*ffa8*/ 	.word	0x0005cf70


	//   ....[219]....
        /*ffac*/ 	.word	0x0005cf80


	//   ....[220]....
        /*ffb0*/ 	.word	0x0005cf90


	//   ....[221]....
        /*ffb4*/ 	.word	0x0005cfc0


	//   ....[222]....
        /*ffb8*/ 	.word	0x0005cfd0


	//   ....[223]....
        /*ffbc*/ 	.word	0x0005cfe0


	//   ....[224]....
        /*ffc0*/ 	.word	0x0005d020


	//   ....[225]....
        /*ffc4*/ 	.word	0x0005d030


	//   ....[226]....
        /*ffc8*/ 	.word	0x0005d040


	//   ....[227]....
        /*ffcc*/ 	.word	0x0005d050


	//   ....[228]....
        /*ffd0*/ 	.word	0x0005d080


	//   ....[229]....
        /*ffd4*/ 	.word	0x0005d090


	//   ....[230]....
        /*ffd8*/ 	.word	0x0005d0a0


	//   ....[231]....
        /*ffdc*/ 	.word	0x0005d0b0


	//   ....[232]....
        /*ffe0*/ 	.word	0x0005d0f0


	//   ....[233]....
        /*ffe4*/ 	.word	0x0005d100


	//   ....[234]....
        /*ffe8*/ 	.word	0x0005d110


	//   ....[235]....
        /*ffec*/ 	.word	0x0005d140


	//   ....[236]....
        /*fff0*/ 	.word	0x0005d150


	//   ....[237]....
        /*fff4*/ 	.word	0x0005d160


	//   ....[238]....
        /*fff8*/ 	.word	0x0005d170


	//   ....[239]....
        /*fffc*/ 	.word	0x0005d1a0


	//   ....[240]....
        /*10000*/ 	.word	0x0005d1b0


	//   ....[241]....
        /*10004*/ 	.word	0x0005d1c0


	//   ....[242]....
        /*10008*/ 	.word	0x0005d1d0


	//   ....[243]....
        /*1000c*/ 	.word	0x0005d200


	//   ....[244]....
        /*10010*/ 	.word	0x0005d210


	//   ....[245]....
        /*10014*/ 	.word	0x0005d220


	//   ....[246]....
        /*10018*/ 	.word	0x0005d230


	//   ....[247]....
        /*1001c*/ 	.word	0x0005d260


	//   ....[248]....
        /*10020*/ 	.word	0x0005d270


	//   ....[249]....
        /*10024*/ 	.word	0x0005d280


	//   ....[250]....
        /*10028*/ 	.word	0x0005d290


	//   ....[251]....
        /*1002c*/ 	.word	0x0005d2c0


	//   ....[252]....
        /*10030*/ 	.word	0x0005d2f0


	//   ....[253]....
        /*10034*/ 	.word	0x00060370


	//   ....[254]....
        /*10038*/ 	.word	0x00060390


	//   ....[255]....
        /*1003c*/ 	.word	0x000603b0


	//----- nvinfo : EIATTR_VRC_CTA_INIT_COUNT
	.align		4
.L_211:
        /*10040*/ 	.byte	0x02, 0x4a
	.zero		1
	.zero		1


	//----- nvinfo : EIATTR_EXIT_INSTR_OFFSETS
	.align		4
        /*10044*/ 	.byte	0x04, 0x1c
        /*10046*/ 	.short	(.L_213 - .L_212)


	//   ....[0]....
.L_212:
        /*10048*/ 	.word	0x00060480


	//----- nvinfo : EIATTR_CBANK_PARAM_SIZE
	.align		4
.L_213:
        /*1004c*/ 	.byte	0x03, 0x19
        /*1004e*/ 	.short	0x0010


	//----- nvinfo : EIATTR_PARAM_CBANK
	.align		4
        /*10050*/ 	.byte	0x04, 0x0a
        /*10052*/ 	.short	(.L_215 - .L_214)
	.align		4
.L_214:
        /*10054*/ 	.word	index@(.nv.constant0._Z21mma_f16f16f16_32_8_16PvPi)
        /*10058*/ 	.short	0x0380
        /*1005a*/ 	.short	0x0010


	//----- nvinfo : EIATTR_SW_WAR
	.align		4
.L_215:
        /*1005c*/ 	.byte	0x04, 0x36
        /*1005e*/ 	.short	(.L_217 - .L_216)
.L_216:
        /*10060*/ 	.word	0x00000008
.L_217:


//--------------------- .nv.info._Z22mma_f16f16f16_16_16_16PvPi --------------------------
	.section	.nv.info._Z22mma_f16f16f16_16_16_16PvPi,"",@"SHT_CUDA_INFO"
	.sectionflags	@""
	.align	4


	//----- nvinfo : EIATTR_CUDA_API_VERSION
	.align		4
        /*0000*/ 	.byte	0x04, 0x37
        /*0002*/ 	.short	(.L_219 - .L_218)
.L_218:
        /*0004*/ 	.word	0x00000082


	//----- nvinfo : EIATTR_KPARAM_INFO
	.align		4
.L_219:
        /*0008*/ 	.byte	0x04, 0x17
        /*000a*/ 	.short	(.L_221 - .L_220)
.L_220:
        /*000c*/ 	.word	0x00000000
        /*0010*/ 	.short	0x0001
        /*0012*/ 	.short	0x0008
        /*0014*/ 	.byte	0x00, 0xf5, 0x21, 0x00


	//----- nvinfo : EIATTR_KPARAM_INFO
	.align		4
.L_221:
        /*0018*/ 	.byte	0x04, 0x17
        /*001a*/ 	.short	(.L_223 - .L_222)
.L_222:
        /*001c*/ 	.word	0x00000000
        /*0020*/ 	.short	0x0000
        /*0022*/ 	.short	0x0000
        /*0024*/ 	.byte	0x00, 0xf5, 0x21, 0x00


	//----- nvinfo : EIATTR_SPARSE_MMA_MASK
	.align		4
.L_223:
        /*0028*/ 	.byte	0x03, 0x50
        /*002a*/ 	.short	0x0000


	//----- nvinfo : EIATTR_WMMA_USED
	.align		4
        /*002c*/ 	.byte	0x01, 0x2b
	.zero		2


	//----- nvinfo : EIATTR_MAXREG_COUNT
	.align		4
        /*0030*/ 	.byte	0x03, 0x1b
        /*0032*/ 	.short	0x00ff


	//----- nvinfo : EIATTR_MERCURY_ISA_VERSION
	.align		4
        /*0034*/ 	.byte	0x03, 0x5f
        /*0036*/ 	.short	0x0101


	//----- nvinfo : EIATTR_COOP_GROUP_MASK_REGIDS
	.align		4
        /*0038*/ 	.byte	0x04, 0x29
        /*003a*/ 	.short	(.L_225 - .L_224)


	//   ....[0]....
.L_224:
        /*003c*/ 	.word	0xffffffff


	//   ....[1]....
        /*0040*/ 	.word	0xffffffff


	//   ....[2]....
        /*0044*/ 	.word	0xffffffff


	//   ....[3]....
        /*0048*/ 	.word	0xffffffff


	//   ....[4]....
        /*004c*/ 	.word	0xffffffff


	//   ....[5]....
        /*0050*/ 	.word	0xffffffff


	//   ....[6]....
        /*0054*/ 	.word	0xffffffff


	//   ....[7]....
        /*0058*/ 	.word	0xffffffff


	//   ....[8]....
        /*005c*/ 	.word	0xffffffff


	//   ....[9]....
        /*0060*/ 	.word	0xffffffff


	//   ....[10]....
        /*0064*/ 	.word	0xffffffff


	//   ....[11]....
        /*0068*/ 	.word	0xffffffff


	//   ....[12]....
        /*006c*/ 	.word	0xffffffff


	//   ....[13]....
        /*0070*/ 	.word	0xffffffff


	//   ....[14]....
        /*0074*/ 	.word	0xffffffff


	//   ....[15]....
        /*0078*/ 	.word	0xffffffff


	//   ....[16]....
        /*007c*/ 	.word	0xffffffff


	//   ....[17]....
        /*0080*/ 	.word	0xffffffff


	//   ....[18]....
        /*0084*/ 	.word	0xffffffff


	//   ....[19]....
        /*0088*/ 	.word	0xffffffff


	//   ....[20]....
        /*008c*/ 	.word	0xffffffff


	//   ....[21]....
        /*0090*/ 	.word	0xffffffff


	//   ....[22]....
        /*0094*/ 	.word	0xffffffff


	//   ....[23]....
        /*0098*/ 	.word	0xffffffff


	//   ....[24]....
        /*009c*/ 	.word	0xffffffff


	//   ....[25]....
        /*00a0*/ 	.word	0xffffffff


	//   ....[26]....
        /*00a4*/ 	.word	0xffffffff


	//   ....[27]....
        /*00a8*/ 	.word	0xffffffff


	//   ....[28]....
        /*00ac*/ 	.word	0xffffffff


	//   ....[29]....
        /*00b0*/ 	.word	0xffffffff


	//   ....[30]....
        /*00b4*/ 	.word	0xffffffff


	//   ....[31]....
        /*00b8*/ 	.word	0xffffffff


	//   ....[32]....
        /*00bc*/ 	.word	0xffffffff


	//   ....[33]....
        /*00c0*/ 	.word	0xffffffff


	//   ....[34]....
        /*00c4*/ 	.word	0xffffffff


	//   ....[35]....
        /*00c8*/ 	.word	0xffffffff


	//   ....[36]....
        /*00cc*/ 	.word	0xffffffff


	//   ....[37]....
        /*00d0*/ 	.word	0xffffffff


	//   ....[38]....
        /*00d4*/ 	.word	0xffffffff


	//   ....[39]....
        /*00d8*/ 	.word	0xffffffff


	//   ....[40]....
        /*00dc*/ 	.word	0xffffffff


	//   ....[41]....
        /*00e0*/ 	.word	0xffffffff


	//   ....[42]....
        /*00e4*/ 	.word	0xffffffff


	//   ....[43]....
        /*00e8*/ 	.word	0xffffffff


	//   ....[44]....
        /*00ec*/ 	.word	0xffffffff


	//   ....[45]....
        /*00f0*/ 	.word	0xffffffff


	//   ....[46]....
        /*00f4*/ 	.word	0xffffffff


	//   ....[47]....
        /*00f8*/ 	.word	0xffffffff


	//   ....[48]....
        /*00fc*/ 	.word	0xffffffff


	//   ....[49]....
        /*0100*/ 	.word	0xffffffff


	//   ....[50]....
        /*0104*/ 	.word	0xffffffff


	//   ....[51]....
        /*0108*/ 	.word	0xffffffff


	//   ....[52]....
        /*010c*/ 	.word	0xffffffff


	//   ....[53]....
        /*0110*/ 	.word	0xffffffff


	//   ....[54]....
        /*0114*/ 	.word	0xffffffff


	//   ....[55]....
        /*0118*/ 	.word	0xffffffff


	//   ....[56]....
        /*011c*/ 	.word	0xffffffff


	//   ....[57]....
        /*0120*/ 	.word	0xffffffff


	//   ....[58]....
        /*0124*/ 	.word	0xffffffff


	//   ....[59]....
        /*0128*/ 	.word	0xffffffff


	//   ....[60]....
        /*012c*/ 	.word	0xffffffff


	//   ....[61]....
        /*0130*/ 	.word	0xffffffff


	//   ....[62]....
        /*0134*/ 	.word	0xffffffff


	//   ....[63]....
        /*0138*/ 	.word	0xffffffff


	//   ....[64]....
        /*013c*/ 	.word	0xffffffff


	//   ....[65]....
        /*0140*/ 	.word	0xffffffff


	//   ....[66]....
        /*0144*/ 	.word	0xffffffff


	//   ....[67]....
        /*0148*/ 	.word	0xffffffff


	//   ....[68]....
        /*014c*/ 	.word	0xffffffff


	//   ....[69]....
        /*0150*/ 	.word	0xffffffff


	//   ....[70]....
        /*0154*/ 	.word	0xffffffff


	//   ....[71]....
        /*0158*/ 	.word	0xffffffff


	//   ....[72]....
        /*015c*/ 	.word	0xffffffff


	//   ....[73]....
        /*0160*/ 	.word	0xffffffff


	//   ....[74]....
        /*0164*/ 	.word	0xffffffff


	//   ....[75]....
        /*0168*/ 	.word	0xffffffff


	//   ....[76]....
        /*016c*/ 	.word	0xffffffff


	//   ....[77]....
        /*0170*/ 	.word	0xffffffff


	//   ....[78]....
        /*0174*/ 	.word	0xffffffff


	//   ....[79]....
        /*0178*/ 	.word	0xffffffff


	//   ....[80]....
        /*017c*/ 	.word	0xffffffff


	//   ....[81]....
        /*0180*/ 	.word	0xffffffff


	//   ....[82]....
        /*0184*/ 	.word	0xffffffff


	//   ....[83]....
        /*0188*/ 	.word	0xffffffff


	//   ....[84]....
        /*018c*/ 	.word	0xffffffff


	//   ....[85]....
        /*0190*/ 	.word	0xffffffff


	//   ....[86]....
        /*0194*/ 	.word	0xffffffff


	//   ....[87]....
        /*0198*/ 	.word	0xffffffff


	//   ....[88]....
        /*019c*/ 	.word	0xffffffff


	//   ....[89]....
        /*01a0*/ 	.word	0xffffffff


	//   ....[90]....
        /*01a4*/ 	.word	0xffffffff


	//   ....[91]....
        /*01a8*/ 	.word	0xffffffff


	//   ....[92]....
        /*01ac*/ 	.word	0xffffffff


	//   ....[93]....
        /*01b0*/ 	.word	0xffffffff


	//   ....[94]....
        /*01b4*/ 	.word	0xffffffff


	//   ....[95]....
        /*01b8*/ 	.word	0xffffffff


	//   ....[96]....
        /*01bc*/ 	.word	0xffffffff


	//   ....[97]....
        /*01c0*/ 	.word	0xffffffff


	//   ....[98]....
        /*01c4*/ 	.word	0xffffffff


	//   ....[99]....
        /*01c8*/ 	.word	0xffffffff


	//   ....[100]....
        /*01cc*/ 	.word	0xffffffff


	//   ....[101]....
        /*01d0*/ 	.word	0xffffffff


	//   ....[102]....
        /*01d4*/ 	.word	0xffffffff


	//   ....[103]....
        /*01d8*/ 	.word	0xffffffff


	//   ....[104]....
        /*01dc*/ 	.word	0xffffffff


	//   ....[105]....
        /*01e0*/ 	.word	0xffffffff


	//   ....[106]....
        /*01e4*/ 	.word	0xffffffff


	//   ....[107]....
        /*01e8*/ 	.word	0xffffffff


	//   ....[108]....
        /*01ec*/ 	.word	0xffffffff


	//   ....[109]....
        /*01f0*/ 	.word	0xffffffff


	//   ....[110]....
        /*01f4*/ 	.word	0xffffffff


	//   ....[111]....
        /*01f8*/ 	.word	0xffffffff


	//   ....[112]....
        /*01fc*/ 	.word	0xffffffff


	//   ....[113]....
        /*0200*/ 	.word	0xffffffff


	//   ....[114]....
        /*0204*/ 	.word	0xffffffff


	//   ....[115]....
        /*0208*/ 	.word	0xffffffff


	//   ....[116]....
        /*020c*/ 	.word	0xffffffff


	//   ....[117]....
        /*0210*/ 	.word	0xffffffff


	//   ....[118]....
        /*0214*/ 	.word	0xffffffff


	//   ....[119]....
        /*0218*/ 	.word	0xffffffff


	//   ....[120]....
        /*021c*/ 	.word	0xffffffff


	//   ....[121]....
        /*0220*/ 	.word	0xffffffff


	//   ....[122]....
        /*0224*/ 	.word	0xffffffff


	//   ....[123]....
        /*0228*/ 	.word	0xffffffff


	//   ....[124]....
        /*022c*/ 	.word	0xffffffff


	//   ....[125]....
        /*0230*/ 	.word	0xffffffff


	//   ....[126]....
        /*0234*/ 	.word	0xffffffff


	//   ....[127]....
        /*0238*/ 	.word	0xffffffff


	//   ....[128]....
        /*023c*/ 	.word	0xffffffff


	//   ....[129]....
        /*0240*/ 	.word	0xffffffff


	//   ....[130]....
        /*0244*/ 	.word	0xffffffff


	//   ....[131]....
        /*0248*/ 	.word	0xffffffff


	//   ....[132]....
        /*024c*/ 	.word	0xffffffff


	//   ....[133]....
        /*0250*/ 	.word	0xffffffff


	//   ....[134]....
        /*0254*/ 	.word	0xffffffff


	//   ....[135]....
        /*0258*/ 	.word	0xffffffff


	//   ....[136]....
        /*025c*/ 	.word	0xffffffff


	//   ....[137]....
        /*0260*/ 	.word	0xffffffff


	//   ....[138]....
        /*0264*/ 	.word	0xffffffff


	//   ....[139]....
        /*0268*/ 	.word	0xffffffff


	//   ....[140]....
        /*026c*/ 	.word	0xffffffff


	//   ....[141]....
        /*0270*/ 	.word	0xffffffff


	//   ....[142]....
        /*0274*/ 	.word	0xffffffff


	//   ....[143]....
        /*0278*/ 	.word	0xffffffff


	//   ....[144]....
        /*027c*/ 	.word	0xffffffff


	//   ....[145]....
        /*0280*/ 	.word	0xffffffff


	//   ....[146]....
        /*0284*/ 	.word	0xffffffff


	//   ....[147]....
        /*0288*/ 	.word	0xffffffff


	//   ....[148]....
        /*028c*/ 	.word	0xffffffff


	//   ....[149]....
        /*0290*/ 	.word	0xffffffff


	//   ....[150]....
        /*0294*/ 	.word	0xffffffff


	//   ....[151]....
        /*0298*/ 	.word	0xffffffff


	//   ....[152]....
        /*029c*/ 	.word	0xffffffff


	//   ....[153]....
        /*02a0*/ 	.word	0xffffffff


	//   ....[154]....
        /*02a4*/ 	.word	0xffffffff


	//   ....[155]....
        /*02a8*/ 	.word	0xffffffff


	//   ....[156]....
        /*02ac*/ 	.word	0xffffffff


	//   ....[157]....
        /*02b0*/ 	.word	0xffffffff


	//   ....[158]....
        /*02b4*/ 	.word	0xffffffff


	//   ....[159]....
        /*02b8*/ 	.word	0xffffffff


	//   ....[160]....
        /*02bc*/ 	.word	0xffffffff


	//   ....[161]....
        /*02c0*/ 	.word	0xffffffff


	//   ....[162]....
        /*02c4*/ 	.word	0xffffffff


	//   ....[163]....
        /*02c8*/ 	.word	0xffffffff


	//   ....[164]....
        /*02cc*/ 	.word	0xffffffff


	//   ....[165]....
        /*02d0*/ 	.word	0xffffffff


	//   ....[166]....
        /*02d4*/ 	.word	0xffffffff


	//   ....[167]....
        /*02d8*/ 	.word	0xffffffff


	//   ....[168]....
        /*02dc*/ 	.word	0xffffffff


	//   ....[169]....
        /*02e0*/ 	.word	0xffffffff


	//   ....[170]....
        /*02e4*/ 	.word	0xffffffff


	//   ....[171]....
        /*02e8*/ 	.word	0xffffffff


	//   ....[172]....
        /*02ec*/ 	.word	0xffffffff


	//   ....[173]....
        /*02f0*/ 	.word	0xffffffff


	//   ....[174]....
        /*02f4*/ 	.word	0xffffffff


	//   ....[175]....
        /*02f8*/ 	.word	0xffffffff


	//   ....[176]....
        /*02fc*/ 	.word	0xffffffff


	//   ....[177]....
        /*0300*/ 	.word	0xffffffff


	//   ....[178]....
        /*0304*/ 	.word	0xffffffff


	//   ....[179]....
        /*0308*/ 	.word	0xffffffff


	//   ....[180]....
        /*030c*/ 	.word	0xffffffff


	//   ....[181]....
        /*0310*/ 	.word	0xffffffff


	//   ....[182]....
        /*0314*/ 	.word	0xffffffff


	//   ....[183]....
        /*0318*/ 	.word	0xffffffff


	//   ....[184]....
        /*031c*/ 	.word	0xffffffff


	//   ....[185]....
        /*0320*/ 	.word	0xffffffff


	//   ....[186]....
        /*0324*/ 	.word	0xffffffff


	//   ....[187]....
        /*0328*/ 	.word	0xffffffff


	//   ....[188]....
        /*032c*/ 	.word	0xffffffff


	//   ....[189]....
        /*0330*/ 	.word	0xffffffff


	//   ....[190]....
        /*0334*/ 	.word	0xffffffff


	//   ....[191]....
        /*0338*/ 	.word	0xffffffff


	//   ....[192]....
        /*033c*/ 	.word	0xffffffff


	//   ....[193]....
        /*0340*/ 	.word	0xffffffff


	//   ....[194]....
        /*0344*/ 	.word	0xffffffff


	//   ....[195]....
        /*0348*/ 	.word	0xffffffff


	//   ....[196]....
        /*034c*/ 	.word	0xffffffff


	//   ....[197]....
        /*0350*/ 	.word	0xffffffff


	//   ....[198]....
        /*0354*/ 	.word	0xffffffff


	//   ....[199]....
        /*0358*/ 	.word	0xffffffff


	//   ....[200]....
        /*035c*/ 	.word	0xffffffff


	//   ....[201]....
        /*0360*/ 	.word	0xffffffff


	//   ....[202]....
        /*0364*/ 	.word	0xffffffff


	//   ....[203]....
        /*0368*/ 	.word	0xffffffff


	//   ....[204]....
        /*036c*/ 	.word	0xffffffff


	//   ....[205]....
        /*0370*/ 	.word	0xffffffff


	//   ....[206]....
        /*0374*/ 	.word	0xffffffff


	//   ....[207]....
        /*0378*/ 	.word	0xffffffff


	//   ....[208]....
        /*037c*/ 	.word	0xffffffff


	//   ....[209]....
        /*0380*/ 	.word	0xffffffff


	//   ....[210]....
        /*0384*/ 	.word	0xffffffff


	//   ....[211]....
        /*0388*/ 	.word	0xffffffff


	//   ....[212]....
        /*038c*/ 	.word	0xffffffff


	//   ....[213]....
        /*0390*/ 	.word	0xffffffff


	//   ....[214]....
        /*0394*/ 	.word	0xffffffff


	//   ....[215]....
        /*0398*/ 	.word	0xffffffff


	//   ....[216]....
        /*039c*/ 	.word	0xffffffff


	//   ....[217]....
        /*03a0*/ 	.word	0xffffffff


	//   ....[218]....
        /*03a4*/ 	.word	0xffffffff


	//   ....[219]....
        /*03a8*/ 	.word	0xffffffff


	//   ....[220]....
        /*03ac*/ 	.word	0xffffffff


	//   ....[221]....
        /*03b0*/ 	.word	0xffffffff


	//   ....[222]....
        /*03b4*/ 	.word	0xffffffff


	//   ....[223]....
        /*03b8*/ 	.word	0xffffffff


	//   ....[224]....
        /*03bc*/ 	.word	0xffffffff


	//   ....[225]....
        /*03c0*/ 	.word	0xffffffff


	//   ....[226]....
        /*03c4*/ 	.word	0xffffffff


	//   ....[227]....
        /*03c8*/ 	.word	0xffffffff


	//   ....[228]....
        /*03cc*/ 	.word	0xffffffff


	//   ....[229]....
        /*03d0*/ 	.word	0xffffffff


	//   ....[230]....
        /*03d4*/ 	.word	0xffffffff


	//   ....[231]....
        /*03d8*/ 	.word	0xffffffff


	//   ....[232]....
        /*03dc*/ 	.word	0xffffffff


	//   ....[233]....
        /*03e0*/ 	.word	0xffffffff


	//   ....[234]....
        /*03e4*/ 	.word	0xffffffff


	//   ....[235]....
        /*03e8*/ 	.word	0xffffffff


	//   ....[236]....
        /*03ec*/ 	.word	0xffffffff


	//   ....[237]....
        /*03f0*/ 	.word	0xffffffff


	//   ....[238]....
        /*03f4*/ 	.word	0xffffffff


	//   ....[239]....
        /*03f8*/ 	.word	0xffffffff


	//   ....[240]....
        /*03fc*/ 	.word	0xffffffff


	//   ....[241]....
        /*0400*/ 	.word	0xffffffff


	//   ....[242]....
        /*0404*/ 	.word	0xffffffff


	//   ....[243]....
        /*0408*/ 	.word	0xffffffff


	//   ....[244]....
        /*040c*/ 	.word	0xffffffff


	//   ....[245]....
        /*0410*/ 	.word	0xffffffff


	//   ....[246]....
        /*0414*/ 	.word	0xffffffff


	//   ....[247]....
        /*0418*/ 	.word	0xffffffff


	//   ....[248]....
        /*041c*/ 	.word	0xffffffff


	//   ....[249]....
        /*0420*/ 	.word	0xffffffff


	//   ....[250]....
        /*0424*/ 	.word	0xffffffff


	//   ....[251]....
        /*0428*/ 	.word	0xffffffff


	//   ....[252]....
        /*042c*/ 	.word	0xffffffff


	//   ....[253]....
        /*0430*/ 	.word	0xffffffff


	//   ....[254]....
        /*0434*/ 	.word	0xffffffff


	//   ....[255]....
        /*0438*/ 	.word	0xffffffff


	//   ....[0]....
        /*043c*/ 	.word	0xffffffff


	//   ....[1]....
        /*0440*/ 	.word	0xffffffff


	//   ....[2]....
        /*0444*/ 	.word	0xffffffff


	//   ....[3]....
        /*0448*/ 	.word	0xffffffff


	//   ....[4]....
        /*044c*/ 	.word	0xffffffff


	//   ....[5]....
        /*0450*/ 	.word	0xffffffff


	//   ....[6]....
        /*0454*/ 	.word	0xffffffff


	//   ....[7]....
        /*0458*/ 	.word	0xffffffff


	//   ....[8]....
        /*045c*/ 	.word	0xffffffff


	//   ....[9]....
        /*0460*/ 	.word	0xffffffff


	//   ....[10]....
        /*0464*/ 	.word	0xffffffff


	//   ....[11]....
        /*0468*/ 	.word	0xffffffff


	//   ....[12]....
        /*046c*/ 	.word	0xffffffff


	//   ....[13]....
        /*0470*/ 	.word	0xffffffff


	//   ....[14]....
        /*0474*/ 	.word	0xffffffff


	//   ....[15]....
        /*0478*/ 	.word	0xffffffff


	//   ....[16]....
        /*047c*/ 	.word	0xffffffff


	//   ....[17]....
        /*0480*/ 	.word	0xffffffff


	//   ....[18]....
        /*0484*/ 	.word	0xffffffff


	//   ....[19]....
        /*0488*/ 	.word	0xffffffff


	//   ....[20]....
        /*048c*/ 	.word	0xffffffff


	//   ....[21]....
        /*0490*/ 	.word	0xffffffff


	//   ....[22]....
        /*0494*/ 	.word	0xffffffff


	//   ....[23]....
        /*0498*/ 	.word	0xffffffff


	//   ....[24]....
        /*049c*/ 	.word	0xffffffff


	//   ....[25]....
        /*04a0*/ 	.word	0xffffffff


	//   ....[26]....
        /*04a4*/ 	.word	0xffffffff


	//   ....[27]....
        /*04a8*/ 	.word	0xffffffff


	//   ....[28]....
        /*04ac*/ 	.word	0xffffffff


	//   ....[29]....
        /*04b0*/ 	.word	0xffffffff


	//   ....[30]....
        /*04b4*/ 	.word	0xffffffff


	//   ....[31]....
        /*04b8*/ 	.word	0xffffffff


	//   ....[32]....
        /*04bc*/ 	.word	0xffffffff


	//   ....[33]....
        /*04c0*/ 	.word	0xffffffff


	//   ....[34]....
        /*04c4*/ 	.word	0xffffffff


	//   ....[35]....
        /*04c8*/ 	.word	0xffffffff


	//   ....[36]....
        /*04cc*/ 	.word	0xffffffff


	//   ....[37]....
        /*04d0*/ 	.word	0xffffffff


	//   ....[38]....
        /*04d4*/ 	.word	0xffffffff


	//   ....[39]....
        /*04d8*/ 	.word	0xffffffff


	//   ....[40]....
        /*04dc*/ 	.word	0xffffffff


	//   ....[41]....
        /*04e0*/ 	.word	0xffffffff


	//   ....[42]....
        /*04e4*/ 	.word	0xffffffff


	//   ....[43]....
        /*04e8*/ 	.word	0xffffffff


	//   ....[44]....
        /*04ec*/ 	.word	0xffffffff


	//   ....[45]....
        /*04f0*/ 	.word	0xffffffff


	//   ....[46]....
        /*04f4*/ 	.word	0xffffffff


	//   ....[47]....
        /*04f8*/ 	.word	0xffffffff


	//   ....[48]....
        /*04fc*/ 	.word	0xffffffff


	//   ....[49]....
        /*0500*/ 	.word	0xffffffff


	//   ....[50]....
        /*0504*/ 	.word	0xffffffff


	//   ....[51]....
        /*0508*/ 	.word	0xffffffff


	//   ....[52]....
        /*050c*/ 	.word	0xffffffff


	//   ....[53]....
        /*0510*/ 	.word	0xffffffff


	//   ....[54]....
        /*0514*/ 	.word	0xffffffff


	//   ....[55]....
        /*0518*/ 	.word	0xffffffff


	//   ....[56]....
        /*051c*/ 	.word	0xffffffff


	//   ....[57]....
        /*0520*/ 	.word	0xffffffff


	//   ....[58]....
        /*0524*/ 	.word	0xffffffff


	//   ....[59]....
        /*0528*/ 	.word	0xffffffff


	//   ....[60]....
        /*052c*/ 	.word	0xffffffff


	//   ....[61]....
        /*0530*/ 	.word	0xffffffff


	//   ....[62]....
        /*0534*/ 	.word	0xffffffff


	//   ....[63]....
        /*0538*/ 	.word	0xffffffff


	//   ....[64]....
        /*053c*/ 	.word	0xffffffff


	//   ....[65]....
        /*0540*/ 	.word	0xffffffff


	//   ....[66]....
        /*0544*/ 	.word	0xffffffff


	//   ....[67]....
        /*0548*/ 	.word	0xffffffff


	//   ....[68]....
        /*054c*/ 	.word	0xffffffff


	//   ....[69]....
        /*0550*/ 	.word	0xffffffff


	//   ....[70]....
        /*0554*/ 	.word	0xffffffff


	//   ....[71]....
        /*0558*/ 	.word	0xffffffff


	//   ....[72]....
        /*055c*/ 	.word	0xffffffff


	//   ....[73]....
        /*0560*/ 	.word	0xffffffff


	//   ....[74]....
        /*0564*/ 	.word	0xffffffff


	//   ....[75]....
        /*0568*/ 	.word	0xffffffff


	//   ....[76]....
        /*056c*/ 	.word	0xffffffff


	//   ....[77]....
        /*0570*/ 	.word	0xffffffff


	//   ....[78]....
        /*0574*/ 	.word	0xffffffff


	//   ....[79]....
        /*0578*/ 	.word	0xffffffff


	//   ....[80]....
        /*057c*/ 	.word	0xffffffff


	//   ....[81]....
        /*0580*/ 	.word	0xffffffff


	//   ....[82]....
        /*0584*/ 	.word	0xffffffff


	//   ....[83]....
        /*0588*/ 	.word	0xffffffff


	//   ....[84]....
        /*058c*/ 	.word	0xffffffff


	//   ....[85]....
        /*0590*/ 	.word	0xffffffff


	//   ....[86]....
        /*0594*/ 	.word	0xffffffff


	//   ....[87]....
        /*0598*/ 	.word	0xffffffff


	//   ....[88]....
        /*059c*/ 	.word	0xffffffff


	//   ....[89]....
        /*05a0*/ 	.word	0xffffffff


	//   ....[90]....
        /*05a4*/ 	.word	0xffffffff


	//   ....[91]....
        /*05a8*/ 	.word	0xffffffff


	//   ....[92]....
        /*05ac*/ 	.word	0xffffffff


	//   ....[93]....
        /*05b0*/ 	.word	0xffffffff


	//   ....[94]....
        /*05b4*/ 	.word	0xffffffff


	//   ....[95]....
        /*05b8*/ 	.word	0xffffffff


	//   ....[96]....
        /*05bc*/ 	.word	0xffffffff


	//   ....[97]....
        /*05c0*/ 	.word	0xffffffff


	//   ....[98]....
        /*05c4*/ 	.word	0xffffffff


	//   ....[99]....
        /*05c8*/ 	.word	0xffffffff


	//   ....[100]....
        /*05cc*/ 	.word	0xffffffff


	//   ....[101]....
        /*05d0*/ 	.word	0xffffffff


	//   ....[102]....
        /*05d4*/ 	.word	0xffffffff


	//   ....[103]....
        /*05d8*/ 	.word	0xffffffff


	//   ....[104]....
        /*05dc*/ 	.word	0xffffffff


	//   ....[105]....
        /*05e0*/ 	.word	0xffffffff


	//   ....[106]....
        /*05e4*/ 	.word	0xffffffff


	//   ....[107]....
        /*05e8*/ 	.word	0xffffffff


	//   ....[108]....
        /*05ec*/ 	.word	0xffffffff


	//   ....[109]....
        /*05f0*/ 	.word	0xffffffff


	//   ....[110]....
        /*05f4*/ 	.word	0xffffffff


	//   ....[111]....
        /*05f8*/ 	.word	0xffffffff


	//   ....[112]....
        /*05fc*/ 	.word	0xffffffff


	//   ....[113]....
        /*0600*/ 	.word	0xffffffff


	//   ....[114]....
        /*0604*/ 	.word	0xffffffff


	//   ....[115]....
        /*0608*/ 	.word	0xffffffff


	//   ....[116]....
        /*060c*/ 	.word	0xffffffff


	//   ....[117]....
        /*0610*/ 	.word	0xffffffff


	//   ....[118]....
        /*0614*/ 	.word	0xffffffff


	//   ....[119]....
        /*0618*/ 	.word	0xffffffff


	//   ....[120]....
        /*061c*/ 	.word	0xffffffff


	//   ....[121]....
        /*0620*/ 	.word	0xffffffff


	//   ....[122]....
        /*0624*/ 	.word	0xffffffff


	//   ....[123]....
        /*0628*/ 	.word	0xffffffff


	//   ....[124]....
        /*062c*/ 	.word	0xffffffff


	//   ....[125]....
        /*0630*/ 	.word	0xffffffff


	//   ....[126]....
        /*0634*/ 	.word	0xffffffff


	//   ....[127]....
        /*0638*/ 	.word	0xffffffff


	//   ....[128]....
        /*063c*/ 	.word	0xffffffff


	//   ....[129]....
        /*0640*/ 	.word	0xffffffff


	//   ....[130]....
        /*0644*/ 	.word	0xffffffff


	//   ....[131]....
        /*0648*/ 	.word	0xffffffff


	//   ....[132]....
        /*064c*/ 	.word	0xffffffff


	//   ....[133]....
        /*0650*/ 	.word	0xffffffff


	//   ....[134]....
        /*0654*/ 	.word	0xffffffff


	//   ....[135]....
        /*0658*/ 	.word	0xffffffff


	//   ....[136]....
        /*065c*/ 	.word	0xffffffff


	//   ....[137]....
        /*0660*/ 	.word	0xffffffff


	//   ....[138]....
        /*0664*/ 	.word	0xffffffff


	//   ....[139]....
        /*0668*/ 	.word	0xffffffff


	//   ....[140]....
        /*066c*/ 	.word	0xffffffff


	//   ....[141]....
        /*0670*/ 	.word	0xffffffff


	//   ....[142]....
        /*0674*/ 	.word	0xffffffff


	//   ....[143]....
        /*0678*/ 	.word	0xffffffff


	//   ....[144]....
        /*067c*/ 	.word	0xffffffff


	//   ....[145]....
        /*0680*/ 	.word	0xffffffff


	//   ....[146]....
        /*0684*/ 	.word	0xffffffff


	//   ....[147]....
        /*0688*/ 	.word	0xffffffff


	//   ....[148]....
        /*068c*/ 	.word	0xffffffff


	//   ....[149]....
        /*0690*/ 	.word	0xffffffff


	//   ....[150]....
        /*0694*/ 	.word	0xffffffff


	//   ....[151]....
        /*0698*/ 	.word	0xffffffff


	//   ....[152]....
        /*069c*/ 	.word	0xffffffff


	//   ....[153]....
        /*06a0*/ 	.word	0xffffffff


	//   ....[154]....
        /*06a4*/ 	.word	0xffffffff


	//   ....[155]....
        /*06a8*/ 	.word	0xffffffff


	//   ....[156]....
        /*06ac*/ 	.word	0xffffffff


	//   ....[157]....
        /*06b0*/ 	.word	0xffffffff


	//   ....[158]....
        /*06b4*/ 	.word	0xffffffff


	//   ....[159]....
        /*06b8*/ 	.word	0xffffffff


	//   ....[160]....
        /*06bc*/ 	.word	0xffffffff


	//   ....[161]....
        /*06c0*/ 	.word	0xffffffff


	//   ....[162]....
        /*06c4*/ 	.word	0xffffffff


	//   ....[163]....
        /*06c8*/ 	.word	0xffffffff


	//   ....[164]....
        /*06cc*/ 	.word	0xffffffff


	//   ....[165]....
        /*06d0*/ 	.word	0xffffffff


	//   ....[166]....
        /*06d4*/ 	.word	0xffffffff


	//   ....[167]....
        /*06d8*/ 	.word	0xffffffff


	//   ....[168]....
        /*06dc*/ 	.word	0xffffffff


	//   ....[169]....
        /*06e0*/ 	.word	0xffffffff


	//   ....[170]....
        /*06e4*/ 	.word	0xffffffff


	//   ....[171]....
        /*06e8*/ 	.word	0xffffffff


	//   ....[172]....
        /*06ec*/ 	.word	0xffffffff


	//   ....[173]....
        /*06f0*/ 	.word	0xffffffff


	//   ....[174]....
        /*06f4*/ 	.word	0xffffffff


	//   ....[175]....
        /*06f8*/ 	.word	0xffffffff


	//   ....[176]....
        /*06fc*/ 	.word	0xffffffff


	//   ....[177]....
        /*0700*/ 	.word	0xffffffff


	//   ....[178]....
        /*0704*/ 	.word	0xffffffff


	//   ....[179]....
        /*0708*/ 	.word	0xffffffff


	//   ....[180]....
        /*070c*/ 	.word	0xffffffff


	//   ....[181]....
        /*0710*/ 	.word	0xffffffff


	//   ....[182]....
        /*0714*/ 	.word	0xffffffff


	//   ....[183]....
        /*0718*/ 	.word	0xffffffff


	//   ....[184]....
        /*071c*/ 	.word	0xffffffff


	//   ....[185]....
        /*0720*/ 	.word	0xffffffff


	//   ....[186]....
        /*0724*/ 	.word	0xffffffff


	//   ....[187]....
        /*0728*/ 	.word	0xffffffff


	//   ....[188]....
        /*072c*/ 	.word	0xffffffff


	//   ....[189]....
        /*0730*/ 	.word	0xffffffff


	//   ....[190]....
        /*0734*/ 	.word	0xffffffff


	//   ....[191]....
        /*0738*/ 	.word	0xffffffff


	//   ....[192]....
        /*073c*/ 	.word	0xffffffff


	//   ....[193]....
        /*0740*/ 	.word	0xffffffff


	//   ....[194]....
        /*0744*/ 	.word	0xffffffff


	//   ....[195]....
        /*0748*/ 	.word	0xffffffff


	//   ....[196]....
        /*074c*/ 	.word	0xffffffff


	//   ....[197]....
        /*0750*/ 	.word	0xffffffff


	//   ....[198]....
        /*0754*/ 	.word	0xffffffff


	//   ....[199]....
        /*0758*/ 	.word	0xffffffff


	//   ....[200]....
        /*075c*/ 	.word	0xffffffff


	//   ....[201]....
        /*0760*/ 	.word	0xffffffff


	//   ....[202]....
        /*0764*/ 	.word	0xffffffff


	//   ....[203]....
        /*0768*/ 	.word	0xffffffff


	//   ....[204]....
        /*076c*/ 	.word	0xffffffff


	//   ....[205]....
        /*0770*/ 	.word	0xffffffff


	//   ....[206]....
        /*0774*/ 	.word	0xffffffff


	//   ....[207]....
        /*0778*/ 	.word	0xffffffff


	//   ....[208]....
        /*077c*/ 	.word	0xffffffff


	//   ....[209]....
        /*0780*/ 	.word	0xffffffff


	//   ....[210]....
        /*0784*/ 	.word	0xffffffff


	//   ....[211]....
        /*0788*/ 	.word	0xffffffff


	//   ....[212]....
        /*078c*/ 	.word	0xffffffff


	//   ....[213]....
        /*0790*/ 	.word	0xffffffff


	//   ....[214]....
        /*0794*/ 	.word	0xffffffff


	//   ....[215]....
        /*0798*/ 	.word	0xffffffff


	//   ....[216]....
        /*079c*/ 	.word	0xffffffff


	//   ....[217]....
        /*07a0*/ 	.word	0xffffffff


	//   ....[218]....
        /*07a4*/ 	.word	0xffffffff


	//   ....[219]....
        /*07a8*/ 	.word	0xffffffff


	//   ....[220]....
        /*07ac*/ 	.word	0xffffffff


	//   ....[221]....
        /*07b0*/ 	.word	0xffffffff


	//   ....[222]....
        /*07b4*/ 	.word	0xffffffff


	//   ....[223]....
        /*07b8*/ 	.word	0xffffffff


	//   ....[224]....
        /*07bc*/ 	.word	0xffffffff


	//   ....[225]....
        /*07c0*/ 	.word	0xffffffff


	//   ....[226]....
        /*07c4*/ 	.word	0xffffffff


	//   ....[227]....
        /*07c8*/ 	.word	0xffffffff


	//   ....[228]....
        /*07cc*/ 	.word	0xffffffff


	//   ....[229]....
        /*07d0*/ 	.word	0xffffffff


	//   ....[230]....
        /*07d4*/ 	.word	0xffffffff


	//   ....[231]....
        /*07d8*/ 	.word	0xffffffff


	//   ....[232]....
        /*07dc*/ 	.word	0xffffffff


	//   ....[233]....
        /*07e0*/ 	.word	0xffffffff


	//   ....[234]....
        /*07e4*/ 	.word	0xffffffff


	//   ....[235]....
        /*07e8*/ 	.word	0xffffffff


	//   ....[236]....
        /*07ec*/ 	.word	0xffffffff


	//   ....[237]....
        /*07f0*/ 	.word	0xffffffff


	//   ....[238]....
        /*07f4*/ 	.word	0xffffffff


	//   ....[239]....
        /*07f8*/ 	.word	0xffffffff


	//   ....[240]....
        /*07fc*/ 	.word	0xffffffff


	//   ....[241]....
        /*0800*/ 	.word	0xffffffff


	//   ....[242]....
        /*0804*/ 	.word	0xffffffff


	//   ....[243]....
        /*0808*/ 	.word	0xffffffff


	//   ....[244]....
        /*080c*/ 	.word	0xffffffff


	//   ....[245]....
        /*0810*/ 	.word	0xffffffff


	//   ....[246]....
        /*0814*/ 	.word	0xffffffff


	//   ....[247]....
        /*0818*/ 	.word	0xffffffff


	//   ....[248]....
        /*081c*/ 	.word	0xffffffff


	//   ....[249]....
        /*0820*/ 	.word	0xffffffff


	//   ....[250]....
        /*0824*/ 	.word	0xffffffff


	//   ....[251]....
        /*0828*/ 	.word	0xffffffff


	//   ....[252]....
        /*082c*/ 	.word	0xffffffff


	//   ....[253]....
        /*0830*/ 	.word	0xffffffff


	//   ....[254]....
        /*0834*/ 	.word	0xffffffff


	//   ....[255]....
        /*0838*/ 	.word	0xffffffff


	//   ....[0]....
        /*083c*/ 	.word	0xffffffff


	//   ....[1]....
        /*0840*/ 	.word	0xffffffff


	//   ....[2]....
        /*0844*/ 	.word	0xffffffff


	//   ....[3]....
        /*0848*/ 	.word	0xffffffff


	//   ....[4]....
        /*084c*/ 	.word	0xffffffff


	//   ....[5]....
        /*0850*/ 	.word	0xffffffff


	//   ....[6]....
        /*0854*/ 	.word	0xffffffff


	//   ....[7]....
        /*0858*/ 	.word	0xffffffff


	//   ....[8]....
        /*085c*/ 	.word	0xffffffff


	//   ....[9]....
        /*0860*/ 	.word	0xffffffff


	//   ....[10]....
        /*0864*/ 	.word	0xffffffff


	//   ....[11]....
        /*0868*/ 	.word	0xffffffff


	//   ....[12]....
        /*086c*/ 	.word	0xffffffff


	//   ....[13]....
        /*0870*/ 	.word	0xffffffff


	//   ....[14]....
        /*0874*/ 	.word	0xffffffff


	//   ....[15]....
        /*0878*/ 	.word	0xffffffff


	//   ....[16]....
        /*087c*/ 	.word	0xffffffff


	//   ....[17]....
        /*0880*/ 	.word	0xffffffff


	//   ....[18]....
        /*0884*/ 	.word	0xffffffff


	//   ....[19]....
        /*0888*/ 	.word	0xffffffff


	//   ....[20]....
        /*088c*/ 	.word	0xffffffff


	//   ....[21]....
        /*0890*/ 	.word	0xffffffff


	//   ....[22]....
        /*0894*/ 	.word	0xffffffff


	//   ....[23]....
        /*0898*/ 	.word	0xffffffff


	//   ....[24]....
        /*089c*/ 	.word	0xffffffff


	//   ....[25]....
        /*08a0*/ 	.word	0xffffffff


	//   ....[26]....
        /*08a4*/ 	.word	0xffffffff


	//   ....[27]....
        /*08a8*/ 	.word	0xffffffff


	//   ....[28]....
        /*08ac*/ 	.word	0xffffffff


	//   ....[29]....
        /*08b0*/ 	.word	0xffffffff


	//   ....[30]....
        /*08b4*/ 	.word	0xffffffff


	//   ....[31]....
        /*08b8*/ 	.word	0xffffffff


	//   ....[32]....
        /*08bc*/ 	.word	0xffffffff


	//   ....[33]....
        /*08c0*/ 	.word	0xffffffff


	//   ....[34]....
        /*08c4*/ 	.word	0xffffffff


	//   ....[35]....
        /*08c8*/ 	.word	0xffffffff


	//   ....[36]....
        /*08cc*/ 	.word	0xffffffff


	//   ....[37]....
        /*08d0*/ 	.word	0xffffffff


	//   ....[38]....
        /*08d4*/ 	.word	0xffffffff


	//   ....[39]....
        /*08d8*/ 	.word	0xffffffff


	//   ....[40]....
        /*08dc*/ 	.word	0xffffffff


	//   ....[41]....
        /*08e0*/ 	.word	0xffffffff


	//   ....[42]....
        /*08e4*/ 	.word	0xffffffff


	//   ....[43]....
        /*08e8*/ 	.word	0xffffffff


	//   ....[44]....
        /*08ec*/ 	.word	0xffffffff


	//   ....[45]....
        /*08f0*/ 	.word	0xffffffff


	//   ....[46]....
        /*08f4*/ 	.word	0xffffffff


	//   ....[47]....
        /*08f8*/ 	.word	0xffffffff


	//   ....[48]....
        /*08fc*/ 	.word	0xffffffff


	//   ....[49]....
        /*0900*/ 	.word	0xffffffff


	//   ....[50]....
        /*0904*/ 	.word	0xffffffff


	//   ....[51]....
        /*0908*/ 	.word	0xffffffff


	//   ....[52]....
        /*090c*/ 	.word	0xffffffff


	//   ....[53]....
        /*0910*/ 	.word	0xffffffff


	//   ....[54]....
        /*0914*/ 	.word	0xffffffff


	//   ....[55]....
        /*0918*/ 	.word	0xffffffff


	//   ....[56]....
        /*091c*/ 	.word	0xffffffff


	//   ....[57]....
        /*0920*/ 	.word	0xffffffff


	//   ....[58]....
        /*0924*/ 	.word	0xffffffff


	//   ....[59]....
        /*0928*/ 	.word	0xffffffff


	//   ....[60]....
        /*092c*/ 	.word	0xffffffff


	//   ....[61]....
        /*0930*/ 	.word	0xffffffff


	//   ....[62]....
        /*0934*/ 	.word	0xffffffff


	//   ....[63]....
        /*0938*/ 	.word	0xffffffff


	//   ....[64]....
        /*093c*/ 	.word	0xffffffff


	//   ....[65]....
        /*0940*/ 	.word	0xffffffff


	//   ....[66]....
        /*0944*/ 	.word	0xffffffff


	//   ....[67]....
        /*0948*/ 	.word	0xffffffff


	//   ....[68]....
        /*094c*/ 	.word	0xffffffff


	//   ....[69]....
        /*0950*/ 	.word	0xffffffff


	//   ....[70]....
        /*0954*/ 	.word	0xffffffff


	//   ....[71]....
        /*0958*/ 	.word	0xffffffff


	//   ....[72]....
        /*095c*/ 	.word	0xffffffff


	//   ....[73]....
        /*0960*/ 	.word	0xffffffff


	//   ....[74]....
        /*0964*/ 	.word	0xffffffff


	//   ....[75]....
        /*0968*/ 	.word	0xffffffff


	//   ....[76]....
        /*096c*/ 	.word	0xffffffff


	//   ....[77]....
        /*0970*/ 	.word	0xffffffff


	//   ....[78]....
        /*0974*/ 	.word	0xffffffff


	//   ....[79]....
        /*0978*/ 	.word	0xffffffff


	//   ....[80]....
        /*097c*/ 	.word	0xffffffff


	//   ....[81]....
        /*0980*/ 	.word	0xffffffff


	//   ....[82]....
        /*0984*/ 	.word	0xffffffff


	//   ....[83]....
        /*0988*/ 	.word	0xffffffff


	//   ....[84]....
        /*098c*/ 	.word	0xffffffff


	//   ....[85]....
        /*0990*/ 	.word	0xffffffff


	//   ....[86]....
        /*0994*/ 	.word	0xffffffff


	//   ....[87]....
        /*0998*/ 	.word	0xffffffff


	//   ....[88]....
        /*099c*/ 	.word	0xffffffff


	//   ....[89]....
        /*09a0*/ 	.word	0xffffffff


	//   ....[90]....
        /*09a4*/ 	.word	0xffffffff


	//   ....[91]....
        /*09a8*/ 	.word	0xffffffff


	//   ....[92]....
        /*09ac*/ 	.word	0xffffffff


	//   ....[93]....
        /*09b0*/ 	.word	0xffffffff


	//   ....[94]....
        /*09b4*/ 	.word	0xffffffff


	//   ....[95]....
        /*09b8*/ 	.word	0xffffffff


	//   ....[96]....
        /*09bc*/ 	.word	0xffffffff


	//   ....[97]....
        /*09c0*/ 	.word	0xffffffff


	//   ....[98]....
        /*09c4*/ 	.word	0xffffffff


	//   ....[99]....
        /*09c8*/ 	.word	0xffffffff


	//   ....[100]....
        /*09cc*/ 	.word	0xffffffff


	//   ....[101]....
        /*09d0*/ 	.word	0xffffffff


	//   ....[102]....
        /*09d4*/ 	.word	0xffffffff


	//   ....[103]....
        /*09d8*/ 	.word	0xffffffff


	//   ....[104]....
        /*09dc*/ 	.word	0xffffffff


	//   ....[105]....
        /*09e0*/ 	.word	0xffffffff


	//   ....[106]....
        /*09e4*/ 	.word	0xffffffff


	//   ....[107]....
        /*09e8*/ 	.word	0xffffffff


	//   ....[108]....
        /*09ec*/ 	.word	0xffffffff


	//   ....[109]....
        /*09f0*/ 	.word	0xffffffff


	//   ....[110]....
        /*09f4*/ 	.word	0xffffffff


	//   ....[111]....
        /*09f8*/ 	.word	0xffffffff


	//   ....[112]....
        /*09fc*/ 	.word	0xffffffff


	//   ....[113]....
        /*0a00*/ 	.word	0xffffffff


	//   ....[114]....
        /*0a04*/ 	.word	0xffffffff


	//   ....[115]....
        /*0a08*/ 	.word	0xffffffff


	//   ....[116]....
        /*0a0c*/ 	.word	0xffffffff


	//   ....[117]....
        /*0a10*/ 	.word	0xffffffff


	//   ....[118]....
        /*0a14*/ 	.word	0xffffffff


	//   ....[119]....
        /*0a18*/ 	.word	0xffffffff


	//   ....[120]....
        /*0a1c*/ 	.word	0xffffffff


	//   ....[121]....
        /*0a20*/ 	.word	0xffffffff


	//   ....[122]....
        /*0a24*/ 	.word	0xffffffff


	//   ....[123]....
        /*0a28*/ 	.word	0xffffffff


	//   ....[124]....
        /*0a2c*/ 	.word	0xffffffff


	//   ....[125]....
        /*0a30*/ 	.word	0xffffffff


	//   ....[126]....
        /*0a34*/ 	.word	0xffffffff


	//   ....[127]....
        /*0a38*/ 	.word	0xffffffff


	//   ....[128]....
        /*0a3c*/ 	.word	0xffffffff


	//   ....[129]....
        /*0a40*/ 	.word	0xffffffff


	//   ....[130]....
        /*0a44*/ 	.word	0xffffffff


	//   ....[131]....
        /*0a48*/ 	.word	0xffffffff


	//   ....[132]....
        /*0a4c*/ 	.word	0xffffffff


	//   ....[133]....
        /*0a50*/ 	.word	0xffffffff


	//   ....[134]....
        /*0a54*/ 	.word	0xffffffff


	//   ....[135]....
        /*0a58*/ 	.word	0xffffffff


	//   ....[136]....
        /*0a5c*/ 	.word	0xffffffff


	//   ....[137]....
        /*0a60*/ 	.word	0xffffffff


	//   ....[138]....
        /*0a64*/ 	.word	0xffffffff


	//   ....[139]....
        /*0a68*/ 	.word	0xffffffff


	//   ....[140]....
        /*0a6c*/ 	.word	0xffffffff


	//   ....[141]....
        /*0a70*/ 	.word	0xffffffff


	//   ....[142]....
        /*0a74*/ 	.word	0xffffffff


	//   ....[143]....
        /*0a78*/ 	.word	0xffffffff


	//   ....[144]....
        /*0a7c*/ 	.word	0xffffffff


	//   ....[145]....
        /*0a80*/ 	.word	0xffffffff


	//   ....[146]....
        /*0a84*/ 	.word	0xffffffff


	//   ....[147]....
        /*0a88*/ 	.word	0xffffffff


	//   ....[148]....
        /*0a8c*/ 	.word	0xffffffff


	//   ....[149]....
        /*0a90*/ 	.word	0xffffffff


	//   ....[150]....
        /*0a94*/ 	.word	0xffffffff


	//   ....[151]....
        /*0a98*/ 	.word	0xffffffff


	//   ....[152]....
        /*0a9c*/ 	.word	0xffffffff


	//   ....[153]....
        /*0aa0*/ 	.word	0xffffffff


	//   ....[154]....
        /*0aa4*/ 	.word	0xffffffff


	//   ....[155]....
        /*0aa8*/ 	.word	0xffffffff


	//   ....[156]....
        /*0aac*/ 	.word	0xffffffff


	//   ....[157]....
        /*0ab0*/ 	.word	0xffffffff


	//   ....[158]....
        /*0ab4*/ 	.word	0xffffffff


	//   ....[159]....
        /*0ab8*/ 	.word	0xffffffff


	//   ....[160]....
        /*0abc*/ 	.word	0xffffffff


	//   ....[161]....
        /*0ac0*/ 	.word	0xffffffff


	//   ....[162]....
        /*0ac4*/ 	.word	0xffffffff


	//   ....[163]....
        /*0ac8*/ 	.word	0xffffffff


	//   ....[164]....
        /*0acc*/ 	.word	0xffffffff


	//   ....[165]....
        /*0ad0*/ 	.word	0xffffffff


	//   ....[166]....
        /*0ad4*/ 	.word	0xffffffff


	//   ....[167]....
        /*0ad8*/ 	.word	0xffffffff


	//   ....[168]....
        /*0adc*/ 	.word	0xffffffff


	//   ....[169]....
        /*0ae0*/ 	.word	0xffffffff


	//   ....[170]....
        /*0ae4*/ 	.word	0xffffffff


	//   ....[171]....
        /*0ae8*/ 	.word	0xffffffff


	//   ....[172]....
        /*0aec*/ 	.word	0xffffffff


	//   ....[173]....
        /*0af0*/ 	.word	0xffffffff


	//   ....[174]....
        /*0af4*/ 	.word	0xffffffff


	//   ....[175]....
        /*0af8*/ 	.word	0xffffffff


	//   ....[176]....
        /*0afc*/ 	.word	0xffffffff


	//   ....[177]....
        /*0b00*/ 	.word	0xffffffff


	//   ....[178]....
        /*0b04*/ 	.word	0xffffffff


	//   ....[179]....
        /*0b08*/ 	.word	0xffffffff


	//   ....[180]....
        /*0b0c*/ 	.word	0xffffffff


	//   ....[181]....
        /*0b10*/ 	.word	0xffffffff


	//   ....[182]....
        /*0b14*/ 	.word	0xffffffff


	//   ....[183]....
        /*0b18*/ 	.word	0xffffffff


	//   ....[184]....
        /*0b1c*/ 	.word	0xffffffff


	//   ....[185]....
        /*0b20*/ 	.word	0xffffffff


	//   ....[186]....
        /*0b24*/ 	.word	0xffffffff


	//   ....[187]....
        /*0b28*/ 	.word	0xffffffff


	//   ....[188]....
        /*0b2c*/ 	.word	0xffffffff


	//   ....[189]....
        /*0b30*/ 	.word	0xffffffff


	//   ....[190]....
        /*0b34*/ 	.word	0xffffffff


	//   ....[191]....
        /*0b38*/ 	.word	0xffffffff


	//   ....[192]....
        /*0b3c*/ 	.word	0xffffffff


	//   ....[193]....
        /*0b40*/ 	.word	0xffffffff


	//   ....[194]....
        /*0b44*/ 	.word	0xffffffff


	//   ....[195]....
        /*0b48*/ 	.word	0xffffffff


	//   ....[196]....
        /*0b4c*/ 	.word	0xffffffff


	//   ....[197]....
        /*0b50*/ 	.word	0xffffffff


	//   ....[198]....
        /*0b54*/ 	.word	0xffffffff


	//   ....[199]....
        /*0b58*/ 	.word	0xffffffff


	//   ....[200]....
        /*0b5c*/ 	.word	0xffffffff


	//   ....[201]....
        /*0b60*/ 	.word	0xffffffff


	//   ....[202]....
        /*0b64*/ 	.word	0xffffffff


	//   ....[203]....
        /*0b68*/ 	.word	0xffffffff


	//   ....[204]....
        /*0b6c*/ 	.word	0xffffffff


	//   ....[205]....
        /*0b70*/ 	.word	0xffffffff


	//   ....[206]....
        /*0b74*/ 	.word	0xffffffff


	//   ....[207]....
        /*0b78*/ 	.word	0xffffffff


	//   ....[208]....
        /*0b7c*/ 	.word	0xffffffff


	//   ....[209]....
        /*0b80*/ 	.word	0xffffffff


	//   ....[210]....
        /*0b84*/ 	.word	0xffffffff


	//   ....[211]....
        /*0b88*/ 	.word	0xffffffff


	//   ....[212]....
        /*0b8c*/ 	.word	0xffffffff


	//   ....[213]....
        /*0b90*/ 	.word	0xffffffff


	//   ....[214]....
        /*0b94*/ 	.word	0xffffffff


	//   ....[215]....
        /*0b98*/ 	.word	0xffffffff


	//   ....[216]....
        /*0b9c*/ 	.word	0xffffffff


	//   ....[217]....
        /*0ba0*/ 	.word	0xffffffff


	//   ....[218]....
        /*0ba4*/ 	.word	0xffffffff


	//   ....[219]....
        /*0ba8*/ 	.word	0xffffffff


	//   ....[220]....
        /*0bac*/ 	.word	0xffffffff


	//   ....[221]....
        /*0bb0*/ 	.word	0xffffffff


	//   ....[222]....
        /*0bb4*/ 	.word	0xffffffff


	//   ....[223]....
        /*0bb8*/ 	.word	0xffffffff


	//   ....[224]....
        /*0bbc*/ 	.word	0xffffffff


	//   ....[225]....
        /*0bc0*/ 	.word	0xffffffff


	//   ....[226]....
        /*0bc4*/ 	.word	0xffffffff


	//   ....[227]....
        /*0bc8*/ 	.word	0xffffffff


	//   ....[228]....
        /*0bcc*/ 	.word	0xffffffff


	//   ....[229]....
        /*0bd0*/ 	.word	0xffffffff


	//   ....[230]....
        /*0bd4*/ 	.word	0xffffffff


	//   ....[231]....
        /*0bd8*/ 	.word	0xffffffff


	//   ....[232]....
        /*0bdc*/ 	.word	0xffffffff


	//   ....[233]....
        /*0be0*/ 	.word	0xffffffff


	//   ....[234]....
        /*0be4*/ 	.word	0xffffffff


	//   ....[235]....
        /*0be8*/ 	.word	0xffffffff


	//   ....[236]....
        /*0bec*/ 	.word	0xffffffff


	//   ....[237]....
        /*0bf0*/ 	.word	0xffffffff


	//   ....[238]....
        /*0bf4*/ 	.word	0xffffffff


	//   ....[239]....
        /*0bf8*/ 	.word	0xffffffff


	//   ....[240]....
        /*0bfc*/ 	.word	0xffffffff


	//   ....[241]....
        /*0c00*/ 	.word	0xffffffff


	//   ....[242]....
        /*0c04*/ 	.word	0xffffffff


	//   ....[243]....
        /*0c08*/ 	.word	0xffffffff


	//   ....[244]....
        /*0c0c*/ 	.word	0xffffffff


	//   ....[245]....
        /*0c10*/ 	.word	0xffffffff


	//   ....[246]....
        /*0c14*/ 	.word	0xffffffff


	//   ....[247]....
        /*0c18*/ 	.word	0xffffffff


	//   ....[248]....
        /*0c1c*/ 	.word	0xffffffff


	//   ....[249]....
        /*0c20*/ 	.word	0xffffffff


	//   ....[250]....
        /*0c24*/ 	.word	0xffffffff


	//   ....[251]....
        /*0c28*/ 	.word	0xffffffff


	//   ....[252]....
        /*0c2c*/ 	.word	0xffffffff


	//   ....[253]....
        /*0c30*/ 	.word	0xffffffff


	//   ....[254]....
        /*0c34*/ 	.word	0xffffffff


	//   ....[255]....
        /*0c38*/ 	.word	0xffffffff


	//   ....[0]....
        /*0c3c*/ 	.word	0xffffffff


	//   ....[1]....
        /*0c40*/ 	.word	0xffffffff


	//   ....[2]....
        /*0c44*/ 	.word	0xffffffff


	//   ....[3]....
        /*0c48*/ 	.word	0xffffffff


	//   ....[4]....
        /*0c4c*/ 	.word	0xffffffff


	//   ....[5]....
        /*0c50*/ 	.word	0xffffffff


	//   ....[6]....
        /*0c54*/ 	.word	0xffffffff


	//   ....[7]....
        /*0c58*/ 	.word	0xffffffff


	//   ....[8]....
        /*0c5c*/ 	.word	0xffffffff


	//   ....[9]....
        /*0c60*/ 	.word	0xffffffff


	//   ....[10]....
        /*0c64*/ 	.word	0xffffffff


	//   ....[11]....
        /*0c68*/ 	.word	0xffffffff


	//   ....[12]....
        /*0c6c*/ 	.word	0xffffffff


	//   ....[13]....
        /*0c70*/ 	.word	0xffffffff


	//   ....[14]....
        /*0c74*/ 	.word	0xffffffff


	//   ....[15]....
        /*0c78*/ 	.word	0xffffffff


	//   ....[16]....
        /*0c7c*/ 	.word	0xffffffff


	//   ....[17]....
        /*0c80*/ 	.word	0xffffffff


	//   ....[18]....
        /*0c84*/ 	.word	0xffffffff


	//   ....[19]....
        /*0c88*/ 	.word	0xffffffff


	//   ....[20]....
        /*0c8c*/ 	.word	0xffffffff


	//   ....[21]....
        /*0c90*/ 	.word	0xffffffff


	//   ....[22]....
        /*0c94*/ 	.word	0xffffffff


	//   ....[23]....
        /*0c98*/ 	.word	0xffffffff


	//   ....[24]....
        /*0c9c*/ 	.word	0xffffffff


	//   ....[25]....
        /*0ca0*/ 	.word	0xffffffff


	//   ....[26]....
        /*0ca4*/ 	.word	0xffffffff


	//   ....[27]....
        /*0ca8*/ 	.word	0xffffffff


	//   ....[28]....
        /*0cac*/ 	.word	0xffffffff


	//   ....[29]....
        /*0cb0*/ 	.word	0xffffffff


	//   ....[30]....
        /*0cb4*/ 	.word	0xffffffff


	//   ....[31]....
        /*0cb8*/ 	.word	0xffffffff


	//   ....[32]....
        /*0cbc*/ 	.word	0xffffffff


	//   ....[33]....
        /*0cc0*/ 	.word	0xffffffff


	//   ....[34]....
        /*0cc4*/ 	.word	0xffffffff


	//   ....[35]....
        /*0cc8*/ 	.word	0xffffffff


	//   ....[36]....
        /*0ccc*/ 	.word	0xffffffff


	//   ....[37]....
        /*0cd0*/ 	.word	0xffffffff


	//   ....[38]....
        /*0cd4*/ 	.word	0xffffffff


	//   ....[39]....
        /*0cd8*/ 	.word	0xffffffff


	//   ....[40]....
        /*0cdc*/ 	.word	0xffffffff


	//   ....[41]....
        /*0ce0*/ 	.word	0xffffffff


	//   ....[42]....
        /*0ce4*/ 	.word	0xffffffff


	//   ....[43]....
        /*0ce8*/ 	.word	0xffffffff


	//   ....[44]....
        /*0cec*/ 	.word	0xffffffff


	//   ....[45]....
        /*0cf0*/ 	.word	0xffffffff


	//   ....[46]....
        /*0cf4*/ 	.word	0xffffffff


	//   ....[47]....
        /*0cf8*/ 	.word	0xffffffff


	//   ....[48]....
        /*0cfc*/ 	.word	0xffffffff


	//   ....[49]....
        /*0d00*/ 	.word	0xffffffff


	//   ....[50]....
        /*0d04*/ 	.word	0xffffffff


	//   ....[51]....
        /*0d08*/ 	.word	0xffffffff


	//   ....[52]....
        /*0d0c*/ 	.word	0xffffffff


	//   ....[53]....
        /*0d10*/ 	.word	0xffffffff


	//   ....[54]....
        /*0d14*/ 	.word	0xffffffff


	//   ....[55]....
        /*0d18*/ 	.word	0xffffffff


	//   ....[56]....
        /*0d1c*/ 	.word	0xffffffff


	//   ....[57]....
        /*0d20*/ 	.word	0xffffffff


	//   ....[58]....
        /*0d24*/ 	.word	0xffffffff


	//   ....[59]....
        /*0d28*/ 	.word	0xffffffff


	//   ....[60]....
        /*0d2c*/ 	.word	0xffffffff


	//   ....[61]....
        /*0d30*/ 	.word	0xffffffff


	//   ....[62]....
        /*0d34*/ 	.word	0xffffffff


	//   ....[63]....
        /*0d38*/ 	.word	0xffffffff


	//   ....[64]....
        /*0d3c*/ 	.word	0xffffffff


	//   ....[65]....
        /*0d40*/ 	.word	0xffffffff


	//   ....[66]....
        /*0d44*/ 	.word	0xffffffff


	//   ....[67]....
        /*0d48*/ 	.word	0xffffffff


	//   ....[68]....
        /*0d4c*/ 	.word	0xffffffff


	//   ....[69]....
        /*0d50*/ 	.word	0xffffffff


	//   ....[70]....
        /*0d54*/ 	.word	0xffffffff


	//   ....[71]....
        /*0d58*/ 	.word	0xffffffff


	//   ....[72]....
        /*0d5c*/ 	.word	0xffffffff


	//   ....[73]....
        /*0d60*/ 	.word	0xffffffff


	//   ....[74]....
        /*0d64*/ 	.word	0xffffffff


	//   ....[75]....
        /*0d68*/ 	.word	0xffffffff


	//   ....[76]....
        /*0d6c*/ 	.word	0xffffffff


	//   ....[77]....
        /*0d70*/ 	.word	0xffffffff


	//   ....[78]....
        /*0d74*/ 	.word	0xffffffff


	//   ....[79]....
        /*0d78*/ 	.word	0xffffffff


	//   ....[80]....
        /*0d7c*/ 	.word	0xffffffff


	//   ....[81]....
        /*0d80*/ 	.word	0xffffffff


	//   ....[82]....
        /*0d84*/ 	.word	0xffffffff


	//   ....[83]....
        /*0d88*/ 	.word	0xffffffff


	//   ....[84]....
        /*0d8c*/ 	.word	0xffffffff


	//   ....[85]....
        /*0d90*/ 	.word	0xffffffff


	//   ....[86]....
        /*0d94*/ 	.word	0xffffffff


	//   ....[87]....
        /*0d98*/ 	.word	0xffffffff


	//   ....[88]....
        /*0d9c*/ 	.word	0xffffffff


	//   ....[89]....
        /*0da0*/ 	.word	0xffffffff


	//   ....[90]....
        /*0da4*/ 	.word	0xffffffff


	//   ....[91]....
        /*0da8*/ 	.word	0xffffffff


	//   ....[92]....
        /*0dac*/ 	.word	0xffffffff


	//   ....[93]....
        /*0db0*/ 	.word	0xffffffff


	//   ....[94]....
        /*0db4*/ 	.word	0xffffffff


	//   ....[95]....
        /*0db8*/ 	.word	0xffffffff


	//   ....[96]....
        /*0dbc*/ 	.word	0xffffffff


	//   ....[97]....
        /*0dc0*/ 	.word	0xffffffff


	//   ....[98]....
        /*0dc4*/ 	.word	0xffffffff


	//   ....[99]....
        /*0dc8*/ 	.word	0xffffffff


	//   ....[100]....
        /*0dcc*/ 	.word	0xffffffff


	//   ....[101]....
        /*0dd0*/ 	.word	0xffffffff


	//   ....[102]....
        /*0dd4*/ 	.word	0xffffffff


	//   ....[103]....
        /*0dd8*/ 	.word	0xffffffff


	//   ....[104]....
        /*0ddc*/ 	.word	0xffffffff


	//   ....[105]....
        /*0de0*/ 	.word	0xffffffff


	//   ....[106]....
        /*0de4*/ 	.word	0xffffffff


	//   ....[107]....
        /*0de8*/ 	.word	0xffffffff


	//   ....[108]....
        /*0dec*/ 	.word	0xffffffff


	//   ....[109]....
        /*0df0*/ 	.word	0xffffffff


	//   ....[110]....
        /*0df4*/ 	.word	0xffffffff


	//   ....[111]....
        /*0df8*/ 	.word	0xffffffff


	//   ....[112]....
        /*0dfc*/ 	.word	0xffffffff


	//   ....[113]....
        /*0e00*/ 	.word	0xffffffff


	//   ....[114]....
        /*0e04*/ 	.word	0xffffffff


	//   ....[115]....
        /*0e08*/ 	.word	0xffffffff


	//   ....[116]....
        /*0e0c*/ 	.word	0xffffffff


	//   ....[117]....
        /*0e10*/ 	.word	0xffffffff


	//   ....[118]....
        /*0e14*/ 	.word	0xffffffff


	//   ....[119]....
        /*0e18*/ 	.word	0xffffffff


	//   ....[120]....
        /*0e1c*/ 	.word	0xffffffff


	//   ....[121]....
        /*0e20*/ 	.word	0xffffffff


	//   ....[122]....
        /*0e24*/ 	.word	0xffffffff


	//   ....[123]....
        /*0e28*/ 	.word	0xffffffff


	//   ....[124]....
        /*0e2c*/ 	.word	0xffffffff


	//   ....[125]....
        /*0e30*/ 	.word	0xffffffff


	//   ....[126]....
        /*0e34*/ 	.word	0xffffffff


	//   ....[127]....
        /*0e38*/ 	.word	0xffffffff


	//   ....[128]....
        /*0e3c*/ 	.word	0xffffffff


	//   ....[129]....
        /*0e40*/ 	.word	0xffffffff


	//   ....[130]....
        /*0e44*/ 	.word	0xffffffff


	//   ....[131]....
        /*0e48*/ 	.word	0xffffffff


	//   ....[132]....
        /*0e4c*/ 	.word	0xffffffff


	//   ....[133]....
        /*0e50*/ 	.word	0xffffffff


	//   ....[134]....
        /*0e54*/ 	.word	0xffffffff


	//   ....[135]....
        /*0e58*/ 	.word	0xffffffff


	//   ....[136]....
        /*0e5c*/ 	.word	0xffffffff


	//   ....[137]....
        /*0e60*/ 	.word	0xffffffff


	//   ....[138]....
        /*0e64*/ 	.word	0xffffffff


	//   ....[139]....
        /*0e68*/ 	.word	0xffffffff


	//   ....[140]....
        /*0e6c*/ 	.word	0xffffffff


	//   ....[141]....
        /*0e70*/ 	.word	0xffffffff


	//   ....[142]....
        /*0e74*/ 	.word	0xffffffff


	//   ....[143]....
        /*0e78*/ 	.word	0xffffffff


	//   ....[144]....
        /*0e7c*/ 	.word	0xffffffff


	//   ....[145]....
        /*0e80*/ 	.word	0xffffffff


	//   ....[146]....
        /*0e84*/ 	.word	0xffffffff


	//   ....[147]....
        /*0e88*/ 	.word	0xffffffff


	//   ....[148]....
        /*0e8c*/ 	.word	0xffffffff


	//   ....[149]....
        /*0e90*/ 	.word	0xffffffff


	//   ....[150]....
        /*0e94*/ 	.word	0xffffffff


	//   ....[151]....
        /*0e98*/ 	.word	0xffffffff


	//   ....[152]....
        /*0e9c*/ 	.word	0xffffffff


	//   ....[153]....
        /*0ea0*/ 	.word	0xffffffff


	//   ....[154]....
        /*0ea4*/ 	.word	0xffffffff


	//   ....[155]....
        /*0ea8*/ 	.word	0xffffffff


	//   ....[156]....
        /*0eac*/ 	.word	0xffffffff


	//   ....[157]....
        /*0eb0*/ 	.word	0xffffffff


	//   ....[158]....
        /*0eb4*/ 	.word	0xffffffff


	//   ....[159]....
        /*0eb8*/ 	.word	0xffffffff


	//   ....[160]....
        /*0ebc*/ 	.word	0xffffffff


	//   ....[161]....
        /*0ec0*/ 	.word	0xffffffff


	//   ....[162]....
        /*0ec4*/ 	.word	0xffffffff


	//   ....[163]....
        /*0ec8*/ 	.word	0xffffffff


	//   ....[164]....
        /*0ecc*/ 	.word	0xffffffff


	//   ....[165]....
        /*0ed0*/ 	.word	0xffffffff


	//   ....[166]....
        /*0ed4*/ 	.word	0xffffffff


	//   ....[167]....
        /*0ed8*/ 	.word	0xffffffff


	//   ....[168]....
        /*0edc*/ 	.word	0xffffffff


	//   ....[169]....
        /*0ee0*/ 	.word	0xffffffff


	//   ....[170]....
        /*0ee4*/ 	.word	0xffffffff


	//   ....[171]....
        /*0ee8*/ 	.word	0xffffffff


	//   ....[172]....
        /*0eec*/ 	.word	0xffffffff


	//   ....[173]....
        /*0ef0*/ 	.word	0xffffffff


	//   ....[174]....
        /*0ef4*/ 	.word	0xffffffff


	//   ....[175]....
        /*0ef8*/ 	.word	0xffffffff


	//   ....[176]....
        /*0efc*/ 	.word	0xffffffff


	//   ....[177]....
        /*0f00*/ 	.word	0xffffffff


	//   ....[178]....
        /*0f04*/ 	.word	0xffffffff


	//   ....[179]....
        /*0f08*/ 	.word	0xffffffff


	//   ....[180]....
        /*0f0c*/ 	.word	0xffffffff


	//   ....[181]....
        /*0f10*/ 	.word	0xffffffff


	//   ....[182]....
        /*0f14*/ 	.word	0xffffffff


	//   ....[183]....
        /*0f18*/ 	.word	0xffffffff


	//   ....[184]....
        /*0f1c*/ 	.word	0xffffffff


	//   ....[185]....
        /*0f20*/ 	.word	0xffffffff


	//   ....[186]....
        /*0f24*/ 	.word	0xffffffff


	//   ....[187]....
        /*0f28*/ 	.word	0xffffffff


	//   ....[188]....
        /*0f2c*/ 	.word	0xffffffff


	//   ....[189]....
        /*0f30*/ 	.word	0xffffffff


	//   ....[190]....
        /*0f34*/ 	.word	0xffffffff


	//   ....[191]....
        /*0f38*/ 	.word	0xffffffff


	//   ....[192]....
        /*0f3c*/ 	.word	0xffffffff


	//   ....[193]....
        /*0f40*/ 	.word	0xffffffff


	//   ....[194]....
        /*0f44*/ 	.word	0xffffffff


	//   ....[195]....
        /*0f48*/ 	.word	0xffffffff


	//   ....[196]....
        /*0f4c*/ 	.word	0xffffffff


	//   ....[197]....
        /*0f50*/ 	.word	0xffffffff


	//   ....[198]....
        /*0f54*/ 	.word	0xffffffff


	//   ....[199]....
        /*0f58*/ 	.word	0xffffffff


	//   ....[200]....
        /*0f5c*/ 	.word	0xffffffff


	//   ....[201]....
        /*0f60*/ 	.word	0xffffffff


	//   ....[202]....
        /*0f64*/ 	.word	0xffffffff


	//   ....[203]....
        /*0f68*/ 	.word	0xffffffff


	//   ....[204]....
        /*0f6c*/ 	.word	0xffffffff


	//   ....[205]....
        /*0f70*/ 	.word	0xffffffff


	//   ....[206]....
        /*0f74*/ 	.word	0xffffffff


	//   ....[207]....
        /*0f78*/ 	.word	0xffffffff


	//   ....[208]....
        /*0f7c*/ 	.word	0xffffffff


	//   ....[209]....
        /*0f80*/ 	.word	0xffffffff


	//   ....[210]....
        /*0f84*/ 	.word	0xffffffff


	//   ....[211]....
        /*0f88*/ 	.word	0xffffffff


	//   ....[212]....
        /*0f8c*/ 	.word	0xffffffff


	//   ....[213]....
        /*0f90*/ 	.word	0xffffffff


	//   ....[214]....
        /*0f94*/ 	.word	0xffffffff


	//   ....[215]....
        /*0f98*/ 	.word	0xffffffff


	//   ....[216]....
        /*0f9c*/ 	.word	0xffffffff


	//   ....[217]....
        /*0fa0*/ 	.word	0xffffffff


	//   ....[218]....
        /*0fa4*/ 	.word	0xffffffff


	//   ....[219]....
        /*0fa8*/ 	.word	0xffffffff


	//   ....[220]....
        /*0fac*/ 	.word	0xffffffff


	//   ....[221]....
        /*0fb0*/ 	.word	0xffffffff


	//   ....[222]....
        /*0fb4*/ 	.word	0xffffffff


	//   ....[223]....
        /*0fb8*/ 	.word	0xffffffff


	//   ....[224]....
        /*0fbc*/ 	.word	0xffffffff


	//   ....[225]....
        /*0fc0*/ 	.word	0xffffffff


	//   ....[226]....
        /*0fc4*/ 	.word	0xffffffff


	//   ....[227]....
        /*0fc8*/ 	.word	0xffffffff


	//   ....[228]....
        /*0fcc*/ 	.word	0xffffffff


	//   ....[229]....
        /*0fd0*/ 	.word	0xffffffff


	//   ....[230]....
        /*0fd4*/ 	.word	0xffffffff


	//   ....[231]....
        /*0fd8*/ 	.word	0xffffffff


	//   ....[232]....
        /*0fdc*/ 	.word	0xffffffff


	//   ....[233]....
        /*0fe0*/ 	.word	0xffffffff


	//   ....[234]....
        /*0fe4*/ 	.word	0xffffffff


	//   ....[235]....
        /*0fe8*/ 	.word	0xffffffff


	//   ....[236]....
        /*0fec*/ 	.word	0xffffffff


	//   ....[237]....
        /*0ff0*/ 	.word	0xffffffff


	//   ....[238]....
        /*0ff4*/ 	.word	0xffffffff


	//   ....[239]....
        /*0ff8*/ 	.word	0xffffffff


	//   ....[240]....
        /*0ffc*/ 	.word	0xffffffff


	//   ....[241]....
        /*1000*/ 	.word	0xffffffff


	//   ....[242]....
        /*1004*/ 	.word	0xffffffff


	//   ....[243]....
        /*1008*/ 	.word	0xffffffff


	//   ....[244]....
        /*100c*/ 	.word	0xffffffff


	//   ....[245]....
        /*1010*/ 	.word	0xffffffff


	//   ....[246]....
        /*1014*/ 	.word	0xffffffff


	//   ....[247]....
        /*1018*/ 	.word	0xffffffff


	//   ....[248]....
        /*101c*/ 	.word	0xffffffff


	//   ....[249]....
        /*1020*/ 	.word	0xffffffff


	//   ....[250]....
        /*1024*/ 	.word	0xffffffff


	//   ....[251]....
        /*1028*/ 	.word	0xffffffff


	//   ....[252]....
        /*102c*/ 	.word	0xffffffff


	//   ....[253]....
        /*1030*/ 	.word	0xffffffff


	//   ....[254]....
        /*1034*/ 	.word	0xffffffff


	//   ....[255]....
        /*1038*/ 	.word	0xffffffff


	//   ....[0]....
        /*103c*/ 	.word	0xffffffff


	//   ....[1]....
        /*1040*/ 	.word	0xffffffff


	//   ....[2]....
        /*1044*/ 	.word	0xffffffff


	//   ....[3]....
        /*1048*/ 	.word	0xffffffff


	//   ....[4]....
        /*104c*/ 	.word	0xffffffff


	//   ....[5]....
        /*1050*/ 	.word	0xffffffff


	//   ....[6]....
        /*1054*/ 	.word	0xffffffff


	//   ....[7]....
        /*1058*/ 	.word	0xffffffff


	//   ....[8]....
        /*105c*/ 	.word	0xffffffff


	//   ....[9]....
        /*1060*/ 	.word	0xffffffff


	//   ....[10]....
        /*1064*/ 	.word	0xffffffff


	//   ....[11]....
        /*1068*/ 	.word	0xffffffff


	//   ....[12]....
        /*106c*/ 	.word	0xffffffff


	//   ....[13]....
        /*1070*/ 	.word	0xffffffff


	//   ....[14]....
        /*1074*/ 	.word	0xffffffff


	//   ....[15]....
        /*1078*/ 	.word	0xffffffff


	//   ....[16]....
        /*107c*/ 	.word	0xffffffff


	//   ....[17]....
        /*1080*/ 	.word	0xffffffff


	//   ....[18]....
        /*1084*/ 	.word	0xffffffff


	//   ....[19]....
        /*1088*/ 	.word	0xffffffff


	//   ....[20]....
        /*108c*/ 	.word	0xffffffff


	//   ....[21]....
        /*1090*/ 	.word	0xffffffff


	//   ....[22]....
        /*1094*/ 	.word	0xffffffff


	//   ....[23]....
        /*1098*/ 	.word	0xffffffff


	//   ....[24]....
        /*109c*/ 	.word	0xffffffff


	//   ....[25]....
        /*10a0*/ 	.word	0xffffffff


	//   ....[26]....
        /*10a4*/ 	.word	0xffffffff


	//   ....[27]....
        /*10a8*/ 	.word	0xffffffff


	//   ....[28]....
        /*10ac*/ 	.word	0xffffffff


	//   ....[29]....
        /*10b0*/ 	.word	0xffffffff


	//   ....[30]....
        /*10b4*/ 	.word	0xffffffff


	//   ....[31]....
        /*10b8*/ 	.word	0xffffffff


	//   ....[32]....
        /*10bc*/ 	.word	0xffffffff


	//   ....[33]....
        /*10c0*/ 	.word	0xffffffff


	//   ....[34]....
        /*10c4*/ 	.word	0xffffffff


	//   ....[35]....
        /*10c8*/ 	.word	0xffffffff


	//   ....[36]....
        /*10cc*/ 	.word	0xffffffff


	//   ....[37]....
        /*10d0*/ 	.word	0xffffffff


	//   ....[38]....
        /*10d4*/ 	.word	0xffffffff


	//   ....[39]....
        /*10d8*/ 	.word	0xffffffff


	//   ....[40]....
        /*10dc*/ 	.word	0xffffffff


	//   ....[41]....
        /*10e0*/ 	.word	0xffffffff


	//   ....[42]....
        /*10e4*/ 	.word	0xffffffff


	//   ....[43]....
        /*10e8*/ 	.word	0xffffffff


	//   ....[44]....
        /*10ec*/ 	.word	0xffffffff


	//   ....[45]....
        /*10f0*/ 	.word	0xffffffff


	//   ....[46]....
        /*10f4*/ 	.word	0xffffffff


	//   ....[47]....
        /*10f8*/ 	.word	0xffffffff


	//   ....[48]....
        /*10fc*/ 	.word	0xffffffff


	//   ....[49]....
        /*1100*/ 	.word	0xffffffff


	//   ....[50]....
        /*1104*/ 	.word	0xffffffff


	//   ....[51]....
        /*1108*/ 	.word	0xffffffff


	//   ....[52]....
        /*110c*/ 	.word	0xffffffff


	//   ....[53]....
        /*1110*/ 	.word	0xffffffff


	//   ....[54]....
        /*1114*/ 	.word	0xffffffff


	//   ....[55]....
        /*1118*/ 	.word	0xffffffff


	//   ....[56]....
        /*111c*/ 	.word	0xffffffff


	//   ....[57]....
        /*1120*/ 	.word	0xffffffff


	//   ....[58]....
        /*1124*/ 	.word	0xffffffff


	//   ....[59]....
        /*1128*/ 	.word	0xffffffff


	//   ....[60]....
        /*112c*/ 	.word	0xffffffff


	//   ....[61]....
        /*1130*/ 	.word	0xffffffff


	//   ....[62]....
        /*1134*/ 	.word	0xffffffff


	//   ....[63]....
        /*1138*/ 	.word	0xffffffff


	//   ....[64]....
        /*113c*/ 	.word	0xffffffff


	//   ....[65]....
        /*1140*/ 	.word	0xffffffff


	//   ....[66]....
        /*1144*/ 	.word	0xffffffff


	//   ....[67]....
        /*1148*/ 	.word	0xffffffff


	//   ....[68]....
        /*114c*/ 	.word	0xffffffff


	//   ....[69]....
        /*1150*/ 	.word	0xffffffff


	//   ....[70]....
        /*1154*/ 	.word	0xffffffff


	//   ....[71]....
        /*1158*/ 	.word	0xffffffff


	//   ....[72]....
        /*115c*/ 	.word	0xffffffff


	//   ....[73]....
        /*1160*/ 	.word	0xffffffff


	//   ....[74]....
        /*1164*/ 	.word	0xffffffff


	//   ....[75]....
        /*1168*/ 	.word	0xffffffff


	//   ....[76]....
        /*116c*/ 	.word	0xffffffff


	//   ....[77]....
        /*1170*/ 	.word	0xffffffff


	//   ....[78]....
        /*1174*/ 	.word	0xffffffff


	//   ....[79]....
        /*1178*/ 	.word	0xffffffff


	//   ....[80]....
        /*117c*/ 	.word	0xffffffff


	//   ....[81]....
        /*1180*/ 	.word	0xffffffff


	//   ....[82]....
        /*1184*/ 	.word	0xffffffff


	//   ....[83]....
        /*1188*/ 	.word	0xffffffff


	//   ....[84]....
        /*118c*/ 	.word	0xffffffff


	//   ....[85]....
        /*1190*/ 	.word	0xffffffff


	//   ....[86]....
        /*1194*/ 	.word	0xffffffff


	//   ....[87]....
        /*1198*/ 	.word	0xffffffff


	//   ....[88]....
        /*119c*/ 	.word	0xffffffff


	//   ....[89]....
        /*11a0*/ 	.word	0xffffffff


	//   ....[90]....
        /*11a4*/ 	.word	0xffffffff


	//   ....[91]....
        /*11a8*/ 	.word	0xffffffff


	//   ....[92]....
        /*11ac*/ 	.word	0xffffffff


	//   ....[93]....
        /*11b0*/ 	.word	0xffffffff


	//   ....[94]....
        /*11b4*/ 	.word	0xffffffff


	//   ....[95]....
        /*11b8*/ 	.word	0xffffffff


	//   ....[96]....
        /*11bc*/ 	.word	0xffffffff


	//   ....[97]....
        /*11c0*/ 	.word	0xffffffff


	//   ....[98]....
        /*11c4*/ 	.word	0xffffffff


	//   ....[99]....
        /*11c8*/ 	.word	0xffffffff


	//   ....[100]....
        /*11cc*/ 	.word	0xffffffff


	//   ....[101]....
        /*11d0*/ 	.word	0xffffffff


	//   ....[102]....
        /*11d4*/ 	.word	0xffffffff


	//   ....[103]....
        /*11d8*/ 	.word	0xffffffff


	//   ....[104]....
        /*11dc*/ 	.word	0xffffffff


	//   ....[105]....
        /*11e0*/ 	.word	0xffffffff


	//   ....[106]....
        /*11e4*/ 	.word	0xffffffff


	//   ....[107]....
        /*11e8*/ 	.word	0xffffffff


	//   ....[108]....
        /*11ec*/ 	.word	0xffffffff


	//   ....[109]....
        /*11f0*/ 	.word	0xffffffff


	//   ....[110]....
        /*11f4*/ 	.word	0xffffffff


	//   ....[111]....
        /*11f8*/ 	.word	0xffffffff


	//   ....[112]....
        /*11fc*/ 	.word	0xffffffff


	//   ....[113]....
        /*1200*/ 	.word	0xffffffff


	//   ....[114]....
        /*1204*/ 	.word	0xffffffff


	//   ....[115]....
        /*1208*/ 	.word	0xffffffff


	//   ....[116]....
        /*120c*/ 	.word	0xffffffff


	//   ....[117]....
        /*1210*/ 	.word	0xffffffff


	//   ....[118]....
        /*1214*/ 	.word	0xffffffff


	//   ....[119]....
        /*1218*/ 	.word	0xffffffff


	//   ....[120]....
        /*121c*/ 	.word	0xffffffff


	//   ....[121]....
        /*1220*/ 	.word	0xffffffff


	//   ....[122]....
        /*1224*/ 	.word	0xffffffff


	//   ....[123]....
        /*1228*/ 	.word	0xffffffff


	//   ....[124]....
        /*122c*/ 	.word	0xffffffff


	//   ....[125]....
        /*1230*/ 	.word	0xffffffff


	//   ....[126]....
        /*1234*/ 	.word	0xffffffff


	//   ....[127]....
        /*1238*/ 	.word	0xffffffff


	//   ....[128]....
        /*123c*/ 	.word	0xffffffff


	//   ....[129]....
        /*1240*/ 	.word	0xffffffff


	//   ....[130]....
        /*1244*/ 	.word	0xffffffff


	//   ....[131]....
        /*1248*/ 	.word	0xffffffff


	//   ....[132]....
        /*124c*/ 	.word	0xffffffff


	//   ....[133]....
        /*1250*/ 	.word	0xffffffff


	//   ....[134]....
        /*1254*/ 	.word	0xffffffff


	//   ....[135]....
        /*1258*/ 	.word	0xffffffff


	//   ....[136]....
        /*125c*/ 	.word	0xffffffff


	//   ....[137]....
        /*1260*/ 	.word	0xffffffff


	//   ....[138]....
        /*1264*/ 	.word	0xffffffff


	//   ....[139]....
        /*1268*/ 	.word	0xffffffff


	//   ....[140]....
        /*126c*/ 	.word	0xffffffff


	//   ....[141]....
        /*1270*/ 	.word	0xffffffff


	//   ....[142]....
        /*1274*/ 	.word	0xffffffff


	//   ....[143]....
        /*1278*/ 	.word	0xffffffff


	//   ....[144]....
        /*127c*/ 	.word	0xffffffff


	//   ....[145]....
        /*1280*/ 	.word	0xffffffff


	//   ....[146]....
        /*1284*/ 	.word	0xffffffff


	//   ....[147]....
        /*1288*/ 	.word	0xffffffff


	//   ....[148]....
        /*128c*/ 	.word	0xffffffff


	//   ....[149]....
        /*1290*/ 	.word	0xffffffff


	//   ....[150]....
        /*1294*/ 	.word	0xffffffff


	//   ....[151]....
        /*1298*/ 	.word	0xffffffff


	//   ....[152]....
        /*129c*/ 	.word	0xffffffff


	//   ....[153]....
        /*12a0*/ 	.word	0xffffffff


	//   ....[154]....
        /*12a4*/ 	.word	0xffffffff


	//   ....[155]....
        /*12a8*/ 	.word	0xffffffff


	//   ....[156]....
        /*12ac*/ 	.word	0xffffffff


	//   ....[157]....
        /*12b0*/ 	.word	0xffffffff


	//   ....[158]....
        /*12b4*/ 	.word	0xffffffff


	//   ....[159]....
        /*12b8*/ 	.word	0xffffffff


	//   ....[160]....
        /*12bc*/ 	.word	0xffffffff


	//   ....[161]....
        /*12c0*/ 	.word	0xffffffff


	//   ....[162]....
        /*12c4*/ 	.word	0xffffffff


	//   ....[163]....
        /*12c8*/ 	.word	0xffffffff


	//   ....[164]....
        /*12cc*/ 	.word	0xffffffff


	//   ....[165]....
        /*12d0*/ 	.word	0xffffffff


	//   ....[166]....
        /*12d4*/ 	.word	0xffffffff


	//   ....[167]....
        /*12d8*/ 	.word	0xffffffff


	//   ....[168]....
        /*12dc*/ 	.word	0xffffffff


	//   ....[169]....
        /*12e0*/ 	.word	0xffffffff


	//   ....[170]....
        /*12e4*/ 	.word	0xffffffff


	//   ....[171]....
        /*12e8*/ 	.word	0xffffffff


	//   ....[172]....
        /*12ec*/ 	.word	0xffffffff


	//   ....[173]....
        /*12f0*/ 	.word	0xffffffff


	//   ....[174]....
        /*12f4*/ 	.word	0xffffffff


	//   ....[175]....
        /*12f8*/ 	.word	0xffffffff


	//   ....[176]....
        /*12fc*/ 	.word	0xffffffff


	//   ....[177]....
        /*1300*/ 	.word	0xffffffff


	//   ....[178]....
        /*1304*/ 	.word	0xffffffff


	//   ....[179]....
        /*1308*/ 	.word	0xffffffff


	//   ....[180]....
        /*130c*/ 	.word	0xffffffff


	//   ....[181]....
        /*1310*/ 	.word	0xffffffff


	//   ....[182]....
        /*1314*/ 	.word	0xffffffff


	//   ....[183]....
        /*1318*/ 	.word	0xffffffff


	//   ....[184]....
        /*131c*/ 	.word	0xffffffff


	//   ....[185]....
        /*1320*/ 	.word	0xffffffff


	//   ....[186]....
        /*1324*/ 	.word	0xffffffff


	//   ....[187]....
        /*1328*/ 	.word	0xffffffff


	//   ....[188]....
        /*132c*/ 	.word	0xffffffff


	//   ....[189]....
        /*1330*/ 	.word	0xffffffff


	//   ....[190]....
        /*1334*/ 	.word	0xffffffff


	//   ....[191]....
        /*1338*/ 	.word	0xffffffff


	//   ....[192]....
        /*133c*/ 	.word	0xffffffff


	//   ....[193]....
        /*1340*/ 	.word	0xffffffff


	//   ....[194]....
        /*1344*/ 	.word	0xffffffff


	//   ....[195]....
        /*1348*/ 	.word	0xffffffff


	//   ....[196]....
        /*134c*/ 	.word	0xffffffff


	//   ....[197]....
        /*1350*/ 	.word	0xffffffff


	//   ....[198]....
        /*1354*/ 	.word	0xffffffff


	//   ....[199]....
        /*1358*/ 	.word	0xffffffff


	//   ....[200]....
        /*135c*/ 	.word	0xffffffff


	//   ....[201]....
        /*1360*/ 	.word	0xffffffff


	//   ....[202]....
        /*1364*/ 	.word	0xffffffff


	//   ....[203]....
        /*1368*/ 	.word	0xffffffff


	//   ....[204]....
        /*136c*/ 	.word	0xffffffff


	//   ....[205]....
        /*1370*/ 	.word	0xffffffff


	//   ....[206]....
        /*1374*/ 	.word	0xffffffff


	//   ....[207]....
        /*1378*/ 	.word	0xffffffff


	//   ....[208]....
        /*137c*/ 	.word	0xffffffff


	//   ....[209]....
        /*1380*/ 	.word	0xffffffff


	//   ....[210]....
        /*1384*/ 	.word	0xffffffff


	//   ....[211]....
        /*1388*/ 	.word	0xffffffff


	//   ....[212]....
        /*138c*/ 	.word	0xffffffff


	//   ....[213]....
        /*1390*/ 	.word	0xffffffff


	//   ....[214]....
        /*1394*/ 	.word	0xffffffff


	//   ....[215]....
        /*1398*/ 	.word	0xffffffff


	//   ....[216]....
        /*139c*/ 	.word	0xffffffff


	//   ....[217]....
        /*13a0*/ 	.word	0xffffffff


	//   ....[218]....
        /*13a4*/ 	.word	0xffffffff


	//   ....[219]....
        /*13a8*/ 	.word	0xffffffff


	//   ....[220]....
        /*13ac*/ 	.word	0xffffffff


	//   ....[221]....
        /*13b0*/ 	.word	0xffffffff


	//   ....[222]....
        /*13b4*/ 	.word	0xffffffff


	//   ....[223]....
        /*13b8*/ 	.word	0xffffffff


	//   ....[224]....
        /*13bc*/ 	.word	0xffffffff


	//   ....[225]....
        /*13c0*/ 	.word	0xffffffff


	//   ....[226]....
        /*13c4*/ 	.word	0xffffffff


	//   ....[227]....
        /*13c8*/ 	.word	0xffffffff


	//   ....[228]....
        /*13cc*/ 	.word	0xffffffff


	//   ....[229]....
        /*13d0*/ 	.word	0xffffffff


	//   ....[230]....
        /*13d4*/ 	.word	0xffffffff


	//   ....[231]....
        /*13d8*/ 	.word	0xffffffff


	//   ....[232]....
        /*13dc*/ 	.word	0xffffffff


	//   ....[233]....
        /*13e0*/ 	.word	0xffffffff


	//   ....[234]....
        /*13e4*/ 	.word	0xffffffff


	//   ....[235]....
        /*13e8*/ 	.word	0xffffffff


	//   ....[236]....
        /*13ec*/ 	.word	0xffffffff


	//   ....[237]....
        /*13f0*/ 	.word	0xffffffff


	//   ....[238]....
        /*13f4*/ 	.word	0xffffffff


	//   ....[239]....
        /*13f8*/ 	.word	0xffffffff


	//   ....[240]....
        /*13fc*/ 	.word	0xffffffff


	//   ....[241]....
        /*1400*/ 	.word	0xffffffff


	//   ....[242]....
        /*1404*/ 	.word	0xffffffff


	//   ....[243]....
        /*1408*/ 	.word	0xffffffff


	//   ....[244]....
        /*140c*/ 	.word	0xffffffff


	//   ....[245]....
        /*1410*/ 	.word	0xffffffff


	//   ....[246]....
        /*1414*/ 	.word	0xffffffff


	//   ....[247]....
        /*1418*/ 	.word	0xffffffff


	//   ....[248]....
        /*141c*/ 	.word	0xffffffff


	//   ....[249]....
        /*1420*/ 	.word	0xffffffff


	//   ....[250]....
        /*1424*/ 	.word	0xffffffff


	//   ....[251]....
        /*1428*/ 	.word	0xffffffff


	//   ....[252]....
        /*142c*/ 	.word	0xffffffff


	//   ....[253]....
        /*1430*/ 	.word	0xffffffff


	//   ....[254]....
        /*1434*/ 	.word	0xffffffff


	//   ....[255]....
        /*1438*/ 	.word	0xffffffff


	//   ....[0]....
        /*143c*/ 	.word	0xffffffff


	//   ....[1]....
        /*1440*/ 	.word	0xffffffff


	//   ....[2]....
        /*1444*/ 	.word	0xffffffff


	//   ....[3]....
        /*1448*/ 	.word	0xffffffff


	//   ....[4]....
        /*144c*/ 	.word	0xffffffff


	//   ....[5]....
        /*1450*/ 	.word	0xffffffff


	//   ....[6]....
        /*1454*/ 	.word	0xffffffff


	//   ....[7]....
        /*1458*/ 	.word	0xffffffff


	//   ....[8]....
        /*145c*/ 	.word	0xffffffff


	//   ....[9]....
        /*1460*/ 	.word	0xffffffff


	//   ....[10]....
        /*1464*/ 	.word	0xffffffff


	//   ....[11]....
        /*1468*/ 	.word	0xffffffff


	//   ....[12]....
        /*146c*/ 	.word	0xffffffff


	//   ....[13]....
        /*1470*/ 	.word	0xffffffff


	//   ....[14]....
        /*1474*/ 	.word	0xffffffff


	//   ....[15]....
        /*1478*/ 	.word	0xffffffff


	//   ....[16]....
        /*147c*/ 	.word	0xffffffff


	//   ....[17]....
        /*1480*/ 	.word	0xffffffff


	//   ....[18]....
        /*1484*/ 	.word	0xffffffff


	//   ....[19]....
        /*1488*/ 	.word	0xffffffff


	//   ....[20]....
        /*148c*/ 	.word	0xffffffff


	//   ....[21]....
        /*1490*/ 	.word	0xffffffff


	//   ....[22]....
        /*1494*/ 	.word	0xffffffff


	//   ....[23]....
        /*1498*/ 	.word	0xffffffff


	//   ....[24]....
        /*149c*/ 	.word	0xffffffff


	//   ....[25]....
        /*14a0*/ 	.word	0xffffffff


	//   ....[26]....
        /*14a4*/ 	.word	0xffffffff


	//   ....[27]....
        /*14a8*/ 	.word	0xffffffff


	//   ....[28]....
        /*14ac*/ 	.word	0xffffffff


	//   ....[29]....
        /*14b0*/ 	.word	0xffffffff


	//   ....[30]....
        /*14b4*/ 	.word	0xffffffff


	//   ....[31]....
        /*14b8*/ 	.word	0xffffffff


	//   ....[32]....
        /*14bc*/ 	.word	0xffffffff


	//   ....[33]....
        /*14c0*/ 	.word	0xffffffff


	//   ....[34]....
        /*14c4*/ 	.word	0xffffffff


	//   ....[35]....
        /*14c8*/ 	.word	0xffffffff


	//   ....[36]....
        /*14cc*/ 	.word	0xffffffff


	//   ....[37]....
        /*14d0*/ 	.word	0xffffffff


	//   ....[38]....
        /*14d4*/ 	.word	0xffffffff


	//   ....[39]....
        /*14d8*/ 	.word	0xffffffff


	//   ....[40]....
        /*14dc*/ 	.word	0xffffffff


	//   ....[41]....
        /*14e0*/ 	.word	0xffffffff


	//   ....[42]....
        /*14e4*/ 	.word	0xffffffff


	//   ....[43]....
        /*14e8*/ 	.word	0xffffffff


	//   ....[44]....
        /*14ec*/ 	.word	0xffffffff


	//   ....[45]....
        /*14f0*/ 	.word	0xffffffff


	//   ....[46]....
        /*14f4*/ 	.word	0xffffffff


	//   ....[47]....
        /*14f8*/ 	.word	0xffffffff


	//   ....[48]....
        /*14fc*/ 	.word	0xffffffff


	//   ....[49]....
        /*1500*/ 	.word	0xffffffff


	//   ....[50]....
        /*1504*/ 	.word	0xffffffff


	//   ....[51]....
        /*1508*/ 	.word	0xffffffff


	//   ....[52]....
        /*150c*/ 	.word	0xffffffff


	//   ....[53]....
        /*1510*/ 	.word	0xffffffff


	//   ....[54]....
        /*1514*/ 	.word	0xffffffff


	//   ....[55]....
        /*1518*/ 	.word	0xffffffff


	//   ....[56]....
        /*151c*/ 	.word	0xffffffff


	//   ....[57]....
        /*1520*/ 	.word	0xffffffff


	//   ....[58]....
        /*1524*/ 	.word	0xffffffff


	//   ....[59]....
        /*1528*/ 	.word	0xffffffff


	//   ....[60]....
        /*152c*/ 	.word	0xffffffff


	//   ....[61]....
        /*1530*/ 	.word	0xffffffff


	//   ....[62]....
        /*1534*/ 	.word	0xffffffff


	//   ....[63]....
        /*1538*/ 	.word	0xffffffff


	//   ....[64]....
        /*153c*/ 	.word	0xffffffff


	//   ....[65]....
        /*1540*/ 	.word	0xffffffff


	//   ....[66]....
        /*1544*/ 	.word	0xffffffff


	//   ....[67]....
        /*1548*/ 	.word	0xffffffff


	//   ....[68]....
        /*154c*/ 	.word	0xffffffff


	//   ....[69]....
        /*1550*/ 	.word	0xffffffff


	//   ....[70]....
        /*1554*/ 	.word	0xffffffff


	//   ....[71]....
        /*1558*/ 	.word	0xffffffff


	//   ....[72]....
        /*155c*/ 	.word	0xffffffff


	//   ....[73]....
        /*1560*/ 	.word	0xffffffff


	//   ....[74]....
        /*1564*/ 	.word	0xffffffff


	//   ....[75]....
        /*1568*/ 	.word	0xffffffff


	//   ....[76]....
        /*156c*/ 	.word	0xffffffff


	//   ....[77]....
        /*1570*/ 	.word	0xffffffff


	//   ....[78]....
        /*1574*/ 	.word	0xffffffff


	//   ....[79]....
        /*1578*/ 	.word	0xffffffff


	//   ....[80]....
        /*157c*/ 	.word	0xffffffff


	//   ....[81]....
        /*1580*/ 	.word	0xffffffff


	//   ....[82]....
        /*1584*/ 	.word	0xffffffff


	//   ....[83]....
        /*1588*/ 	.word	0xffffffff


	//   ....[84]....
        /*158c*/ 	.word	0xffffffff


	//   ....[85]....
        /*1590*/ 	.word	0xffffffff


	//   ....[86]....
        /*1594*/ 	.word	0xffffffff


	//   ....[87]....
        /*1598*/ 	.word	0xffffffff


	//   ....[88]....
        /*159c*/ 	.word	0xffffffff


	//   ....[89]....
        /*15a0*/ 	.word	0xffffffff


	//   ....[90]....
        /*15a4*/ 	.word	0xffffffff


	//   ....[91]....
        /*15a8*/ 	.word	0xffffffff


	//   ....[92]....
        /*15ac*/ 	.word	0xffffffff


	//   ....[93]....
        /*15b0*/ 	.word	0xffffffff


	//   ....[94]....
        /*15b4*/ 	.word	0xffffffff


	//   ....[95]....
        /*15b8*/ 	.word	0xffffffff


	//   ....[96]....
        /*15bc*/ 	.word	0xffffffff


	//   ....[97]....
        /*15c0*/ 	.word	0xffffffff


	//   ....[98]....
        /*15c4*/ 	.word	0xffffffff


	//   ....[99]....
        /*15c8*/ 	.word	0xffffffff


	//   ....[100]....
        /*15cc*/ 	.word	0xffffffff


	//   ....[101]....
        /*15d0*/ 	.word	0xffffffff


	//   ....[102]....
        /*15d4*/ 	.word	0xffffffff


	//   ....[103]....
        /*15d8*/ 	.word	0xffffffff


	//   ....[104]....
        /*15dc*/ 	.word	0xffffffff


	//   ....[105]....
        /*15e0*/ 	.word	0xffffffff


	//   ....[106]....
        /*15e4*/ 	.word	0xffffffff


	//   ....[107]....
        /*15e8*/ 	.word	0xffffffff


	//   ....[108]....
        /*15ec*/ 	.word	0xffffffff


	//   ....[109]....
        /*15f0*/ 	.word	0xffffffff


	//   ....[110]....
        /*15f4*/ 	.word	0xffffffff


	//   ....[111]....
        /*15f8*/ 	.word	0xffffffff


	//   ....[112]....
        /*15fc*/ 	.word	0xffffffff


	//   ....[113]....
        /*1600*/ 	.word	0xffffffff


	//   ....[114]....
        /*1604*/ 	.word	0xffffffff


	//   ....[115]....
        /*1608*/ 	.word	0xffffffff


	//   ....[116]....
        /*160c*/ 	.word	0xffffffff


	//   ....[117]....
        /*1610*/ 	.word	0xffffffff


	//   ....[118]....
        /*1614*/ 	.word	0xffffffff


	//   ....[119]....
        /*1618*/ 	.word	0xffffffff


	//   ....[120]....
        /*161c*/ 	.word	0xffffffff


	//   ....[121]....
        /*1620*/ 	.word	0xffffffff


	//   ....[122]....
        /*1624*/ 	.word	0xffffffff


	//   ....[123]....
        /*1628*/ 	.word	0xffffffff


	//   ....[124]....
        /*162c*/ 	.word	0xffffffff


	//   ....[125]....
        /*1630*/ 	.word	0xffffffff


	//   ....[126]....
        /*1634*/ 	.word	0xffffffff


	//   ....[127]....
        /*1638*/ 	.word	0xffffffff


	//   ....[128]....
        /*163c*/ 	.word	0xffffffff


	//   ....[129]....
        /*1640*/ 	.word	0xffffffff


	//   ....[130]....
        /*1644*/ 	.word	0xffffffff


	//   ....[131]....
        /*1648*/ 	.word	0xffffffff


	//   ....[132]....
        /*164c*/ 	.word	0xffffffff


	//   ....[133]....
        /*1650*/ 	.word	0xffffffff


	//   ....[134]....
        /*1654*/ 	.word	0xffffffff


	//   ....[135]....
        /*1658*/ 	.word	0xffffffff


	//   ....[136]....
        /*165c*/ 	.word	0xffffffff


	//   ....[137]....
        /*1660*/ 	.word	0xffffffff


	//   ....[138]....
        /*1664*/ 	.word	0xffffffff


	//   ....[139]....
        /*1668*/ 	.word	0xffffffff


	//   ....[140]....
        /*166c*/ 	.word	0xffffffff


	//   ....[141]....
        /*1670*/ 	.word	0xffffffff


	//   ....[142]....
        /*1674*/ 	.word	0xffffffff


	//   ....[143]....
        /*1678*/ 	.word	0xffffffff


	//   ....[144]....
        /*167c*/ 	.word	0xffffffff


	//   ....[145]....
        /*1680*/ 	.word	0xffffffff


	//   ....[146]....
        /*1684*/ 	.word	0xffffffff


	//   ....[147]....
        /*1688*/ 	.word	0xffffffff


	//   ....[148]....
        /*168c*/ 	.word	0xffffffff


	//   ....[149]....
        /*1690*/ 	.word	0xffffffff


	//   ....[150]....
        /*1694*/ 	.word	0xffffffff


	//   ....[151]....
        /*1698*/ 	.word	0xffffffff


	//   ....[152]....
        /*169c*/ 	.word	0xffffffff


	//   ....[153]....
        /*16a0*/ 	.word	0xffffffff


	//   ....[154]....
        /*16a4*/ 	.word	0xffffffff


	//   ....[155]....
        /*16a8*/ 	.word	0xffffffff


	//   ....[156]....
        /*16ac*/ 	.word	0xffffffff


	//   ....[157]....
        /*16b0*/ 	.word	0xffffffff


	//   ....[158]....
        /*16b4*/ 	.word	0xffffffff


	//   ....[159]....
        /*16b8*/ 	.word	0xffffffff


	//   ....[160]....
        /*16bc*/ 	.word	0xffffffff


	//   ....[161]....
        /*16c0*/ 	.word	0xffffffff


	//   ....[162]....
        /*16c4*/ 	.word	0xffffffff


	//   ....[163]....
        /*16c8*/ 	.word	0xffffffff


	//   ....[164]....
        /*16cc*/ 	.word	0xffffffff


	//   ....[165]....
        /*16d0*/ 	.word	0xffffffff


	//   ....[166]....
        /*16d4*/ 	.word	0xffffffff


	//   ....[167]....
        /*16d8*/ 	.word	0xffffffff


	//   ....[168]....
        /*16dc*/ 	.word	0xffffffff


	//   ....[169]....
        /*16e0*/ 	.word	0xffffffff


	//   ....[170]....
        /*16e4*/ 	.word	0xffffffff


	//   ....[171]....
        /*16e8*/ 	.word	0xffffffff


	//   ....[172]....
        /*16ec*/ 	.word	0xffffffff


	//   ....[173]....
        /*16f0*/ 	.word	0xffffffff


	//   ....[174]....
        /*16f4*/ 	.word	0xffffffff


	//   ....[175]....
        /*16f8*/ 	.word	0xffffffff


	//   ....[176]....
        /*16fc*/ 	.word	0xffffffff


	//   ....[177]....
        /*1700*/ 	.word	0xffffffff


	//   ....[178]....
        /*1704*/ 	.word	0xffffffff


	//   ....[179]....
        /*1708*/ 	.word	0xffffffff


	//   ....[180]....
        /*170c*/ 	.word	0xffffffff


	//   ....[181]....
        /*1710*/ 	.word	0xffffffff


	//   ....[182]....
        /*1714*/ 	.word	0xffffffff


	//   ....[183]....
        /*1718*/ 	.word	0xffffffff


	//   ....[184]....
        /*171c*/ 	.word	0xffffffff


	//   ....[185]....
        /*1720*/ 	.word	0xffffffff


	//   ....[186]....
        /*1724*/ 	.word	0xffffffff


	//   ....[187]....
        /*1728*/ 	.word	0xffffffff


	//   ....[188]....
        /*172c*/ 	.word	0xffffffff


	//   ....[189]....
        /*1730*/ 	.word	0xffffffff


	//   ....[190]....
        /*1734*/ 	.word	0xffffffff


	//   ....[191]....
        /*1738*/ 	.word	0xffffffff


	//   ....[192]....
        /*173c*/ 	.word	0xffffffff


	//   ....[193]....
        /*1740*/ 	.word	0xffffffff


	//   ....[194]....
        /*1744*/ 	.word	0xffffffff


	//   ....[195]....
        /*1748*/ 	.word	0xffffffff


	//   ....[196]....
        /*174c*/ 	.word	0xffffffff


	//   ....[197]....
        /*1750*/ 	.word	0xffffffff


	//   ....[198]....
        /*1754*/ 	.word	0xffffffff


	//   ....[199]....
        /*1758*/ 	.word	0xffffffff


	//   ....[200]....
        /*175c*/ 	.word	0xffffffff


	//   ....[201]....
        /*1760*/ 	.word	0xffffffff


	//   ....[202]....
        /*1764*/ 	.word	0xffffffff


	//   ....[203]....
        /*1768*/ 	.word	0xffffffff


	//   ....[204]....
        /*176c*/ 	.word	0xffffffff


	//   ....[205]....
        /*1770*/ 	.word	0xffffffff


	//   ....[206]....
        /*1774*/ 	.word	0xffffffff


	//   ....[207]....
        /*1778*/ 	.word	0xffffffff


	//   ....[208]....
        /*177c*/ 	.word	0xffffffff


	//   ....[209]....
        /*1780*/ 	.word	0xffffffff


	//   ....[210]....
        /*1784*/ 	.word	0xffffffff


	//   ....[211]....
        /*1788*/ 	.word	0xffffffff


	//   ....[212]....
        /*178c*/ 	.word	0xffffffff


	//   ....[213]....
        /*1790*/ 	.word	0xffffffff


	//   ....[214]....
        /*1794*/ 	.word	0xffffffff


	//   ....[215]....
        /*1798*/ 	.word	0xffffffff


	//   ....[216]....
        /*179c*/ 	.word	0xffffffff


	//   ....[217]....
        /*17a0*/ 	.word	0xffffffff


	//   ....[218]....
        /*17a4*/ 	.word	0xffffffff


	//   ....[219]....
        /*17a8*/ 	.word	0xffffffff


	//   ....[220]....
        /*17ac*/ 	.word	0xffffffff


	//   ....[221]....
        /*17b0*/ 	.word	0xffffffff


	//   ....[222]....
        /*17b4*/ 	.word	0xffffffff


	//   ....[223]....
        /*17b8*/ 	.word	0xffffffff


	//   ....[224]....
        /*17bc*/ 	.word	0xffffffff


	//   ....[225]....
        /*17c0*/ 	.word	0xffffffff


	//   ....[226]....
        /*17c4*/ 	.word	0xffffffff


	//   ....[227]....
        /*17c8*/ 	.word	0xffffffff


	//   ....[228]....
        /*17cc*/ 	.word	0xffffffff


	//   ....[229]....
        /*17d0*/ 	.word	0xffffffff


	//   ....[230]....
        /*17d4*/ 	.word	0xffffffff


	//   ....[231]....
        /*17d8*/ 	.word	0xffffffff


	//   ....[232]....
        /*17dc*/ 	.word	0xffffffff


	//   ....[233]....
        /*17e0*/ 	.word	0xffffffff


	//   ....[234]....
        /*17e4*/ 	.word	0xffffffff


	//   ....[235]....
        /*17e8*/ 	.word	0xffffffff


	//   ....[236]....
        /*17ec*/ 	.word	0xffffffff


	//   ....[237]....
        /*17f0*/ 	.word	0xffffffff


	//   ....[238]....
        /*17f4*/ 	.word	0xffffffff


	//   ....[239]....
        /*17f8*/ 	.word	0xffffffff


	//   ....[240]....
        /*17fc*/ 	.word	0xffffffff


	//   ....[241]....
        /*1800*/ 	.word	0xffffffff


	//   ....[242]....
        /*1804*/ 	.word	0xffffffff


	//   ....[243]....
        /*1808*/ 	.word	0xffffffff


	//   ....[244]....
        /*180c*/ 	.word	0xffffffff


	//   ....[245]....
        /*1810*/ 	.word	0xffffffff


	//   ....[246]....
        /*1814*/ 	.word	0xffffffff


	//   ....[247]....
        /*1818*/ 	.word	0xffffffff


	//   ....[248]....
        /*181c*/ 	.word	0xffffffff


	//   ....[249]....
        /*1820*/ 	.word	0xffffffff


	//   ....[250]....
        /*1824*/ 	.word	0xffffffff


	//   ....[251]....
        /*1828*/ 	.word	0xffffffff


	//   ....[252]....
        /*182c*/ 	.word	0xffffffff


	//   ....[253]....
        /*1830*/ 	.word	0xffffffff


	//   ....[254]....
        /*1834*/ 	.word	0xffffffff


	//   ....[255]....
        /*1838*/ 	.word	0xffffffff


	//   ....[0]....
        /*183c*/ 	.word	0xffffffff


	//   ....[1]....
        /*1840*/ 	.word	0xffffffff


	//   ....[2]....
        /*1844*/ 	.word	0xffffffff


	//   ....[3]....
        /*1848*/ 	.word	0xffffffff


	//   ....[4]....
        /*184c*/ 	.word	0xffffffff


	//   ....[5]....
        /*1850*/ 	.word	0xffffffff


	//   ....[6]....
        /*1854*/ 	.word	0xffffffff


	//   ....[7]....
        /*1858*/ 	.word	0xffffffff


	//   ....[8]....
        /*185c*/ 	.word	0xffffffff


	//   ....[9]....
        /*1860*/ 	.word	0xffffffff


	//   ....[10]....
        /*1864*/ 	.word	0xffffffff


	//   ....[11]....
        /*1868*/ 	.word	0xffffffff


	//   ....[12]....
        /*186c*/ 	.word	0xffffffff


	//   ....[13]....
        /*1870*/ 	.word	0xffffffff


	//   ....[14]....
        /*1874*/ 	.word	0xffffffff


	//   ....[15]....
        /*1878*/ 	.word	0xffffffff


	//   ....[16]....
        /*187c*/ 	.word	0xffffffff


	//   ....[17]....
        /*1880*/ 	.word	0xffffffff


	//   ....[18]....
        /*1884*/ 	.word	0xffffffff


	//   ....[19]....
        /*1888*/ 	.word	0xffffffff


	//   ....[20]....
        /*188c*/ 	.word	0xffffffff


	//   ....[21]....
        /*1890*/ 	.word	0xffffffff


	//   ....[22]....
        /*1894*/ 	.word	0xffffffff


	//   ....[23]....
        /*1898*/ 	.word	0xffffffff


	//   ....[24]....
        /*189c*/ 	.word	0xffffffff


	//   ....[25]....
        /*18a0*/ 	.word	0xffffffff


	//   ....[26]....
        /*18a4*/ 	.word	0xffffffff


	//   ....[27]....
        /*18a8*/ 	.word	0xffffffff


	//   ....[28]....
        /*18ac*/ 	.word	0xffffffff


	//   ....[29]....
        /*18b0*/ 	.word	0xffffffff


	//   ....[30]....
        /*18b4*/ 	.word	0xffffffff


	//   ....[31]....
        /*18b8*/ 	.word	0xffffffff


	//   ....[32]....
        /*18bc*/ 	.word	0xffffffff


	//   ....[33]....
        /*18c0*/ 	.word	0xffffffff


	//   ....[34]....
        /*18c4*/ 	.word	0xffffffff


	//   ....[35]....
        /*18c8*/ 	.word	0xffffffff


	//   ....[36]....
        /*18cc*/ 	.word	0xffffffff


	//   ....[37]....
        /*18d0*/ 	.word	0xffffffff


	//   ....[38]....
        /*18d4*/ 	.word	0xffffffff


	//   ....[39]....
        /*18d8*/ 	.word	0xffffffff


	//   ....[40]....
        /*18dc*/ 	.word	0xffffffff


	//   ....[41]....
        /*18e0*/ 	.word	0xffffffff


	//   ....[42]....
        /*18e4*/ 	.word	0xffffffff


	//   ....[43]....
        /*18e8*/ 	.word	0xffffffff


	//   ....[44]....
        /*18ec*/ 	.word	0xffffffff


	//   ....[45]....
        /*18f0*/ 	.word	0xffffffff


	//   ....[46]....
        /*18f4*/ 	.word	0xffffffff


	//   ....[47]....
        /*18f8*/ 	.word	0xffffffff


	//   ....[48]....
        /*18fc*/ 	.word	0xffffffff


	//   ....[49]....
        /*1900*/ 	.word	0xffffffff


	//   ....[50]....
        /*1904*/ 	.word	0xffffffff


	//   ....[51]....
        /*1908*/ 	.word	0xffffffff


	//   ....[52]....
        /*190c*/ 	.word	0xffffffff


	//   ....[53]....
        /*1910*/ 	.word	0xffffffff


	//   ....[54]....
        /*1914*/ 	.word	0xffffffff


	//   ....[55]....
        /*1918*/ 	.word	0xffffffff


	//   ....[56]....
        /*191c*/ 	.word	0xffffffff


	//   ....[57]....
        /*1920*/ 	.word	0xffffffff


	//   ....[58]....
        /*1924*/ 	.word	0xffffffff


	//   ....[59]....
        /*1928*/ 	.word	0xffffffff


	//   ....[60]....
        /*192c*/ 	.word	0xffffffff


	//   ....[61]....
        /*1930*/ 	.word	0xffffffff


	//   ....[62]....
        /*1934*/ 	.word	0xffffffff


	//   ....[63]....
        /*1938*/ 	.word	0xffffffff


	//   ....[64]....
        /*193c*/ 	.word	0xffffffff


	//   ....[65]....
        /*1940*/ 	.word	0xffffffff


	//   ....[66]....
        /*1944*/ 	.word	0xffffffff


	//   ....[67]....
        /*1948*/ 	.word	0xffffffff


	//   ....[68]....
        /*194c*/ 	.word	0xffffffff


	//   ....[69]....
        /*1950*/ 	.word	0xffffffff


	//   ....[70]....
        /*1954*/ 	.word	0xffffffff


	//   ....[71]....
        /*1958*/ 	.word	0xffffffff


	//   ....[72]....
        /*195c*/ 	.word	0xffffffff


	//   ....[73]....
        /*1960*/ 	.word	0xffffffff


	//   ....[74]....
        /*1964*/ 	.word	0xffffffff


	//   ....[75]....
        /*1968*/ 	.word	0xffffffff


	//   ....[76]....
        /*196c*/ 	.word	0xffffffff


	//   ....[77]....
        /*1970*/ 	.word	0xffffffff


	//   ....[78]....
        /*1974*/ 	.word	0xffffffff


	//   ....[79]....
        /*1978*/ 	.word	0xffffffff


	//   ....[80]....
        /*197c*/ 	.word	0xffffffff


	//   ....[81]....
        /*1980*/ 	.word	0xffffffff


	//   ....[82]....
        /*1984*/ 	.word	0xffffffff


	//   ....[83]....
        /*1988*/ 	.word	0xffffffff


	//   ....[84]....
        /*198c*/ 	.word	0xffffffff


	//   ....[85]....
        /*1990*/ 	.word	0xffffffff


	//   ....[86]....
        /*1994*/ 	.word	0xffffffff


	//   ....[87]....
        /*1998*/ 	.word	0xffffffff


	//   ....[88]....
        /*199c*/ 	.word	0xffffffff


	//   ....[89]....
        /*19a0*/ 	.word	0xffffffff


	//   ....[90]....
        /*19a4*/ 	.word	0xffffffff


	//   ....[91]....
        /*19a8*/ 	.word	0xffffffff


	//   ....[92]....
        /*19ac*/ 	.word	0xffffffff


	//   ....[93]....
        /*19b0*/ 	.word	0xffffffff


	//   ....[94]....
        /*19b4*/ 	.word	0xffffffff


	//   ....[95]....
        /*19b8*/ 	.word	0xffffffff


	//   ....[96]....
        /*19bc*/ 	.word	0xffffffff


	//   ....[97]....
        /*19c0*/ 	.word	0xffffffff


	//   ....[98]....
        /*19c4*/ 	.word	0xffffffff


	//   ....[99]....
        /*19c8*/ 	.word	0xffffffff


	//   ....[100]....
        /*19cc*/ 	.word	0xffffffff


	//   ....[101]....
        /*19d0*/ 	.word	0xffffffff


	//   ....[102]....
        /*19d4*/ 	.word	0xffffffff


	//   ....[103]....
        /*19d8*/ 	.word	0xffffffff


	//   ....[104]....
        /*19dc*/ 	.word	0xffffffff


	//   ....[105]....
        /*19e0*/ 	.word	0xffffffff


	//   ....[106]....
        /*19e4*/ 	.word	0xffffffff


	//   ....[107]....
        /*19e8*/ 	.word	0xffffffff


	//   ....[108]....
        /*19ec*/ 	.word	0xffffffff


	//   ....[109]....
        /*19f0*/ 	.word	0xffffffff


	//   ....[110]....
        /*19f4*/ 	.word	0xffffffff


	//   ....[111]....
        /*19f8*/ 	.word	0xffffffff


	//   ....[112]....
        /*19fc*/ 	.word	0xffffffff


	//   ....[113]....
        /*1a00*/ 	.word	0xffffffff


	//   ....[114]....
        /*1a04*/ 	.word	0xffffffff


	//   ....[115]....
        /*1a08*/ 	.word	0xffffffff


	//   ....[116]....
        /*1a0c*/ 	.word	0xffffffff


	//   ....[117]....
        /*1a10*/ 	.word	0xffffffff


	//   ....[118]....
        /*1a14*/ 	.word	0xffffffff


	//   ....[119]....
        /*1a18*/ 	.word	0xffffffff


	//   ....[120]....
        /*1a1c*/ 	.word	0xffffffff


	//   ....[121]....
        /*1a20*/ 	.word	0xffffffff


	//   ....[122]....
        /*1a24*/ 	.word	0xffffffff


	//   ....[123]....
        /*1a28*/ 	.word	0xffffffff


	//   ....[124]....
        /*1a2c*/ 	.word	0xffffffff


	//   ....[125]....
        /*1a30*/ 	.word	0xffffffff


	//   ....[126]....
        /*1a34*/ 	.word	0xffffffff


	//   ....[127]....
        /*1a38*/ 	.word	0xffffffff


	//   ....[128]....
        /*1a3c*/ 	.word	0xffffffff


	//   ....[129]....
        /*1a40*/ 	.word	0xffffffff


	//   ....[130]....
        /*1a44*/ 	.word	0xffffffff


	//   ....[131]....
        /*1a48*/ 	.word	0xffffffff


	//   ....[132]....
        /*1a4c*/ 	.word	0xffffffff


	//   ....[133]....
        /*1a50*/ 	.word	0xffffffff


	//   ....[134]....
        /*1a54*/ 	.word	0xffffffff


	//   ....[135]....
        /*1a58*/ 	.word	0xffffffff


	//   ....[136]....
        /*1a5c*/ 	.word	0xffffffff


	//   ....[137]....
        /*1a60*/ 	.word	0xffffffff


	//   ....[138]....
        /*1a64*/ 	.word	0xffffffff


	//   ....[139]....
        /*1a68*/ 	.word	0xffffffff


	//   ....[140]....
        /*1a6c*/ 	.word	0xffffffff


	//   ....[141]....
        /*1a70*/ 	.word	0xffffffff


	//   ....[142]....
        /*1a74*/ 	.word	0xffffffff


	//   ....[143]....
        /*1a78*/ 	.word	0xffffffff


	//   ....[144]....
        /*1a7c*/ 	.word	0xffffffff


	//   ....[145]....
        /*1a80*/ 	.word	0xffffffff


	//   ....[146]....
        /*1a84*/ 	.word	0xffffffff


	//   ....[147]....
        /*1a88*/ 	.word	0xffffffff


	//   ....[148]....
        /*1a8c*/ 	.word	0xffffffff


	//   ....[149]....
        /*1a90*/ 	.word	0xffffffff


	//   ....[150]....
        /*1a94*/ 	.word	0xffffffff


	//   ....[151]....
        /*1a98*/ 	.word	0xffffffff


	//   ....[152]....
        /*1a9c*/ 	.word	0xffffffff


	//   ....[153]....
        /*1aa0*/ 	.word	0xffffffff


	//   ....[154]....
        /*1aa4*/ 	.word	0xffffffff


	//   ....[155]....
        /*1aa8*/ 	.word	0xffffffff


	//   ....[156]....
        /*1aac*/ 	.word	0xffffffff


	//   ....[157]....
        /*1ab0*/ 	.word	0xffffffff


	//   ....[158]....
        /*1ab4*/ 	.word	0xffffffff


	//   ....[159]....
        /*1ab8*/ 	.word	0xffffffff


	//   ....[160]....
        /*1abc*/ 	.word	0xffffffff


	//   ....[161]....
        /*1ac0*/ 	.word	0xffffffff


	//   ....[162]....
        /*1ac4*/ 	.word	0xffffffff


	//   ....[163]....
        /*1ac8*/ 	.word	0xffffffff


	//   ....[164]....
        /*1acc*/ 	.word	0xffffffff


	//   ....[165]....
        /*1ad0*/ 	.word	0xffffffff


	//   ....[166]....
        /*1ad4*/ 	.word	0xffffffff


	//   ....[167]....
        /*1ad8*/ 	.word	0xffffffff


	//   ....[168]....
        /*1adc*/ 	.word	0xffffffff


	//   ....[169]....
        /*1ae0*/ 	.word	0xffffffff


	//   ....[170]....
        /*1ae4*/ 	.word	0xffffffff


	//   ....[171]....
        /*1ae8*/ 	.word	0xffffffff


	//   ....[172]....
        /*1aec*/ 	.word	0xffffffff


	//   ....[173]....
        /*1af0*/ 	.word	0xffffffff


	//   ....[174]....
        /*1af4*/ 	.word	0xffffffff


	//   ....[175]....
        /*1af8*/ 	.word	0xffffffff


	//   ....[176]....
        /*1afc*/ 	.word	0xffffffff


	//   ....[177]....
        /*1b00*/ 	.word	0xffffffff


	//   ....[178]....
        /*1b04*/ 	.word	0xffffffff


	//   ....[179]....
        /*1b08*/ 	.word	0xffffffff


	//   ....[180]....
        /*1b0c*/ 	.word	0xffffffff


	//   ....[181]....
        /*1b10*/ 	.word	0xffffffff


	//   ....[182]....
        /*1b14*/ 	.word	0xffffffff


	//   ....[183]....
        /*1b18*/ 	.word	0xffffffff


	//   ....[184]....
        /*1b1c*/ 	.word	0xffffffff


	//   ....[185]....
        /*1b20*/ 	.word	0xffffffff


	//   ....[186]....
        /*1b24*/ 	.word	0xffffffff


	//   ....[187]....
        /*1b28*/ 	.word	0xffffffff


	//   ....[188]....
        /*1b2c*/ 	.word	0xffffffff


	//   ....[189]....
        /*1b30*/ 	.word	0xffffffff


	//   ....[190]....
        /*1b34*/ 	.word	0xffffffff


	//   ....[191]....
        /*1b38*/ 	.word	0xffffffff


	//   ....[192]....
        /*1b3c*/ 	.word	0xffffffff


	//   ....[193]....
        /*1b40*/ 	.word	0xffffffff


	//   ....[194]....
        /*1b44*/ 	.word	0xffffffff


	//   ....[195]....
        /*1b48*/ 	.word	0xffffffff


	//   ....[196]....
        /*1b4c*/ 	.word	0xffffffff


	//   ....[197]....
        /*1b50*/ 	.word	0xffffffff


	//   ....[198]....
        /*1b54*/ 	.word	0xffffffff


	//   ....[199]....
        /*1b58*/ 	.word	0xffffffff


	//   ....[200]....
        /*1b5c*/ 	.word	0xffffffff


	//   ....[201]....
        /*1b60*/ 	.word	0xffffffff


	//   ....[202]....
        /*1b64*/ 	.word	0xffffffff


	//   ....[203]....
        /*1b68*/ 	.word	0xffffffff


	//   ....[204]....
        /*1b6c*/ 	.word	0xffffffff


	//   ....[205]....
        /*1b70*/ 	.word	0xffffffff


	//   ....[206]....
        /*1b74*/ 	.word	0xffffffff


	//   ....[207]....
        /*1b78*/ 	.word	0xffffffff


	//   ....[208]....
        /*1b7c*/ 	.word	0xffffffff


	//   ....[209]....
        /*1b80*/ 	.word	0xffffffff


	//   ....[210]....
        /*1b84*/ 	.word	0xffffffff


	//   ....[211]....
        /*1b88*/ 	.word	0xffffffff


	//   ....[212]....
        /*1b8c*/ 	.word	0xffffffff


	//   ....[213]....
        /*1b90*/ 	.word	0xffffffff


	//   ....[214]....
        /*1b94*/ 	.word	0xffffffff


	//   ....[215]....
        /*1b98*/ 	.word	0xffffffff


	//   ....[216]....
        /*1b9c*/ 	.word	0xffffffff


	//   ....[217]....
        /*1ba0*/ 	.word	0xffffffff


	//   ....[218]....
        /*1ba4*/ 	.word	0xffffffff


	//   ....[219]....
        /*1ba8*/ 	.word	0xffffffff


	//   ....[220]....
        /*1bac*/ 	.word	0xffffffff


	//   ....[221]....
        /*1bb0*/ 	.word	0xffffffff


	//   ....[222]....
        /*1bb4*/ 	.word	0xffffffff


	//   ....[223]....
        /*1bb8*/ 	.word	0xffffffff


	//   ....[224]....
        /*1bbc*/ 	.word	0xffffffff


	//   ....[225]....
        /*1bc0*/ 	.word	0xffffffff


	//   ....[226]....
        /*1bc4*/ 	.word	0xffffffff


	//   ....[227]....
        /*1bc8*/ 	.word	0xffffffff


	//   ....[228]....
        /*1bcc*/ 	.word	0xffffffff


	//   ....[229]....
        /*1bd0*/ 	.word	0xffffffff


	//   ....[230]....
        /*1bd4*/ 	.word	0xffffffff


	//   ....[231]....
        /*1bd8*/ 	.word	0xffffffff


	//   ....[232]....
        /*1bdc*/ 	.word	0xffffffff


	//   ....[233]....
        /*1be0*/ 	.word	0xffffffff


	//   ....[234]....
        /*1be4*/ 	.word	0xffffffff


	//   ....[235]....
        /*1be8*/ 	.word	0xffffffff


	//   ....[236]....
        /*1bec*/ 	.word	0xffffffff


	//   ....[237]....
        /*1bf0*/ 	.word	0xffffffff


	//   ....[238]....
        /*1bf4*/ 	.word	0xffffffff


	//   ....[239]....
        /*1bf8*/ 	.word	0xffffffff


	//   ....[240]....
        /*1bfc*/ 	.word	0xffffffff


	//   ....[241]....
        /*1c00*/ 	.word	0xffffffff


	//   ....[242]....
        /*1c04*/ 	.word	0xffffffff


	//   ....[243]....
        /*1c08*/ 	.word	0xffffffff


	//   ....[244]....
        /*1c0c*/ 	.word	0xffffffff


	//   ....[245]....
        /*1c10*/ 	.word	0xffffffff


	//   ....[246]....
        /*1c14*/ 	.word	0xffffffff


	//   ....[247]....
        /*1c18*/ 	.word	0xffffffff


	//   ....[248]....
        /*1c1c*/ 	.word	0xffffffff


	//   ....[249]....
        /*1c20*/ 	.word	0xffffffff


	//   ....[250]....
        /*1c24*/ 	.word	0xffffffff


	//   ....[251]....
        /*1c28*/ 	.word	0xffffffff


	//   ....[252]....
        /*1c2c*/ 	.word	0xffffffff


	//   ....[253]....
        /*1c30*/ 	.word	0xffffffff


	//   ....[254]....
        /*1c34*/ 	.word	0xffffffff


	//   ....[255]....
        /*1c38*/ 	.word	0xffffffff


	//   ....[0]....
        /*1c3c*/ 	.word	0xffffffff


	//   ....[1]....
        /*1c40*/ 	.word	0xffffffff


	//   ....[2]....
        /*1c44*/ 	.word	0xffffffff


	//   ....[3]....
        /*1c48*/ 	.word	0xffffffff


	//   ....[4]....
        /*1c4c*/ 	.word	0xffffffff


	//   ....[5]....
        /*1c50*/ 	.word	0xffffffff


	//   ....[6]....
        /*1c54*/ 	.word	0xffffffff


	//   ....[7]....
        /*1c58*/ 	.word	0xffffffff


	//   ....[8]....
        /*1c5c*/ 	.word	0xffffffff


	//   ....[9]....
        /*1c60*/ 	.word	0xffffffff


	//   ....[10]....
        /*1c64*/ 	.word	0xffffffff


	//   ....[11]....
        /*1c68*/ 	.word	0xffffffff


	//   ....[12]....
        /*1c6c*/ 	.word	0xffffffff


	//   ....[13]....
        /*1c70*/ 	.word	0xffffffff


	//   ....[14]....
        /*1c74*/ 	.word	0xffffffff


	//   ....[15]....
        /*1c78*/ 	.word	0xffffffff


	//   ....[16]....
        /*1c7c*/ 	.word	0xffffffff


	//   ....[17]....
        /*1c80*/ 	.word	0xffffffff


	//   ....[18]....
        /*1c84*/ 	.word	0xffffffff


	//   ....[19]....
        /*1c88*/ 	.word	0xffffffff


	//   ....[20]....
        /*1c8c*/ 	.word	0xffffffff


	//   ....[21]....
        /*1c90*/ 	.word	0xffffffff


	//   ....[22]....
        /*1c94*/ 	.word	0xffffffff


	//   ....[23]....
        /*1c98*/ 	.word	0xffffffff


	//   ....[24]....
        /*1c9c*/ 	.word	0xffffffff


	//   ....[25]....
        /*1ca0*/ 	.word	0xffffffff


	//   ....[26]....
        /*1ca4*/ 	.word	0xffffffff


	//   ....[27]....
        /*1ca8*/ 	.word	0xffffffff


	//   ....[28]....
        /*1cac*/ 	.word	0xffffffff


	//   ....[29]....
        /*1cb0*/ 	.word	0xffffffff


	//   ....[30]....
        /*1cb4*/ 	.word	0xffffffff


	//   ....[31]....
        /*1cb8*/ 	.word	0xffffffff


	//   ....[32]....
        /*1cbc*/ 	.word	0xffffffff


	//   ....[33]....
        /*1cc0*/ 	.word	0xffffffff


	//   ....[34]....
        /*1cc4*/ 	.word	0xffffffff


	//   ....[35]....
        /*1cc8*/ 	.word	0xffffffff


	//   ....[36]....
        /*1ccc*/ 	.word	0xffffffff


	//   ....[37]....
        /*1cd0*/ 	.word	0xffffffff


	//   ....[38]....
        /*1cd4*/ 	.word	0xffffffff


	//   ....[39]....
        /*1cd8*/ 	.word	0xffffffff


	//   ....[40]....
        /*1cdc*/ 	.word	0xffffffff


	//   ....[41]....
        /*1ce0*/ 	.word	0xffffffff


	//   ....[42]....
        /*1ce4*/ 	.word	0xffffffff


	//   ....[43]....
        /*1ce8*/ 	.word	0xffffffff


	//   ....[44]....
        /*1cec*/ 	.word	0xffffffff


	//   ....[45]....
        /*1cf0*/ 	.word	0xffffffff


	//   ....[46]....
        /*1cf4*/ 	.word	0xffffffff


	//   ....[47]....
        /*1cf8*/ 	.word	0xffffffff


	//   ....[48]....
        /*1cfc*/ 	.word	0xffffffff


	//   ....[49]....
        /*1d00*/ 	.word	0xffffffff


	//   ....[50]....
        /*1d04*/ 	.word	0xffffffff


	//   ....[51]....
        /*1d08*/ 	.word	0xffffffff


	//   ....[52]....
        /*1d0c*/ 	.word	0xffffffff


	//   ....[53]....
        /*1d10*/ 	.word	0xffffffff


	//   ....[54]....
        /*1d14*/ 	.word	0xffffffff


	//   ....[55]....
        /*1d18*/ 	.word	0xffffffff


	//   ....[56]....
        /*1d1c*/ 	.word	0xffffffff


	//   ....[57]....
        /*1d20*/ 	.word	0xffffffff


	//   ....[58]....
        /*1d24*/ 	.word	0xffffffff


	//   ....[59]....
        /*1d28*/ 	.word	0xffffffff


	//   ....[60]....
        /*1d2c*/ 	.word	0xffffffff


	//   ....[61]....
        /*1d30*/ 	.word	0xffffffff


	//   ....[62]....
        /*1d34*/ 	.word	0xffffffff


	//   ....[63]....
        /*1d38*/ 	.word	0xffffffff


	//   ....[64]....
        /*1d3c*/ 	.word	0xffffffff


	//   ....[65]....
        /*1d40*/ 	.word	0xffffffff


	//   ....[66]....
        /*1d44*/ 	.word	0xffffffff


	//   ....[67]....
        /*1d48*/ 	.word	0xffffffff


	//   ....[68]....
        /*1d4c*/ 	.word	0xffffffff


	//   ....[69]....
        /*1d50*/ 	.word	0xffffffff


	//   ....[70]....
        /*1d54*/ 	.word	0xffffffff


	//   ....[71]....
        /*1d58*/ 	.word	0xffffffff


	//   ....[72]....
        /*1d5c*/ 	.word	0xffffffff


	//   ....[73]....
        /*1d60*/ 	.word	0xffffffff


	//   ....[74]....
        /*1d64*/ 	.word	0xffffffff


	//   ....[75]....
        /*1d68*/ 	.word	0xffffffff


	//   ....[76]....
        /*1d6c*/ 	.word	0xffffffff


	//   ....[77]....
        /*1d70*/ 	.word	0xffffffff


	//   ....[78]....
        /*1d74*/ 	.word	0xffffffff


	//   ....[79]....
        /*1d78*/ 	.word	0xffffffff


	//   ....[80]....
        /*1d7c*/ 	.word	0xffffffff


	//   ....[81]....
        /*1d80*/ 	.word	0xffffffff


	//   ....[82]....
        /*1d84*/ 	.word	0xffffffff


	//   ....[83]....
        /*1d88*/ 	.word	0xffffffff


	//   ....[84]....
        /*1d8c*/ 	.word	0xffffffff


	//   ....[85]....
        /*1d90*/ 	.word	0xffffffff


	//   ....[86]....
        /*1d94*/ 	.word	0xffffffff


	//   ....[87]....
        /*1d98*/ 	.word	0xffffffff


	//   ....[88]....
        /*1d9c*/ 	.word	0xffffffff


	//   ....[89]....
        /*1da0*/ 	.word	0xffffffff


	//   ....[90]....
        /*1da4*/ 	.word	0xffffffff


	//   ....[91]....
        /*1da8*/ 	.word	0xffffffff


	//   ....[92]....
        /*1dac*/ 	.word	0xffffffff


	//   ....[93]....
        /*1db0*/ 	.word	0xffffffff


	//   ....[94]....
        /*1db4*/ 	.word	0xffffffff


	//   ....[95]....
        /*1db8*/ 	.word	0xffffffff


	//   ....[96]....
        /*1dbc*/ 	.word	0xffffffff


	//   ....[97]....
        /*1dc0*/ 	.word	0xffffffff


	//   ....[98]....
        /*1dc4*/ 	.word	0xffffffff


	//   ....[99]....
        /*1dc8*/ 	.word	0xffffffff


	//   ....[100]....
        /*1dcc*/ 	.word	0xffffffff


	//   ....[101]....
        /*1dd0*/ 	.word	0xffffffff


	//   ....[102]....
        /*1dd4*/ 	.word	0xffffffff


	//   ....[103]....
        /*1dd8*/ 	.word	0xffffffff


	//   ....[104]....
        /*1ddc*/ 	.word	0xffffffff


	//   ....[105]....
        /*1de0*/ 	.word	0xffffffff


	//   ....[106]....
        /*1de4*/ 	.word	0xffffffff


	//   ....[107]....
        /*1de8*/ 	.word	0xffffffff


	//   ....[108]....
        /*1dec*/ 	.word	0xffffffff


	//   ....[109]....
        /*1df0*/ 	.word	0xffffffff


	//   ....[110]....
        /*1df4*/ 	.word	0xffffffff


	//   ....[111]....
        /*1df8*/ 	.word	0xffffffff


	//   ....[112]....
        /*1dfc*/ 	.word	0xffffffff


	//   ....[113]....
        /*1e00*/ 	.word	0xffffffff


	//   ....[114]....
        /*1e04*/ 	.word	0xffffffff


	//   ....[115]....
        /*1e08*/ 	.word	0xffffffff


	//   ....[116]....
        /*1e0c*/ 	.word	0xffffffff


	//   ....[117]....
        /*1e10*/ 	.word	0xffffffff


	//   ....[118]....
        /*1e14*/ 	.word	0xffffffff


	//   ....[119]....
        /*1e18*/ 	.word	0xffffffff


	//   ....[120]....
        /*1e1c*/ 	.word	0xffffffff


	//   ....[121]....
        /*1e20*/ 	.word	0xffffffff


	//   ....[122]....
        /*1e24*/ 	.word	0xffffffff


	//   ....[123]....
        /*1e28*/ 	.word	0xffffffff


	//   ....[124]....
        /*1e2c*/ 	.word	0xffffffff


	//   ....[125]....
        /*1e30*/ 	.word	0xffffffff


	//   ....[126]....
        /*1e34*/ 	.word	0xffffffff


	//   ....[127]....
        /*1e38*/ 	.word	0xffffffff


	//   ....[128]....
        /*1e3c*/ 	.word	0xffffffff


	//   ....[129]....
        /*1e40*/ 	.word	0xffffffff


	//   ....[130]....
        /*1e44*/ 	.word	0xffffffff


	//   ....[131]....
        /*1e48*/ 	.word	0xffffffff


	//   ....[132]....
        /*1e4c*/ 	.word	0xffffffff


	//   ....[133]....
        /*1e50*/ 	.word	0xffffffff


	//   ....[134]....
        /*1e54*/ 	.word	0xffffffff


	//   ....[135]....
        /*1e58*/ 	.word	0xffffffff


	//   ....[136]....
        /*1e5c*/ 	.word	0xffffffff


	//   ....[137]....
        /*1e60*/ 	.word	0xffffffff


	//   ....[138]....
        /*1e64*/ 	.word	0xffffffff


	//   ....[139]....
        /*1e68*/ 	.word	0xffffffff


	//   ....[140]....
        /*1e6c*/ 	.word	0xffffffff


	//   ....[141]....
        /*1e70*/ 	.word	0xffffffff


	//   ....[142]....
        /*1e74*/ 	.word	0xffffffff


	//   ....[143]....
        /*1e78*/ 	.word	0xffffffff


	//   ....[144]....
        /*1e7c*/ 	.word	0xffffffff


	//   ....[145]....
        /*1e80*/ 	.word	0xffffffff


	//   ....[146]....
        /*1e84*/ 	.word	0xffffffff


	//   ....[147]....
        /*1e88*/ 	.word	0xffffffff


	//   ....[148]....
        /*1e8c*/ 	.word	0xffffffff


	//   ....[149]....
        /*1e90*/ 	.word	0xffffffff


	//   ....[150]....
        /*1e94*/ 	.word	0xffffffff


	//   ....[151]....
        /*1e98*/ 	.word	0xffffffff


	//   ....[152]....
        /*1e9c*/ 	.word	0xffffffff


	//   ....[153]....
        /*1ea0*/ 	.word	0xffffffff


	//   ....[154]....
        /*1ea4*/ 	.word	0xffffffff


	//   ....[155]....
        /*1ea8*/ 	.word	0xffffffff


	//   ....[156]....
        /*1eac*/ 	.word	0xffffffff


	//   ....[157]....
        /*1eb0*/ 	.word	0xffffffff


	//   ....[158]....
        /*1eb4*/ 	.word	0xffffffff


	//   ....[159]....
        /*1eb8*/ 	.word	0xffffffff


	//   ....[160]....
        /*1ebc*/ 	.word	0xffffffff


	//   ....[161]....
        /*1ec0*/ 	.word	0xffffffff


	//   ....[162]....
        /*1ec4*/ 	.word	0xffffffff


	//   ....[163]....
        /*1ec8*/ 	.word	0xffffffff


	//   ....[164]....
        /*1ecc*/ 	.word	0xffffffff


	//   ....[165]....
        /*1ed0*/ 	.word	0xffffffff


	//   ....[166]....
        /*1ed4*/ 	.word	0xffffffff


	//   ....[167]....
        /*1ed8*/ 	.word	0xffffffff


	//   ....[168]....
        /*1edc*/ 	.word	0xffffffff


	//   ....[169]....
        /*1ee0*/ 	.word	0xffffffff


	//   ....[170]....
        /*1ee4*/ 	.word	0xffffffff


	//   ....[171]....
        /*1ee8*/ 	.word	0xffffffff


	//   ....[172]....
        /*1eec*/ 	.word	0xffffffff


	//   ....[173]....
        /*1ef0*/ 	.word	0xffffffff


	//   ....[174]....
        /*1ef4*/ 	.word	0xffffffff


	//   ....[175]....
        /*1ef8*/ 	.word	0xffffffff


	//   ....[176]....
        /*1efc*/ 	.word	0xffffffff


	//   ....[177]....
        /*1f00*/ 	.word	0xffffffff


	//   ....[178]....
        /*1f04*/ 	.word	0xffffffff


	//   ....[179]....
        /*1f08*/ 	.word	0xffffffff


	//   ....[180]....
        /*1f0c*/ 	.word	0xffffffff


	//   ....[181]....
        /*1f10*/ 	.word	0xffffffff


	//   ....[182]....
        /*1f14*/ 	.word	0xffffffff


	//   ....[183]....
        /*1f18*/ 	.word	0xffffffff


	//   ....[184]....
        /*1f1c*/ 	.word	0xffffffff


	//   ....[185]....
        /*1f20*/ 	.word	0xffffffff


	//   ....[186]....
        /*1f24*/ 	.word	0xffffffff


	//   ....[187]....
        /*1f28*/ 	.word	0xffffffff


	//   ....[188]....
        /*1f2c*/ 	.word	0xffffffff


	//   ....[189]....
        /*1f30*/ 	.word	0xffffffff


	//   ....[190]....
        /*1f34*/ 	.word	0xffffffff


	//   ....[191]....
        /*1f38*/ 	.word	0xffffffff


	//   ....[192]....
        /*1f3c*/ 	.word	0xffffffff


	//   ....[193]....
        /*1f40*/ 	.word	0xffffffff


	//   ....[194]....
        /*1f44*/ 	.word	0xffffffff


	//   ....[195]....
        /*1f48*/ 	.word	0xffffffff


	//   ....[196]....
        /*1f4c*/ 	.word	0xffffffff


	//   ....[197]....
        /*1f50*/ 	.word	0xffffffff


	//   ....[198]....
        /*1f54*/ 	.word	0xffffffff


	//   ....[199]....
        /*1f58*/ 	.word	0xffffffff


	//   ....[200]....
        /*1f5c*/ 	.word	0xffffffff


	//   ....[201]....
        /*1f60*/ 	.word	0xffffffff


	//   ....[202]....
        /*1f64*/ 	.word	0xffffffff


	//   ....[203]....
        /*1f68*/ 	.word	0xffffffff


	//   ....[204]....
        /*1f6c*/ 	.word	0xffffffff


	//   ....[205]....
        /*1f70*/ 	.word	0xffffffff


	//   ....[206]....
        /*1f74*/ 	.word	0xffffffff


	//   ....[207]....
        /*1f78*/ 	.word	0xffffffff


	//   ....[208]....
        /*1f7c*/ 	.word	0xffffffff


	//   ....[209]....
        /*1f80*/ 	.word	0xffffffff


	//   ....[210]....
        /*1f84*/ 	.word	0xffffffff


	//   ....[211]....
        /*1f88*/ 	.word	0xffffffff


	//   ....[212]....
        /*1f8c*/ 	.word	0xffffffff


	//   ....[213]....
        /*1f90*/ 	.word	0xffffffff


	//   ....[214]....
        /*1f94*/ 	.word	0xffffffff


	//   ....[215]....
        /*1f98*/ 	.word	0xffffffff


	//   ....[216]....
        /*1f9c*/ 	.word	0xffffffff


	//   ....[217]....
        /*1fa0*/ 	.word	0xffffffff


	//   ....[218]....
        /*1fa4*/ 	.word	0xffffffff


	//   ....[219]....
        /*1fa8*/ 	.word	0xffffffff


	//   ....[220]....
        /*1fac*/ 	.word	0xffffffff


	//   ....[221]....
        /*1fb0*/ 	.word	0xffffffff


	//   ....[222]....
        /*1fb4*/ 	.word	0xffffffff


	//   ....[223]....
        /*1fb8*/ 	.word	0xffffffff


	//   ....[224]....
        /*1fbc*/ 	.word	0xffffffff


	//   ....[225]....
        /*1fc0*/ 	.word	0xffffffff


	//   ....[226]....
        /*1fc4*/ 	.word	0xffffffff


	//   ....[227]....
        /*1fc8*/ 	.word	0xffffffff


	//   ....[228]....
        /*1fcc*/ 	.word	0xffffffff


	//   ....[229]....
        /*1fd0*/ 	.word	0xffffffff


	//   ....[230]....
        /*1fd4*/ 	.word	0xffffffff


	//   ....[231]....
        /*1fd8*/ 	.word	0xffffffff


	//   ....[232]....
        /*1fdc*/ 	.word	0xffffffff


	//   ....[233]....
        /*1fe0*/ 	.word	0xffffffff


	//   ....[234]....
        /*1fe4*/ 	.word	0xffffffff


	//   ....[235]....
        /*1fe8*/ 	.word	0xffffffff


	//   ....[236]....
        /*1fec*/ 	.word	0xffffffff


	//   ....[237]....
        /*1ff0*/ 	.word	0xffffffff


	//   ....[238]....
        /*1ff4*/ 	.word	0xffffffff


	//   ....[239]....
        /*1ff8*/ 	.word	0xffffffff


	//   ....[240]....
        /*1ffc*/ 	.word	0xffffffff


	//   ....[241]....
        /*2000*/ 	.word	0xffffffff


	//   ....[242]....
        /*2004*/ 	.word	0xffffffff


	//   ....[243]....
        /*2008*/ 	.word	0xffffffff


	//   ....[244]....
        /*200c*/ 	.word	0xffffffff


	//   ....[245]....
        /*2010*/ 	.word	0xffffffff


	//   ....[246]....
        /*2014*/ 	.word	0xffffffff


	//   ....[247]....
        /*2018*/ 	.word	0xffffffff


	//   ....[248]....
        /*201c*/ 	.word	0xffffffff


	//   ....[249]....
        /*2020*/ 	.word	0xffffffff


	//   ....[250]....
        /*2024*/ 	.word	0xffffffff


	//   ....[251]....
        /*2028*/ 	.word	0xffffffff


	//   ....[252]....
        /*202c*/ 	.word	0xffffffff


	//   ....[253]....
        /*2030*/ 	.word	0xffffffff


	//   ....[254]....
        /*2034*/ 	.word	0xffffffff


	//   ....[255]....
        /*2038*/ 	.word	0xffffffff


	//   ....[0]....
        /*203c*/ 	.word	0xffffffff


	//   ....[1]....
        /*2040*/ 	.word	0xffffffff


	//   ....[2]....
        /*2044*/ 	.word	0xffffffff


	//   ....[3]....
        /*2048*/ 	.word	0xffffffff


	//   ....[4]....
        /*204c*/ 	.word	0xffffffff


	//   ....[5]....
        /*2050*/ 	.word	0xffffffff


	//   ....[6]....
        /*2054*/ 	.word	0xffffffff


	//   ....[7]....
        /*2058*/ 	.word	0xffffffff


	//   ....[8]....
        /*205c*/ 	.word	0xffffffff


	//   ....[9]....
        /*2060*/ 	.word	0xffffffff


	//   ....[10]....
        /*2064*/ 	.word	0xffffffff


	//   ....[11]....
        /*2068*/ 	.word	0xffffffff


	//   ....[12]....
        /*206c*/ 	.word	0xffffffff


	//   ....[13]....
        /*2070*/ 	.word	0xffffffff


	//   ....[14]....
        /*2074*/ 	.word	0xffffffff


	//   ....[15]....
        /*2078*/ 	.word	0xffffffff


	//   ....[16]....
        /*207c*/ 	.word	0xffffffff


	//   ....[17]....
        /*2080*/ 	.word	0xffffffff


	//   ....[18]....
        /*2084*/ 	.word	0xffffffff


	//   ....[19]....
        /*2088*/ 	.word	0xffffffff


	//   ....[20]....
        /*208c*/ 	.word	0xffffffff


	//   ....[21]....
        /*2090*/ 	.word	0xffffffff


	//   ....[22]....
        /*2094*/ 	.word	0xffffffff


	//   ....[23]....
        /*2098*/ 	.word	0xffffffff


	//   ....[24]....
        /*209c*/ 	.word	0xffffffff


	//   ....[25]....
        /*20a0*/ 	.word	0xffffffff


	//   ....[26]....
        /*20a4*/ 	.word	0xffffffff


	//   ....[27]....
        /*20a8*/ 	.word	0xffffffff


	//   ....[28]....
        /*20ac*/ 	.word	0xffffffff


	//   ....[29]....
        /*20b0*/ 	.word	0xffffffff


	//   ....[30]....
        /*20b4*/ 	.word	0xffffffff


	//   ....[31]....
        /*20b8*/ 	.word	0xffffffff


	//   ....[32]....
        /*20bc*/ 	.word	0xffffffff


	//   ....[33]....
        /*20c0*/ 	.word	0xffffffff


	//   ....[34]....
        /*20c4*/ 	.word	0xffffffff


	//   ....[35]....
        /*20c8*/ 	.word	0xffffffff


	//   ....[36]....
        /*20cc*/ 	.word	0xffffffff


	//   ....[37]....
        /*20d0*/ 	.word	0xffffffff


	//   ....[38]....
        /*20d4*/ 	.word	0xffffffff


	//   ....[39]....
        /*20d8*/ 	.word	0xffffffff


	//   ....[40]....
        /*20dc*/ 	.word	0xffffffff


	//   ....[41]....
        /*20e0*/ 	.word	0xffffffff


	//   ....[42]....
        /*20e4*/ 	.word	0xffffffff


	//   ....[43]....
        /*20e8*/ 	.word	0xffffffff


	//   ....[44]....
        /*20ec*/ 	.word	0xffffffff


	//   ....[45]....
        /*20f0*/ 	.word	0xffffffff


	//   ....[46]....
        /*20f4*/ 	.word	0xffffffff


	//   ....[47]....
        /*20f8*/ 	.word	0xffffffff


	//   ....[48]....
        /*20fc*/ 	.word	0xffffffff


	//   ....[49]....
        /*2100*/ 	.word	0xffffffff


	//   ....[50]....
        /*2104*/ 	.word	0xffffffff


	//   ....[51]....
        /*2108*/ 	.word	0xffffffff


	//   ....[52]....
        /*210c*/ 	.word	0xffffffff


	//   ....[53]....
        /*2110*/ 	.word	0xffffffff


	//   ....[54]....
        /*2114*/ 	.word	0xffffffff


	//   ....[55]....
        /*2118*/ 	.word	0xffffffff


	//   ....[56]....
        /*211c*/ 	.word	0xffffffff


	//   ....[57]....
        /*2120*/ 	.word	0xffffffff


	//   ....[58]....
        /*2124*/ 	.word	0xffffffff


	//   ....[59]....
        /*2128*/ 	.word	0xffffffff


	//   ....[60]....
        /*212c*/ 	.word	0xffffffff


	//   ....[61]....
        /*2130*/ 	.word	0xffffffff


	//   ....[62]....
        /*2134*/ 	.word	0xffffffff


	//   ....[63]....
        /*2138*/ 	.word	0xffffffff


	//   ....[64]....
        /*213c*/ 	.word	0xffffffff


	//   ....[65]....
        /*2140*/ 	.word	0xffffffff


	//   ....[66]....
        /*2144*/ 	.word	0xffffffff


	//   ....[67]....
        /*2148*/ 	.word	0xffffffff


	//   ....[68]....
        /*214c*/ 	.word	0xffffffff


	//   ....[69]....
        /*2150*/ 	.word	0xffffffff


	//   ....[70]....
        /*2154*/ 	.word	0xffffffff


	//   ....[71]....
        /*2158*/ 	.word	0xffffffff


	//   ....[72]....
        /*215c*/ 	.word	0xffffffff


	//   ....[73]....
        /*2160*/ 	.word	0xffffffff


	//   ....[74]....
        /*2164*/ 	.word	0xffffffff


	//   ....[75]....
        /*2168*/ 	.word	0xffffffff


	//   ....[76]....
        /*216c*/ 	.word	0xffffffff


	//   ....[77]....
        /*2170*/ 	.word	0xffffffff


	//   ....[78]....
        /*2174*/ 	.word	0xffffffff


	//   ....[79]....
        /*2178*/ 	.word	0xffffffff


	//   ....[80]....
        /*217c*/ 	.word	0xffffffff


	//   ....[81]....
        /*2180*/ 	.word	0xffffffff


	//   ....[82]....
        /*2184*/ 	.word	0xffffffff


	//   ....[83]....
        /*2188*/ 	.word	0xffffffff


	//   ....[84]....
        /*218c*/ 	.word	0xffffffff


	//   ....[85]....
        /*2190*/ 	.word	0xffffffff


	//   ....[86]....
        /*2194*/ 	.word	0xffffffff


	//   ....[87]....
        /*2198*/ 	.word	0xffffffff


	//   ....[88]....
        /*219c*/ 	.word	0xffffffff


	//   ....[89]....
        /*21a0*/ 	.word	0xffffffff


	//   ....[90]....
        /*21a4*/ 	.word	0xffffffff


	//   ....[91]....
        /*21a8*/ 	.word	0xffffffff


	//   ....[92]....
        /*21ac*/ 	.word	0xffffffff


	//   ....[93]....
        /*21b0*/ 	.word	0xffffffff


	//   ....[94]....
        /*21b4*/ 	.word	0xffffffff


	//   ....[95]....
        /*21b8*/ 	.word	0xffffffff


	//   ....[96]....
        /*21bc*/ 	.word	0xffffffff


	//   ....[97]....
        /*21c0*/ 	.word	0xffffffff


	//   ....[98]....
        /*21c4*/ 	.word	0xffffffff


	//   ....[99]....
        /*21c8*/ 	.word	0xffffffff


	//   ....[100]....
        /*21cc*/ 	.word	0xffffffff


	//   ....[101]....
        /*21d0*/ 	.word	0xffffffff


	//   ....[102]....
        /*21d4*/ 	.word	0xffffffff


	//   ....[103]....
        /*21d8*/ 	.word	0xffffffff


	//   ....[104]....
        /*21dc*/ 	.word	0xffffffff


	//   ....[105]....
        /*21e0*/ 	.word	0xffffffff


	//   ....[106]....
        /*21e4*/ 	.word	0xffffffff


	//   ....[107]....
        /*21e8*/ 	.word	0xffffffff


	//   ....[108]....
        /*21ec*/ 	.word	0xffffffff


	//   ....[109]....
        /*21f0*/ 	.word	0xffffffff


	//   ....[110]....
        /*21f4*/ 	.word	0xffffffff


	//   ....[111]....
        /*21f8*/ 	.word	0xffffffff


	//   ....[112]....
        /*21fc*/ 	.word	0xffffffff


	//   ....[113]....
        /*2200*/ 	.word	0xffffffff


	//   ....[114]....
        /*2204*/ 	.word	0xffffffff


	//   ....[115]....
        /*2208*/ 	.word	0xffffffff


	//   ....[116]....
        /*220c*/ 	.word	0xffffffff


	//   ....[117]....
        /*2210*/ 	.word	0xffffffff


	//   ....[118]....
        /*2214*/ 	.word	0xffffffff


	//   ....[119]....
        /*2218*/ 	.word	0xffffffff


	//   ....[120]....
        /*221c*/ 	.word	0xffffffff


	//   ....[121]....
        /*2220*/ 	.word	0xffffffff


	//   ....[122]....
        /*2224*/ 	.word	0xffffffff


	//   ....[123]....
        /*2228*/ 	.word	0xffffffff


	//   ....[124]....
        /*222c*/ 	.word	0xffffffff


	//   ....[125]....
        /*2230*/ 	.word	0xffffffff


	//   ....[126]....
        /*2234*/ 	.word	0xffffffff


	//   ....[127]....
        /*2238*/ 	.word	0xffffffff


	//   ....[128]....
        /*223c*/ 	.word	0xffffffff


	//   ....[129]....
        /*2240*/ 	.word	0xffffffff


	//   ....[130]....
        /*2244*/ 	.word	0xffffffff


	//   ....[131]....
        /*2248*/ 	.word	0xffffffff


	//   ....[132]....
        /*224c*/ 	.word	0xffffffff


	//   ....[133]....
        /*2250*/ 	.word	0xffffffff


	//   ....[134]....
        /*2254*/ 	.word	0xffffffff


	//   ....[135]....
        /*2258*/ 	.word	0xffffffff


	//   ....[136]....
        /*225c*/ 	.word	0xffffffff


	//   ....[137]....
        /*2260*/ 	.word	0xffffffff


	//   ....[138]....
        /*2264*/ 	.word	0xffffffff


	//   ....[139]....
        /*2268*/ 	.word	0xffffffff


	//   ....[140]....
        /*226c*/ 	.word	0xffffffff


	//   ....[141]....
        /*2270*/ 	.word	0xffffffff


	//   ....[142]....
        /*2274*/ 	.word	0xffffffff


	//   ....[143]....
        /*2278*/ 	.word	0xffffffff


	//   ....[144]....
        /*227c*/ 	.word	0xffffffff


	//   ....[145]....
        /*2280*/ 	.word	0xffffffff


	//   ....[146]....
        /*2284*/ 	.word	0xffffffff


	//   ....[147]....
        /*2288*/ 	.word	0xffffffff


	//   ....[148]....
        /*228c*/ 	.word	0xffffffff


	//   ....[149]....
        /*2290*/ 	.word	0xffffffff


	//   ....[150]....
        /*2294*/ 	.word	0xffffffff


	//   ....[151]....
        /*2298*/ 	.word	0xffffffff


	//   ....[152]....
        /*229c*/ 	.word	0xffffffff


	//   ....[153]....
        /*22a0*/ 	.word	0xffffffff


	//   ....[154]....
        /*22a4*/ 	.word	0xffffffff


	//   ....[155]....
        /*22a8*/ 	.word	0xffffffff


	//   ....[156]....
        /*22ac*/ 	.word	0xffffffff


	//   ....[157]....
        /*22b0*/ 	.word	0xffffffff


	//   ....[158]....
        /*22b4*/ 	.word	0xffffffff


	//   ....[159]....
        /*22b8*/ 	.word	0xffffffff


	//   ....[160]....
        /*22bc*/ 	.word	0xffffffff


	//   ....[161]....
        /*22c0*/ 	.word	0xffffffff


	//   ....[162]....
        /*22c4*/ 	.word	0xffffffff


	//   ....[163]....
        /*22c8*/ 	.word	0xffffffff


	//   ....[164]....
        /*22cc*/ 	.word	0xffffffff


	//   ....[165]....
        /*22d0*/ 	.word	0xffffffff


	//   ....[166]....
        /*22d4*/ 	.word	0xffffffff


	//   ....[167]....
        /*22d8*/ 	.word	0xffffffff


	//   ....[168]....
        /*22dc*/ 	.word	0xffffffff


	//   ....[169]....
        /*22e0*/ 	.word	0xffffffff


	//   ....[170]....
        /*22e4*/ 	.word	0xffffffff


	//   ....[171]....
        /*22e8*/ 	.word	0xffffffff


	//   ....[172]....
        /*22ec*/ 	.word	0xffffffff


	//   ....[173]....
        /*22f0*/ 	.word	0xffffffff


	//   ....[174]....
        /*22f4*/ 	.word	0xffffffff


	//   ....[175]....
        /*22f8*/ 	.word	0xffffffff


	//   ....[176]....
        /*22fc*/ 	.word	0xffffffff


	//   ....[177]....
        /*2300*/ 	.word	0xffffffff


	//   ....[178]....
        /*2304*/ 	.word	0xffffffff


	//   ....[179]....
        /*2308*/ 	.word	0xffffffff


	//   ....[180]....
        /*230c*/ 	.word	0xffffffff


	//   ....[181]....
        /*2310*/ 	.word	0xffffffff


	//   ....[182]....
        /*2314*/ 	.word	0xffffffff


	//   ....[183]....
        /*2318*/ 	.word	0xffffffff


	//   ....[184]....
        /*231c*/ 	.word	0xffffffff


	//   ....[185]....
        /*2320*/ 	.word	0xffffffff


	//   ....[186]....
        /*2324*/ 	.word	0xffffffff


	//   ....[187]....
        /*2328*/ 	.word	0xffffffff


	//   ....[188]....
        /*232c*/ 	.word	0xffffffff


	//   ....[189]....
        /*2330*/ 	.word	0xffffffff


	//   ....[190]....
        /*2334*/ 	.word	0xffffffff


	//   ....[191]....
        /*2338*/ 	.word	0xffffffff


	//   ....[192]....
        /*233c*/ 	.word	0xffffffff


	//   ....[193]....
        /*2340*/ 	.word	0xffffffff


	//   ....[194]....
        /*2344*/ 	.word	0xffffffff


	//   ....[195]....
        /*2348*/ 	.word	0xffffffff


	//   ....[196]....
        /*234c*/ 	.word	0xffffffff


	//   ....[197]....
        /*2350*/ 	.word	0xffffffff


	//   ....[198]....
        /*2354*/ 	.word	0xffffffff


	//   ....[199]....
        /*2358*/ 	.word	0xffffffff


	//   ....[200]....
        /*235c*/ 	.word	0xffffffff


	//   ....[201]....
        /*2360*/ 	.word	0xffffffff


	//   ....[202]....
        /*2364*/ 	.word	0xffffffff


	//   ....[203]....
        /*2368*/ 	.word	0xffffffff


	//   ....[204]....
        /*236c*/ 	.word	0xffffffff


	//   ....[205]....
        /*2370*/ 	.word	0xffffffff


	//   ....[206]....
        /*2374*/ 	.word	0xffffffff


	//   ....[207]....
        /*2378*/ 	.word	0xffffffff


	//   ....[208]....
        /*237c*/ 	.word	0xffffffff


	//   ....[209]....
        /*2380*/ 	.word	0xffffffff


	//   ....[210]....
        /*2384*/ 	.word	0xffffffff


	//   ....[211]....
        /*2388*/ 	.word	0xffffffff


	//   ....[212]....
        /*238c*/ 	.word	0xffffffff


	//   ....[213]....
        /*2390*/ 	.word	0xffffffff


	//   ....[214]....
        /*2394*/ 	.word	0xffffffff


	//   ....[215]....
        /*2398*/ 	.word	0xffffffff


	//   ....[216]....
        /*239c*/ 	.word	0xffffffff


	//   ....[217]....
        /*23a0*/ 	.word	0xffffffff


	//   ....[218]....
        /*23a4*/ 	.word	0xffffffff


	//   ....[219]....
        /*23a8*/ 	.word	0xffffffff


	//   ....[220]....
        /*23ac*/ 	.word	0xffffffff


	//   ....[221]....
        /*23b0*/ 	.word	0xffffffff


	//   ....[222]....
        /*23b4*/ 	.word	0xffffffff


	//   ....[223]....
        /*23b8*/ 	.word	0xffffffff


	//   ....[224]....
        /*23bc*/ 	.word	0xffffffff


	//   ....[225]....
        /*23c0*/ 	.word	0xffffffff


	//   ....[226]....
        /*23c4*/ 	.word	0xffffffff


	//   ....[227]....
        /*23c8*/ 	.word	0xffffffff


	//   ....[228]....
        /*23cc*/ 	.word	0xffffffff


	//   ....[229]....
        /*23d0*/ 	.word	0xffffffff


	//   ....[230]....
        /*23d4*/ 	.word	0xffffffff


	//   ....[231]....
        /*23d8*/ 	.word	0xffffffff


	//   ....[232]....
        /*23dc*/ 	.word	0xffffffff


	//   ....[233]....
        /*23e0*/ 	.word	0xffffffff


	//   ....[234]....
        /*23e4*/ 	.word	0xffffffff


	//   ....[235]....
        /*23e8*/ 	.word	0xffffffff


	//   ....[236]....
        /*23ec*/ 	.word	0xffffffff


	//   ....[237]....
        /*23f0*/ 	.word	0xffffffff


	//   ....[238]....
        /*23f4*/ 	.word	0xffffffff


	//   ....[239]....
        /*23f8*/ 	.word	0xffffffff


	//   ....[240]....
        /*23fc*/ 	.word	0xffffffff


	//   ....[241]....
        /*2400*/ 	.word	0xffffffff


	//   ....[242]....
        /*2404*/ 	.word	0xffffffff


	//   ....[243]....
        /*2408*/ 	.word	0xffffffff


	//   ....[244]....
        /*240c*/ 	.word	0xffffffff


	//   ....[245]....
        /*2410*/ 	.word	0xffffffff


	//   ....[246]....
        /*2414*/ 	.word	0xffffffff


	//   ....[247]....
        /*2418*/ 	.word	0xffffffff


	//   ....[248]....
        /*241c*/ 	.word	0xffffffff


	//   ....[249]....
        /*2420*/ 	.word	0xffffffff


	//   ....[250]....
        /*2424*/ 	.word	0xffffffff


	//   ....[251]....
        /*2428*/ 	.word	0xffffffff


	//   ....[252]....
        /*242c*/ 	.word	0xffffffff


	//   ....[253]....
        /*2430*/ 	.word	0xffffffff


	//   ....[254]....
        /*2434*/ 	.word	0xffffffff


	//   ....[255]....
        /*2438*/ 	.word	0xffffffff


	//   ....[0]....
        /*243c*/ 	.word	0xffffffff


	//   ....[1]....
        /*2440*/ 	.word	0xffffffff


	//   ....[2]....
        /*2444*/ 	.word	0xffffffff


	//   ....[3]....
        /*2448*/ 	.word	0xffffffff


	//   ....[4]....
        /*244c*/ 	.word	0xffffffff


	//   ....[5]....
        /*2450*/ 	.word	0xffffffff


	//   ....[6]....
        /*2454*/ 	.word	0xffffffff


	//   ....[7]....
        /*2458*/ 	.word	0xffffffff


	//   ....[8]....
        /*245c*/ 	.word	0xffffffff


	//   ....[9]....
        /*2460*/ 	.word	0xffffffff


	//   ....[10]....
        /*2464*/ 	.word	0xffffffff


	//   ....[11]....
        /*2468*/ 	.word	0xffffffff


	//   ....[12]....
        /*246c*/ 	.word	0xffffffff


	//   ....[13]....
        /*2470*/ 	.word	0xffffffff


	//   ....[14]....
        /*2474*/ 	.word	0xffffffff


	//   ....[15]....
        /*2478*/ 	.word	0xffffffff


	//   ....[16]....
        /*247c*/ 	.word	0xffffffff


	//   ....[17]....
        /*2480*/ 	.word	0xffffffff


	//   ....[18]....
        /*2484*/ 	.word	0xffffffff


	//   ....[19]....
        /*2488*/ 	.word	0xffffffff


	//   ....[20]....
        /*248c*/ 	.word	0xffffffff


	//   ....[21]....
        /*2490*/ 	.word	0xffffffff


	//   ....[22]....
        /*2494*/ 	.word	0xffffffff


	//   ....[23]....
        /*2498*/ 	.word	0xffffffff


	//   ....[24]....
        /*249c*/ 	.word	0xffffffff


	//   ....[25]....
        /*24a0*/ 	.word	0xffffffff


	//   ....[26]....
        /*24a4*/ 	.word	0xffffffff


	//   ....[27]....
        /*24a8*/ 	.word	0xffffffff


	//   ....[28]....
        /*24ac*/ 	.word	0xffffffff


	//   ....[29]....
        /*24b0*/ 	.word	0xffffffff


	//   ....[30]....
        /*24b4*/ 	.word	0xffffffff


	//   ....[31]....
        /*24b8*/ 	.word	0xffffffff


	//   ....[32]....
        /*24bc*/ 	.word	0xffffffff


	//   ....[33]....
        /*24c0*/ 	.word	0xffffffff


	//   ....[34]....
        /*24c4*/ 	.word	0xffffffff


	//   ....[35]....
        /*24c8*/ 	.word	0xffffffff


	//   ....[36]....
        /*24cc*/ 	.word	0xffffffff


	//   ....[37]....
        /*24d0*/ 	.word	0xffffffff


	//   ....[38]....
        /*24d4*/ 	.word	0xffffffff


	//   ....[39]....
        /*24d8*/ 	.word	0xffffffff


	//   ....[40]....
        /*24dc*/ 	.word	0xffffffff


	//   ....[41]....
        /*24e0*/ 	.word	0xffffffff


	//   ....[42]....
        /*24e4*/ 	.word	0xffffffff


	//   ....[43]....
        /*24e8*/ 	.word	0xffffffff


	//   ....[44]....
        /*24ec*/ 	.word	0xffffffff


	//   ....[45]....
        /*24f0*/ 	.word	0xffffffff


	//   ....[46]....
        /*24f4*/ 	.word	0xffffffff


	//   ....[47]....
        /*24f8*/ 	.word	0xffffffff


	//   ....[48]....
        /*24fc*/ 	.word	0xffffffff


	//   ....[49]....
        /*2500*/ 	.word	0xffffffff


	//   ....[50]....
        /*2504*/ 	.word	0xffffffff


	//   ....[51]....
        /*2508*/ 	.word	0xffffffff


	//   ....[52]....
        /*250c*/ 	.word	0xffffffff


	//   ....[53]....
        /*2510*/ 	.word	0xffffffff


	//   ....[54]....
        /*2514*/ 	.word	0xffffffff


	//   ....[55]....
        /*2518*/ 	.word	0xffffffff


	//   ....[56]....
        /*251c*/ 	.word	0xffffffff


	//   ....[57]....
        /*2520*/ 	.word	0xffffffff


	//   ....[58]....
        /*2524*/ 	.word	0xffffffff


	//   ....[59]....
        /*2528*/ 	.word	0xffffffff


	//   ....[60]....
        /*252c*/ 	.word	0xffffffff


	//   ....[61]....
        /*2530*/ 	.word	0xffffffff


	//   ....[62]....
        /*2534*/ 	.word	0xffffffff


	//   ....[63]....
        /*2538*/ 	.word	0xffffffff


	//   ....[64]....
        /*253c*/ 	.word	0xffffffff


	//   ....[65]....
        /*2540*/ 	.word	0xffffffff


	//   ....[66]....
        /*2544*/ 	.word	0xffffffff


	//   ....[67]....
        /*2548*/ 	.word	0xffffffff


	//   ....[68]....
        /*254c*/ 	.word	0xffffffff


	//   ....[69]....
        /*2550*/ 	.word	0xffffffff


	//   ....[70]....
        /*2554*/ 	.word	0xffffffff


	//   ....[71]....
        /*2558*/ 	.word	0xffffffff


	//   ....[72]....
        /*255c*/ 	.word	0xffffffff


	//   ....[73]....
        /*2560*/ 	.word	0xffffffff


	//   ....[74]....
        /*2564*/ 	.word	0xffffffff


	//   ....[75]....
        /*2568*/ 	.word	0xffffffff


	//   ....[76]....
        /*256c*/ 	.word	0xffffffff


	//   ....[77]....
        /*2570*/ 	.word	0xffffffff


	//   ....[78]....
        /*2574*/ 	.word	0xffffffff


	//   ....[79]....
        /*2578*/ 	.word	0xffffffff


	//   ....[80]....
        /*257c*/ 	.word	0xffffffff


	//   ....[81]....
        /*2580*/ 	.word	0xffffffff


	//   ....[82]....
        /*2584*/ 	.word	0xffffffff


	//   ....[83]....
        /*2588*/ 	.word	0xffffffff


	//   ....[84]....
        /*258c*/ 	.word	0xffffffff


	//   ....[85]....
        /*2590*/ 	.word	0xffffffff


	//   ....[86]....
        /*2594*/ 	.word	0xffffffff


	//   ....[87]....
        /*2598*/ 	.word	0xffffffff


	//   ....[88]....
        /*259c*/ 	.word	0xffffffff


	//   ....[89]....
        /*25a0*/ 	.word	0xffffffff


	//   ....[90]....
        /*25a4*/ 	.word	0xffffffff


	//   ....[91]....
        /*25a8*/ 	.word	0xffffffff


	//   ....[92]....
        /*25ac*/ 	.word	0xffffffff


	//   ....[93]....
        /*25b0*/ 	.word	0xffffffff


	//   ....[94]....
        /*25b4*/ 	.word	0xffffffff


	//   ....[95]....
        /*25b8*/ 	.word	0xffffffff


	//   ....[96]....
        /*25bc*/ 	.word	0xffffffff


	//   ....[97]....
        /*25c0*/ 	.word	0xffffffff


	//   ....[98]....
        /*25c4*/ 	.word	0xffffffff


	//   ....[99]....
        /*25c8*/ 	.word	0xffffffff


	//   ....[100]....
        /*25cc*/ 	.word	0xffffffff


	//   ....[101]....
        /*25d0*/ 	.word	0xffffffff


	//   ....[102]....
        /*25d4*/ 	.word	0xffffffff


	//   ....[103]....
        /*25d8*/ 	.word	0xffffffff


	//   ....[104]....
        /*25dc*/ 	.word	0xffffffff


	//   ....[105]....
        /*25e0*/ 	.word	0xffffffff


	//   ....[106]....
        /*25e4*/ 	.word	0xffffffff


	//   ....[107]....
        /*25e8*/ 	.word	0xffffffff


	//   ....[108]....
        /*25ec*/ 	.word	0xffffffff


	//   ....[109]....
        /*25f0*/ 	.word	0xffffffff


	//   ....[110]....
        /*25f4*/ 	.word	0xffffffff


	//   ....[111]....
        /*25f8*/ 	.word	0xffffffff


	//   ....[112]....
        /*25fc*/ 	.word	0xffffffff


	//   ....[113]....
        /*2600*/ 	.word	0xffffffff


	//   ....[114]....
        /*2604*/ 	.word	0xffffffff


	//   ....[115]....
        /*2608*/ 	.word	0xffffffff


	//   ....[116]....
        /*260c*/ 	.word	0xffffffff


	//   ....[117]....
        /*2610*/ 	.word	0xffffffff


	//   ....[118]....
        /*2614*/ 	.word	0xffffffff


	//   ....[119]....
        /*2618*/ 	.word	0xffffffff


	//   ....[120]....
        /*261c*/ 	.word	0xffffffff


	//   ....[121]....
        /*2620*/ 	.word	0xffffffff


	//   ....[122]....
        /*2624*/ 	.word	0xffffffff


	//   ....[123]....
        /*2628*/ 	.word	0xffffffff


	//   ....[124]....
        /*262c*/ 	.word	0xffffffff


	//   ....[125]....
        /*2630*/ 	.word	0xffffffff


	//   ....[126]....
        /*2634*/ 	.word	0xffffffff


	//   ....[127]....
        /*2638*/ 	.word	0xffffffff


	//   ....[128]....
        /*263c*/ 	.word	0xffffffff


	//   ....[129]....
        /*2640*/ 	.word	0xffffffff


	//   ....[130]....
        /*2644*/ 	.word	0xffffffff


	//   ....[131]....
        /*2648*/ 	.word	0xffffffff


	//   ....[132]....
        /*264c*/ 	.word	0xffffffff


	//   ....[133]....
        /*2650*/ 	.word	0xffffffff


	//   ....[134]....
        /*2654*/ 	.word	0xffffffff


	//   ....[135]....
        /*2658*/ 	.word	0xffffffff


	//   ....[136]....
        /*265c*/ 	.word	0xffffffff


	//   ....[137]....
        /*2660*/ 	.word	0xffffffff


	//   ....[138]....
        /*2664*/ 	.word	0xffffffff


	//   ....[139]....
        /*2668*/ 	.word	0xffffffff


	//   ....[140]....
        /*266c*/ 	.word	0xffffffff


	//   ....[141]....
        /*2670*/ 	.word	0xffffffff


	//   ....[142]....
        /*2674*/ 	.word	0xffffffff


	//   ....[143]....
        /*2678*/ 	.word	0xffffffff


	//   ....[144]....
        /*267c*/ 	.word	0xffffffff


	//   ....[145]....
        /*2680*/ 	.word	0xffffffff


	//   ....[146]....
        /*2684*/ 	.word	0xffffffff


	//   ....[147]....
        /*2688*/ 	.word	0xffffffff


	//   ....[148]....
        /*268c*/ 	.word	0xffffffff


	//   ....[149]....
        /*2690*/ 	.word	0xffffffff


	//   ....[150]....
        /*2694*/ 	.word	0xffffffff


	//   ....[151]....
        /*2698*/ 	.word	0xffffffff


	//   ....[152]....
        /*269c*/ 	.word	0xffffffff


	//   ....[153]....
        /*26a0*/ 	.word	0xffffffff


	//   ....[154]....
        /*26a4*/ 	.word	0xffffffff


	//   ....[155]....
        /*26a8*/ 	.word	0xffffffff


	//   ....[156]....
        /*26ac*/ 	.word	0xffffffff


	//   ....[157]....
        /*26b0*/ 	.word	0xffffffff


	//   ....[158]....
        /*26b4*/ 	.word	0xffffffff


	//   ....[159]....
        /*26b8*/ 	.word	0xffffffff


	//   ....[160]....
        /*26bc*/ 	.word	0xffffffff


	//   ....[161]....
        /*26c0*/ 	.word	0xffffffff


	//   ....[162]....
        /*26c4*/ 	.word	0xffffffff


	//   ....[163]....
        /*26c8*/ 	.word	0xffffffff


	//   ....[164]....
        /*26cc*/ 	.word	0xffffffff


	//   ....[165]....
        /*26d0*/ 	.word	0xffffffff


	//   ....[166]....
        /*26d4*/ 	.word	0xffffffff


	//   ....[167]....
        /*26d8*/ 	.word	0xffffffff


	//   ....[168]....
        /*26dc*/ 	.word	0xffffffff


	//   ....[169]....
        /*26e0*/ 	.word	0xffffffff


	//   ....[170]....
        /*26e4*/ 	.word	0xffffffff


	//   ....[171]....
        /*26e8*/ 	.word	0xffffffff


	//   ....[172]....
        /*26ec*/ 	.word	0xffffffff


	//   ....[173]....
        /*26f0*/ 	.word	0xffffffff


	//   ....[174]....
        /*26f4*/ 	.word	0xffffffff


	//   ....[175]....
        /*26f8*/ 	.word	0xffffffff


	//   ....[176]....
        /*26fc*/ 	.word	0xffffffff


	//   ....[177]....
        /*2700*/ 	.word	0xffffffff


	//   ....[178]....
        /*2704*/ 	.word	0xffffffff


	//   ....[179]....
        /*2708*/ 	.word	0xffffffff


	//   ....[180]....
        /*270c*/ 	.word	0xffffffff


	//   ....[181]....
        /*2710*/ 	.word	0xffffffff


	//   ....[182]....
        /*2714*/ 	.word	0xffffffff


	//   ....[183]....
        /*2718*/ 	.word	0xffffffff


	//   ....[184]....
        /*271c*/ 	.word	0xffffffff


	//   ....[185]....
        /*2720*/ 	.word	0xffffffff


	//   ....[186]....
        /*2724*/ 	.word	0xffffffff


	//   ....[187]....
        /*2728*/ 	.word	0xffffffff


	//   ....[188]....
        /*272c*/ 	.word	0xffffffff


	//   ....[189]....
        /*2730*/ 	.word	0xffffffff


	//   ....[190]....
        /*2734*/ 	.word	0xffffffff


	//   ....[191]....
        /*2738*/ 	.word	0xffffffff


	//   ....[192]....
        /*273c*/ 	.word	0xffffffff


	//   ....[193]....
        /*2740*/ 	.word	0xffffffff


	//   ....[194]....
        /*2744*/ 	.word	0xffffffff


	//   ....[195]....
        /*2748*/ 	.word	0xffffffff


	//   ....[196]....
        /*274c*/ 	.word	0xffffffff


	//   ....[197]....
        /*2750*/ 	.word	0xffffffff


	//   ....[198]....
        /*2754*/ 	.word	0xffffffff


	//   ....[199]....
        /*2758*/ 	.word	0xffffffff


	//   ....[200]....
        /*275c*/ 	.word	0xffffffff


	//   ....[201]....
        /*2760*/ 	.word	0xffffffff


	//   ....[202]....
        /*2764*/ 	.word	0xffffffff


	//   ....[203]....
        /*2768*/ 	.word	0xffffffff


	//   ....[204]....
        /*276c*/ 	.word	0xffffffff


	//   ....[205]....
        /*2770*/ 	.word	0xffffffff


	//   ....[206]....
        /*2774*/ 	.word	0xffffffff


	//   ....[207]....
        /*2778*/ 	.word	0xffffffff


	//   ....[208]....
        /*277c*/ 	.word	0xffffffff


	//   ....[209]....
        /*2780*/ 	.word	0xffffffff


	//   ....[210]....
        /*2784*/ 	.word	0xffffffff


	//   ....[211]....
        /*2788*/ 	.word	0xffffffff


	//   ....[212]....
        /*278c*/ 	.word	0xffffffff


	//   ....[213]....
        /*2790*/ 	.word	0xffffffff


	//   ....[214]....
        /*2794*/ 	.word	0xffffffff


	//   ....[215]....
        /*2798*/ 	.word	0xffffffff


	//   ....[216]....
        /*279c*/ 	.word	0xffffffff


	//   ....[217]....
        /*27a0*/ 	.word	0xffffffff


	//   ....[218]....
        /*27a4*/ 	.word	0xffffffff


	//   ....[219]....
        /*27a8*/ 	.word	0xffffffff


	//   ....[220]....
        /*27ac*/ 	.word	0xffffffff


	//   ....[221]....
        /*27b0*/ 	.word	0xffffffff


	//   ....[222]....
        /*27b4*/ 	.word	0xffffffff


	//   ....[223]....
        /*27b8*/ 	.word	0xffffffff


	//   ....[224]....
        /*27bc*/ 	.word	0xffffffff


	//   ....[225]....
        /*27c0*/ 	.word	0xffffffff


	//   ....[226]....
        /*27c4*/ 	.word	0xffffffff


	//   ....[227]....
        /*27c8*/ 	.word	0xffffffff


	//   ....[228]....
        /*27cc*/ 	.word	0xffffffff


	//   ....[229]....
        /*27d0*/ 	.word	0xffffffff


	//   ....[230]....
        /*27d4*/ 	.word	0xffffffff


	//   ....[231]....
        /*27d8*/ 	.word	0xffffffff


	//   ....[232]....
        /*27dc*/ 	.word	0xffffffff


	//   ....[233]....
        /*27e0*/ 	.word	0xffffffff


	//   ....[234]....
        /*27e4*/ 	.word	0xffffffff


	//   ....[235]....
        /*27e8*/ 	.word	0xffffffff


	//   ....[236]....
        /*27ec*/ 	.word	0xffffffff


	//   ....[237]....
        /*27f0*/ 	.word	0xffffffff


	//   ....[238]....
        /*27f4*/ 	.word	0xffffffff


	//   ....[239]....
        /*27f8*/ 	.word	0xffffffff


	//   ....[240]....
        /*27fc*/ 	.word	0xffffffff


	//   ....[241]....
        /*2800*/ 	.word	0xffffffff


	//   ....[242]....
        /*2804*/ 	.word	0xffffffff


	//   ....[243]....
        /*2808*/ 	.word	0xffffffff


	//   ....[244]....
        /*280c*/ 	.word	0xffffffff


	//   ....[245]....
        /*2810*/ 	.word	0xffffffff


	//   ....[246]....
        /*2814*/ 	.word	0xffffffff


	//   ....[247]....
        /*2818*/ 	.word	0xffffffff


	//   ....[248]....
        /*281c*/ 	.word	0xffffffff


	//   ....[249]....
        /*2820*/ 	.word	0xffffffff


	//   ....[250]....
        /*2824*/ 	.word	0xffffffff


	//   ....[251]....
        /*2828*/ 	.word	0xffffffff


	//   ....[252]....
        /*282c*/ 	.word	0xffffffff


	//   ....[253]....
        /*2830*/ 	.word	0xffffffff


	//   ....[254]....
        /*2834*/ 	.word	0xffffffff


	//   ....[255]....
        /*2838*/ 	.word	0xffffffff


	//   ....[0]....
        /*283c*/ 	.word	0xffffffff


	//   ....[1]....
        /*2840*/ 	.word	0xffffffff


	//   ....[2]....
        /*2844*/ 	.word	0xffffffff


	//   ....[3]....
        /*2848*/ 	.word	0xffffffff


	//   ....[4]....
        /*284c*/ 	.word	0xffffffff


	//   ....[5]....
        /*2850*/ 	.word	0xffffffff


	//   ....[6]....
        /*2854*/ 	.word	0xffffffff


	//   ....[7]....
        /*2858*/ 	.word	0xffffffff


	//   ....[8]....
        /*285c*/ 	.word	0xffffffff


	//   ....[9]....
        /*2860*/ 	.word	0xffffffff


	//   ....[10]....
        /*2864*/ 	.word	0xffffffff


	//   ....[11]....
        /*2868*/ 	.word	0xffffffff


	//   ....[12]....
        /*286c*/ 	.word	0xffffffff


	//   ....[13]....
        /*2870*/ 	.word	0xffffffff


	//   ....[14]....
        /*2874*/ 	.word	0xffffffff


	//   ....[15]....
        /*2878*/ 	.word	0xffffffff


	//   ....[16]....
        /*287c*/ 	.word	0xffffffff


	//   ....[17]....
        /*2880*/ 	.word	0xffffffff


	//   ....[18]....
        /*2884*/ 	.word	0xffffffff


	//   ....[19]....
        /*2888*/ 	.word	0xffffffff


	//   ....[20]....
        /*288c*/ 	.word	0xffffffff


	//   ....[21]....
        /*2890*/ 	.word	0xffffffff


	//   ....[22]....
        /*2894*/ 	.word	0xffffffff


	//   ....[23]....
        /*2898*/ 	.word	0xffffffff


	//   ....[24]....
        /*289c*/ 	.word	0xffffffff


	//   ....[25]....
        /*28a0*/ 	.word	0xffffffff


	//   ....[26]....
        /*28a4*/ 	.word	0xffffffff


	//   ....[27]....
        /*28a8*/ 	.word	0xffffffff


	//   ....[28]....
        /*28ac*/ 	.word	0xffffffff


	//   ....[29]....
        /*28b0*/ 	.word	0xffffffff


	//   ....[30]....
        /*28b4*/ 	.word	0xffffffff


	//   ....[31]....
        /*28b8*/ 	.word	0xffffffff


	//   ....[32]....
        /*28bc*/ 	.word	0xffffffff


	//   ....[33]....
        /*28c0*/ 	.word	0xffffffff


	//   ....[34]....
        /*28c4*/ 	.word	0xffffffff


	//   ....[35]....
        /*28c8*/ 	.word	0xffffffff


	//   ....[36]....
        /*28cc*/ 	.word	0xffffffff


	//   ....[37]....
        /*28d0*/ 	.word	0xffffffff


	//   ....[38]....
        /*28d4*/ 	.word	0xffffffff


	//   ....[39]....
        /*28d8*/ 	.word	0xffffffff


	//   ....[40]....
        /*28dc*/ 	.word	0xffffffff


	//   ....[41]....
        /*28e0*/ 	.word	0xffffffff


	//   ....[42]....
        /*28e4*/ 	.word	0xffffffff


	//   ....[43]....
        /*28e8*/ 	.word	0xffffffff


	//   ....[44]....
        /*28ec*/ 	.word	0xffffffff


	//   ....[45]....
        /*28f0*/ 	.word	0xffffffff


	//   ....[46]....
        /*28f4*/ 	.word	0xffffffff


	//   ....[47]....
        /*28f8*/ 	.word	0xffffffff


	//   ....[48]....
        /*28fc*/ 	.word	0xffffffff


	//   ....[49]....
        /*2900*/ 	.word	0xffffffff


	//   ....[50]....
        /*2904*/ 	.word	0xffffffff


	//   ....[51]....
        /*2908*/ 	.word	0xffffffff


	//   ....[52]....
        /*290c*/ 	.word	0xffffffff


	//   ....[53]....
        /*2910*/ 	.word	0xffffffff


	//   ....[54]....
        /*2914*/ 	.word	0xffffffff


	//   ....[55]....
        /*2918*/ 	.word	0xffffffff


	//   ....[56]....
        /*291c*/ 	.word	0xffffffff


	//   ....[57]....
        /*2920*/ 	.word	0xffffffff


	//   ....[58]....
        /*2924*/ 	.word	0xffffffff


	//   ....[59]....
        /*2928*/ 	.word	0xffffffff


	//   ....[60]....
        /*292c*/ 	.word	0xffffffff


	//   ....[61]....
        /*2930*/ 	.word	0xffffffff


	//   ....[62]....
        /*2934*/ 	.word	0xffffffff


	//   ....[63]....
        /*2938*/ 	.word	0xffffffff


	//   ....[64]....
        /*293c*/ 	.word	0xffffffff


	//   ....[65]....
        /*2940*/ 	.word	0xffffffff


	//   ....[66]....
        /*2944*/ 	.word	0xffffffff


	//   ....[67]....
        /*2948*/ 	.word	0xffffffff


	//   ....[68]....
        /*294c*/ 	.word	0xffffffff


	//   ....[69]....
        /*2950*/ 	.word	0xffffffff


	//   ....[70]....
        /*2954*/ 	.word	0xffffffff


	//   ....[71]....
        /*2958*/ 	.word	0xffffffff


	//   ....[72]....
        /*295c*/ 	.word	0xffffffff


	//   ....[73]....
        /*2960*/ 	.word	0xffffffff


	//   ....[74]....
        /*2964*/ 	.word	0xffffffff


	//   ....[75]....
        /*2968*/ 	.word	0xffffffff


	//   ....[76]....
        /*296c*/ 	.word	0xffffffff


	//   ....[77]....
        /*2970*/ 	.word	0xffffffff


	//   ....[78]....
        /*2974*/ 	.word	0xffffffff


	//   ....[79]....
        /*2978*/ 	.word	0xffffffff


	//   ....[80]....
        /*297c*/ 	.word	0xffffffff


	//   ....[81]....
        /*2980*/ 	.word	0xffffffff


	//   ....[82]....
        /*2984*/ 	.word	0xffffffff


	//   ....[83]....
        /*2988*/ 	.word	0xffffffff


	//   ....[84]....
        /*298c*/ 	.word	0xffffffff


	//   ....[85]....
        /*2990*/ 	.word	0xffffffff


	//   ....[86]....
        /*2994*/ 	.word	0xffffffff


	//   ....[87]....
        /*2998*/ 	.word	0xffffffff


	//   ....[88]....
        /*299c*/ 	.word	0xffffffff


	//   ....[89]....
        /*29a0*/ 	.word	0xffffffff


	//   ....[90]....
        /*29a4*/ 	.word	0xffffffff


	//   ....[91]....
        /*29a8*/ 	.word	0xffffffff


	//   ....[92]....
        /*29ac*/ 	.word	0xffffffff


	//   ....[93]....
        /*29b0*/ 	.word	0xffffffff


	//   ....[94]....
        /*29b4*/ 	.word	0xffffffff


	//   ....[95]....
        /*29b8*/ 	.word	0xffffffff


	//   ....[96]....
        /*29bc*/ 	.word	0xffffffff


	//   ....[97]....
        /*29c0*/ 	.word	0xffffffff


	//   ....[98]....
        /*29c4*/ 	.word	0xffffffff


	//   ....[99]....
        /*29c8*/ 	.word	0xffffffff


	//   ....[100]....
        /*29cc*/ 	.word	0xffffffff


	//   ....[101]....
        /*29d0*/ 	.word	0xffffffff


	//   ....[102]....
        /*29d4*/ 	.word	0xffffffff


	//   ....[103]....
        /*29d8*/ 	.word	0xffffffff


	//   ....[104]....
        /*29dc*/ 	.word	0xffffffff


	//   ....[105]....
        /*29e0*/ 	.word	0xffffffff


	//   ....[106]....
        /*29e4*/ 	.word	0xffffffff


	//   ....[107]....
        /*29e8*/ 	.word	0xffffffff


	//   ....[108]....
        /*29ec*/ 	.word	0xffffffff


	//   ....[109]....
        /*29f0*/ 	.word	0xffffffff


	//   ....[110]....
        /*29f4*/ 	.word	0xffffffff


	//   ....[111]....
        /*29f8*/ 	.word	0xffffffff


	//   ....[112]....
        /*29fc*/ 	.word	0xffffffff


	//   ....[113]....
        /*2a00*/ 	.word	0xffffffff


	//   ....[114]....
        /*2a04*/ 	.word	0xffffffff


	//   ....[115]....
        /*2a08*/ 	.word	0xffffffff


	//   ....[116]....
        /*2a0c*/ 	.word	0xffffffff


	//   ....[117]....
        /*2a10*/ 	.word	0xffffffff


	//   ....[118]....
        /*2a14*/ 	.word	0xffffffff


	//   ....[119]....
        /*2a18*/ 	.word	0xffffffff


	//   ....[120]....
        /*2a1c*/ 	.word	0xffffffff


	//   ....[121]....
        /*2a20*/ 	.word	0xffffffff


	//   ....[122]....
        /*2a24*/ 	.word	0xffffffff


	//   ....[123]....
        /*2a28*/ 	.word	0xffffffff


	//   ....[124]....
        /*2a2c*/ 	.word	0xffffffff


	//   ....[125]....
        /*2a30*/ 	.word	0xffffffff


	//   ....[126]....
        /*2a34*/ 	.word	0xffffffff


	//   ....[127]....
        /*2a38*/ 	.word	0xffffffff


	//   ....[128]....
        /*2a3c*/ 	.word	0xffffffff


	//   ....[129]....
        /*2a40*/ 	.word	0xffffffff


	//   ....[130]....
        /*2a44*/ 	.word	0xffffffff


	//   ....[131]....
        /*2a48*/ 	.word	0xffffffff


	//   ....[132]....
        /*2a4c*/ 	.word	0xffffffff


	//   ....[133]....
        /*2a50*/ 	.word	0xffffffff


	//   ....[134]....
        /*2a54*/ 	.word	0xffffffff


	//   ....[135]....
        /*2a58*/ 	.word	0xffffffff


	//   ....[136]....
        /*2a5c*/ 	.word	0xffffffff


	//   ....[137]....
        /*2a60*/ 	.word	0xffffffff


	//   ....[138]....
        /*2a64*/ 	.word	0xffffffff


	//   ....[139]....
        /*2a68*/ 	.word	0xffffffff


	//   ....[140]....
        /*2a6c*/ 	.word	0xffffffff


	//   ....[141]....
        /*2a70*/ 	.word	0xffffffff


	//   ....[142]....
        /*2a74*/ 	.word	0xffffffff


	//   ....[143]....
        /*2a78*/ 	.word	0xffffffff


	//   ....[144]....
        /*2a7c*/ 	.word	0xffffffff


	//   ....[145]....
        /*2a80*/ 	.word	0xffffffff


	//   ....[146]....
        /*2a84*/ 	.word	0xffffffff


	//   ....[147]....
        /*2a88*/ 	.word	0xffffffff


	//   ....[148]....
        /*2a8c*/ 	.word	0xffffffff


	//   ....[149]....
        /*2a90*/ 	.word	0xffffffff


	//   ....[150]....
        /*2a94*/ 	.word	0xffffffff


	//   ....[151]....
        /*2a98*/ 	.word	0xffffffff


	//   ....[152]....
        /*2a9c*/ 	.word	0xffffffff


	//   ....[153]....
        /*2aa0*/ 	.word	0xffffffff


	//   ....[154]....
        /*2aa4*/ 	.word	0xffffffff


	//   ....[155]....
        /*2aa8*/ 	.word	0xffffffff


	//   ....[156]....
        /*2aac*/ 	.word	0xffffffff


	//   ....[157]....
        /*2ab0*/ 	.word	0xffffffff


	//   ....[158]....
        /*2ab4*/ 	.word	0xffffffff


	//   ....[159]....
        /*2ab8*/ 	.word	0xffffffff


	//   ....[160]....
        /*2abc*/ 	.word	0xffffffff


	//   ....[161]....
        /*2ac0*/ 	.word	0xffffffff


	//   ....[162]....
        /*2ac4*/ 	.word	0xffffffff


	//   ....[163]....
        /*2ac8*/ 	.word	0xffffffff


	//   ....[164]....
        /*2acc*/ 	.word	0xffffffff


	//   ....[165]....
        /*2ad0*/ 	.word	0xffffffff


	//   ....[166]....
        /*2ad4*/ 	.word	0xffffffff


	//   ....[167]....
        /*2ad8*/ 	.word	0xffffffff


	//   ....[168]....
        /*2adc*/ 	.word	0xffffffff


	//   ....[169]....
        /*2ae0*/ 	.word	0xffffffff


	//   ....[170]....
        /*2ae4*/ 	.word	0xffffffff


	//   ....[171]....
        /*2ae8*/ 	.word	0xffffffff


	//   ....[172]....
        /*2aec*/ 	.word	0xffffffff


	//   ....[173]....
        /*2af0*/ 	.word	0xffffffff


	//   ....[174]....
        /*2af4*/ 	.word	0xffffffff


	//   ....[175]....
        /*2af8*/ 	.word	0xffffffff


	//   ....[176]....
        /*2afc*/ 	.word	0xffffffff


	//   ....[177]....
        /*2b00*/ 	.word	0xffffffff


	//   ....[178]....
        /*2b04*/ 	.word	0xffffffff


	//   ....[179]....
        /*2b08*/ 	.word	0xffffffff


	//   ....[180]....
        /*2b0c*/ 	.word	0xffffffff


	//   ....[181]....
        /*2b10*/ 	.word	0xffffffff


	//   ....[182]....
        /*2b14*/ 	.word	0xffffffff


	//   ....[183]....
        /*2b18*/ 	.word	0xffffffff


	//   ....[184]....
        /*2b1c*/ 	.word	0xffffffff


	//   ....[185]....
        /*2b20*/ 	.word	0xffffffff


	//   ....[186]....
        /*2b24*/ 	.word	0xffffffff


	//   ....[187]....
        /*2b28*/ 	.word	0xffffffff


	//   ....[188]....
        /*2b2c*/ 	.word	0xffffffff


	//   ....[189]....
        /*2b30*/ 	.word	0xffffffff


	//   ....[190]....
        /*2b34*/ 	.word	0xffffffff


	//   ....[191]....
        /*2b38*/ 	.word	0xffffffff


	//   ....[192]....
        /*2b3c*/ 	.word	0xffffffff


	//   ....[193]....
        /*2b40*/ 	.word	0xffffffff


	//   ....[194]....
        /*2b44*/ 	.word	0xffffffff


	//   ....[195]....
        /*2b48*/ 	.word	0xffffffff


	//   ....[196]....
        /*2b4c*/ 	.word	0xffffffff


	//   ....[197]....
        /*2b50*/ 	.word	0xffffffff


	//   ....[198]....
        /*2b54*/ 	.word	0xffffffff


	//   ....[199]....
        /*2b58*/ 	.word	0xffffffff


	//   ....[200]....
        /*2b5c*/ 	.word	0xffffffff


	//   ....[201]....
        /*2b60*/ 	.word	0xffffffff


	//   ....[202]....
        /*2b64*/ 	.word	0xffffffff


	//   ....[203]....
        /*2b68*/ 	.word	0xffffffff


	//   ....[204]....
        /*2b6c*/ 	.word	0xffffffff


	//   ....[205]....
        /*2b70*/ 	.word	0xffffffff


	//   ....[206]....
        /*2b74*/ 	.word	0xffffffff


	//   ....[207]....
        /*2b78*/ 	.word	0xffffffff


	//   ....[208]....
        /*2b7c*/ 	.word	0xffffffff


	//   ....[209]....
        /*2b80*/ 	.word	0xffffffff


	//   ....[210]....
        /*2b84*/ 	.word	0xffffffff


	//   ....[211]....
        /*2b88*/ 	.word	0xffffffff


	//   ....[212]....
        /*2b8c*/ 	.word	0xffffffff


	//   ....[213]....
        /*2b90*/ 	.word	0xffffffff


	//   ....[214]....
        /*2b94*/ 	.word	0xffffffff


	//   ....[215]....
        /*2b98*/ 	.word	0xffffffff


	//   ....[216]....
        /*2b9c*/ 	.word	0xffffffff


	//   ....[217]....
        /*2ba0*/ 	.word	0xffffffff


	//   ....[218]....
        /*2ba4*/ 	.word	0xffffffff


	//   ....[219]....
        /*2ba8*/ 	.word	0xffffffff


	//   ....[220]....
        /*2bac*/ 	.word	0xffffffff


	//   ....[221]....
        /*2bb0*/ 	.word	0xffffffff


	//   ....[222]....
        /*2bb4*/ 	.word	0xffffffff


	//   ....[223]....
        /*2bb8*/ 	.word	0xffffffff


	//   ....[224]....
        /*2bbc*/ 	.word	0xffffffff


	//   ....[225]....
        /*2bc0*/ 	.word	0xffffffff


	//   ....[226]....
        /*2bc4*/ 	.word	0xffffffff


	//   ....[227]....
        /*2bc8*/ 	.word	0xffffffff


	//   ....[228]....
        /*2bcc*/ 	.word	0xffffffff


	//   ....[229]....
        /*2bd0*/ 	.word	0xffffffff


	//   ....[230]....
        /*2bd4*/ 	.word	0xffffffff


	//   ....[231]....
        /*2bd8*/ 	.word	0xffffffff


	//   ....[232]....
        /*2bdc*/ 	.word	0xffffffff


	//   ....[233]....
        /*2be0*/ 	.word	0xffffffff


	//   ....[234]....
        /*2be4*/ 	.word	0xffffffff


	//   ....[235]....
        /*2be8*/ 	.word	0xffffffff


	//   ....[236]....
        /*2bec*/ 	.word	0xffffffff


	//   ....[237]....
        /*2bf0*/ 	.word	0xffffffff


	//   ....[238]....
        /*2bf4*/ 	.word	0xffffffff


	//   ....[239]....
        /*2bf8*/ 	.word	0xffffffff


	//   ....[240]....
        /*2bfc*/ 	.word	0xffffffff


	//   ....[241]....
        /*2c00*/ 	.word	0xffffffff


	//   ....[242]....
        /*2c04*/ 	.word	0xffffffff


	//   ....[243]....
        /*2c08*/ 	.word	0xffffffff


	//   ....[244]....
        /*2c0c*/ 	.word	0xffffffff


	//   ....[245]....
        /*2c10*/ 	.word	0xffffffff


	//   ....[246]....
        /*2c14*/ 	.word	0xffffffff


	//   ....[247]....
        /*2c18*/ 	.word	0xffffffff


	//   ....[248]....
        /*2c1c*/ 	.word	0xffffffff


	//   ....[249]....
        /*2c20*/ 	.word	0xffffffff


	//   ....[250]....
        /*2c24*/ 	.word	0xffffffff


	//   ....[251]....
        /*2c28*/ 	.word	0xffffffff


	//   ....[252]....
        /*2c2c*/ 	.word	0xffffffff


	//   ....[253]....
        /*2c30*/ 	.word	0xffffffff


	//   ....[254]....
        /*2c34*/ 	.word	0xffffffff


	//   ....[255]....
        /*2c38*/ 	.word	0xffffffff


	//   ....[0]....
        /*2c3c*/ 	.word	0xffffffff


	//   ....[1]....
        /*2c40*/ 	.word	0xffffffff


	//   ....[2]....
        /*2c44*/ 	.word	0xffffffff


	//   ....[3]....
        /*2c48*/ 	.word	0xffffffff


	//   ....[4]....
        /*2c4c*/ 	.word	0xffffffff


	//   ....[5]....
        /*2c50*/ 	.word	0xffffffff


	//   ....[6]....
        /*2c54*/ 	.word	0xffffffff


	//   ....[7]....
        /*2c58*/ 	.word	0xffffffff


	//   ....[8]....
        /*2c5c*/ 	.word	0xffffffff


	//   ....[9]....
        /*2c60*/ 	.word	0xffffffff


	//   ....[10]....
        /*2c64*/ 	.word	0xffffffff


	//   ....[11]....
        /*2c68*/ 	.word	0xffffffff


	//   ....[12]....
        /*2c6c*/ 	.word	0xffffffff


	//   ....[13]....
        /*2c70*/ 	.word	0xffffffff


	//   ....[14]....
        /*2c74*/ 	.word	0xffffffff


	//   ....[15]....
        /*2c78*/ 	.word	0xffffffff


	//   ....[16]....
        /*2c7c*/ 	.word	0xffffffff


	//   ....[17]....
        /*2c80*/ 	.word	0xffffffff


	//   ....[18]....
        /*2c84*/ 	.word	0xffffffff


	//   ....[19]....
        /*2c88*/ 	.word	0xffffffff


	//   ....[20]....
        /*2c8c*/ 	.word	0xffffffff


	//   ....[21]....
        /*2c90*/ 	.word	0xffffffff


	//   ....[22]....
        /*2c94*/ 	.word	0xffffffff


	//   ....[23]....
        /*2c98*/ 	.word	0xffffffff


	//   ....[24]....
        /*2c9c*/ 	.word	0xffffffff


	//   ....[25]....
        /*2ca0*/ 	.word	0xffffffff


	//   ....[26]....
        /*2ca4*/ 	.word	0xffffffff


	//   ....[27]....
        /*2ca8*/ 	.word	0xffffffff


	//   ....[28]....
        /*2cac*/ 	.word	0xffffffff


	//   ....[29]....
        /*2cb0*/ 	.word	0xffffffff


	//   ....[30]....
        /*2cb4*/ 	.word	0xffffffff


	//   ....[31]....
        /*2cb8*/ 	.word	0xffffffff


	//   ....[32]....
        /*2cbc*/ 	.word	0xffffffff


	//   ....[33]....
        /*2cc0*/ 	.word	0xffffffff


	//   ....[34]....
        /*2cc4*/ 	.word	0xffffffff


	//   ....[35]....
        /*2cc8*/ 	.word	0xffffffff


	//   ....[36]....
        /*2ccc*/ 	.word	0xffffffff


	//   ....[37]....
        /*2cd0*/ 	.word	0xffffffff


	//   ....[38]....
        /*2cd4*/ 	.word	0xffffffff


	//   ....[39]....
        /*2cd8*/ 	.word	0xffffffff


	//   ....[40]....
        /*2cdc*/ 	.word	0xffffffff


	//   ....[41]....
        /*2ce0*/ 	.word	0xffffffff


	//   ....[42]....
        /*2ce4*/ 	.word	0xffffffff


	//   ....[43]....
        /*2ce8*/ 	.word	0xffffffff


	//   ....[44]....
        /*2cec*/ 	.word	0xffffffff


	//   ....[45]....
        /*2cf0*/ 	.word	0xffffffff


	//   ....[46]....
        /*2cf4*/ 	.word	0xffffffff


	//   ....[47]....
        /*2cf8*/ 	.word	0xffffffff


	//   ....[48]....
        /*2cfc*/ 	.word	0xffffffff


	//   ....[49]....
        /*2d00*/ 	.word	0xffffffff


	//   ....[50]....
        /*2d04*/ 	.word	0xffffffff


	//   ....[51]....
        /*2d08*/ 	.word	0xffffffff


	//   ....[52]....
        /*2d0c*/ 	.word	0xffffffff


	//   ....[53]....
        /*2d10*/ 	.word	0xffffffff


	//   ....[54]....
        /*2d14*/ 	.word	0xffffffff


	//   ....[55]....
        /*2d18*/ 	.word	0xffffffff


	//   ....[56]....
        /*2d1c*/ 	.word	0xffffffff


	//   ....[57]....
        /*2d20*/ 	.word	0xffffffff


	//   ....[58]....
        /*2d24*/ 	.word	0xffffffff


	//   ....[59]....
        /*2d28*/ 	.word	0xffffffff


	//   ....[60]....
        /*2d2c*/ 	.word	0xffffffff


	//   ....[61]....
        /*2d30*/ 	.word	0xffffffff


	//   ....[62]....
        /*2d34*/ 	.word	0xffffffff


	//   ....[63]....
        /*2d38*/ 	.word	0xffffffff


	//   ....[64]....
        /*2d3c*/ 	.word	0xffffffff


	//   ....[65]....
        /*2d40*/ 	.word	0xffffffff


	//   ....[66]....
        /*2d44*/ 	.word	0xffffffff


	//   ....[67]....
        /*2d48*/ 	.word	0xffffffff


	//   ....[68]....
        /*2d4c*/ 	.word	0xffffffff


	//   ....[69]....
        /*2d50*/ 	.word	0xffffffff


	//   ....[70]....
        /*2d54*/ 	.word	0xffffffff


	//   ....[71]....
        /*2d58*/ 	.word	0xffffffff


	//   ....[72]....
        /*2d5c*/ 	.word	0xffffffff


	//   ....[73]....
        /*2d60*/ 	.word	0xffffffff


	//   ....[74]....
        /*2d64*/ 	.word	0xffffffff


	//   ....[75]....
        /*2d68*/ 	.word	0xffffffff


	//   ....[76]....
        /*2d6c*/ 	.word	0xffffffff


	//   ....[77]....
        /*2d70*/ 	.word	0xffffffff


	//   ....[78]....
        /*2d74*/ 	.word	0xffffffff


	//   ....[79]....
        /*2d78*/ 	.word	0xffffffff


	//   ....[80]....
        /*2d7c*/ 	.word	0xffffffff


	//   ....[81]....
        /*2d80*/ 	.word	0xffffffff


	//   ....[82]....
        /*2d84*/ 	.word	0xffffffff


	//   ....[83]....
        /*2d88*/ 	.word	0xffffffff


	//   ....[84]....
        /*2d8c*/ 	.word	0xffffffff


	//   ....[85]....
        /*2d90*/ 	.word	0xffffffff


	//   ....[86]....
        /*2d94*/ 	.word	0xffffffff


	//   ....[87]....
        /*2d98*/ 	.word	0xffffffff


	//   ....[88]....
        /*2d9c*/ 	.word	0xffffffff


	//   ....[89]....
        /*2da0*/ 	.word	0xffffffff


	//   ....[90]....
        /*2da4*/ 	.word	0xffffffff


	//   ....[91]....
        /*2da8*/ 	.word	0xffffffff


	//   ....[92]....
        /*2dac*/ 	.word	0xffffffff


	//   ....[93]....
        /*2db0*/ 	.word	0xffffffff


	//   ....[94]....
        /*2db4*/ 	.word	0xffffffff


	//   ....[95]....
        /*2db8*/ 	.word	0xffffffff


	//   ....[96]....
        /*2dbc*/ 	.word	0xffffffff


	//   ....[97]....
        /*2dc0*/ 	.word	0xffffffff


	//   ....[98]....
        /*2dc4*/ 	.word	0xffffffff


	//   ....[99]....
        /*2dc8*/ 	.word	0xffffffff


	//   ....[100]....
        /*2dcc*/ 	.word	0xffffffff


	//   ....[101]....
        /*2dd0*/ 	.word	0xffffffff


	//   ....[102]....
        /*2dd4*/ 	.word	0xffffffff


	//   ....[103]....
        /*2dd8*/ 	.word	0xffffffff


	//   ....[104]....
        /*2ddc*/ 	.word	0xffffffff


	//   ....[105]....
        /*2de0*/ 	.word	0xffffffff


	//   ....[106]....
        /*2de4*/ 	.word	0xffffffff


	//   ....[107]....
        /*2de8*/ 	.word	0xffffffff


	//   ....[108]....
        /*2dec*/ 	.word	0xffffffff


	//   ....[109]....
        /*2df0*/ 	.word	0xffffffff


	//   ....[110]....
        /*2df4*/ 	.word	0xffffffff


	//   ....[111]....
        /*2df8*/ 	.word	0xffffffff


	//   ....[112]....
        /*2dfc*/ 	.word	0xffffffff


	//   ....[113]....
        /*2e00*/ 	.word	0xffffffff


	//   ....[114]....
        /*2e04*/ 	.word	0xffffffff


	//   ....[115]....
        /*2e08*/ 	.word	0xffffffff


	//   ....[116]....
        /*2e0c*/ 	.word	0xffffffff


	//   ....[117]....
        /*2e10*/ 	.word	0xffffffff


	//   ....[118]....
        /*2e14*/ 	.word	0xffffffff


	//   ....[119]....
        /*2e18*/ 	.word	0xffffffff


	//   ....[120]....
        /*2e1c*/ 	.word	0xffffffff


	//   ....[121]....
        /*2e20*/ 	.word	0xffffffff


	//   ....[122]....
        /*2e24*/ 	.word	0xffffffff


	//   ....[123]....
        /*2e28*/ 	.word	0xffffffff


	//   ....[124]....
        /*2e2c*/ 	.word	0xffffffff


	//   ....[125]....
        /*2e30*/ 	.word	0xffffffff


	//   ....[126]....
        /*2e34*/ 	.word	0xffffffff


	//   ....[127]....
        /*2e38*/ 	.word	0xffffffff


	//   ....[128]....
        /*2e3c*/ 	.word	0xffffffff


	//   ....[129]....
        /*2e40*/ 	.word	0xffffffff


	//   ....[130]....
        /*2e44*/ 	.word	0xffffffff


	//   ....[131]....
        /*2e48*/ 	.word	0xffffffff


	//   ....[132]....
        /*2e4c*/ 	.word	0xffffffff


	//   ....[133]....
        /*2e50*/ 	.word	0xffffffff


	//   ....[134]....
        /*2e54*/ 	.word	0xffffffff


	//   ....[135]....
        /*2e58*/ 	.word	0xffffffff


	//   ....[136]....
        /*2e5c*/ 	.word	0xffffffff


	//   ....[137]....
        /*2e60*/ 	.word	0xffffffff


	//   ....[138]....
        /*2e64*/ 	.word	0xffffffff


	//   ....[139]....
        /*2e68*/ 	.word	0xffffffff


	//   ....[140]....
        /*2e6c*/ 	.word	0xffffffff


	//   ....[141]....
        /*2e70*/ 	.word	0xffffffff


	//   ....[142]....
        /*2e74*/ 	.word	0xffffffff


	//   ....[143]....
        /*2e78*/ 	.word	0xffffffff


	//   ....[144]....
        /*2e7c*/ 	.word	0xffffffff


	//   ....[145]....
        /*2e80*/ 	.word	0xffffffff


	//   ....[146]....
        /*2e84*/ 	.word	0xffffffff


	//   ....[147]....
        /*2e88*/ 	.word	0xffffffff


	//   ....[148]....
        /*2e8c*/ 	.word	0xffffffff


	//   ....[149]....
        /*2e90*/ 	.word	0xffffffff


	//   ....[150]....
        /*2e94*/ 	.word	0xffffffff


	//   ....[151]....
        /*2e98*/ 	.word	0xffffffff


	//   ....[152]....
        /*2e9c*/ 	.word	0xffffffff


	//   ....[153]....
        /*2ea0*/ 	.word	0xffffffff


	//   ....[154]....
        /*2ea4*/ 	.word	0xffffffff


	//   ....[155]....
        /*2ea8*/ 	.word	0xffffffff


	//   ....[156]....
        /*2eac*/ 	.word	0xffffffff


	//   ....[157]....
        /*2eb0*/ 	.word	0xffffffff


	//   ....[158]....
        /*2eb4*/ 	.word	0xffffffff


	//   ....[159]....
        /*2eb8*/ 	.word	0xffffffff


	//   ....[160]....
        /*2ebc*/ 	.word	0xffffffff


	//   ....[161]....
        /*2ec0*/ 	.word	0xffffffff


	//   ....[162]....
        /*2ec4*/ 	.word	0xffffffff


	//   ....[163]....
        /*2ec8*/ 	.word	0xffffffff


	//   ....[164]....
        /*2ecc*/ 	.word	0xffffffff


	//   ....[165]....
        /*2ed0*/ 	.word	0xffffffff


	//   ....[166]....
        /*2ed4*/ 	.word	0xffffffff


	//   ....[167]....
        /*2ed8*/ 	.word	0xffffffff


	//   ....[168]....
        /*2edc*/ 	.word	0xffffffff


	//   ....[169]....
        /*2ee0*/ 	.word	0xffffffff


	//   ....[170]....
        /*2ee4*/ 	.word	0xffffffff


	//   ....[171]....
        /*2ee8*/ 	.word	0xffffffff


	//   ....[172]....
        /*2eec*/ 	.word	0xffffffff


	//   ....[173]....
        /*2ef0*/ 	.word	0xffffffff


	//   ....[174]....
        /*2ef4*/ 	.word	0xffffffff


	//   ....[175]....
        /*2ef8*/ 	.word	0xffffffff


	//   ....[176]....
        /*2efc*/ 	.word	0xffffffff


	//   ....[177]....
        /*2f00*/ 	.word	0xffffffff


	//   ....[178]....
        /*2f04*/ 	.word	0xffffffff


	//   ....[179]....
        /*2f08*/ 	.word	0xffffffff


	//   ....[180]....
        /*2f0c*/ 	.word	0xffffffff


	//   ....[181]....
        /*2f10*/ 	.word	0xffffffff


	//   ....[182]....
        /*2f14*/ 	.word	0xffffffff


	//   ....[183]....
        /*2f18*/ 	.word	0xffffffff


	//   ....[184]....
        /*2f1c*/ 	.word	0xffffffff


	//   ....[185]....
        /*2f20*/ 	.word	0xffffffff


	//   ....[186]....
        /*2f24*/ 	.word	0xffffffff


	//   ....[187]....
        /*2f28*/ 	.word	0xffffffff


	//   ....[188]....
        /*2f2c*/ 	.word	0xffffffff


	//   ....[189]....
        /*2f30*/ 	.word	0xffffffff


	//   ....[190]....
        /*2f34*/ 	.word	0xffffffff


	//   ....[191]....
        /*2f38*/ 	.word	0xffffffff


	//   ....[192]....
        /*2f3c*/ 	.word	0xffffffff


	//   ....[193]....
        /*2f40*/ 	.word	0xffffffff


	//   ....[194]....
        /*2f44*/ 	.word	0xffffffff


	//   ....[195]....
        /*2f48*/ 	.word	0xffffffff


	//   ....[196]....
        /*2f4c*/ 	.word	0xffffffff


	//   ....[197]....
        /*2f50*/ 	.word	0xffffffff


	//   ....[198]....
        /*2f54*/ 	.word	0xffffffff


	//   ....[199]....
        /*2f58*/ 	.word	0xffffffff


	//   ....[200]....
        /*2f5c*/ 	.word	0xffffffff


	//   ....[201]....
        /*2f60*/ 	.word	0xffffffff


	//   ....[202]....
        /*2f64*/ 	.word	0xffffffff


	//   ....[203]....
        /*2f68*/ 	.word	0xffffffff


	//   ....[204]....
        /*2f6c*/ 	.word	0xffffffff


	//   ....[205]....
        /*2f70*/ 	.word	0xffffffff


	//   ....[206]....
        /*2f74*/ 	.word	0xffffffff


	//   ....[207]....
        /*2f78*/ 	.word	0xffffffff


	//   ....[208]....
        /*2f7c*/ 	.word	0xffffffff


	//   ....[209]....
        /*2f80*/ 	.word	0xffffffff


	//   ....[210]....
        /*2f84*/ 	.word	0xffffffff


	//   ....[211]....
        /*2f88*/ 	.word	0xffffffff


	//   ....[212]....
        /*2f8c*/ 	.word	0xffffffff


	//   ....[213]....
        /*2f90*/ 	.word	0xffffffff


	//   ....[214]....
        /*2f94*/ 	.word	0xffffffff


	//   ....[215]....
        /*2f98*/ 	.word	0xffffffff


	//   ....[216]....
        /*2f9c*/ 	.word	0xffffffff


	//   ....[217]....
        /*2fa0*/ 	.word	0xffffffff


	//   ....[218]....
        /*2fa4*/ 	.word	0xffffffff


	//   ....[219]....
        /*2fa8*/ 	.word	0xffffffff


	//   ....[220]....
        /*2fac*/ 	.word	0xffffffff


	//   ....[221]....
        /*2fb0*/ 	.word	0xffffffff


	//   ....[222]....
        /*2fb4*/ 	.word	0xffffffff


	//   ....[223]....
        /*2fb8*/ 	.word	0xffffffff


	//   ....[224]....
        /*2fbc*/ 	.word	0xffffffff


	//   ....[225]....
        /*2fc0*/ 	.word	0xffffffff


	//   ....[226]....
        /*2fc4*/ 	.word	0xffffffff


	//   ....[227]....
        /*2fc8*/ 	.word	0xffffffff


	//   ....[228]....
        /*2fcc*/ 	.word	0xffffffff


	//   ....[229]....
        /*2fd0*/ 	.word	0xffffffff


	//   ....[230]....
        /*2fd4*/ 	.word	0xffffffff


	//   ....[231]....
        /*2fd8*/ 	.word	0xffffffff


	//   ....[232]....
        /*2fdc*/ 	.word	0xffffffff


	//   ....[233]....
        /*2fe0*/ 	.word	0xffffffff


	//   ....[234]....
        /*2fe4*/ 	.word	0xffffffff


	//   ....[235]....
        /*2fe8*/ 	.word	0xffffffff


	//   ....[236]....
        /*2fec*/ 	.word	0xffffffff


	//   ....[237]....
        /*2ff0*/ 	.word	0xffffffff


	//   ....[238]....
        /*2ff4*/ 	.word	0xffffffff


	//   ....[239]....
        /*2ff8*/ 	.word	0xffffffff


	//   ....[240]....
        /*2ffc*/ 	.word	0xffffffff


	//   ....[241]....
        /*3000*/ 	.word	0xffffffff


	//   ....[242]....
        /*3004*/ 	.word	0xffffffff


	//   ....[243]....
        /*3008*/ 	.word	0xffffffff


	//   ....[244]....
        /*300c*/ 	.word	0xffffffff


	//   ....[245]....
        /*3010*/ 	.word	0xffffffff


	//   ....[246]....
        /*3014*/ 	.word	0xffffffff


	//   ....[247]....
        /*3018*/ 	.word	0xffffffff


	//   ....[248]....
        /*301c*/ 	.word	0xffffffff


	//   ....[249]....
        /*3020*/ 	.word	0xffffffff


	//   ....[250]....
        /*3024*/ 	.word	0xffffffff


	//   ....[251]....
        /*3028*/ 	.word	0xffffffff


	//   ....[252]....
        /*302c*/ 	.word	0xffffffff


	//   ....[253]....
        /*3030*/ 	.word	0xffffffff


	//   ....[254]....
        /*3034*/ 	.word	0xffffffff


	//   ....[255]....
        /*3038*/ 	.word	0xffffffff


	//   ....[0]....
        /*303c*/ 	.word	0xffffffff


	//   ....[1]....
        /*3040*/ 	.word	0xffffffff


	//   ....[2]....
        /*3044*/ 	.word	0xffffffff


	//   ....[3]....
        /*3048*/ 	.word	0xffffffff


	//   ....[4]....
        /*304c*/ 	.word	0xffffffff


	//   ....[5]....
        /*3050*/ 	.word	0xffffffff


	//   ....[6]....
        /*3054*/ 	.word	0xffffffff


	//   ....[7]....
        /*3058*/ 	.word	0xffffffff


	//   ....[8]....
        /*305c*/ 	.word	0xffffffff


	//   ....[9]....
        /*3060*/ 	.word	0xffffffff


	//   ....[10]....
        /*3064*/ 	.word	0xffffffff


	//   ....[11]....
        /*3068*/ 	.word	0xffffffff


	//   ....[12]....
        /*306c*/ 	.word	0xffffffff


	//   ....[13]....
        /*3070*/ 	.word	0xffffffff


	//   ....[14]....
        /*3074*/ 	.word	0xffffffff


	//   ....[15]....
        /*3078*/ 	.word	0xffffffff


	//   ....[16]....
        /*307c*/ 	.word	0xffffffff


	//   ....[17]....
        /*3080*/ 	.word	0xffffffff


	//   ....[18]....
        /*3084*/ 	.word	0xffffffff


	//   ....[19]....
        /*3088*/ 	.word	0xffffffff


	//   ....[20]....
        /*308c*/ 	.word	0xffffffff


	//   ....[21]....
        /*3090*/ 	.word	0xffffffff


	//   ....[22]....
        /*3094*/ 	.word	0xffffffff


	//   ....[23]....
        /*3098*/ 	.word	0xffffffff


	//   ....[24]....
        /*309c*/ 	.word	0xffffffff


	//   ....[25]....
        /*30a0*/ 	.word	0xffffffff


	//   ....[26]....
        /*30a4*/ 	.word	0xffffffff


	//   ....[27]....
        /*30a8*/ 	.word	0xffffffff


	//   ....[28]....
        /*30ac*/ 	.word	0xffffffff


	//   ....[29]....
        /*30b0*/ 	.word	0xffffffff


	//   ....[30]....
        /*30b4*/ 	.word	0xffffffff


	//   ....[31]....
        /*30b8*/ 	.word	0xffffffff


	//   ....[32]....
        /*30bc*/ 	.word	0xffffffff


	//   ....[33]....
        /*30c0*/ 	.word	0xffffffff


	//   ....[34]....
        /*30c4*/ 	.word	0xffffffff


	//   ....[35]....
        /*30c8*/ 	.word	0xffffffff


	//   ....[36]....
        /*30cc*/ 	.word	0xffffffff


	//   ....[37]....
        /*30d0*/ 	.word	0xffffffff


	//   ....[38]....
        /*30d4*/ 	.word	0xffffffff


	//   ....[39]....
        /*30d8*/ 	.word	0xffffffff


	//   ....[40]....
        /*30dc*/ 	.word	0xffffffff


	//   ....[41]....
        /*30e0*/ 	.word	0xffffffff


	//   ....[42]....
        /*30e4*/ 	.word	0xffffffff


	//   ....[43]....
        /*30e8*/ 	.word	0xffffffff


	//   ....[44]....
        /*30ec*/ 	.word	0xffffffff


	//   ....[45]....
        /*30f0*/ 	.word	0xffffffff


	//   ....[46]....
        /*30f4*/ 	.word	0xffffffff


	//   ....[47]....
        /*30f8*/ 	.word	0xffffffff


	//   ....[48]....
        /*30fc*/ 	.word	0xffffffff


	//   ....[49]....
        /*3100*/ 	.word	0xffffffff


	//   ....[50]....
        /*3104*/ 	.word	0xffffffff


	//   ....[51]....
        /*3108*/ 	.word	0xffffffff


	//   ....[52]....
        /*310c*/ 	.word	0xffffffff


	//   ....[53]....
        /*3110*/ 	.word	0xffffffff


	//   ....[54]....
        /*3114*/ 	.word	0xffffffff


	//   ....[55]....
        /*3118*/ 	.word	0xffffffff


	//   ....[56]....
        /*311c*/ 	.word	0xffffffff


	//   ....[57]....
        /*3120*/ 	.word	0xffffffff


	//   ....[58]....
        /*3124*/ 	.word	0xffffffff


	//   ....[59]....
        /*3128*/ 	.word	0xffffffff


	//   ....[60]....
        /*312c*/ 	.word	0xffffffff


	//   ....[61]....
        /*3130*/ 	.word	0xffffffff


	//   ....[62]....
        /*3134*/ 	.word	0xffffffff


	//   ....[63]....
        /*3138*/ 	.word	0xffffffff


	//   ....[64]....
        /*313c*/ 	.word	0xffffffff


	//   ....[65]....
        /*3140*/ 	.word	0xffffffff


	//   ....[66]....
        /*3144*/ 	.word	0xffffffff


	//   ....[67]....
        /*3148*/ 	.word	0xffffffff


	//   ....[68]....
        /*314c*/ 	.word	0xffffffff


	//   ....[69]....
        /*3150*/ 	.word	0xffffffff


	//   ....[70]....
        /*3154*/ 	.word	0xffffffff


	//   ....[71]....
        /*3158*/ 	.word	0xffffffff


	//   ....[72]....
        /*315c*/ 	.word	0xffffffff


	//   ....[73]....
        /*3160*/ 	.word	0xffffffff


	//   ....[74]....
        /*3164*/ 	.word	0xffffffff


	//   ....[75]....
        /*3168*/ 	.word	0xffffffff


	//   ....[76]....
        /*316c*/ 	.word	0xffffffff


	//   ....[77]....
        /*3170*/ 	.word	0xffffffff


	//   ....[78]....
        /*3174*/ 	.word	0xffffffff


	//   ....[79]....
        /*3178*/ 	.word	0xffffffff


	//   ....[80]....
        /*317c*/ 	.word	0xffffffff


	//   ....[81]....
        /*3180*/ 	.word	0xffffffff


	//   ....[82]....
        /*3184*/ 	.word	0xffffffff


	//   ....[83]....
        /*3188*/ 	.word	0xffffffff


	//   ....[84]....
        /*318c*/ 	.word	0xffffffff


	//   ....[85]....
        /*3190*/ 	.word	0xffffffff


	//   ....[86]....
        /*3194*/ 	.word	0xffffffff


	//   ....[87]....
        /*3198*/ 	.word	0xffffffff


	//   ....[88]....
        /*319c*/ 	.word	0xffffffff


	//   ....[89]....
        /*31a0*/ 	.word	0xffffffff


	//   ....[90]....
        /*31a4*/ 	.word	0xffffffff


	//   ....[91]....
        /*31a8*/ 	.word	0xffffffff


	//   ....[92]....
        /*31ac*/ 	.word	0xffffffff


	//   ....[93]....
        /*31b0*/ 	.word	0xffffffff


	//   ....[94]....
        /*31b4*/ 	.word	0xffffffff


	//   ....[95]....
        /*31b8*/ 	.word	0xffffffff


	//   ....[96]....
        /*31bc*/ 	.word	0xffffffff


	//   ....[97]....
        /*31c0*/ 	.word	0xffffffff


	//   ....[98]....
        /*31c4*/ 	.word	0xffffffff


	//   ....[99]....
        /*31c8*/ 	.word	0xffffffff


	//   ....[100]....
        /*31cc*/ 	.word	0xffffffff


	//   ....[101]....
        /*31d0*/ 	.word	0xffffffff


	//   ....[102]....
        /*31d4*/ 	.word	0xffffffff


	//   ....[103]....
        /*31d8*/ 	.word	0xffffffff


	//   ....[104]....
        /*31dc*/ 	.word	0xffffffff


	//   ....[105]....
        /*31e0*/ 	.word	0xffffffff


	//   ....[106]....
        /*31e4*/ 	.word	0xffffffff


	//   ....[107]....
        /*31e8*/ 	.word	0xffffffff


	//   ....[108]....
        /*31ec*/ 	.word	0xffffffff


	//   ....[109]....
        /*31f0*/ 	.word	0xffffffff


	//   ....[110]....
        /*31f4*/ 	.word	0xffffffff


	//   ....[111]....
        /*31f8*/ 	.word	0xffffffff


	//   ....[112]....
        /*31fc*/ 	.word	0xffffffff


	//   ....[113]....
        /*3200*/ 	.word	0xffffffff


	//   ....[114]....
        /*3204*/ 	.word	0xffffffff


	//   ....[115]....
        /*3208*/ 	.word	0xffffffff


	//   ....[116]....
        /*320c*/ 	.word	0xffffffff


	//   ....[117]....
        /*3210*/ 	.word	0xffffffff


	//   ....[118]....
        /*3214*/ 	.word	0xffffffff


	//   ....[119]....
        /*3218*/ 	.word	0xffffffff


	//   ....[120]....
        /*321c*/ 	.word	0xffffffff


	//   ....[121]....
        /*3220*/ 	.word	0xffffffff


	//   ....[122]....
        /*3224*/ 	.word	0xffffffff


	//   ....[123]....
        /*3228*/ 	.word	0xffffffff


	//   ....[124]....
        /*322c*/ 	.word	0xffffffff


	//   ....[125]....
        /*3230*/ 	.word	0xffffffff


	//   ....[126]....
        /*3234*/ 	.word	0xffffffff


	//   ....[127]....
        /*3238*/ 	.word	0xffffffff


	//   ....[128]....
        /*323c*/ 	.word	0xffffffff


	//   ....[129]....
        /*3240*/ 	.word	0xffffffff


	//   ....[130]....
        /*3244*/ 	.word	0xffffffff


	//   ....[131]....
        /*3248*/ 	.word	0xffffffff


	//   ....[132]....
        /*324c*/ 	.word	0xffffffff


	//   ....[133]....
        /*3250*/ 	.word	0xffffffff


	//   ....[134]....
        /*3254*/ 	.word	0xffffffff


	//   ....[135]....
        /*3258*/ 	.word	0xffffffff


	//   ....[136]....
        /*325c*/ 	.word	0xffffffff


	//   ....[137]....
        /*3260*/ 	.word	0xffffffff


	//   ....[138]....
        /*3264*/ 	.word	0xffffffff


	//   ....[139]....
        /*3268*/ 	.word	0xffffffff


	//   ....[140]....
        /*326c*/ 	.word	0xffffffff


	//   ....[141]....
        /*3270*/ 	.word	0xffffffff


	//   ....[142]....
        /*3274*/ 	.word	0xffffffff


	//   ....[143]....
        /*3278*/ 	.word	0xffffffff


	//   ....[144]....
        /*327c*/ 	.word	0xffffffff


	//   ....[145]....
        /*3280*/ 	.word	0xffffffff


	//   ....[146]....
        /*3284*/ 	.word	0xffffffff


	//   ....[147]....
        /*3288*/ 	.word	0xffffffff


	//   ....[148]....
        /*328c*/ 	.word	0xffffffff


	//   ....[149]....
        /*3290*/ 	.word	0xffffffff


	//   ....[150]....
        /*3294*/ 	.word	0xffffffff


	//   ....[151]....
        /*3298*/ 	.word	0xffffffff


	//   ....[152]....
        /*329c*/ 	.word	0xffffffff


	//   ....[153]....
        /*32a0*/ 	.word	0xffffffff


	//   ....[154]....
        /*32a4*/ 	.word	0xffffffff


	//   ....[155]....
        /*32a8*/ 	.word	0xffffffff


	//   ....[156]....
        /*32ac*/ 	.word	0xffffffff


	//   ....[157]....
        /*32b0*/ 	.word	0xffffffff


	//   ....[158]....
        /*32b4*/ 	.word	0xffffffff


	//   ....[159]....
        /*32b8*/ 	.word	0xffffffff


	//   ....[160]....
        /*32bc*/ 	.word	0xffffffff


	//   ....[161]....
        /*32c0*/ 	.word	0xffffffff


	//   ....[162]....
        /*32c4*/ 	.word	0xffffffff


	//   ....[163]....
        /*32c8*/ 	.word	0xffffffff


	//   ....[164]....
        /*32cc*/ 	.word	0xffffffff


	//   ....[165]....
        /*32d0*/ 	.word	0xffffffff


	//   ....[166]....
        /*32d4*/ 	.word	0xffffffff


	//   ....[167]....
        /*32d8*/ 	.word	0xffffffff


	//   ....[168]....
        /*32dc*/ 	.word	0xffffffff


	//   ....[169]....
        /*32e0*/ 	.word	0xffffffff


	//   ....[170]....
        /*32e4*/ 	.word	0xffffffff


	//   ....[171]....
        /*32e8*/ 	.word	0xffffffff


	//   ....[172]....
        /*32ec*/ 	.word	0xffffffff


	//   ....[173]....
        /*32f0*/ 	.word	0xffffffff


	//   ....[174]....
        /*32f4*/ 	.word	0xffffffff


	//   ....[175]....
        /*32f8*/ 	.word	0xffffffff


	//   ....[176]....
        /*32fc*/ 	.word	0xffffffff


	//   ....[177]....
        /*3300*/ 	.word	0xffffffff


	//   ....[178]....
        /*3304*/ 	.word	0xffffffff


	//   ....[179]....
        /*3308*/ 	.word	0xffffffff


	//   ....[180]....
        /*330c*/ 	.word	0xffffffff


	//   ....[181]....
        /*3310*/ 	.word	0xffffffff


	//   ....[182]....
        /*3314*/ 	.word	0xffffffff


	//   ....[183]....
        /*3318*/ 	.word	0xffffffff


	//   ....[184]....
        /*331c*/ 	.word	0xffffffff


	//   ....[185]....
        /*3320*/ 	.word	0xffffffff


	//   ....[186]....
        /*3324*/ 	.word	0xffffffff


	//   ....[187]....
        /*3328*/ 	.word	0xffffffff


	//   ....[188]....
        /*332c*/ 	.word	0xffffffff


	//   ....[189]....
        /*3330*/ 	.word	0xffffffff


	//   ....[190]....
        /*3334*/ 	.word	0xffffffff


	//   ....[191]....
        /*3338*/ 	.word	0xffffffff


	//   ....[192]....
        /*333c*/ 	.word	0xffffffff


	//   ....[193]....
        /*3340*/ 	.word	0xffffffff


	//   ....[194]....
        /*3344*/ 	.word	0xffffffff


	//   ....[195]....
        /*3348*/ 	.word	0xffffffff


	//   ....[196]....
        /*334c*/ 	.word	0xffffffff


	//   ....[197]....
        /*3350*/ 	.word	0xffffffff


	//   ....[198]....
        /*3354*/ 	.word	0xffffffff


	//   ....[199]....
        /*3358*/ 	.word	0xffffffff


	//   ....[200]....
        /*335c*/ 	.word	0xffffffff


	//   ....[201]....
        /*3360*/ 	.word	0xffffffff


	//   ....[202]....
        /*3364*/ 	.word	0xffffffff


	//   ....[203]....
        /*3368*/ 	.word	0xffffffff


	//   ....[204]....
        /*336c*/ 	.word	0xffffffff


	//   ....[205]....
        /*3370*/ 	.word	0xffffffff


	//   ....[206]....
        /*3374*/ 	.word	0xffffffff


	//   ....[207]....
        /*3378*/ 	.word	0xffffffff


	//   ....[208]....
        /*337c*/ 	.word	0xffffffff


	//   ....[209]....
        /*3380*/ 	.word	0xffffffff


	//   ....[210]....
        /*3384*/ 	.word	0xffffffff


	//   ....[211]....
        /*3388*/ 	.word	0xffffffff


	//   ....[212]....
        /*338c*/ 	.word	0xffffffff


	//   ....[213]....
        /*3390*/ 	.word	0xffffffff


	//   ....[214]....
        /*3394*/ 	.word	0xffffffff


	//   ....[215]....
        /*3398*/ 	.word	0xffffffff


	//   ....[216]....
        /*339c*/ 	.word	0xffffffff


	//   ....[217]....
        /*33a0*/ 	.word	0xffffffff


	//   ....[218]....
        /*33a4*/ 	.word	0xffffffff


	//   ....[219]....
        /*33a8*/ 	.word	0xffffffff


	//   ....[220]....
        /*33ac*/ 	.word	0xffffffff


	//   ....[221]....
        /*33b0*/ 	.word	0xffffffff


	//   ....[222]....
        /*33b4*/ 	.word	0xffffffff


	//   ....[223]....
        /*33b8*/ 	.word	0xffffffff


	//   ....[224]....
        /*33bc*/ 	.word	0xffffffff


	//   ....[225]....
        /*33c0*/ 	.word	0xffffffff


	//   ....[226]....
        /*33c4*/ 	.word	0xffffffff


	//   ....[227]....
        /*33c8*/ 	.word	0xffffffff


	//   ....[228]....
        /*33cc*/ 	.word	0xffffffff


	//   ....[229]....
        /*33d0*/ 	.word	0xffffffff


	//   ....[230]....
        /*33d4*/ 	.word	0xffffffff


	//   ....[231]....
        /*33d8*/ 	.word	0xffffffff


	//   ....[232]....
        /*33dc*/ 	.word	0xffffffff


	//   ....[233]....
        /*33e0*/ 	.word	0xffffffff


	//   ....[234]....
        /*33e4*/ 	.word	0xffffffff


	//   ....[235]....
        /*33e8*/ 	.word	0xffffffff


	//   ....[236]....
        /*33ec*/ 	.word	0xffffffff


	//   ....[237]....
        /*33f0*/ 	.word	0xffffffff


	//   ....[238]....
        /*33f4*/ 	.word	0xffffffff


	//   ....[239]....
        /*33f8*/ 	.word	0xffffffff


	//   ....[240]....
        /*33fc*/ 	.word	0xffffffff


	//   ....[241]....
        /*3400*/ 	.word	0xffffffff


	//   ....[242]....
        /*3404*/ 	.word	0xffffffff


	//   ....[243]....
        /*3408*/ 	.word	0xffffffff


	//   ....[244]....
        /*340c*/ 	.word	0xffffffff


	//   ....[245]....
        /*3410*/ 	.word	0xffffffff


	//   ....[246]....
        /*3414*/ 	.word	0xffffffff


	//   ....[247]....
        /*3418*/ 	.word	0xffffffff


	//   ....[248]....
        /*341c*/ 	.word	0xffffffff


	//   ....[249]....
        /*3420*/ 	.word	0xffffffff


	//   ....[250]....
        /*3424*/ 	.word	0xffffffff


	//   ....[251]....
        /*3428*/ 	.word	0xffffffff


	//   ....[252]....
        /*342c*/ 	.word	0xffffffff


	//   ....[253]....
        /*3430*/ 	.word	0xffffffff


	//   ....[254]....
        /*3434*/ 	.word	0xffffffff


	//   ....[255]....
        /*3438*/ 	.word	0xffffffff


	//   ....[0]....
        /*343c*/ 	.word	0xffffffff


	//   ....[1]....
        /*3440*/ 	.word	0xffffffff


	//   ....[2]....
        /*3444*/ 	.word	0xffffffff


	//   ....[3]....
        /*3448*/ 	.word	0xffffffff


	//   ....[4]....
        /*344c*/ 	.word	0xffffffff


	//   ....[5]....
        /*3450*/ 	.word	0xffffffff


	//   ....[6]....
        /*3454*/ 	.word	0xffffffff


	//   ....[7]....
        /*3458*/ 	.word	0xffffffff


	//   ....[8]....
        /*345c*/ 	.word	0xffffffff


	//   ....[9]....
        /*3460*/ 	.word	0xffffffff


	//   ....[10]....
        /*3464*/ 	.word	0xffffffff


	//   ....[11]....
        /*3468*/ 	.word	0xffffffff


	//   ....[12]....
        /*346c*/ 	.word	0xffffffff


	//   ....[13]....
        /*3470*/ 	.word	0xffffffff


	//   ....[14]....
        /*3474*/ 	.word	0xffffffff


	//   ....[15]....
        /*3478*/ 	.word	0xffffffff


	//   ....[16]....
        /*347c*/ 	.word	0xffffffff


	//   ....[17]....
        /*3480*/ 	.word	0xffffffff


	//   ....[18]....
        /*3484*/ 	.word	0xffffffff


	//   ....[19]....
        /*3488*/ 	.word	0xffffffff


	//   ....[20]....
        /*348c*/ 	.word	0xffffffff


	//   ....[21]....
        /*3490*/ 	.word	0xffffffff


	//   ....[22]....
        /*3494*/ 	.word	0xffffffff


	//   ....[23]....
        /*3498*/ 	.word	0xffffffff


	//   ....[24]....
        /*349c*/ 	.word	0xffffffff


	//   ....[25]....
        /*34a0*/ 	.word	0xffffffff


	//   ....[26]....
        /*34a4*/ 	.word	0xffffffff


	//   ....[27]....
        /*34a8*/ 	.word	0xffffffff


	//   ....[28]....
        /*34ac*/ 	.word	0xffffffff


	//   ....[29]....
        /*34b0*/ 	.word	0xffffffff


	//   ....[30]....
        /*34b4*/ 	.word	0xffffffff


	//   ....[31]....
        /*34b8*/ 	.word	0xffffffff


	//   ....[32]....
        /*34bc*/ 	.word	0xffffffff


	//   ....[33]....
        /*34c0*/ 	.word	0xffffffff


	//   ....[34]....
        /*34c4*/ 	.word	0xffffffff


	//   ....[35]....
        /*34c8*/ 	.word	0xffffffff


	//   ....[36]....
        /*34cc*/ 	.word	0xffffffff


	//   ....[37]....
        /*34d0*/ 	.word	0xffffffff


	//   ....[38]....
        /*34d4*/ 	.word	0xffffffff


	//   ....[39]....
        /*34d8*/ 	.word	0xffffffff


	//   ....[40]....
        /*34dc*/ 	.word	0xffffffff


	//   ....[41]....
        /*34e0*/ 	.word	0xffffffff


	//   ....[42]....
        /*34e4*/ 	.word	0xffffffff


	//   ....[43]....
        /*34e8*/ 	.word	0xffffffff


	//   ....[44]....
        /*34ec*/ 	.word	0xffffffff


	//   ....[45]....
        /*34f0*/ 	.word	0xffffffff


	//   ....[46]....
        /*34f4*/ 	.word	0xffffffff


	//   ....[47]....
        /*34f8*/ 	.word	0xffffffff


	//   ....[48]....
        /*34fc*/ 	.word	0xffffffff


	//   ....[49]....
        /*3500*/ 	.word	0xffffffff


	//   ....[50]....
        /*3504*/ 	.word	0xffffffff


	//   ....[51]....
        /*3508*/ 	.word	0xffffffff


	//   ....[52]....
        /*350c*/ 	.word	0xffffffff


	//   ....[53]....
        /*3510*/ 	.word	0xffffffff


	//   ....[54]....
        /*3514*/ 	.word	0xffffffff


	//   ....[55]....
        /*3518*/ 	.word	0xffffffff


	//   ....[56]....
        /*351c*/ 	.word	0xffffffff


	//   ....[57]....
        /*3520*/ 	.word	0xffffffff


	//   ....[58]....
        /*3524*/ 	.word	0xffffffff


	//   ....[59]....
        /*3528*/ 	.word	0xffffffff


	//   ....[60]....
        /*352c*/ 	.word	0xffffffff


	//   ....[61]....
        /*3530*/ 	.word	0xffffffff


	//   ....[62]....
        /*3534*/ 	.word	0xffffffff


	//   ....[63]....
        /*3538*/ 	.word	0xffffffff


	//   ....[64]....
        /*353c*/ 	.word	0xffffffff


	//   ....[65]....
        /*3540*/ 	.word	0xffffffff


	//   ....[66]....
        /*3544*/ 	.word	0xffffffff


	//   ....[67]....
        /*3548*/ 	.word	0xffffffff


	//   ....[68]....
        /*354c*/ 	.word	0xffffffff


	//   ....[69]....
        /*3550*/ 	.word	0xffffffff


	//   ....[70]....
        /*3554*/ 	.word	0xffffffff


	//   ....[71]....
        /*3558*/ 	.word	0xffffffff


	//   ....[72]....
        /*355c*/ 	.word	0xffffffff


	//   ....[73]....
        /*3560*/ 	.word	0xffffffff


	//   ....[74]....
        /*3564*/ 	.word	0xffffffff


	//   ....[75]....
        /*3568*/ 	.word	0xffffffff


	//   ....[76]....
        /*356c*/ 	.word	0xffffffff


	//   ....[77]....
        /*3570*/ 	.word	0xffffffff


	//   ....[78]....
        /*3574*/ 	.word	0xffffffff


	//   ....[79]....
        /*3578*/ 	.word	0xffffffff


	//   ....[80]....
        /*357c*/ 	.word	0xffffffff


	//   ....[81]....
        /*3580*/ 	.word	0xffffffff


	//   ....[82]....
        /*3584*/ 	.word	0xffffffff


	//   ....[83]....
        /*3588*/ 	.word	0xffffffff


	//   ....[84]....
        /*358c*/ 	.word	0xffffffff


	//   ....[85]....
        /*3590*/ 	.word	0xffffffff


	//   ....[86]....
        /*3594*/ 	.word	0xffffffff


	//   ....[87]....
        /*3598*/ 	.word	0xffffffff


	//   ....[88]....
        /*359c*/ 	.word	0xffffffff


	//   ....[89]....
        /*35a0*/ 	.word	0xffffffff


	//   ....[90]....
        /*35a4*/ 	.word	0xffffffff


	//   ....[91]....
        /*35a8*/ 	.word	0xffffffff


	//   ....[92]....
        /*35ac*/ 	.word	0xffffffff


	//   ....[93]....
        /*35b0*/ 	.word	0xffffffff


	//   ....[94]....
        /*35b4*/ 	.word	0xffffffff


	//   ....[95]....
        /*35b8*/ 	.word	0xffffffff


	//   ....[96]....
        /*35bc*/ 	.word	0xffffffff


	//   ....[97]....
        /*35c0*/ 	.word	0xffffffff


	//   ....[98]....
        /*35c4*/ 	.word	0xffffffff


	//   ....[99]....
        /*35c8*/ 	.word	0xffffffff


	//   ....[100]....
        /*35cc*/ 	.word	0xffffffff


	//   ....[101]....
        /*35d0*/ 	.word	0xffffffff


	//   ....[102]....
        /*35d4*/ 	.word	0xffffffff


	//   ....[103]....
        /*35d8*/ 	.word	0xffffffff


	//   ....[104]....
        /*35dc*/ 	.word	0xffffffff


	//   ....[105]....
        /*35e0*/ 	.word	0xffffffff


	//   ....[106]....
        /*35e4*/ 	.word	0xffffffff


	//   ....[107]....
        /*35e8*/ 	.word	0xffffffff


	//   ....[108]....
        /*35ec*/ 	.word	0xffffffff


	//   ....[109]....
        /*35f0*/ 	.word	0xffffffff


	//   ....[110]....
        /*35f4*/ 	.word	0xffffffff


	//   ....[111]....
        /*35f8*/ 	.word	0xffffffff


	//   ....[112]....
        /*35fc*/ 	.word	0xffffffff


	//   ....[113]....
        /*3600*/ 	.word	0xffffffff


	//   ....[114]....
        /*3604*/ 	.word	0xffffffff


	//   ....[115]....
        /*3608*/ 	.word	0xffffffff


	//   ....[116]....
        /*360c*/ 	.word	0xffffffff


	//   ....[117]....
        /*3610*/ 	.word	0xffffffff


	//   ....[118]....
        /*3614*/ 	.word	0xffffffff


	//   ....[119]....
        /*3618*/ 	.word	0xffffffff


	//   ....[120]....
        /*361c*/ 	.word	0xffffffff


	//   ....[121]....
        /*3620*/ 	.word	0xffffffff


	//   ....[122]....
        /*3624*/ 	.word	0xffffffff


	//   ....[123]....
        /*3628*/ 	.word	0xffffffff


	//   ....[124]....
        /*362c*/ 	.word	0xffffffff


	//   ....[125]....
        /*3630*/ 	.word	0xffffffff


	//   ....[126]....
        /*3634*/ 	.word	0xffffffff


	//   ....[127]....
        /*3638*/ 	.word	0xffffffff


	//   ....[128]....
        /*363c*/ 	.word	0xffffffff


	//   ....[129]....
        /*3640*/ 	.word	0xffffffff


	//   ....[130]....
        /*3644*/ 	.word	0xffffffff


	//   ....[131]....
        /*3648*/ 	.word	0xffffffff


	//   ....[132]....
        /*364c*/ 	.word	0xffffffff


	//   ....[133]....
        /*3650*/ 	.word	0xffffffff


	//   ....[134]....
        /*3654*/ 	.word	0xffffffff


	//   ....[135]....
        /*3658*/ 	.word	0xffffffff


	//   ....[136]....
        /*365c*/ 	.word	0xffffffff


	//   ....[137]....
        /*3660*/ 	.word	0xffffffff


	//   ....[138]....
        /*3664*/ 	.word	0xffffffff


	//   ....[139]....
        /*3668*/ 	.word	0xffffffff


	//   ....[140]....
        /*366c*/ 	.word	0xffffffff


	//   ....[141]....
        /*3670*/ 	.word	0xffffffff


	//   ....[142]....
        /*3674*/ 	.word	0xffffffff


	//   ....[143]....
        /*3678*/ 	.word	0xffffffff


	//   ....[144]....
        /*367c*/ 	.word	0xffffffff


	//   ....[145]....
        /*3680*/ 	.word	0xffffffff


	//   ....[146]....
        /*3684*/ 	.word	0xffffffff


	//   ....[147]....
        /*3688*/ 	.word	0xffffffff


	//   ....[148]....
        /*368c*/ 	.word	0xffffffff


	//   ....[149]....
        /*3690*/ 	.word	0xffffffff


	//   ....[150]....
        /*3694*/ 	.word	0xffffffff


	//   ....[151]....
        /*3698*/ 	.word	0xffffffff


	//   ....[152]....
        /*369c*/ 	.word	0xffffffff


	//   ....[153]....
        /*36a0*/ 	.word	0xffffffff


	//   ....[154]....
        /*36a4*/ 	.word	0xffffffff


	//   ....[155]....
        /*36a8*/ 	.word	0xffffffff


	//   ....[156]....
        /*36ac*/ 	.word	0xffffffff


	//   ....[157]....
        /*36b0*/ 	.word	0xffffffff


	//   ....[158]....
        /*36b4*/ 	.word	0xffffffff


	//   ....[159]....
        /*36b8*/ 	.word	0xffffffff


	//   ....[160]....
        /*36bc*/ 	.word	0xffffffff


	//   ....[161]....
        /*36c0*/ 	.word	0xffffffff


	//   ....[162]....
        /*36c4*/ 	.word	0xffffffff


	//   ....[163]....
        /*36c8*/ 	.word	0xffffffff


	//   ....[164]....
        /*36cc*/ 	.word	0xffffffff


	//   ....[165]....
        /*36d0*/ 	.word	0xffffffff


	//   ....[166]....
        /*36d4*/ 	.word	0xffffffff


	//   ....[167]....
        /*36d8*/ 	.word	0xffffffff


	//   ....[168]....
        /*36dc*/ 	.word	0xffffffff


	//   ....[169]....
        /*36e0*/ 	.word	0xffffffff


	//   ....[170]....
        /*36e4*/ 	.word	0xffffffff


	//   ....[171]....
        /*36e8*/ 	.word	0xffffffff


	//   ....[172]....
        /*36ec*/ 	.word	0xffffffff


	//   ....[173]....
        /*36f0*/ 	.word	0xffffffff


	//   ....[174]....
        /*36f4*/ 	.word	0xffffffff


	//   ....[175]....
        /*36f8*/ 	.word	0xffffffff


	//   ....[176]....
        /*36fc*/ 	.word	0xffffffff


	//   ....[177]....
        /*3700*/ 	.word	0xffffffff


	//   ....[178]....
        /*3704*/ 	.word	0xffffffff


	//   ....[179]....
        /*3708*/ 	.word	0xffffffff


	//   ....[180]....
        /*370c*/ 	.word	0xffffffff


	//   ....[181]....
        /*3710*/ 	.word	0xffffffff


	//   ....[182]....
        /*3714*/ 	.word	0xffffffff


	//   ....[183]....
        /*3718*/ 	.word	0xffffffff


	//   ....[184]....
        /*371c*/ 	.word	0xffffffff


	//   ....[185]....
        /*3720*/ 	.word	0xffffffff


	//   ....[186]....
        /*3724*/ 	.word	0xffffffff


	//   ....[187]....
        /*3728*/ 	.word	0xffffffff


	//   ....[188]....
        /*372c*/ 	.word	0xffffffff


	//   ....[189]....
        /*3730*/ 	.word	0xffffffff


	//   ....[190]....
        /*3734*/ 	.word	0xffffffff


	//   ....[191]....
        /*3738*/ 	.word	0xffffffff


	//   ....[192]....
        /*373c*/ 	.word	0xffffffff


	//   ....[193]....
        /*3740*/ 	.word	0xffffffff


	//   ....[194]....
        /*3744*/ 	.word	0xffffffff


	//   ....[195]....
        /*3748*/ 	.word	0xffffffff


	//   ....[196]....
        /*374c*/ 	.word	0xffffffff


	//   ....[197]....
        /*3750*/ 	.word	0xffffffff


	//   ....[198]....
        /*3754*/ 	.word	0xffffffff


	//   ....[199]....
        /*3758*/ 	.word	0xffffffff


	//   ....[200]....
        /*375c*/ 	.word	0xffffffff


	//   ....[201]....
        /*3760*/ 	.word	0xffffffff


	//   ....[202]....
        /*3764*/ 	.word	0xffffffff


	//   ....[203]....
        /*3768*/ 	.word	0xffffffff


	//   ....[204]....
        /*376c*/ 	.word	0xffffffff


	//   ....[205]....
        /*3770*/ 	.word	0xffffffff


	//   ....[206]....
        /*3774*/ 	.word	0xffffffff


	//   ....[207]....
        /*3778*/ 	.word	0xffffffff


	//   ....[208]....
        /*377c*/ 	.word	0xffffffff


	//   ....[209]....
        /*3780*/ 	.word	0xffffffff


	//   ....[210]....
        /*3784*/ 	.word	0xffffffff


	//   ....[211]....
        /*3788*/ 	.word	0xffffffff


	//   ....[212]....
        /*378c*/ 	.word	0xffffffff


	//   ....[213]....
        /*3790*/ 	.word	0xffffffff


	//   ....[214]....
        /*3794*/ 	.word	0xffffffff


	//   ....[215]....
        /*3798*/ 	.word	0xffffffff


	//   ....[216]....
        /*379c*/ 	.word	0xffffffff


	//   ....[217]....
        /*37a0*/ 	.word	0xffffffff


	//   ....[218]....
        /*37a4*/ 	.word	0xffffffff


	//   ....[219]....
        /*37a8*/ 	.word	0xffffffff


	//   ....[220]....
        /*37ac*/ 	.word	0xffffffff


	//   ....[221]....
        /*37b0*/ 	.word	0xffffffff


	//   ....[222]....
        /*37b4*/ 	.word	0xffffffff


	//   ....[223]....
        /*37b8*/ 	.word	0xffffffff


	//   ....[224]....
        /*37bc*/ 	.word	0xffffffff


	//   ....[225]....
        /*37c0*/ 	.word	0xffffffff


	//   ....[226]....
        /*37c4*/ 	.word	0xffffffff


	//   ....[227]....
        /*37c8*/ 	.word	0xffffffff


	//   ....[228]....
        /*37cc*/ 	.word	0xffffffff


	//   ....[229]....
        /*37d0*/ 	.word	0xffffffff


	//   ....[230]....
        /*37d4*/ 	.word	0xffffffff


	//   ....[231]....
        /*37d8*/ 	.word	0xffffffff


	//   ....[232]....
        /*37dc*/ 	.word	0xffffffff


	//   ....[233]....
        /*37e0*/ 	.word	0xffffffff


	//   ....[234]....
        /*37e4*/ 	.word	0xffffffff


	//   ....[235]....
        /*37e8*/ 	.word	0xffffffff


	//   ....[236]....
        /*37ec*/ 	.word	0xffffffff


	//   ....[237]....
        /*37f0*/ 	.word	0xffffffff


	//   ....[238]....
        /*37f4*/ 	.word	0xffffffff


	//   ....[239]....
        /*37f8*/ 	.word	0xffffffff


	//   ....[240]....
        /*37fc*/ 	.word	0xffffffff


	//   ....[241]....
        /*3800*/ 	.word	0xffffffff


	//   ....[242]....
        /*3804*/ 	.word	0xffffffff


	//   ....[243]....
        /*3808*/ 	.word	0xffffffff


	//   ....[244]....
        /*380c*/ 	.word	0xffffffff


	//   ....[245]....
        /*3810*/ 	.word	0xffffffff


	//   ....[246]....
        /*3814*/ 	.word	0xffffffff


	//   ....[247]....
        /*3818*/ 	.word	0xffffffff


	//   ....[248]....
        /*381c*/ 	.word	0xffffffff


	//   ....[249]....
        /*3820*/ 	.word	0xffffffff


	//   ....[250]....
        /*3824*/ 	.word	0xffffffff


	//   ....[251]....
        /*3828*/ 	.word	0xffffffff


	//   ....[252]....
        /*382c*/ 	.word	0xffffffff


	//   ....[253]....
        /*3830*/ 	.word	0xffffffff


	//   ....[254]....
        /*3834*/ 	.word	0xffffffff


	//   ....[255]....
        /*3838*/ 	.word	0xffffffff


	//   ....[0]....
        /*383c*/ 	.word	0xffffffff


	//   ....[1]....
        /*3840*/ 	.word	0xffffffff


	//   ....[2]....
        /*3844*/ 	.word	0xffffffff


	//   ....[3]....
        /*3848*/ 	.word	0xffffffff


	//   ....[4]....
        /*384c*/ 	.word	0xffffffff


	//   ....[5]....
        /*3850*/ 	.word	0xffffffff


	//   ....[6]....
        /*3854*/ 	.word	0xffffffff


	//   ....[7]....
        /*3858*/ 	.word	0xffffffff


	//   ....[8]....
        /*385c*/ 	.word	0xffffffff


	//   ....[9]....
        /*3860*/ 	.word	0xffffffff


	//   ....[10]....
        /*3864*/ 	.word	0xffffffff


	//   ....[11]....
        /*3868*/ 	.word	0xffffffff


	//   ....[12]....
        /*386c*/ 	.word	0xffffffff


	//   ....[13]....
        /*3870*/ 	.word	0xffffffff


	//   ....[14]....
        /*3874*/ 	.word	0xffffffff


	//   ....[15]....
        /*3878*/ 	.word	0xffffffff


	//   ....[16]....
        /*387c*/ 	.word	0xffffffff


	//   ....[17]....
        /*3880*/ 	.word	0xffffffff


	//   ....[18]....
        /*3884*/ 	.word	0xffffffff


	//   ....[19]....
        /*3888*/ 	.word	0xffffffff


	//   ....[20]....
        /*388c*/ 	.word	0xffffffff


	//   ....[21]....
        /*3890*/ 	.word	0xffffffff


	//   ....[22]....
        /*3894*/ 	.word	0xffffffff


	//   ....[23]....
        /*3898*/ 	.word	0xffffffff


	//   ....[24]....
        /*389c*/ 	.word	0xffffffff


	//   ....[25]....
        /*38a0*/ 	.word	0xffffffff


	//   ....[26]....
        /*38a4*/ 	.word	0xffffffff


	//   ....[27]....
        /*38a8*/ 	.word	0xffffffff


	//   ....[28]....
        /*38ac*/ 	.word	0xffffffff


	//   ....[29]....
        /*38b0*/ 	.word	0xffffffff


	//   ....[30]....
        /*38b4*/ 	.word	0xffffffff


	//   ....[31]....
        /*38b8*/ 	.word	0xffffffff


	//   ....[32]....
        /*38bc*/ 	.word	0xffffffff


	//   ....[33]....
        /*38c0*/ 	.word	0xffffffff


	//   ....[34]....
        /*38c4*/ 	.word	0xffffffff


	//   ....[35]....
        /*38c8*/ 	.word	0xffffffff


	//   ....[36]....
        /*38cc*/ 	.word	0xffffffff


	//   ....[37]....
        /*38d0*/ 	.word	0xffffffff


	//   ....[38]....
        /*38d4*/ 	.word	0xffffffff


	//   ....[39]....
        /*38d8*/ 	.word	0xffffffff


	//   ....[40]....
        /*38dc*/ 	.word	0xffffffff


	//   ....[41]....
        /*38e0*/ 	.word	0xffffffff


	//   ....[42]....
        /*38e4*/ 	.word	0xffffffff


	//   ....[43]....
        /*38e8*/ 	.word	0xffffffff


	//   ....[44]....
        /*38ec*/ 	.word	0xffffffff


	//   ....[45]....
        /*38f0*/ 	.word	0xffffffff


	//   ....[46]....
        /*38f4*/ 	.word	0xffffffff


	//   ....[47]....
        /*38f8*/ 	.word	0xffffffff


	//   ....[48]....
        /*38fc*/ 	.word	0xffffffff


	//   ....[49]....
        /*3900*/ 	.word	0xffffffff


	//   ....[50]....
        /*3904*/ 	.word	0xffffffff


	//   ....[51]....
        /*3908*/ 	.word	0xffffffff


	//   ....[52]....
        /*390c*/ 	.word	0xffffffff


	//   ....[53]....
        /*3910*/ 	.word	0xffffffff


	//   ....[54]....
        /*3914*/ 	.word	0xffffffff


	//   ....[55]....
        /*3918*/ 	.word	0xffffffff


	//   ....[56]....
        /*391c*/ 	.word	0xffffffff


	//   ....[57]....
        /*3920*/ 	.word	0xffffffff


	//   ....[58]....
        /*3924*/ 	.word	0xffffffff


	//   ....[59]....
        /*3928*/ 	.word	0xffffffff


	//   ....[60]....
        /*392c*/ 	.word	0xffffffff


	//   ....[61]....
        /*3930*/ 	.word	0xffffffff


	//   ....[62]....
        /*3934*/ 	.word	0xffffffff


	//   ....[63]....
        /*3938*/ 	.word	0xffffffff


	//   ....[64]....
        /*393c*/ 	.word	0xffffffff


	//   ....[65]....
        /*3940*/ 	.word	0xffffffff


	//   ....[66]....
        /*3944*/ 	.word	0xffffffff


	//   ....[67]....
        /*3948*/ 	.word	0xffffffff


	//   ....[68]....
        /*394c*/ 	.word	0xffffffff


	//   ....[69]....
        /*3950*/ 	.word	0xffffffff


	//   ....[70]....
        /*3954*/ 	.word	0xffffffff


	//   ....[71]....
        /*3958*/ 	.word	0xffffffff


	//   ....[72]....
        /*395c*/ 	.word	0xffffffff


	//   ....[73]....
        /*3960*/ 	.word	0xffffffff


	//   ....[74]....
        /*3964*/ 	.word	0xffffffff


	//   ....[75]....
        /*3968*/ 	.word	0xffffffff


	//   ....[76]....
        /*396c*/ 	.word	0xffffffff


	//   ....[77]....
        /*3970*/ 	.word	0xffffffff


	//   ....[78]....
        /*3974*/ 	.word	0xffffffff


	//   ....[79]....
        /*3978*/ 	.word	0xffffffff


	//   ....[80]....
        /*397c*/ 	.word	0xffffffff


	//   ....[81]....
        /*3980*/ 	.word	0xffffffff


	//   ....[82]....
        /*3984*/ 	.word	0xffffffff


	//   ....[83]....
        /*3988*/ 	.word	0xffffffff


	//   ....[84]....
        /*398c*/ 	.word	0xffffffff


	//   ....[85]....
        /*3990*/ 	.word	0xffffffff


	//   ....[86]....
        /*3994*/ 	.word	0xffffffff


	//   ....[87]....
        /*3998*/ 	.word	0xffffffff


	//   ....[88]....
        /*399c*/ 	.word	0xffffffff


	//   ....[89]....
        /*39a0*/ 	.word	0xffffffff


	//   ....[90]....
        /*39a4*/ 	.word	0xffffffff


	//   ....[91]....
        /*39a8*/ 	.word	0xffffffff


	//   ....[92]....
        /*39ac*/ 	.word	0xffffffff


	//   ....[93]....
        /*39b0*/ 	.word	0xffffffff


	//   ....[94]....
        /*39b4*/ 	.word	0xffffffff


	//   ....[95]....
        /*39b8*/ 	.word	0xffffffff


	//   ....[96]....
        /*39bc*/ 	.word	0xffffffff


	//   ....[97]....
        /*39c0*/ 	.word	0xffffffff


	//   ....[98]....
        /*39c4*/ 	.word	0xffffffff


	//   ....[99]....
        /*39c8*/ 	.word	0xffffffff


	//   ....[100]....
        /*39cc*/ 	.word	0xffffffff


	//   ....[101]....
        /*39d0*/ 	.word	0xffffffff


	//   ....[102]....
        /*39d4*/ 	.word	0xffffffff


	//   ....[103]....
        /*39d8*/ 	.word	0xffffffff


	//   ....[104]....
        /*39dc*/ 	.word	0xffffffff


	//   ....[105]....
        /*39e0*/ 	.word	0xffffffff


	//   ....[106]....
        /*39e4*/ 	.word	0xffffffff


	//   ....[107]....
        /*39e8*/ 	.word	0xffffffff


	//   ....[108]....
        /*39ec*/ 	.word	0xffffffff


	//   ....[109]....
        /*39f0*/ 	.word	0xffffffff


	//   ....[110]....
        /*39f4*/ 	.word	0xffffffff


	//   ....[111]....
        /*39f8*/ 	.word	0xffffffff


	//   ....[112]....
        /*39fc*/ 	.word	0xffffffff


	//   ....[113]....
        /*3a00*/ 	.word	0xffffffff


	//   ....[114]....
        /*3a04*/ 	.word	0xffffffff


	//   ....[115]....
        /*3a08*/ 	.word	0xffffffff


	//   ....[116]....
        /*3a0c*/ 	.word	0xffffffff


	//   ....[117]....
        /*3a10*/ 	.word	0xffffffff


	//   ....[118]....
        /*3a14*/ 	.word	0xffffffff


	//   ....[119]....
        /*3a18*/ 	.word	0xffffffff


	//   ....[120]....
        /*3a1c*/ 	.word	0xffffffff


	//   ....[121]....
        /*3a20*/ 	.word	0xffffffff


	//   ....[122]....
        /*3a24*/ 	.word	0xffffffff


	//   ....[123]....
        /*3a28*/ 	.word	0xffffffff


	//   ....[124]....
        /*3a2c*/ 	.word	0xffffffff


	//   ....[125]....
        /*3a30*/ 	.word	0xffffffff


	//   ....[126]....
        /*3a34*/ 	.word	0xffffffff


	//   ....[127]....
        /*3a38*/ 	.word	0xffffffff


	//   ....[128]....
        /*3a3c*/ 	.word	0xffffffff


	//   ....[129]....
        /*3a40*/ 	.word	0xffffffff


	//   ....[130]....
        /*3a44*/ 	.word	0xffffffff


	//   ....[131]....
        /*3a48*/ 	.word	0xffffffff


	//   ....[132]....
        /*3a4c*/ 	.word	0xffffffff


	//   ....[133]....
        /*3a50*/ 	.word	0xffffffff


	//   ....[134]....
        /*3a54*/ 	.word	0xffffffff


	//   ....[135]....
        /*3a58*/ 	.word	0xffffffff


	//   ....[136]....
        /*3a5c*/ 	.word	0xffffffff


	//   ....[137]....
        /*3a60*/ 	.word	0xffffffff


	//   ....[138]....
        /*3a64*/ 	.word	0xffffffff


	//   ....[139]....
        /*3a68*/ 	.word	0xffffffff


	//   ....[140]....
        /*3a6c*/ 	.word	0xffffffff


	//   ....[141]....
        /*3a70*/ 	.word	0xffffffff


	//   ....[142]....
        /*3a74*/ 	.word	0xffffffff


	//   ....[143]....
        /*3a78*/ 	.word	0xffffffff


	//   ....[144]....
        /*3a7c*/ 	.word	0xffffffff


	//   ....[145]....
        /*3a80*/ 	.word	0xffffffff


	//   ....[146]....
        /*3a84*/ 	.word	0xffffffff


	//   ....[147]....
        /*3a88*/ 	.word	0xffffffff


	//   ....[148]....
        /*3a8c*/ 	.word	0xffffffff


	//   ....[149]....
        /*3a90*/ 	.word	0xffffffff


	//   ....[150]....
        /*3a94*/ 	.word	0xffffffff


	//   ....[151]....
        /*3a98*/ 	.word	0xffffffff


	//   ....[152]....
        /*3a9c*/ 	.word	0xffffffff


	//   ....[153]....
        /*3aa0*/ 	.word	0xffffffff


	//   ....[154]....
        /*3aa4*/ 	.word	0xffffffff


	//   ....[155]....
        /*3aa8*/ 	.word	0xffffffff


	//   ....[156]....
        /*3aac*/ 	.word	0xffffffff


	//   ....[157]....
        /*3ab0*/ 	.word	0xffffffff


	//   ....[158]....
        /*3ab4*/ 	.word	0xffffffff


	//   ....[159]....
        /*3ab8*/ 	.word	0xffffffff


	//   ....[160]....
        /*3abc*/ 	.word	0xffffffff


	//   ....[161]....
        /*3ac0*/ 	.word	0xffffffff


	//   ....[162]....
        /*3ac4*/ 	.word	0xffffffff


	//   ....[163]....
        /*3ac8*/ 	.word	0xffffffff


	//   ....[164]....
        /*3acc*/ 	.word	0xffffffff


	//   ....[165]....
        /*3ad0*/ 	.word	0xffffffff


	//   ....[166]....
        /*3ad4*/ 	.word	0xffffffff


	//   ....[167]....
        /*3ad8*/ 	.word	0xffffffff


	//   ....[168]....
        /*3adc*/ 	.word	0xffffffff


	//   ....[169]....
        /*3ae0*/ 	.word	0xffffffff


	//   ....[170]....
        /*3ae4*/ 	.word	0xffffffff


	//   ....[171]....
        /*3ae8*/ 	.word	0xffffffff


	//   ....[172]....
        /*3aec*/ 	.word	0xffffffff


	//   ....[173]....
        /*3af0*/ 	.word	0xffffffff


	//   ....[174]....
        /*3af4*/ 	.word	0xffffffff


	//   ....[175]....
        /*3af8*/ 	.word	0xffffffff


	//   ....[176]....
        /*3afc*/ 	.word	0xffffffff


	//   ....[177]....
        /*3b00*/ 	.word	0xffffffff


	//   ....[178]....
        /*3b04*/ 	.word	0xffffffff


	//   ....[179]....
        /*3b08*/ 	.word	0xffffffff


	//   ....[180]....
        /*3b0c*/ 	.word	0xffffffff


	//   ....[181]....
        /*3b10*/ 	.word	0xffffffff


	//   ....[182]....
        /*3b14*/ 	.word	0xffffffff


	//   ....[183]....
        /*3b18*/ 	.word	0xffffffff


	//   ....[184]....
        /*3b1c*/ 	.word	0xffffffff


	//   ....[185]....
        /*3b20*/ 	.word	0xffffffff


	//   ....[186]....
        /*3b24*/ 	.word	0xffffffff


	//   ....[187]....
        /*3b28*/ 	.word	0xffffffff


	//   ....[188]....
        /*3b2c*/ 	.word	0xffffffff


	//   ....[189]....
        /*3b30*/ 	.word	0xffffffff


	//   ....[190]....
        /*3b34*/ 	.word	0xffffffff


	//   ....[191]....
        /*3b38*/ 	.word	0xffffffff


	//   ....[192]....
        /*3b3c*/ 	.word	0xffffffff


	//   ....[193]....
        /*3b40*/ 	.word	0xffffffff


	//   ....[194]....
        /*3b44*/ 	.word	0xffffffff


	//   ....[195]....
        /*3b48*/ 	.word	0xffffffff


	//   ....[196]....
        /*3b4c*/ 	.word	0xffffffff


	//   ....[197]....
        /*3b50*/ 	.word	0xffffffff


	//   ....[198]....
        /*3b54*/ 	.word	0xffffffff


	//   ....[199]....
        /*3b58*/ 	.word	0xffffffff


	//   ....[200]....
        /*3b5c*/ 	.word	0xffffffff


	//   ....[201]....
        /*3b60*/ 	.word	0xffffffff


	//   ....[202]....
        /*3b64*/ 	.word	0xffffffff


	//   ....[203]....
        /*3b68*/ 	.word	0xffffffff


	//   ....[204]....
        /*3b6c*/ 	.word	0xffffffff


	//   ....[205]....
        /*3b70*/ 	.word	0xffffffff


	//   ....[206]....
        /*3b74*/ 	.word	0xffffffff


	//   ....[207]....
        /*3b78*/ 	.word	0xffffffff


	//   ....[208]....
        /*3b7c*/ 	.word	0xffffffff


	//   ....[209]....
        /*3b80*/ 	.word	0xffffffff


	//   ....[210]....
        /*3b84*/ 	.word	0xffffffff


	//   ....[211]....
        /*3b88*/ 	.word	0xffffffff


	//   ....[212]....
        /*3b8c*/ 	.word	0xffffffff


	//   ....[213]....
        /*3b90*/ 	.word	0xffffffff


	//   ....[214]....
        /*3b94*/ 	.word	0xffffffff


	//   ....[215]....
        /*3b98*/ 	.word	0xffffffff


	//   ....[216]....
        /*3b9c*/ 	.word	0xffffffff


	//   ....[217]....
        /*3ba0*/ 	.word	0xffffffff


	//   ....[218]....
        /*3ba4*/ 	.word	0xffffffff


	//   ....[219]....
        /*3ba8*/ 	.word	0xffffffff


	//   ....[220]....
        /*3bac*/ 	.word	0xffffffff


	//   ....[221]....
        /*3bb0*/ 	.word	0xffffffff


	//   ....[222]....
        /*3bb4*/ 	.word	0xffffffff


	//   ....[223]....
        /*3bb8*/ 	.word	0xffffffff


	//   ....[224]....
        /*3bbc*/ 	.word	0xffffffff


	//   ....[225]....
        /*3bc0*/ 	.word	0xffffffff


	//   ....[226]....
        /*3bc4*/ 	.word	0xffffffff


	//   ....[227]....
        /*3bc8*/ 	.word	0xffffffff


	//   ....[228]....
        /*3bcc*/ 	.word	0xffffffff


	//   ....[229]....
        /*3bd0*/ 	.word	0xffffffff


	//   ....[230]....
        /*3bd4*/ 	.word	0xffffffff


	//   ....[231]....
        /*3bd8*/ 	.word	0xffffffff


	//   ....[232]....
        /*3bdc*/ 	.word	0xffffffff


	//   ....[233]....
        /*3be0*/ 	.word	0xffffffff


	//   ....[234]....
        /*3be4*/ 	.word	0xffffffff


	//   ....[235]....
        /*3be8*/ 	.word	0xffffffff


	//   ....[236]....
        /*3bec*/ 	.word	0xffffffff


	//   ....[237]....
        /*3bf0*/ 	.word	0xffffffff


	//   ....[238]....
        /*3bf4*/ 	.word	0xffffffff


	//   ....[239]....
        /*3bf8*/ 	.word	0xffffffff


	//   ....[240]....
        /*3bfc*/ 	.word	0xffffffff


	//   ....[241]....
        /*3c00*/ 	.word	0xffffffff


	//   ....[242]....
        /*3c04*/ 	.word	0xffffffff


	//   ....[243]....
        /*3c08*/ 	.word	0xffffffff


	//   ....[244]....
        /*3c0c*/ 	.word	0xffffffff


	//   ....[245]....
        /*3c10*/ 	.word	0xffffffff


	//   ....[246]....
        /*3c14*/ 	.word	0xffffffff


	//   ....[247]....
        /*3c18*/ 	.word	0xffffffff


	//   ....[248]....
        /*3c1c*/ 	.word	0xffffffff


	//   ....[249]....
        /*3c20*/ 	.word	0xffffffff


	//   ....[250]....
        /*3c24*/ 	.word	0xffffffff


	//   ....[251]....
        /*3c28*/ 	.word	0xffffffff


	//   ....[252]....
        /*3c2c*/ 	.word	0xffffffff


	//   ....[253]....
        /*3c30*/ 	.word	0xffffffff


	//   ....[254]....
        /*3c34*/ 	.word	0xffffffff


	//   ....[255]....
        /*3c38*/ 	.word	0xffffffff


	//   ....[0]....
        /*3c3c*/ 	.word	0xffffffff


	//   ....[1]....
        /*3c40*/ 	.word	0xffffffff


	//   ....[2]....
        /*3c44*/ 	.word	0xffffffff


	//   ....[3]....
        /*3c48*/ 	.word	0xffffffff


	//   ....[4]....
        /*3c4c*/ 	.word	0xffffffff


	//   ....[5]....
        /*3c50*/ 	.word	0xffffffff


	//   ....[6]....
        /*3c54*/ 	.word	0xffffffff


	//   ....[7]....
        /*3c58*/ 	.word	0xffffffff


	//   ....[8]....
        /*3c5c*/ 	.word	0xffffffff


	//   ....[9]....
        /*3c60*/ 	.word	0xffffffff


	//   ....[10]....
        /*3c64*/ 	.word	0xffffffff


	//   ....[11]....
        /*3c68*/ 	.word	0xffffffff


	//   ....[12]....
        /*3c6c*/ 	.word	0xffffffff


	//   ....[13]....
        /*3c70*/ 	.word	0xffffffff


	//   ....[14]....
        /*3c74*/ 	.word	0xffffffff


	//   ....[15]....
        /*3c78*/ 	.word	0xffffffff


	//   ....[16]....
        /*3c7c*/ 	.word	0xffffffff


	//   ....[17]....
        /*3c80*/ 	.word	0xffffffff


	//   ....[18]....
        /*3c84*/ 	.word	0xffffffff


	//   ....[19]....
        /*3c88*/ 	.word	0xffffffff


	//   ....[20]....
        /*3c8c*/ 	.word	0xffffffff


	//   ....[21]....
        /*3c90*/ 	.word	0xffffffff


	//   ....[22]....
        /*3c94*/ 	.word	0xffffffff


	//   ....[23]....
        /*3c98*/ 	.word	0xffffffff


	//   ....[24]....
        /*3c9c*/ 	.word	0xffffffff


	//   ....[25]....
        /*3ca0*/ 	.word	0xffffffff


	//   ....[26]....
        /*3ca4*/ 	.word	0xffffffff


	//   ....[27]....
        /*3ca8*/ 	.word	0xffffffff


	//   ....[28]....
        /*3cac*/ 	.word	0xffffffff


	//   ....[29]....
        /*3cb0*/ 	.word	0xffffffff


	//   ....[30]....
        /*3cb4*/ 	.word	0xffffffff


	//   ....[31]....
        /*3cb8*/ 	.word	0xffffffff


	//   ....[32]....
        /*3cbc*/ 	.word	0xffffffff


	//   ....[33]....
        /*3cc0*/ 	.word	0xffffffff


	//   ....[34]....
        /*3cc4*/ 	.word	0xffffffff


	//   ....[35]....
        /*3cc8*/ 	.word	0xffffffff


	//   ....[36]....
        /*3ccc*/ 	.word	0xffffffff


	//   ....[37]....
        /*3cd0*/ 	.word	0xffffffff


	//   ....[38]....
        /*3cd4*/ 	.word	0xffffffff


	//   ....[39]....
        /*3cd8*/ 	.word	0xffffffff


	//   ....[40]....
        /*3cdc*/ 	.word	0xffffffff


	//   ....[41]....
        /*3ce0*/ 	.word	0xffffffff


	//   ....[42]....
        /*3ce4*/ 	.word	0xffffffff


	//   ....[43]....
        /*3ce8*/ 	.word	0xffffffff


	//   ....[44]....
        /*3cec*/ 	.word	0xffffffff


	//   ....[45]....
        /*3cf0*/ 	.word	0xffffffff


	//   ....[46]....
        /*3cf4*/ 	.word	0xffffffff


	//   ....[47]....
        /*3cf8*/ 	.word	0xffffffff


	//   ....[48]....
        /*3cfc*/ 	.word	0xffffffff


	//   ....[49]....
        /*3d00*/ 	.word	0xffffffff


	//   ....[50]....
        /*3d04*/ 	.word	0xffffffff


	//   ....[51]....
        /*3d08*/ 	.word	0xffffffff


	//   ....[52]....
        /*3d0c*/ 	.word	0xffffffff


	//   ....[53]....
        /*3d10*/ 	.word	0xffffffff


	//   ....[54]....
        /*3d14*/ 	.word	0xffffffff


	//   ....[55]....
        /*3d18*/ 	.word	0xffffffff


	//   ....[56]....
        /*3d1c*/ 	.word	0xffffffff


	//   ....[57]....
        /*3d20*/ 	.word	0xffffffff


	//   ....[58]....
        /*3d24*/ 	.word	0xffffffff


	//   ....[59]....
        /*3d28*/ 	.word	0xffffffff


	//   ....[60]....
        /*3d2c*/ 	.word	0xffffffff


	//   ....[61]....
        /*3d30*/ 	.word	0xffffffff


	//   ....[62]....
        /*3d34*/ 	.word	0xffffffff


	//   ....[63]....
        /*3d38*/ 	.word	0xffffffff


	//   ....[64]....
        /*3d3c*/ 	.word	0xffffffff


	//   ....[65]....
        /*3d40*/ 	.word	0xffffffff


	//   ....[66]....
        /*3d44*/ 	.word	0xffffffff


	//   ....[67]....
        /*3d48*/ 	.word	0xffffffff


	//   ....[68]....
        /*3d4c*/ 	.word	0xffffffff


	//   ....[69]....
        /*3d50*/ 	.word	0xffffffff


	//   ....[70]....
        /*3d54*/ 	.word	0xffffffff


	//   ....[71]....
        /*3d58*/ 	.word	0xffffffff


	//   ....[72]....
        /*3d5c*/ 	.word	0xffffffff


	//   ....[73]....
        /*3d60*/ 	.word	0xffffffff


	//   ....[74]....
        /*3d64*/ 	.word	0xffffffff


	//   ....[75]....
        /*3d68*/ 	.word	0xffffffff


	//   ....[76]....
        /*3d6c*/ 	.word	0xffffffff


	//   ....[77]....
        /*3d70*/ 	.word	0xffffffff


	//   ....[78]....
        /*3d74*/ 	.word	0xffffffff


	//   ....[79]....
        /*3d78*/ 	.word	0xffffffff


	//   ....[80]....
        /*3d7c*/ 	.word	0xffffffff


	//   ....[81]....
        /*3d80*/ 	.word	0xffffffff


	//   ....[82]....
        /*3d84*/ 	.word	0xffffffff


	//   ....[83]....
        /*3d88*/ 	.word	0xffffffff


	//   ....[84]....
        /*3d8c*/ 	.word	0xffffffff


	//   ....[85]....
        /*3d90*/ 	.word	0xffffffff


	//   ....[86]....
        /*3d94*/ 	.word	0xffffffff


	//   ....[87]....
        /*3d98*/ 	.word	0xffffffff


	//   ....[88]....
        /*3d9c*/ 	.word	0xffffffff


	//   ....[89]....
        /*3da0*/ 	.word	0xffffffff


	//   ....[90]....
        /*3da4*/ 	.word	0xffffffff


	//   ....[91]....
        /*3da8*/ 	.word	0xffffffff


	//   ....[92]....
        /*3dac*/ 	.word	0xffffffff


	//   ....[93]....
        /*3db0*/ 	.word	0xffffffff


	//   ....[94]....
        /*3db4*/ 	.word	0xffffffff


	//   ....[95]....
        /*3db8*/ 	.word	0xffffffff


	//   ....[96]....
        /*3dbc*/ 	.word	0xffffffff


	//   ....[97]....
        /*3dc0*/ 	.word	0xffffffff


	//   ....[98]....
        /*3dc4*/ 	.word	0xffffffff


	//   ....[99]....
        /*3dc8*/ 	.word	0xffffffff


	//   ....[100]....
        /*3dcc*/ 	.word	0xffffffff


	//   ....[101]....
        /*3dd0*/ 	.word	0xffffffff


	//   ....[102]....
        /*3dd4*/ 	.word	0xffffffff


	//   ....[103]....
        /*3dd8*/ 	.word	0xffffffff


	//   ....[104]....
        /*3ddc*/ 	.word	0xffffffff


	//   ....[105]....
        /*3de0*/ 	.word	0xffffffff


	//   ....[106]....
        /*3de4*/ 	.word	0xffffffff


	//   ....[107]....
        /*3de8*/ 	.word	0xffffffff


	//   ....[108]....
        /*3dec*/ 	.word	0xffffffff


	//   ....[109]....
        /*3df0*/ 	.word	0xffffffff


	//   ....[110]....
        /*3df4*/ 	.word	0xffffffff


	//   ....[111]....
        /*3df8*/ 	.word	0xffffffff


	//   ....[112]....
        /*3dfc*/ 	.word	0xffffffff


	//   ....[113]....
        /*3e00*/ 	.word	0xffffffff


	//   ....[114]....
        /*3e04*/ 	.word	0xffffffff


	//   ....[115]....
        /*3e08*/ 	.word	0xffffffff


	//   ....[116]....
        /*3e0c*/ 	.word	0xffffffff


	//   ....[117]....
        /*3e10*/ 	.word	0xffffffff


	//   ....[118]....
        /*3e14*/ 	.word	0xffffffff


	//   ....[119]....
        /*3e18*/ 	.word	0xffffffff


	//   ....[120]....
        /*3e1c*/ 	.word	0xffffffff


	//   ....[121]....
        /*3e20*/ 	.word	0xffffffff


	//   ....[122]....
        /*3e24*/ 	.word	0xffffffff


	//   ....[123]....
        /*3e28*/ 	.word	0xffffffff


	//   ....[124]....
        /*3e2c*/ 	.word	0xffffffff


	//   ....[125]....
        /*3e30*/ 	.word	0xffffffff


	//   ....[126]....
        /*3e34*/ 	.word	0xffffffff


	//   ....[127]....
        /*3e38*/ 	.word	0xffffffff


	//   ....[128]....
        /*3e3c*/ 	.word	0xffffffff


	//   ....[129]....
        /*3e40*/ 	.word	0xffffffff


	//   ....[130]....
        /*3e44*/ 	.word	0xffffffff


	//   ....[131]....
        /*3e48*/ 	.word	0xffffffff


	//   ....[132]....
        /*3e4c*/ 	.word	0xffffffff


	//   ....[133]....
        /*3e50*/ 	.word	0xffffffff


	//   ....[134]....
        /*3e54*/ 	.word	0xffffffff


	//   ....[135]....
        /*3e58*/ 	.word	0xffffffff


	//   ....[136]....
        /*3e5c*/ 	.word	0xffffffff


	//   ....[137]....
        /*3e60*/ 	.word	0xffffffff


	//   ....[138]....
        /*3e64*/ 	.word	0xffffffff


	//   ....[139]....
        /*3e68*/ 	.word	0xffffffff


	//   ....[140]....
        /*3e6c*/ 	.word	0xffffffff


	//   ....[141]....
        /*3e70*/ 	.word	0xffffffff


	//   ....[142]....
        /*3e74*/ 	.word	0xffffffff


	//   ....[143]....
        /*3e78*/ 	.word	0xffffffff


	//   ....[144]....
        /*3e7c*/ 	.word	0xffffffff


	//   ....[145]....
        /*3e80*/ 	.word	0xffffffff


	//   ....[146]....
        /*3e84*/ 	.word	0xffffffff


	//   ....[147]....
        /*3e88*/ 	.word	0xffffffff


	//   ....[148]....
        /*3e8c*/ 	.word	0xffffffff


	//   ....[149]....
        /*3e90*/ 	.word	0xffffffff


	//   ....[150]....
        /*3e94*/ 	.word	0xffffffff


	//   ....[151]....
        /*3e98*/ 	.word	0xffffffff


	//   ....[152]....
        /*3e9c*/ 	.word	0xffffffff


	//   ....[153]....
        /*3ea0*/ 	.word	0xffffffff


	//   ....[154]....
        /*3ea4*/ 	.word	0xffffffff


	//   ....[155]....
        /*3ea8*/ 	.word	0xffffffff


	//   ....[156]....
        /*3eac*/ 	.word	0xffffffff


	//   ....[157]....
        /*3eb0*/ 	.word	0xffffffff


	//   ....[158]....
        /*3eb4*/ 	.word	0xffffffff


	//   ....[159]....
        /*3eb8*/ 	.word	0xffffffff


	//   ....[160]....
        /*3ebc*/ 	.word	0xffffffff


	//   ....[161]....
        /*3ec0*/ 	.word	0xffffffff


	//   ....[162]....
        /*3ec4*/ 	.word	0xffffffff


	//   ....[163]....
        /*3ec8*/ 	.word	0xffffffff


	//   ....[164]....
        /*3ecc*/ 	.word	0xffffffff


	//   ....[165]....
        /*3ed0*/ 	.word	0xffffffff


	//   ....[166]....
        /*3ed4*/ 	.word	0xffffffff


	//   ....[167]....
        /*3ed8*/ 	.word	0xffffffff


	//   ....[168]....
        /*3edc*/ 	.word	0xffffffff


	//   ....[169]....
        /*3ee0*/ 	.word	0xffffffff


	//   ....[170]....
        /*3ee4*/ 	.word	0xffffffff


	//   ....[171]....
        /*3ee8*/ 	.word	0xffffffff


	//   ....[172]....
        /*3eec*/ 	.word	0xffffffff


	//   ....[173]....
        /*3ef0*/ 	.word	0xffffffff


	//   ....[174]....
        /*3ef4*/ 	.word	0xffffffff


	//   ....[175]....
        /*3ef8*/ 	.word	0xffffffff


	//   ....[176]....
        /*3efc*/ 	.word	0xffffffff


	//   ....[177]....
        /*3f00*/ 	.word	0xffffffff


	//   ....[178]....
        /*3f04*/ 	.word	0xffffffff


	//   ....[179]....
        /*3f08*/ 	.word	0xffffffff


	//   ....[180]....
        /*3f0c*/ 	.word	0xffffffff


	//   ....[181]....
        /*3f10*/ 	.word	0xffffffff


	//   ....[182]....
        /*3f14*/ 	.word	0xffffffff


	//   ....[183]....
        /*3f18*/ 	.word	0xffffffff


	//   ....[184]....
        /*3f1c*/ 	.word	0xffffffff


	//   ....[185]....
        /*3f20*/ 	.word	0xffffffff


	//   ....[186]....
        /*3f24*/ 	.word	0xffffffff


	//   ....[187]....
        /*3f28*/ 	.word	0xffffffff


	//   ....[188]....
        /*3f2c*/ 	.word	0xffffffff


	//   ....[189]....
        /*3f30*/ 	.word	0xffffffff


	//   ....[190]....
        /*3f34*/ 	.word	0xffffffff


	//   ....[191]....
        /*3f38*/ 	.word	0xffffffff


	//   ....[192]....
        /*3f3c*/ 	.word	0xffffffff


	//   ....[193]....
        /*3f40*/ 	.word	0xffffffff


	//   ....[194]....
        /*3f44*/ 	.word	0xffffffff


	//   ....[195]....
        /*3f48*/ 	.word	0xffffffff


	//   ....[196]....
        /*3f4c*/ 	.word	0xffffffff


	//   ....[197]....
        /*3f50*/ 	.word	0xffffffff


	//   ....[198]....
        /*3f54*/ 	.word	0xffffffff


	//   ....[199]....
        /*3f58*/ 	.word	0xffffffff


	//   ....[200]....
        /*3f5c*/ 	.word	0xffffffff


	//   ....[201]....
        /*3f60*/ 	.word	0xffffffff


	//   ....[202]....
        /*3f64*/ 	.word	0xffffffff


	//   ....[203]....
        /*3f68*/ 	.word	0xffffffff


	//   ....[204]....
        /*3f6c*/ 	.word	0xffffffff


	//   ....[205]....
        /*3f70*/ 	.word	0xffffffff


	//   ....[206]....
        /*3f74*/ 	.word	0xffffffff


	//   ....[207]....
        /*3f78*/ 	.word	0xffffffff


	//   ....[208]....
        /*3f7c*/ 	.word	0xffffffff


	//   ....[209]....
        /*3f80*/ 	.word	0xffffffff


	//   ....[210]....
        /*3f84*/ 	.word	0xffffffff


	//   ....[211]....
        /*3f88*/ 	.word	0xffffffff


	//   ....[212]....
        /*3f8c*/ 	.word	0xffffffff


	//   ....[213]....
        /*3f90*/ 	.word	0xffffffff


	//   ....[214]....
        /*3f94*/ 	.word	0xffffffff


	//   ....[215]....
        /*3f98*/ 	.word	0xffffffff


	//   ....[216]....
        /*3f9c*/ 	.word	0xffffffff


	//   ....[217]....
        /*3fa0*/ 	.word	0xffffffff


	//   ....[218]....
        /*3fa4*/ 	.word	0xffffffff


	//   ....[219]....
        /*3fa8*/ 	.word	0xffffffff


	//   ....[220]....
        /*3fac*/ 	.word	0xffffffff


	//   ....[221]....
        /*3fb0*/ 	.word	0xffffffff


	//   ....[222]....
        /*3fb4*/ 	.word	0xffffffff


	//   ....[223]....
        /*3fb8*/ 	.word	0xffffffff


	//   ....[224]....
        /*3fbc*/ 	.word	0xffffffff


	//   ....[225]....
        /*3fc0*/ 	.word	0xffffffff


	//   ....[226]....
        /*3fc4*/ 	.word	0xffffffff


	//   ....[227]....
        /*3fc8*/ 	.word	0xffffffff


	//   ....[228]....
        /*3fcc*/ 	.word	0xffffffff


	//   ....[229]....
        /*3fd0*/ 	.word	0xffffffff


	//   ....[230]....
        /*3fd4*/ 	.word	0xffffffff


	//   ....[231]....
        /*3fd8*/ 	.word	0xffffffff


	//   ....[232]....
        /*3fdc*/ 	.word	0xffffffff


	//   ....[233]....
        /*3fe0*/ 	.word	0xffffffff


	//   ....[234]....
        /*3fe4*/ 	.word	0xffffffff


	//   ....[235]....
        /*3fe8*/ 	.word	0xffffffff


	//   ....[236]....
        /*3fec*/ 	.word	0xffffffff


	//   ....[237]....
        /*3ff0*/ 	.word	0xffffffff


	//   ....[238]....
        /*3ff4*/ 	.word	0xffffffff


	//   ....[239]....
        /*3ff8*/ 	.word	0xffffffff


	//   ....[240]....
        /*3ffc*/ 	.word	0xffffffff


	//   ....[241]....
        /*4000*/ 	.word	0xffffffff


	//   ....[242]....
        /*4004*/ 	.word	0xffffffff


	//   ....[243]....
        /*4008*/ 	.word	0xffffffff


	//   ....[244]....
        /*400c*/ 	.word	0xffffffff


	//   ....[245]....
        /*4010*/ 	.word	0xffffffff


	//   ....[246]....
        /*4014*/ 	.word	0xffffffff


	//   ....[247]....
        /*4018*/ 	.word	0xffffffff


	//   ....[248]....
        /*401c*/ 	.word	0xffffffff


	//   ....[249]....
        /*4020*/ 	.word	0xffffffff


	//   ....[250]....
        /*4024*/ 	.word	0xffffffff


	//   ....[251]....
        /*4028*/ 	.word	0xffffffff


	//   ....[252]....
        /*402c*/ 	.word	0xffffffff


	//   ....[253]....
        /*4030*/ 	.word	0xffffffff


	//   ....[254]....
        /*4034*/ 	.word	0xffffffff


	//   ....[255]....
        /*4038*/ 	.word	0xffffffff


	//   ....[0]....
        /*403c*/ 	.word	0xffffffff


	//   ....[1]....
        /*4040*/ 	.word	0xffffffff


	//   ....[2]....
        /*4044*/ 	.word	0xffffffff


	//   ....[3]....
        /*4048*/ 	.word	0xffffffff


	//   ....[4]....
        /*404c*/ 	.word	0xffffffff


	//   ....[5]....
        /*4050*/ 	.word	0xffffffff


	//   ....[6]....
        /*4054*/ 	.word	0xffffffff


	//   ....[7]....
        /*4058*/ 	.word	0xffffffff


	//   ....[8]....
        /*405c*/ 	.word	0xffffffff


	//   ....[9]....
        /*4060*/ 	.word	0xffffffff


	//   ....[10]....
        /*4064*/ 	.word	0xffffffff


	//   ....[11]....
        /*4068*/ 	.word	0xffffffff


	//   ....[12]....
        /*406c*/ 	.word	0xffffffff


	//   ....[13]....
        /*4070*/ 	.word	0xffffffff


	//   ....[14]....
        /*4074*/ 	.word	0xffffffff


	//   ....[15]....
        /*4078*/ 	.word	0xffffffff


	//   ....[16]....
        /*407c*/ 	.word	0xffffffff


	//   ....[17]....
        /*4080*/ 	.word	0xffffffff


	//   ....[18]....
        /*4084*/ 	.word	0xffffffff


	//   ....[19]....
        /*4088*/ 	.word	0xffffffff


	//   ....[20]....
        /*408c*/ 	.word	0xffffffff


	//   ....[21]....
        /*4090*/ 	.word	0xffffffff


	//   ....[22]....
        /*4094*/ 	.word	0xffffffff


	//   ....[23]....
        /*4098*/ 	.word	0xffffffff


	//   ....[24]....
        /*409c*/ 	.word	0xffffffff


	//   ....[25]....
        /*40a0*/ 	.word	0xffffffff


	//   ....[26]....
        /*40a4*/ 	.word	0xffffffff


	//   ....[27]....
        /*40a8*/ 	.word	0xffffffff


	//   ....[28]....
        /*40ac*/ 	.word	0xffffffff


	//   ....[29]....
        /*40b0*/ 	.word	0xffffffff


	//   ....[30]....
        /*40b4*/ 	.word	0xffffffff


	//   ....[31]....
        /*40b8*/ 	.word	0xffffffff


	//   ....[32]....
        /*40bc*/ 	.word	0xffffffff


	//   ....[33]....
        /*40c0*/ 	.word	0xffffffff


	//   ....[34]....
        /*40c4*/ 	.word	0xffffffff


	//   ....[35]....
        /*40c8*/ 	.word	0xffffffff


	//   ....[36]....
        /*40cc*/ 	.word	0xffffffff


	//   ....[37]....
        /*40d0*/ 	.word	0xffffffff


	//   ....[38]....
        /*40d4*/ 	.word	0xffffffff


	//   ....[39]....
        /*40d8*/ 	.word	0xffffffff


	//   ....[40]....
        /*40dc*/ 	.word	0xffffffff


	//   ....[41]....
        /*40e0*/ 	.word	0xffffffff


	//   ....[42]....
        /*40e4*/ 	.word	0xffffffff


	//   ....[43]....
        /*40e8*/ 	.word	0xffffffff


	//   ....[44]....
        /*40ec*/ 	.word	0xffffffff


	//   ....[45]....
        /*40f0*/ 	.word	0xffffffff


	//   ....[46]....
        /*40f4*/ 	.word	0xffffffff


	//   ....[47]....
        /*40f8*/ 	.word	0xffffffff


	//   ....[48]....
        /*40fc*/ 	.word	0xffffffff


	//   ....[49]....
        /*4100*/ 	.word	0xffffffff


	//   ....[50]....
        /*4104*/ 	.word	0xffffffff


	//   ....[51]....
        /*4108*/ 	.word	0xffffffff


	//   ....[52]....
        /*410c*/ 	.word	0xffffffff


	//   ....[53]....
        /*4110*/ 	.word	0xffffffff


	//   ....[54]....
        /*4114*/ 	.word	0xffffffff


	//   ....[55]....
        /*4118*/ 	.word	0xffffffff


	//   ....[56]....
        /*411c*/ 	.word	0xffffffff


	//   ....[57]....
        /*4120*/ 	.word	0xffffffff


	//   ....[58]....
        /*4124*/ 	.word	0xffffffff


	//   ....[59]....
        /*4128*/ 	.word	0xffffffff


	//   ....[60]....
        /*412c*/ 	.word	0xffffffff


	//   ....[61]....
        /*4130*/ 	.word	0xffffffff


	//   ....[62]....
        /*4134*/ 	.word	0xffffffff


	//   ....[63]....
        /*4138*/ 	.word	0xffffffff


	//   ....[64]....
        /*413c*/ 	.word	0xffffffff


	//   ....[65]....
        /*4140*/ 	.word	0xffffffff


	//   ....[66]....
        /*4144*/ 	.word	0xffffffff


	//   ....[67]....
        /*4148*/ 	.word	0xffffffff


	//   ....[68]....
        /*414c*/ 	.word	0xffffffff


	//   ....[69]....
        /*4150*/ 	.word	0xffffffff


	//   ....[70]....
        /*4154*/ 	.word	0xffffffff


	//   ....[71]....
        /*4158*/ 	.word	0xffffffff


	//   ....[72]....
        /*415c*/ 	.word	0xffffffff


	//   ....[73]....
        /*4160*/ 	.word	0xffffffff


	//   ....[74]....
        /*4164*/ 	.word	0xffffffff


	//   ....[75]....
        /*4168*/ 	.word	0xffffffff


	//   ....[76]....
        /*416c*/ 	.word	0xffffffff


	//   ....[77]....
        /*4170*/ 	.word	0xffffffff


	//   ....[78]....
        /*4174*/ 	.word	0xffffffff


	//   ....[79]....
        /*4178*/ 	.word	0xffffffff


	//   ....[80]....
        /*417c*/ 	.word	0xffffffff


	//   ....[81]....
        /*4180*/ 	.word	0xffffffff


	//   ....[82]....
        /*4184*/ 	.word	0xffffffff


	//   ....[83]....
        /*4188*/ 	.word	0xffffffff


	//   ....[84]....
        /*418c*/ 	.word	0xffffffff


	//   ....[85]....
        /*4190*/ 	.word	0xffffffff


	//   ....[86]....
        /*4194*/ 	.word	0xffffffff


	//   ....[87]....
        /*4198*/ 	.word	0xffffffff


	//   ....[88]....
        /*419c*/ 	.word	0xffffffff


	//   ....[89]....
        /*41a0*/ 	.word	0xffffffff


	//   ....[90]....
        /*41a4*/ 	.word	0xffffffff


	//   ....[91]....
        /*41a8*/ 	.word	0xffffffff


	//   ....[92]....
        /*41ac*/ 	.word	0xffffffff


	//   ....[93]....
        /*41b0*/ 	.word	0xffffffff


	//   ....[94]....
        /*41b4*/ 	.word	0xffffffff


	//   ....[95]....
        /*41b8*/ 	.word	0xffffffff


	//   ....[96]....
        /*41bc*/ 	.word	0xffffffff


	//   ....[97]....
        /*41c0*/ 	.word	0xffffffff


	//   ....[98]....
        /*41c4*/ 	.word	0xffffffff


	//   ....[99]....
        /*41c8*/ 	.word	0xffffffff


	//   ....[100]....
        /*41cc*/ 	.word	0xffffffff


	//   ....[101]....
        /*41d0*/ 	.word	0xffffffff


	//   ....[102]....
        /*41d4*/ 	.word	0xffffffff


	//   ....[103]....
        /*41d8*/ 	.word	0xffffffff


	//   ....[104]....
        /*41dc*/ 	.word	0xffffffff


	//   ....[105]....
        /*41e0*/ 	.word	0xffffffff


	//   ....[106]....
        /*41e4*/ 	.word	0xffffffff


	//   ....[107]....
        /*41e8*/ 	.word	0xffffffff


	//   ....[108]....
        /*41ec*/ 	.word	0xffffffff


	//   ....[109]....
        /*41f0*/ 	.word	0xffffffff


	//   ....[110]....
        /*41f4*/ 	.word	0xffffffff


	//   ....[111]....
        /*41f8*/ 	.word	0xffffffff


	//   ....[112]....
        /*41fc*/ 	.word	0xffffffff


	//   ....[113]....
        /*4200*/ 	.word	0xffffffff


	//   ....[114]....
        /*4204*/ 	.word	0xffffffff


	//   ....[115]....
        /*4208*/ 	.word	0xffffffff


	//   ....[116]....
        /*420c*/ 	.word	0xffffffff


	//   ....[117]....
        /*4210*/ 	.word	0xffffffff


	//   ....[118]....
        /*4214*/ 	.word	0xffffffff


	//   ....[119]....
        /*4218*/ 	.word	0xffffffff


	//   ....[120]....
        /*421c*/ 	.word	0xffffffff


	//   ....[121]....
        /*4220*/ 	.word	0xffffffff


	//   ....[122]....
        /*4224*/ 	.word	0xffffffff


	//   ....[123]....
        /*4228*/ 	.word	0xffffffff


	//   ....[124]....
        /*422c*/ 	.word	0xffffffff


	//   ....[125]....
        /*4230*/ 	.word	0xffffffff


	//   ....[126]....
        /*4234*/ 	.word	0xffffffff


	//   ....[127]....
        /*4238*/ 	.word	0xffffffff


	//   ....[128]....
        /*423c*/ 	.word	0xffffffff


	//   ....[129]....
        /*4240*/ 	.word	0xffffffff


	//   ....[130]....
        /*4244*/ 	.word	0xffffffff


	//   ....[131]....
        /*4248*/ 	.word	0xffffffff


	//   ....[132]....
        /*424c*/ 	.word	0xffffffff


	//   ....[133]....
        /*4250*/ 	.word	0xffffffff


	//   ....[134]....
        /*4254*/ 	.word	0xffffffff


	//   ....[135]....
        /*4258*/ 	.word	0xffffffff


	//   ....[136]....
        /*425c*/ 	.word	0xffffffff


	//   ....[137]....
        /*4260*/ 	.word	0xffffffff


	//   ....[138]....
        /*4264*/ 	.word	0xffffffff


	//   ....[139]....
        /*4268*/ 	.word	0xffffffff


	//   ....[140]....
        /*426c*/ 	.word	0xffffffff


	//   ....[141]....
        /*4270*/ 	.word	0xffffffff


	//   ....[142]....
        /*4274*/ 	.word	0xffffffff


	//   ....[143]....
        /*4278*/ 	.word	0xffffffff


	//   ....[144]....
        /*427c*/ 	.word	0xffffffff


	//   ....[145]....
        /*4280*/ 	.word	0xffffffff


	//   ....[146]....
        /*4284*/ 	.word	0xffffffff


	//   ....[147]....
        /*4288*/ 	.word	0xffffffff


	//   ....[148]....
        /*428c*/ 	.word	0xffffffff


	//   ....[149]....
        /*4290*/ 	.word	0xffffffff


	//   ....[150]....
        /*4294*/ 	.word	0xffffffff


	//   ....[151]....
        /*4298*/ 	.word	0xffffffff


	//   ....[152]....
        /*429c*/ 	.word	0xffffffff


	//   ....[153]....
        /*42a0*/ 	.word	0xffffffff


	//   ....[154]....
        /*42a4*/ 	.word	0xffffffff


	//   ....[155]....
        /*42a8*/ 	.word	0xffffffff


	//   ....[156]....
        /*42ac*/ 	.word	0xffffffff


	//   ....[157]....
        /*42b0*/ 	.word	0xffffffff


	//   ....[158]....
        /*42b4*/ 	.word	0xffffffff


	//   ....[159]....
        /*42b8*/ 	.word	0xffffffff


	//   ....[160]....
        /*42bc*/ 	.word	0xffffffff


	//   ....[161]....
        /*42c0*/ 	.word	0xffffffff


	//   ....[162]....
        /*42c4*/ 	.word	0xffffffff


	//   ....[163]....
        /*42c8*/ 	.word	0xffffffff


	//   ....[164]....
        /*42cc*/ 	.word	0xffffffff


	//   ....[165]....
        /*42d0*/ 	.word	0xffffffff


	//   ....[166]....
        /*42d4*/ 	.word	0xffffffff


	//   ....[167]....
        /*42d8*/ 	.word	0xffffffff


	//   ....[168]....
        /*42dc*/ 	.word	0xffffffff


	//   ....[169]....
        /*42e0*/ 	.word	0xffffffff


	//   ....[170]....
        /*42e4*/ 	.word	0xffffffff


	//   ....[171]....
        /*42e8*/ 	.word	0xffffffff


	//   ....[172]....
        /*42ec*/ 	.word	0xffffffff


	//   ....[173]....
        /*42f0*/ 	.word	0xffffffff


	//   ....[174]....
        /*42f4*/ 	.word	0xffffffff


	//   ....[175]....
        /*42f8*/ 	.word	0xffffffff


	//   ....[176]....
        /*42fc*/ 	.word	0xffffffff


	//   ....[177]....
        /*4300*/ 	.word	0xffffffff


	//   ....[178]....
        /*4304*/ 	.word	0xffffffff


	//   ....[179]....
        /*4308*/ 	.word	0xffffffff


	//   ....[180]....
        /*430c*/ 	.word	0xffffffff


	//   ....[181]....
        /*4310*/ 	.word	0xffffffff


	//   ....[182]....
        /*4314*/ 	.word	0xffffffff


	//   ....[183]....
        /*4318*/ 	.word	0xffffffff


	//   ....[184]....
        /*431c*/ 	.word	0xffffffff


	//   ....[185]....
        /*4320*/ 	.word	0xffffffff


	//   ....[186]....
        /*4324*/ 	.word	0xffffffff


	//   ....[187]....
        /*4328*/ 	.word	0xffffffff


	//   ....[188]....
        /*432c*/ 	.word	0xffffffff


	//   ....[189]....
        /*4330*/ 	.word	0xffffffff


	//   ....[190]....
        /*4334*/ 	.word	0xffffffff


	//   ....[191]....
        /*4338*/ 	.word	0xffffffff


	//   ....[192]....
        /*433c*/ 	.word	0xffffffff


	//   ....[193]....
        /*4340*/ 	.word	0xffffffff


	//   ....[194]....
        /*4344*/ 	.word	0xffffffff


	//   ....[195]....
        /*4348*/ 	.word	0xffffffff


	//   ....[196]....
        /*434c*/ 	.word	0xffffffff


	//   ....[197]....
        /*4350*/ 	.word	0xffffffff


	//   ....[198]....
        /*4354*/ 	.word	0xffffffff


	//   ....[199]....
        /*4358*/ 	.word	0xffffffff


	//   ....[200]....
        /*435c*/ 	.word	0xffffffff


	//   ....[201]....
        /*4360*/ 	.word	0xffffffff


	//   ....[202]....
        /*4364*/ 	.word	0xffffffff


	//   ....[203]....
        /*4368*/ 	.word	0xffffffff


	//   ....[204]....
        /*436c*/ 	.word	0xffffffff


	//   ....[205]....
        /*4370*/ 	.word	0xffffffff


	//   ....[206]....
        /*4374*/ 	.word	0xffffffff


	//   ....[207]....
        /*4378*/ 	.word	0xffffffff


	//   ....[208]....
        /*437c*/ 	.word	0xffffffff


	//   ....[209]....
        /*4380*/ 	.word	0xffffffff


	//   ....[210]....
        /*4384*/ 	.word	0xffffffff


	//   ....[211]....
        /*4388*/ 	.word	0xffffffff


	//   ....[212]....
        /*438c*/ 	.word	0xffffffff


	//   ....[213]....
        /*4390*/ 	.word	0xffffffff


	//   ....[214]....
        /*4394*/ 	.word	0xffffffff


	//   ....[215]....
        /*4398*/ 	.word	0xffffffff


	//   ....[216]....
        /*439c*/ 	.word	0xffffffff


	//   ....[217]....
        /*43a0*/ 	.word	0xffffffff


	//   ....[218]....
        /*43a4*/ 	.word	0xffffffff


	//   ....[219]....
        /*43a8*/ 	.word	0xffffffff


	//   ....[220]....
        /*43ac*/ 	.word	0xffffffff


	//   ....[221]....
        /*43b0*/ 	.word	0xffffffff


	//   ....[222]....
        /*43b4*/ 	.word	0xffffffff


	//   ....[223]....
        /*43b8*/ 	.word	0xffffffff


	//   ....[224]....
        /*43bc*/ 	.word	0xffffffff


	//   ....[225]....
        /*43c0*/ 	.word	0xffffffff


	//   ....[226]....
        /*43c4*/ 	.word	0xffffffff


	//   ....[227]....
        /*43c8*/ 	.word	0xffffffff


	//   ....[228]....
        /*43cc*/ 	.word	0xffffffff


	//   ....[229]....
        /*43d0*/ 	.word	0xffffffff


	//   ....[230]....
        /*43d4*/ 	.word	0xffffffff


	//   ....[231]....
        /*43d8*/ 	.word	0xffffffff


	//   ....[232]....
        /*43dc*/ 	.word	0xffffffff


	//   ....[233]....
        /*43e0*/ 	.word	0xffffffff


	//   ....[234]....
        /*43e4*/ 	.word	0xffffffff


	//   ....[235]....
        /*43e8*/ 	.word	0xffffffff


	//   ....[236]....
        /*43ec*/ 	.word	0xffffffff


	//   ....[237]....
        /*43f0*/ 	.word	0xffffffff


	//   ....[238]....
        /*43f4*/ 	.word	0xffffffff


	//   ....[239]....
        /*43f8*/ 	.word	0xffffffff


	//   ....[240]....
        /*43fc*/ 	.word	0xffffffff


	//   ....[241]....
        /*4400*/ 	.word	0xffffffff


	//   ....[242]....
        /*4404*/ 	.word	0xffffffff


	//   ....[243]....
        /*4408*/ 	.word	0xffffffff


	//   ....[244]....
        /*440c*/ 	.word	0xffffffff


	//   ....[245]....
        /*4410*/ 	.word	0xffffffff


	//   ....[246]....
        /*4414*/ 	.word	0xffffffff


	//   ....[247]....
        /*4418*/ 	.word	0xffffffff


	//   ....[248]....
        /*441c*/ 	.word	0xffffffff


	//   ....[249]....
        /*4420*/ 	.word	0xffffffff


	//   ....[250]....
        /*4424*/ 	.word	0xffffffff


	//   ....[251]....
        /*4428*/ 	.word	0xffffffff


	//   ....[252]....
        /*442c*/ 	.word	0xffffffff


	//   ....[253]....
        /*4430*/ 	.word	0xffffffff


	//   ....[254]....
        /*4434*/ 	.word	0xffffffff


	//   ....[255]....
        /*4438*/ 	.word	0xffffffff


	//   ....[0]....
        /*443c*/ 	.word	0xffffffff


	//   ....[1]....
        /*4440*/ 	.word	0xffffffff


	//   ....[2]....
        /*4444*/ 	.word	0xffffffff


	//   ....[3]....
        /*4448*/ 	.word	0xffffffff


	//   ....[4]....
        /*444c*/ 	.word	0xffffffff


	//   ....[5]....
        /*4450*/ 	.word	0xffffffff


	//   ....[6]....
        /*4454*/ 	.word	0xffffffff


	//   ....[7]....
        /*4458*/ 	.word	0xffffffff


	//   ....[8]....
        /*445c*/ 	.word	0xffffffff


	//   ....[9]....
        /*4460*/ 	.word	0xffffffff


	//   ....[10]....
        /*4464*/ 	.word	0xffffffff


	//   ....[11]....
        /*4468*/ 	.word	0xffffffff


	//   ....[12]....
        /*446c*/ 	.word	0xffffffff


	//   ....[13]....
        /*4470*/ 	.word	0xffffffff


	//   ....[14]....
        /*4474*/ 	.word	0xffffffff


	//   ....[15]....
        /*4478*/ 	.word	0xffffffff


	//   ....[16]....
        /*447c*/ 	.word	0xffffffff


	//   ....[17]....
        /*4480*/ 	.word	0xffffffff


	//   ....[18]....
        /*4484*/ 	.word	0xffffffff


	//   ....[19]....
        /*4488*/ 	.word	0xffffffff


	//   ....[20]....
        /*448c*/ 	.word	0xffffffff


	//   ....[21]....
        /*4490*/ 	.word	0xffffffff


	//   ....[22]....
        /*4494*/ 	.word	0xffffffff


	//   ....[23]....
        /*4498*/ 	.word	0xffffffff


	//   ....[24]....
        /*449c*/ 	.word	0xffffffff


	//   ....[25]....
        /*44a0*/ 	.word	0xffffffff


	//   ....[26]....
        /*44a4*/ 	.word	0xffffffff


	//   ....[27]....
        /*44a8*/ 	.word	0xffffffff


	//   ....[28]....
        /*44ac*/ 	.word	0xffffffff


	//   ....[29]....
        /*44b0*/ 	.word	0xffffffff


	//   ....[30]....
        /*44b4*/ 	.word	0xffffffff


	//   ....[31]....
        /*44b8*/ 	.word	0xffffffff


	//   ....[32]....
        /*44bc*/ 	.word	0xffffffff


	//   ....[33]....
        /*44c0*/ 	.word	0xffffffff


	//   ....[34]....
        /*44c4*/ 	.word	0xffffffff


	//   ....[35]....
        /*44c8*/ 	.word	0xffffffff


	//   ....[36]....
        /*44cc*/ 	.word	0xffffffff


	//   ....[37]....
        /*44d0*/ 	.word	0xffffffff


	//   ....[38]....
        /*44d4*/ 	.word	0xffffffff


	//   ....[39]....
        /*44d8*/ 	.word	0xffffffff


	//   ....[40]....
        /*44dc*/ 	.word	0xffffffff


	//   ....[41]....
        /*44e0*/ 	.word	0xffffffff


	//   ....[42]....
        /*44e4*/ 	.word	0xffffffff


	//   ....[43]....
        /*44e8*/ 	.word	0xffffffff


	//   ....[44]....
        /*44ec*/ 	.word	0xffffffff


	//   ....[45]....
        /*44f0*/ 	.word	0xffffffff


	//   ....[46]....
        /*44f4*/ 	.word	0xffffffff


	//   ....[47]....
        /*44f8*/ 	.word	0xffffffff


	//   ....[48]....
        /*44fc*/ 	.word	0xffffffff


	//   ....[49]....
        /*4500*/ 	.word	0xffffffff


	//   ....[50]....
        /*4504*/ 	.word	0xffffffff


	//   ....[51]....
        /*4508*/ 	.word	0xffffffff


	//   ....[52]....
        /*450c*/ 	.word	0xffffffff


	//   ....[53]....
        /*4510*/ 	.word	0xffffffff


	//   ....[54]....
        /*4514*/ 	.word	0xffffffff


	//   ....[55]....
        /*4518*/ 	.word	0xffffffff


	//   ....[56]....
        /*451c*/ 	.word	0xffffffff


	//   ....[57]....
        /*4520*/ 	.word	0xffffffff


	//   ....[58]....
        /*4524*/ 	.word	0xffffffff


	//   ....[59]....
        /*4528*/ 	.word	0xffffffff


	//   ....[60]....
        /*452c*/ 	.word	0xffffffff


	//   ....[61]....
        /*4530*/ 	.word	0xffffffff


	//   ....[62]....
        /*4534*/ 	.word	0xffffffff


	//   ....[63]....
        /*4538*/ 	.word	0xffffffff


	//   ....[64]....
        /*453c*/ 	.word	0xffffffff


	//   ....[65]....
        /*4540*/ 	.word	0xffffffff


	//   ....[66]....
        /*4544*/ 	.word	0xffffffff


	//   ....[67]....
        /*4548*/ 	.word	0xffffffff


	//   ....[68]....
        /*454c*/ 	.word	0xffffffff


	//   ....[69]....
        /*4550*/ 	.word	0xffffffff


	//   ....[70]....
        /*4554*/ 	.word	0xffffffff


	//   ....[71]....
        /*4558*/ 	.word	0xffffffff


	//   ....[72]....
        /*455c*/ 	.word	0xffffffff


	//   ....[73]....
        /*4560*/ 	.word	0xffffffff


	//   ....[74]....
        /*4564*/ 	.word	0xffffffff


	//   ....[75]....
        /*4568*/ 	.word	0xffffffff


	//   ....[76]....
        /*456c*/ 	.word	0xffffffff


	//   ....[77]....
        /*4570*/ 	.word	0xffffffff


	//   ....[78]....
        /*4574*/ 	.word	0xffffffff


	//   ....[79]....
        /*4578*/ 	.word	0xffffffff


	//   ....[80]....
        /*457c*/ 	.word	0xffffffff


	//   ....[81]....
        /*4580*/ 	.word	0xffffffff


	//   ....[82]....
        /*4584*/ 	.word	0xffffffff


	//   ....[83]....
        /*4588*/ 	.word	0xffffffff


	//   ....[84]....
        /*458c*/ 	.word	0xffffffff


	//   ....[85]....
        /*4590*/ 	.word	0xffffffff


	//   ....[86]....
        /*4594*/ 	.word	0xffffffff


	//   ....[87]....
        /*4598*/ 	.word	0xffffffff


	//   ....[88]....
        /*459c*/ 	.word	0xffffffff


	//   ....[89]....
        /*45a0*/ 	.word	0xffffffff


	//   ....[90]....
        /*45a4*/ 	.word	0xffffffff


	//   ....[91]....
        /*45a8*/ 	.word	0xffffffff


	//   ....[92]....
        /*45ac*/ 	.word	0xffffffff


	//   ....[93]....
        /*45b0*/ 	.word	0xffffffff


	//   ....[94]....
        /*45b4*/ 	.word	0xffffffff


	//   ....[95]....
        /*45b8*/ 	.word	0xffffffff


	//   ....[96]....
        /*45bc*/ 	.word	0xffffffff


	//   ....[97]....
        /*45c0*/ 	.word	0xffffffff


	//   ....[98]....
        /*45c4*/ 	.word	0xffffffff


	//   ....[99]....
        /*45c8*/ 	.word	0xffffffff


	//   ....[100]....
        /*45cc*/ 	.word	0xffffffff


	//   ....[101]....
        /*45d0*/ 	.word	0xffffffff


	//   ....[102]....
        /*45d4*/ 	.word	0xffffffff


	//   ....[103]....
        /*45d8*/ 	.word	0xffffffff


	//   ....[104]....
        /*45dc*/ 	.word	0xffffffff


	//   ....[105]....
        /*45e0*/ 	.word	0xffffffff


	//   ....[106]....
        /*45e4*/ 	.word	0xffffffff


	//   ....[107]....
        /*45e8*/ 	.word	0xffffffff


	//   ....[108]....
        /*45ec*/ 	.word	0xffffffff


	//   ....[109]....
        /*45f0*/ 	.word	0xffffffff


	//   ....[110]....
        /*45f4*/ 	.word	0xffffffff


	//   ....[111]....
        /*45f8*/ 	.word	0xffffffff


	//   ....[112]....
        /*45fc*/ 	.word	0xffffffff


	//   ....[113]....
        /*4600*/ 	.word	0xffffffff


	//   ....[114]....
        /*4604*/ 	.word	0xffffffff


	//   ....[115]....
        /*4608*/ 	.word	0xffffffff


	//   ....[116]....
        /*460c*/ 	.word	0xffffffff


	//   ....[117]....
        /*4610*/ 	.word	0xffffffff


	//   ....[118]....
        /*4614*/ 	.word	0xffffffff


	//   ....[119]....
        /*4618*/ 	.word	0xffffffff


	//   ....[120]....
        /*461c*/ 	.word	0xffffffff


	//   ....[121]....
        /*4620*/ 	.word	0xffffffff


	//   ....[122]....
        /*4624*/ 	.word	0xffffffff


	//   ....[123]....
        /*4628*/ 	.word	0xffffffff


	//   ....[124]....
        /*462c*/ 	.word	0xffffffff


	//   ....[125]....
        /*4630*/ 	.word	0xffffffff


	//   ....[126]....
        /*4634*/ 	.word	0xffffffff


	//   ....[127]....
        /*4638*/ 	.word	0xffffffff


	//   ....[128]....
        /*463c*/ 	.word	0xffffffff


	//   ....[129]....
        /*4640*/ 	.word	0xffffffff


	//   ....[130]....
        /*4644*/ 	.word	0xffffffff


	//   ....[131]....
        /*4648*/ 	.word	0xffffffff


	//   ....[132]....
        /*464c*/ 	.word	0xffffffff


	//   ....[133]....
        /*4650*/ 	.word	0xffffffff


	//   ....[134]....
        /*4654*/ 	.word	0xffffffff


	//   ....[135]....
        /*4658*/ 	.word	0xffffffff


	//   ....[136]....
        /*465c*/ 	.word	0xffffffff


	//   ....[137]....
        /*4660*/ 	.word	0xffffffff


	//   ....[138]....
        /*4664*/ 	.word	0xffffffff


	//   ....[139]....
        /*4668*/ 	.word	0xffffffff


	//   ....[140]....
        /*466c*/ 	.word	0xffffffff


	//   ....[141]....
        /*4670*/ 	.word	0xffffffff


	//   ....[142]....
        /*4674*/ 	.word	0xffffffff


	//   ....[143]....
        /*4678*/ 	.word	0xffffffff


	//   ....[144]....
        /*467c*/ 	.word	0xffffffff


	//   ....[145]....
        /*4680*/ 	.word	0xffffffff


	//   ....[146]....
        /*4684*/ 	.word	0xffffffff


	//   ....[147]....
        /*4688*/ 	.word	0xffffffff


	//   ....[148]....
        /*468c*/ 	.word	0xffffffff


	//   ....[149]....
        /*4690*/ 	.word	0xffffffff


	//   ....[150]....
        /*4694*/ 	.word	0xffffffff


	//   ....[151]....
        /*4698*/ 	.word	0xffffffff


	//   ....[152]....
        /*469c*/ 	.word	0xffffffff


	//   ....[153]....
        /*46a0*/ 	.word	0xffffffff


	//   ....[154]....
        /*46a4*/ 	.word	0xffffffff


	//   ....[155]....
        /*46a8*/ 	.word	0xffffffff


	//   ....[156]....
        /*46ac*/ 	.word	0xffffffff


	//   ....[157]....
        /*46b0*/ 	.word	0xffffffff


	//   ....[158]....
        /*46b4*/ 	.word	0xffffffff


	//   ....[159]....
        /*46b8*/ 	.word	0xffffffff


	//   ....[160]....
        /*46bc*/ 	.word	0xffffffff


	//   ....[161]....
        /*46c0*/ 	.word	0xffffffff


	//   ....[162]....
        /*46c4*/ 	.word	0xffffffff


	//   ....[163]....
        /*46c8*/ 	.word	0xffffffff


	//   ....[164]....
        /*46cc*/ 	.word	0xffffffff


	//   ....[165]....
        /*46d0*/ 	.word	0xffffffff


	//   ....[166]....
        /*46d4*/ 	.word	0xffffffff


	//   ....[167]....
        /*46d8*/ 	.word	0xffffffff


	//   ....[168]....
        /*46dc*/ 	.word	0xffffffff


	//   ....[169]....
        /*46e0*/ 	.word	0xffffffff


	//   ....[170]....
        /*46e4*/ 	.word	0xffffffff


	//   ....[171]....
        /*46e8*/ 	.word	0xffffffff


	//   ....[172]....
        /*46ec*/ 	.word	0xffffffff


	//   ....[173]....
        /*46f0*/ 	.word	0xffffffff


	//   ....[174]....
        /*46f4*/ 	.word	0xffffffff


	//   ....[175]....
        /*46f8*/ 	.word	0xffffffff


	//   ....[176]....
        /*46fc*/ 	.word	0xffffffff


	//   ....[177]....
        /*4700*/ 	.word	0xffffffff


	//   ....[178]....
        /*4704*/ 	.word	0xffffffff


	//   ....[179]....
        /*4708*/ 	.word	0xffffffff


	//   ....[180]....
        /*470c*/ 	.word	0xffffffff


	//   ....[181]....
        /*4710*/ 	.word	0xffffffff


	//   ....[182]....
        /*4714*/ 	.word	0xffffffff


	//   ....[183]....
        /*4718*/ 	.word	0xffffffff


	//   ....[184]....
        /*471c*/ 	.word	0xffffffff


	//   ....[185]....
        /*4720*/ 	.word	0xffffffff


	//   ....[186]....
        /*4724*/ 	.word	0xffffffff


	//   ....[187]....
        /*4728*/ 	.word	0xffffffff


	//   ....[188]....
        /*472c*/ 	.word	0xffffffff


	//   ....[189]....
        /*4730*/ 	.word	0xffffffff


	//   ....[190]....
        /*4734*/ 	.word	0xffffffff


	//   ....[191]....
        /*4738*/ 	.word	0xffffffff


	//   ....[192]....
        /*473c*/ 	.word	0xffffffff


	//   ....[193]....
        /*4740*/ 	.word	0xffffffff


	//   ....[194]....
        /*4744*/ 	.word	0xffffffff


	//   ....[195]....
        /*4748*/ 	.word	0xffffffff


	//   ....[196]....
        /*474c*/ 	.word	0xffffffff


	//   ....[197]....
        /*4750*/ 	.word	0xffffffff


	//   ....[198]....
        /*4754*/ 	.word	0xffffffff


	//   ....[199]....
        /*4758*/ 	.word	0xffffffff


	//   ....[200]....
        /*475c*/ 	.word	0xffffffff


	//   ....[201]....
        /*4760*/ 	.word	0xffffffff


	//   ....[202]....
        /*4764*/ 	.word	0xffffffff


	//   ....[203]....
        /*4768*/ 	.word	0xffffffff


	//   ....[204]....
        /*476c*/ 	.word	0xffffffff


	//   ....[205]....
        /*4770*/ 	.word	0xffffffff


	//   ....[206]....
        /*4774*/ 	.word	0xffffffff


	//   ....[207]....
        /*4778*/ 	.word	0xffffffff


	//   ....[208]....
        /*477c*/ 	.word	0xffffffff


	//   ....[209]....
        /*4780*/ 	.word	0xffffffff


	//   ....[210]....
        /*4784*/ 	.word	0xffffffff


	//   ....[211]....
        /*4788*/ 	.word	0xffffffff


	//   ....[212]....
        /*478c*/ 	.word	0xffffffff


	//   ....[213]....
        /*4790*/ 	.word	0xffffffff


	//   ....[214]....
        /*4794*/ 	.word	0xffffffff


	//   ....[215]....
        /*4798*/ 	.word	0xffffffff


	//   ....[216]....
        /*479c*/ 	.word	0xffffffff


	//   ....[217]....
        /*47a0*/ 	.word	0xffffffff


	//   ....[218]....
        /*47a4*/ 	.word	0xffffffff


	//   ....[219]....
        /*47a8*/ 	.word	0xffffffff


	//   ....[220]....
        /*47ac*/ 	.word	0xffffffff


	//   ....[221]....
        /*47b0*/ 	.word	0xffffffff


	//   ....[222]....
        /*47b4*/ 	.word	0xffffffff


	//   ....[223]....
        /*47b8*/ 	.word	0xffffffff


	//   ....[224]....
        /*47bc*/ 	.word	0xffffffff


	//   ....[225]....
        /*47c0*/ 	.word	0xffffffff


	//   ....[226]....
        /*47c4*/ 	.word	0xffffffff


	//   ....[227]....
        /*47c8*/ 	.word	0xffffffff


	//   ....[228]....
        /*47cc*/ 	.word	0xffffffff


	//   ....[229]....
        /*47d0*/ 	.word	0xffffffff


	//   ....[230]....
        /*47d4*/ 	.word	0xffffffff


	//   ....[231]....
        /*47d8*/ 	.word	0xffffffff


	//   ....[232]....
        /*47dc*/ 	.word	0xffffffff


	//   ....[233]....
        /*47e0*/ 	.word	0xffffffff


	//   ....[234]....
        /*47e4*/ 	.word	0xffffffff


	//   ....[235]....
        /*47e8*/ 	.word	0xffffffff


	//   ....[236]....
        /*47ec*/ 	.word	0xffffffff


	//   ....[237]....
        /*47f0*/ 	.word	0xffffffff


	//   ....[238]....
        /*47f4*/ 	.word	0xffffffff


	//   ....[239]....
        /*47f8*/ 	.word	0xffffffff


	//   ....[240]....
        /*47fc*/ 	.word	0xffffffff


	//   ....[241]....
        /*4800*/ 	.word	0xffffffff


	//   ....[242]....
        /*4804*/ 	.word	0xffffffff


	//   ....[243]....
        /*4808*/ 	.word	0xffffffff


	//   ....[244]....
        /*480c*/ 	.word	0xffffffff


	//   ....[245]....
        /*4810*/ 	.word	0xffffffff


	//   ....[246]....
        /*4814*/ 	.word	0xffffffff


	//   ....[247]....
        /*4818*/ 	.word	0xffffffff


	//   ....[248]....
        /*481c*/ 	.word	0xffffffff


	//   ....[249]....
        /*4820*/ 	.word	0xffffffff


	//   ....[250]....
        /*4824*/ 	.word	0xffffffff


	//   ....[251]....
        /*4828*/ 	.word	0xffffffff


	//   ....[252]....
        /*482c*/ 	.word	0xffffffff


	//   ....[253]....
        /*4830*/ 	.word	0xffffffff


	//   ....[254]....
        /*4834*/ 	.word	0xffffffff


	//   ....[255]....
        /*4838*/ 	.word	0xffffffff


	//   ....[0]....
        /*483c*/ 	.word	0xffffffff


	//   ....[1]....
        /*4840*/ 	.word	0xffffffff


	//   ....[2]....
        /*4844*/ 	.word	0xffffffff


	//   ....[3]....
        /*4848*/ 	.word	0xffffffff


	//   ....[4]....
        /*484c*/ 	.word	0xffffffff


	//   ....[5]....
        /*4850*/ 	.word	0xffffffff


	//   ....[6]....
        /*4854*/ 	.word	0xffffffff


	//   ....[7]....
        /*4858*/ 	.word	0xffffffff


	//   ....[8]....
        /*485c*/ 	.word	0xffffffff


	//   ....[9]....
        /*4860*/ 	.word	0xffffffff


	//   ....[10]....
        /*4864*/ 	.word	0xffffffff


	//   ....[11]....
        /*4868*/ 	.word	0xffffffff


	//   ....[12]....
        /*486c*/ 	.word	0xffffffff


	//   ....[13]....
        /*4870*/ 	.word	0xffffffff


	//   ....[14]....
        /*4874*/ 	.word	0xffffffff


	//   ....[15]....
        /*4878*/ 	.word	0xffffffff


	//   ....[16]....
        /*487c*/ 	.word	0xffffffff


	//   ....[17]....
        /*4880*/ 	.word	0xffffffff


	//   ....[18]....
        /*4884*/ 	.word	0xffffffff


	//   ....[19]....
        /*4888*/ 	.word	0xffffffff


	//   ....[20]....
        /*488c*/ 	.word	0xffffffff


	//   ....[21]....
        /*4890*/ 	.word	0xffffffff


	//   ....[22]....
        /*4894*/ 	.word	0xffffffff


	//   ....[23]....
        /*4898*/ 	.word	0xffffffff


	//   ....[24]....
        /*489c*/ 	.word	0xffffffff


	//   ....[25]....
        /*48a0*/ 	.word	0xffffffff


	//   ....[26]....
        /*48a4*/ 	.word	0xffffffff


	//   ....[27]....
        /*48a8*/ 	.word	0xffffffff


	//   ....[28]....
        /*48ac*/ 	.word	0xffffffff


	//   ....[29]....
        /*48b0*/ 	.word	0xffffffff


	//   ....[30]....
        /*48b4*/ 	.word	0xffffffff


	//   ....[31]....
        /*48b8*/ 	.word	0xffffffff


	//   ....[32]....
        /*48bc*/ 	.word	0xffffffff


	//   ....[33]....
        /*48c0*/ 	.word	0xffffffff


	//   ....[34]....
        /*48c4*/ 	.word	0xffffffff


	//   ....[35]....
        /*48c8*/ 	.word	0xffffffff


	//   ....[36]....
        /*48cc*/ 	.word	0xffffffff


	//   ....[37]....
        /*48d0*/ 	.word	0xffffffff


	//   ....[38]....
        /*48d4*/ 	.word	0xffffffff


	//   ....[39]....
        /*48d8*/ 	.word	0xffffffff


	//   ....[40]....
        /*48dc*/ 	.word	0xffffffff


	//   ....[41]....
        /*48e0*/ 	.word	0xffffffff


	//   ....[42]....
        /*48e4*/ 	.word	0xffffffff


	//   ....[43]....
        /*48e8*/ 	.word	0xffffffff


	//   ....[44]....
        /*48ec*/ 	.word	0xffffffff


	//   ....[45]....
        /*48f0*/ 	.word	0xffffffff


	//   ....[46]....
        /*48f4*/ 	.word	0xffffffff


	//   ....[47]....
        /*48f8*/ 	.word	0xffffffff


	//   ....[48]....
        /*48fc*/ 	.word	0xffffffff


	//   ....[49]....
        /*4900*/ 	.word	0xffffffff


	//   ....[50]....
        /*4904*/ 	.word	0xffffffff


	//   ....[51]....
        /*4908*/ 	.word	0xffffffff


	//   ....[52]....
        /*490c*/ 	.word	0xffffffff


	//   ....[53]....
        /*4910*/ 	.word	0xffffffff


	//   ....[54]....
        /*4914*/ 	.word	0xffffffff


	//   ....[55]....
        /*4918*/ 	.word	0xffffffff


	//   ....[56]....
        /*491c*/ 	.word	0xffffffff


	//   ....[57]....
        /*4920*/ 	.word	0xffffffff


	//   ....[58]....
        /*4924*/ 	.word	0xffffffff


	//   ....[59]....
        /*4928*/ 	.word	0xffffffff


	//   ....[60]....
        /*492c*/ 	.word	0xffffffff


	//   ....[61]....
        /*4930*/ 	.word	0xffffffff


	//   ....[62]....
        /*4934*/ 	.word	0xffffffff


	//   ....[63]....
        /*4938*/ 	.word	0xffffffff


	//   ....[64]....
        /*493c*/ 	.word	0xffffffff


	//   ....[65]....
        /*4940*/ 	.word	0xffffffff


	//   ....[66]....
        /*4944*/ 	.word	0xffffffff


	//   ....[67]....
        /*4948*/ 	.word	0xffffffff


	//   ....[68]....
        /*494c*/ 	.word	0xffffffff


	//   ....[69]....
        /*4950*/ 	.word	0xffffffff


	//   ....[70]....
        /*4954*/ 	.word	0xffffffff


	//   ....[71]....
        /*4958*/ 	.word	0xffffffff


	//   ....[72]....
        /*495c*/ 	.word	0xffffffff


	//   ....[73]....
        /*4960*/ 	.word	0xffffffff


	//   ....[74]....
        /*4964*/ 	.word	0xffffffff


	//   ....[75]....
        /*4968*/ 	.word	0xffffffff


	//   ....[76]....
        /*496c*/ 	.word	0xffffffff


	//   ....[77]....
        /*4970*/ 	.word	0xffffffff


	//   ....[78]....
        /*4974*/ 	.word	0xffffffff


	//   ....[79]....
        /*4978*/ 	.word	0xffffffff


	//   ....[80]....
        /*497c*/ 	.word	0xffffffff


	//   ....[81]....
        /*4980*/ 	.word	0xffffffff


	//   ....[82]....
        /*4984*/ 	.word	0xffffffff


	//   ....[83]....
        /*4988*/ 	.word	0xffffffff


	//   ....[84]....
        /*498c*/ 	.word	0xffffffff


	//   ....[85]....
        /*4990*/ 	.word	0xffffffff


	//   ....[86]....
        /*4994*/ 	.word	0xffffffff


	//   ....[87]....
        /*4998*/ 	.word	0xffffffff


	//   ....[88]....
        /*499c*/ 	.word	0xffffffff


	//   ....[89]....
        /*49a0*/ 	.word	0xffffffff


	//   ....[90]....
        /*49a4*/ 	.word	0xffffffff


	//   ....[91]....
        /*49a8*/ 	.word	0xffffffff


	//   ....[92]....
        /*49ac*/ 	.word	0xffffffff


	//   ....[93]....
        /*49b0*/ 	.word	0xffffffff


	//   ....[94]....
        /*49b4*/ 	.word	0xffffffff


	//   ....[95]....
        /*49b8*/ 	.word	0xffffffff


	//   ....[96]....
        /*49bc*/ 	.word	0xffffffff


	//   ....[97]....
        /*49c0*/ 	.word	0xffffffff


	//   ....[98]....
        /*49c4*/ 	.word	0xffffffff


	//   ....[99]....
        /*49c8*/ 	.word	0xffffffff


	//   ....[100]....
        /*49cc*/ 	.word	0xffffffff


	//   ....[101]....
        /*49d0*/ 	.word	0xffffffff


	//   ....[102]....
        /*49d4*/ 	.word	0xffffffff


	//   ....[103]....
        /*49d8*/ 	.word	0xffffffff


	//   ....[104]....
        /*49dc*/ 	.word	0xffffffff


	//   ....[105]....
        /*49e0*/ 	.word	0xffffffff


	//   ....[106]....
        /*49e4*/ 	.word	0xffffffff


	//   ....[107]....
        /*49e8*/ 	.word	0xffffffff


	//   ....[108]....
        /*49ec*/ 	.word	0xffffffff


	//   ....[109]....
        /*49f0*/ 	.word	0xffffffff


	//   ....[110]....
        /*49f4*/ 	.word	0xffffffff


	//   ....[111]....
        /*49f8*/ 	.word	0xffffffff


	//   ....[112]....
        /*49fc*/ 	.word	0xffffffff


	//   ....[113]....
        /*4a00*/ 	.word	0xffffffff


	//   ....[114]....
        /*4a04*/ 	.word	0xffffffff


	//   ....[115]....
        /*4a08*/ 	.word	0xffffffff


	//   ....[116]....
        /*4a0c*/ 	.word	0xffffffff


	//   ....[117]....
        /*4a10*/ 	.word	0xffffffff


	//   ....[118]....
        /*4a14*/ 	.word	0xffffffff


	//   ....[119]....
        /*4a18*/ 	.word	0xffffffff


	//   ....[120]....
        /*4a1c*/ 	.word	0xffffffff


	//   ....[121]....
        /*4a20*/ 	.word	0xffffffff


	//   ....[122]....
        /*4a24*/ 	.word	0xffffffff


	//   ....[123]....
        /*4a28*/ 	.word	0xffffffff


	//   ....[124]....
        /*4a2c*/ 	.word	0xffffffff


	//   ....[125]....
        /*4a30*/ 	.word	0xffffffff


	//   ....[126]....
        /*4a34*/ 	.word	0xffffffff


	//   ....[127]....
        /*4a38*/ 	.word	0xffffffff


	//   ....[128]....
        /*4a3c*/ 	.word	0xffffffff


	//   ....[129]....
        /*4a40*/ 	.word	0xffffffff


	//   ....[130]....
        /*4a44*/ 	.word	0xffffffff


	//   ....[131]....
        /*4a48*/ 	.word	0xffffffff


	//   ....[132]....
        /*4a4c*/ 	.word	0xffffffff


	//   ....[133]....
        /*4a50*/ 	.word	0xffffffff


	//   ....[134]....
        /*4a54*/ 	.word	0xffffffff


	//   ....[135]....
        /*4a58*/ 	.word	0xffffffff


	//   ....[136]....
        /*4a5c*/ 	.word	0xffffffff


	//   ....[137]....
        /*4a60*/ 	.word	0xffffffff


	//   ....[138]....
        /*4a64*/ 	.word	0xffffffff


	//   ....[139]....
        /*4a68*/ 	.word	0xffffffff


	//   ....[140]....
        /*4a6c*/ 	.word	0xffffffff


	//   ....[141]....
        /*4a70*/ 	.word	0xffffffff


	//   ....[142]....
        /*4a74*/ 	.word	0xffffffff


	//   ....[143]....
        /*4a78*/ 	.word	0xffffffff


	//   ....[144]....
        /*4a7c*/ 	.word	0xffffffff


	//   ....[145]....
        /*4a80*/ 	.word	0xffffffff


	//   ....[146]....
        /*4a84*/ 	.word	0xffffffff


	//   ....[147]....
        /*4a88*/ 	.word	0xffffffff


	//   ....[148]....
        /*4a8c*/ 	.word	0xffffffff


	//   ....[149]....
        /*4a90*/ 	.word	0xffffffff


	//   ....[150]....
        /*4a94*/ 	.word	0xffffffff


	//   ....[151]....
        /*4a98*/ 	.word	0xffffffff


	//   ....[152]....
        /*4a9c*/ 	.word	0xffffffff


	//   ....[153]....
        /*4aa0*/ 	.word	0xffffffff


	//   ....[154]....
        /*4aa4*/ 	.word	0xffffffff


	//   ....[155]....
        /*4aa8*/ 	.word	0xffffffff


	//   ....[156]....
        /*4aac*/ 	.word	0xffffffff


	//   ....[157]....
        /*4ab0*/ 	.word	0xffffffff


	//   ....[158]....
        /*4ab4*/ 	.word	0xffffffff


	//   ....[159]....
        /*4ab8*/ 	.word	0xffffffff


	//   ....[160]....
        /*4abc*/ 	.word	0xffffffff


	//   ....[161]....
        /*4ac0*/ 	.word	0xffffffff


	//   ....[162]....
        /*4ac4*/ 	.word	0xffffffff


	//   ....[163]....
        /*4ac8*/ 	.word	0xffffffff


	//   ....[164]....
        /*4acc*/ 	.word	0xffffffff


	//   ....[165]....
        /*4ad0*/ 	.word	0xffffffff


	//   ....[166]....
        /*4ad4*/ 	.word	0xffffffff


	//   ....[167]....
        /*4ad8*/ 	.word	0xffffffff


	//   ....[168]....
        /*4adc*/ 	.word	0xffffffff


	//   ....[169]....
        /*4ae0*/ 	.word	0xffffffff


	//   ....[170]....
        /*4ae4*/ 	.word	0xffffffff


	//   ....[171]....
        /*4ae8*/ 	.word	0xffffffff


	//   ....[172]....
        /*4aec*/ 	.word	0xffffffff


	//   ....[173]....
        /*4af0*/ 	.word	0xffffffff


	//   ....[174]....
        /*4af4*/ 	.word	0xffffffff


	//   ....[175]....
        /*4af8*/ 	.word	0xffffffff


	//   ....[176]....
        /*4afc*/ 	.word	0xffffffff


	//   ....[177]....
        /*4b00*/ 	.word	0xffffffff


	//   ....[178]....
        /*4b04*/ 	.word	0xffffffff


	//   ....[179]....
        /*4b08*/ 	.word	0xffffffff


	//   ....[180]....
        /*4b0c*/ 	.word	0xffffffff


	//   ....[181]....
        /*4b10*/ 	.word	0xffffffff


	//   ....[182]....
        /*4b14*/ 	.word	0xffffffff


	//   ....[183]....
        /*4b18*/ 	.word	0xffffffff


	//   ....[184]....
        /*4b1c*/ 	.word	0xffffffff


	//   ....[185]....
        /*4b20*/ 	.word	0xffffffff


	//   ....[186]....
        /*4b24*/ 	.word	0xffffffff


	//   ....[187]....
        /*4b28*/ 	.word	0xffffffff


	//   ....[188]....
        /*4b2c*/ 	.word	0xffffffff


	//   ....[189]....
        /*4b30*/ 	.word	0xffffffff


	//   ....[190]....
        /*4b34*/ 	.word	0xffffffff


	//   ....[191]....
        /*4b38*/ 	.word	0xffffffff


	//   ....[192]....
        /*4b3c*/ 	.word	0xffffffff


	//   ....[193]....
        /*4b40*/ 	.word	0xffffffff


	//   ....[194]....
        /*4b44*/ 	.word	0xffffffff


	//   ....[195]....
        /*4b48*/ 	.word	0xffffffff


	//   ....[196]....
        /*4b4c*/ 	.word	0xffffffff


	//   ....[197]....
        /*4b50*/ 	.word	0xffffffff


	//   ....[198]....
        /*4b54*/ 	.word	0xffffffff


	//   ....[199]....
        /*4b58*/ 	.word	0xffffffff


	//   ....[200]....
        /*4b5c*/ 	.word	0xffffffff


	//   ....[201]....
        /*4b60*/ 	.word	0xffffffff


	//   ....[202]....
        /*4b64*/ 	.word	0xffffffff


	//   ....[203]....
        /*4b68*/ 	.word	0xffffffff


	//   ....[204]....
        /*4b6c*/ 	.word	0xffffffff


	//   ....[205]....
        /*4b70*/ 	.word	0xffffffff


	//   ....[206]....
        /*4b74*/ 	.word	0xffffffff


	//   ....[207]....
        /*4b78*/ 	.word	0xffffffff


	//   ....[208]....
        /*4b7c*/ 	.word	0xffffffff


	//   ....[209]....
        /*4b80*/ 	.word	0xffffffff


	//   ....[210]....
        /*4b84*/ 	.word	0xffffffff


	//   ....[211]....
        /*4b88*/ 	.word	0xffffffff


	//   ....[212]....
        /*4b8c*/ 	.word	0xffffffff


	//   ....[213]....
        /*4b90*/ 	.word	0xffffffff


	//   ....[214]....
        /*4b94*/ 	.word	0xffffffff


	//   ....[215]....
        /*4b98*/ 	.word	0xffffffff


	//   ....[216]....
        /*4b9c*/ 	.word	0xffffffff


	//   ....[217]....
        /*4ba0*/ 	.word	0xffffffff


	//   ....[218]....
        /*4ba4*/ 	.word	0xffffffff


	//   ....[219]....
        /*4ba8*/ 	.word	0xffffffff


	//   ....[220]....
        /*4bac*/ 	.word	0xffffffff


	//   ....[221]....
        /*4bb0*/ 	.word	0xffffffff


	//   ....[222]....
        /*4bb4*/ 	.word	0xffffffff


	//   ....[223]....
        /*4bb8*/ 	.word	0xffffffff


	//   ....[224]....
        /*4bbc*/ 	.word	0xffffffff


	//   ....[225]....
        /*4bc0*/ 	.word	0xffffffff


	//   ....[226]....
        /*4bc4*/ 	.word	0xffffffff


	//   ....[227]....
        /*4bc8*/ 	.word	0xffffffff


	//   ....[228]....
        /*4bcc*/ 	.word	0xffffffff


	//   ....[229]....
        /*4bd0*/ 	.word	0xffffffff


	//   ....[230]....
        /*4bd4*/ 	.word	0xffffffff


	//   ....[231]....
        /*4bd8*/ 	.word	0xffffffff


	//   ....[232]....
        /*4bdc*/ 	.word	0xffffffff


	//   ....[233]....
        /*4be0*/ 	.word	0xffffffff


	//   ....[234]....
        /*4be4*/ 	.word	0xffffffff


	//   ....[235]....
        /*4be8*/ 	.word	0xffffffff


	//   ....[236]....
        /*4bec*/ 	.word	0xffffffff


	//   ....[237]....
        /*4bf0*/ 	.word	0xffffffff


	//   ....[238]....
        /*4bf4*/ 	.word	0xffffffff


	//   ....[239]....
        /*4bf8*/ 	.word	0xffffffff


	//   ....[240]....
        /*4bfc*/ 	.word	0xffffffff


	//   ....[241]....
        /*4c00*/ 	.word	0xffffffff


	//   ....[242]....
        /*4c04*/ 	.word	0xffffffff


	//   ....[243]....
        /*4c08*/ 	.word	0xffffffff


	//   ....[244]....
        /*4c0c*/ 	.word	0xffffffff


	//   ....[245]....
        /*4c10*/ 	.word	0xffffffff


	//   ....[246]....
        /*4c14*/ 	.word	0xffffffff


	//   ....[247]....
        /*4c18*/ 	.word	0xffffffff


	//   ....[248]....
        /*4c1c*/ 	.word	0xffffffff


	//   ....[249]....
        /*4c20*/ 	.word	0xffffffff


	//   ....[250]....
        /*4c24*/ 	.word	0xffffffff


	//   ....[251]....
        /*4c28*/ 	.word	0xffffffff


	//   ....[252]....
        /*4c2c*/ 	.word	0xffffffff


	//   ....[253]....
        /*4c30*/ 	.word	0xffffffff


	//   ....[254]....
        /*4c34*/ 	.word	0xffffffff


	//   ....[255]....
        /*4c38*/ 	.word	0xffffffff


	//   ....[0]....
        /*4c3c*/ 	.word	0xffffffff


	//   ....[1]....
        /*4c40*/ 	.word	0xffffffff


	//   ....[2]....
        /*4c44*/ 	.word	0xffffffff


	//   ....[3]....
        /*4c48*/ 	.word	0xffffffff


	//   ....[4]....
        /*4c4c*/ 	.word	0xffffffff


	//   ....[5]....
        /*4c50*/ 	.word	0xffffffff


	//   ....[6]....
        /*4c54*/ 	.word	0xffffffff


	//   ....[7]....
        /*4c58*/ 	.word	0xffffffff


	//   ....[8]....
        /*4c5c*/ 	.word	0xffffffff


	//   ....[9]....
        /*4c60*/ 	.word	0xffffffff


	//   ....[10]....
        /*4c64*/ 	.word	0xffffffff


	//   ....[11]....
        /*4c68*/ 	.word	0xffffffff


	//   ....[12]....
        /*4c6c*/ 	.word	0xffffffff


	//   ....[13]....
        /*4c70*/ 	.word	0xffffffff


	//   ....[14]....
        /*4c74*/ 	.word	0xffffffff


	//   ....[15]....
        /*4c78*/ 	.word	0xffffffff


	//   ....[16]....
        /*4c7c*/ 	.word	0xffffffff


	//   ....[17]....
        /*4c80*/ 	.word	0xffffffff


	//   ....[18]....
        /*4c84*/ 	.word	0xffffffff


	//   ....[19]....
        /*4c88*/ 	.word	0xffffffff


	//   ....[20]....
        /*4c8c*/ 	.word	0xffffffff


	//   ....[21]....
        /*4c90*/ 	.word	0xffffffff


	//   ....[22]....
        /*4c94*/ 	.word	0xffffffff


	//   ....[23]....
        /*4c98*/ 	.word	0xffffffff


	//   ....[24]....
        /*4c9c*/ 	.word	0xffffffff


	//   ....[25]....
        /*4ca0*/ 	.word	0xffffffff


	//   ....[26]....
        /*4ca4*/ 	.word	0xffffffff


	//   ....[27]....
        /*4ca8*/ 	.word	0xffffffff


	//   ....[28]....
        /*4cac*/ 	.word	0xffffffff


	//   ....[29]....
        /*4cb0*/ 	.word	0xffffffff


	//   ....[30]....
        /*4cb4*/ 	.word	0xffffffff


	//   ....[31]....
        /*4cb8*/ 	.word	0xffffffff


	//   ....[32]....
        /*4cbc*/ 	.word	0xffffffff


	//   ....[33]....
        /*4cc0*/ 	.word	0xffffffff


	//   ....[34]....
        /*4cc4*/ 	.word	0xffffffff


	//   ....[35]....
        /*4cc8*/ 	.word	0xffffffff


	//   ....[36]....
        /*4ccc*/ 	.word	0xffffffff


	//   ....[37]....
        /*4cd0*/ 	.word	0xffffffff


	//   ....[38]....
        /*4cd4*/ 	.word	0xffffffff


	//   ....[39]....
        /*4cd8*/ 	.word	0xffffffff


	//   ....[40]....
        /*4cdc*/ 	.word	0xffffffff


	//   ....[41]....
        /*4ce0*/ 	.word	0xffffffff


	//   ....[42]....
        /*4ce4*/ 	.word	0xffffffff


	//   ....[43]....
        /*4ce8*/ 	.word	0xffffffff


	//   ....[44]....
        /*4cec*/ 	.word	0xffffffff


	//   ....[45]....
        /*4cf0*/ 	.word	0xffffffff


	//   ....[46]....
        /*4cf4*/ 	.word	0xffffffff


	//   ....[47]....
        /*4cf8*/ 	.word	0xffffffff


	//   ....[48]....
        /*4cfc*/ 	.word	0xffffffff


	//   ....[49]....
        /*4d00*/ 	.word	0xffffffff


	//   ....[50]....
        /*4d04*/ 	.word	0xffffffff


	//   ....[51]....
        /*4d08*/ 	.word	0xffffffff


	//   ....[52]....
        /*4d0c*/ 	.word	0xffffffff


	//   ....[53]....
        /*4d10*/ 	.word	0xffffffff


	//   ....[54]....
        /*4d14*/ 	.word	0xffffffff


	//   ....[55]....
        /*4d18*/ 	.word	0xffffffff


	//   ....[56]....
        /*4d1c*/ 	.word	0xffffffff


	//   ....[57]....
        /*4d20*/ 	.word	0xffffffff


	//   ....[58]....
        /*4d24*/ 	.word	0xffffffff


	//   ....[59]....
        /*4d28*/ 	.word	0xffffffff


	//   ....[60]....
        /*4d2c*/ 	.word	0xffffffff


	//   ....[61]....
        /*4d30*/ 	.word	0xffffffff


	//   ....[62]....
        /*4d34*/ 	.word	0xffffffff


	//   ....[63]....
        /*4d38*/ 	.word	0xffffffff


	//   ....[64]....
        /*4d3c*/ 	.word	0xffffffff


	//   ....[65]....
        /*4d40*/ 	.word	0xffffffff


	//   ....[66]....
        /*4d44*/ 	.word	0xffffffff


	//   ....[67]....
        /*4d48*/ 	.word	0xffffffff


	//   ....[68]....
        /*4d4c*/ 	.word	0xffffffff


	//   ....[69]....
        /*4d50*/ 	.word	0xffffffff


	//   ....[70]....
        /*4d54*/ 	.word	0xffffffff


	//   ....[71]....
        /*4d58*/ 	.word	0xffffffff


	//   ....[72]....
        /*4d5c*/ 	.word	0xffffffff


	//   ....[73]....
        /*4d60*/ 	.word	0xffffffff


	//   ....[74]....
        /*4d64*/ 	.word	0xffffffff


	//   ....[75]....
        /*4d68*/ 	.word	0xffffffff


	//   ....[76]....
        /*4d6c*/ 	.word	0xffffffff


	//   ....[77]....
        /*4d70*/ 	.word	0xffffffff


	//   ....[78]....
        /*4d74*/ 	.word	0xffffffff


	//   ....[79]....
        /*4d78*/ 	.word	0xffffffff


	//   ....[80]....
        /*4d7c*/ 	.word	0xffffffff


	//   ....[81]....
        /*4d80*/ 	.word	0xffffffff


	//   ....[82]....
        /*4d84*/ 	.word	0xffffffff


	//   ....[83]....
        /*4d88*/ 	.word	0xffffffff


	//   ....[84]....
        /*4d8c*/ 	.word	0xffffffff


	//   ....[85]....
        /*4d90*/ 	.word	0xffffffff


	//   ....[86]....
        /*4d94*/ 	.word	0xffffffff


	//   ....[87]....
        /*4d98*/ 	.word	0xffffffff


	//   ....[88]....
        /*4d9c*/ 	.word	0xffffffff


	//   ....[89]....
        /*4da0*/ 	.word	0xffffffff


	//   ....[90]....
        /*4da4*/ 	.word	0xffffffff


	//   ....[91]....
        /*4da8*/ 	.word	0xffffffff


	//   ....[92]....
        /*4dac*/ 	.word	0xffffffff


	//   ....[93]....
        /*4db0*/ 	.word	0xffffffff


	//   ....[94]....
        /*4db4*/ 	.word	0xffffffff


	//   ....[95]....
        /*4db8*/ 	.word	0xffffffff


	//   ....[96]....
        /*4dbc*/ 	.word	0xffffffff


	//   ....[97]....
        /*4dc0*/ 	.word	0xffffffff


	//   ....[98]....
        /*4dc4*/ 	.word	0xffffffff


	//   ....[99]....
        /*4dc8*/ 	.word	0xffffffff


	//   ....[100]....
        /*4dcc*/ 	.word	0xffffffff


	//   ....[101]....
        /*4dd0*/ 	.word	0xffffffff


	//   ....[102]....
        /*4dd4*/ 	.word	0xffffffff


	//   ....[103]....
        /*4dd8*/ 	.word	0xffffffff


	//   ....[104]....
        /*4ddc*/ 	.word	0xffffffff


	//   ....[105]....
        /*4de0*/ 	.word	0xffffffff


	//   ....[106]....
        /*4de4*/ 	.word	0xffffffff


	//   ....[107]....
        /*4de8*/ 	.word	0xffffffff


	//   ....[108]....
        /*4dec*/ 	.word	0xffffffff


	//   ....[109]....
        /*4df0*/ 	.word	0xffffffff


	//   ....[110]....
        /*4df4*/ 	.word	0xffffffff


	//   ....[111]....
        /*4df8*/ 	.word	0xffffffff


	//   ....[112]....
        /*4dfc*/ 	.word	0xffffffff


	//   ....[113]....
        /*4e00*/ 	.word	0xffffffff


	//   ....[114]....
        /*4e04*/ 	.word	0xffffffff


	//   ....[115]....
        /*4e08*/ 	.word	0xffffffff


	//   ....[116]....
        /*4e0c*/ 	.word	0xffffffff


	//   ....[117]....
        /*4e10*/ 	.word	0xffffffff


	//   ....[118]....
        /*4e14*/ 	.word	0xffffffff


	//   ....[119]....
        /*4e18*/ 	.word	0xffffffff


	//   ....[120]....
        /*4e1c*/ 	.word	0xffffffff


	//   ....[121]....
        /*4e20*/ 	.word	0xffffffff


	//   ....[122]....
        /*4e24*/ 	.word	0xffffffff


	//   ....[123]....
        /*4e28*/ 	.word	0xffffffff


	//   ....[124]....
        /*4e2c*/ 	.word	0xffffffff


	//   ....[125]....
        /*4e30*/ 	.word	0xffffffff


	//   ....[126]....
        /*4e34*/ 	.word	0xffffffff


	//   ....[127]....
        /*4e38*/ 	.word	0xffffffff


	//   ....[128]....
        /*4e3c*/ 	.word	0xffffffff


	//   ....[129]....
        /*4e40*/ 	.word	0xffffffff


	//   ....[130]....
        /*4e44*/ 	.word	0xffffffff


	//   ....[131]....
        /*4e48*/ 	.word	0xffffffff


	//   ....[132]....
        /*4e4c*/ 	.word	0xffffffff


	//   ....[133]....
        /*4e50*/ 	.word	0xffffffff


	//   ....[134]....
        /*4e54*/ 	.word	0xffffffff


	//   ....[135]....
        /*4e58*/ 	.word	0xffffffff


	//   ....[136]....
        /*4e5c*/ 	.word	0xffffffff


	//   ....[137]....
        /*4e60*/ 	.word	0xffffffff


	//   ....[138]....
        /*4e64*/ 	.word	0xffffffff


	//   ....[139]....
        /*4e68*/ 	.word	0xffffffff


	//   ....[140]....
        /*4e6c*/ 	.word	0xffffffff


	//   ....[141]....
        /*4e70*/ 	.word	0xffffffff


	//   ....[142]....
        /*4e74*/ 	.word	0xffffffff


	//   ....[143]....
        /*4e78*/ 	.word	0xffffffff


	//   ....[144]....
        /*4e7c*/ 	.word	0xffffffff


	//   ....[145]....
        /*4e80*/ 	.word	0xffffffff


	//   ....[146]....
        /*4e84*/ 	.word	0xffffffff


	//   ....[147]....
        /*4e88*/ 	.word	0xffffffff


	//   ....[148]....
        /*4e8c*/ 	.word	0xffffffff


	//   ....[149]....
        /*4e90*/ 	.word	0xffffffff


	//   ....[150]....
        /*4e94*/ 	.word	0xffffffff


	//   ....[151]....
        /*4e98*/ 	.word	0xffffffff


	//   ....[152]....
        /*4e9c*/ 	.word	0xffffffff


	//   ....[153]....
        /*4ea0*/ 	.word	0xffffffff


	//   ....[154]....
        /*4ea4*/ 	.word	0xffffffff


	//   ....[155]....
        /*4ea8*/ 	.word	0xffffffff


	//   ....[156]....
        /*4eac*/ 	.word	0xffffffff


	//   ....[157]....
        /*4eb0*/ 	.word	0xffffffff


	//   ....[158]....
        /*4eb4*/ 	.word	0xffffffff


	//   ....[159]....
        /*4eb8*/ 	.word	0xffffffff


	//   ....[160]....
        /*4ebc*/ 	.word	0xffffffff


	//   ....[161]....
        /*4ec0*/ 	.word	0xffffffff


	//   ....[162]....
        /*4ec4*/ 	.word	0xffffffff


	//   ....[163]....
        /*4ec8*/ 	.word	0xffffffff


	//   ....[164]....
        /*4ecc*/ 	.word	0xffffffff


	//   ....[165]....
        /*4ed0*/ 	.word	0xffffffff


	//   ....[166]....
        /*4ed4*/ 	.word	0xffffffff


	//   ....[167]....
        /*4ed8*/ 	.word	0xffffffff


	//   ....[168]....
        /*4edc*/ 	.word	0xffffffff


	//   ....[169]....
        /*4ee0*/ 	.word	0xffffffff


	//   ....[170]....
        /*4ee4*/ 	.word	0xffffffff


	//   ....[171]....
        /*4ee8*/ 	.word	0xffffffff


	//   ....[172]....
        /*4eec*/ 	.word	0xffffffff


	//   ....[173]....
        /*4ef0*/ 	.word	0xffffffff


	//   ....[174]....
        /*4ef4*/ 	.word	0xffffffff


	//   ....[175]....
        /*4ef8*/ 	.word	0xffffffff


	//   ....[176]....
        /*4efc*/ 	.word	0xffffffff


	//   ....[177]....
        /*4f00*/ 	.word	0xffffffff


	//   ....[178]....
        /*4f04*/ 	.word	0xffffffff


	//   ....[179]....
        /*4f08*/ 	.word	0xffffffff


	//   ....[180]....
        /*4f0c*/ 	.word	0xffffffff


	//   ....[181]....
        /*4f10*/ 	.word	0xffffffff


	//   ....[182]....
        /*4f14*/ 	.word	0xffffffff


	//   ....[183]....
        /*4f18*/ 	.word	0xffffffff


	//   ....[184]....
        /*4f1c*/ 	.word	0xffffffff


	//   ....[185]....
        /*4f20*/ 	.word	0xffffffff


	//   ....[186]....
        /*4f24*/ 	.word	0xffffffff


	//   ....[187]....
        /*4f28*/ 	.word	0xffffffff


	//   ....[188]....
        /*4f2c*/ 	.word	0xffffffff


	//   ....[189]....
        /*4f30*/ 	.word	0xffffffff


	//   ....[190]....
        /*4f34*/ 	.word	0xffffffff


	//   ....[191]....
        /*4f38*/ 	.word	0xffffffff


	//   ....[192]....
        /*4f3c*/ 	.word	0xffffffff


	//   ....[193]....
        /*4f40*/ 	.word	0xffffffff


	//   ....[194]....
        /*4f44*/ 	.word	0xffffffff


	//   ....[195]....
        /*4f48*/ 	.word	0xffffffff


	//   ....[196]....
        /*4f4c*/ 	.word	0xffffffff


	//   ....[197]....
        /*4f50*/ 	.word	0xffffffff


	//   ....[198]....
        /*4f54*/ 	.word	0xffffffff


	//   ....[199]....
        /*4f58*/ 	.word	0xffffffff


	//   ....[200]....
        /*4f5c*/ 	.word	0xffffffff


	//   ....[201]....
        /*4f60*/ 	.word	0xffffffff


	//   ....[202]....
        /*4f64*/ 	.word	0xffffffff


	//   ....[203]....
        /*4f68*/ 	.word	0xffffffff


	//   ....[204]....
        /*4f6c*/ 	.word	0xffffffff


	//   ....[205]....
        /*4f70*/ 	.word	0xffffffff


	//   ....[206]....
        /*4f74*/ 	.word	0xffffffff


	//   ....[207]....
        /*4f78*/ 	.word	0xffffffff


	//   ....[208]....
        /*4f7c*/ 	.word	0xffffffff


	//   ....[209]....
        /*4f80*/ 	.word	0xffffffff


	//   ....[210]....
        /*4f84*/ 	.word	0xffffffff


	//   ....[211]....
        /*4f88*/ 	.word	0xffffffff


	//   ....[212]....
        /*4f8c*/ 	.word	0xffffffff


	//   ....[213]....
        /*4f90*/ 	.word	0xffffffff


	//   ....[214]....
        /*4f94*/ 	.word	0xffffffff


	//   ....[215]....
        /*4f98*/ 	.word	0xffffffff


	//   ....[216]....
        /*4f9c*/ 	.word	0xffffffff


	//   ....[217]....
        /*4fa0*/ 	.word	0xffffffff


	//   ....[218]....
        /*4fa4*/ 	.word	0xffffffff


	//   ....[219]....
        /*4fa8*/ 	.word	0xffffffff


	//   ....[220]....
        /*4fac*/ 	.word	0xffffffff


	//   ....[221]....
        /*4fb0*/ 	.word	0xffffffff


	//   ....[222]....
        /*4fb4*/ 	.word	0xffffffff


	//   ....[223]....
        /*4fb8*/ 	.word	0xffffffff


	//   ....[224]....
        /*4fbc*/ 	.word	0xffffffff


	//   ....[225]....
        /*4fc0*/ 	.word	0xffffffff


	//   ....[226]....
        /*4fc4*/ 	.word	0xffffffff


	//   ....[227]....
        /*4fc8*/ 	.word	0xffffffff


	//   ....[228]....
        /*4fcc*/ 	.word	0xffffffff


	//   ....[229]....
        /*4fd0*/ 	.word	0xffffffff


	//   ....[230]....
        /*4fd4*/ 	.word	0xffffffff


	//   ....[231]....
        /*4fd8*/ 	.word	0xffffffff


	//   ....[232]....
        /*4fdc*/ 	.word	0xffffffff


	//   ....[233]....
        /*4fe0*/ 	.word	0xffffffff


	//   ....[234]....
        /*4fe4*/ 	.word	0xffffffff


	//   ....[235]....
        /*4fe8*/ 	.word	0xffffffff


	//   ....[236]....
        /*4fec*/ 	.word	0xffffffff


	//   ....[237]....
        /*4ff0*/ 	.word	0xffffffff


	//   ....[238]....
        /*4ff4*/ 	.word	0xffffffff


	//   ....[239]....
        /*4ff8*/ 	.word	0xffffffff


	//   ....[240]....
        /*4ffc*/ 	.word	0xffffffff


	//   ....[241]....
        /*5000*/ 	.word	0xffffffff


	//   ....[242]....
        /*5004*/ 	.word	0xffffffff


	//   ....[243]....
        /*5008*/ 	.word	0xffffffff


	//   ....[244]....
        /*500c*/ 	.word	0xffffffff


	//   ....[245]....
        /*5010*/ 	.word	0xffffffff


	//   ....[246]....
        /*5014*/ 	.word	0xffffffff


	//   ....[247]....
        /*5018*/ 	.word	0xffffffff


	//   ....[248]....
        /*501c*/ 	.word	0xffffffff


	//   ....[249]....
        /*5020*/ 	.word	0xffffffff


	//   ....[250]....
        /*5024*/ 	.word	0xffffffff


	//   ....[251]....
        /*5028*/ 	.word	0xffffffff


	//   ....[252]....
        /*502c*/ 	.word	0xffffffff


	//   ....[253]....
        /*5030*/ 	.word	0xffffffff


	//   ....[254]....
        /*5034*/ 	.word	0xffffffff


	//   ....[255]....
        /*5038*/ 	.word	0xffffffff


	//   ....[0]....
        /*503c*/ 	.word	0xffffffff


	//   ....[1]....
        /*5040*/ 	.word	0xffffffff


	//   ....[2]....
        /*5044*/ 	.word	0xffffffff


	//   ....[3]....
        /*5048*/ 	.word	0xffffffff


	//   ....[4]....
        /*504c*/ 	.word	0xffffffff


	//   ....[5]....
        /*5050*/ 	.word	0xffffffff


	//   ....[6]....
        /*5054*/ 	.word	0xffffffff


	//   ....[7]....
        /*5058*/ 	.word	0xffffffff


	//   ....[8]....
        /*505c*/ 	.word	0xffffffff


	//   ....[9]....
        /*5060*/ 	.word	0xffffffff


	//   ....[10]....
        /*5064*/ 	.word	0xffffffff


	//   ....[11]....
        /*5068*/ 	.word	0xffffffff


	//   ....[12]....
        /*506c*/ 	.word	0xffffffff


	//   ....[13]....
        /*5070*/ 	.word	0xffffffff


	//   ....[14]....
        /*5074*/ 	.word	0xffffffff


	//   ....[15]....
        /*5078*/ 	.word	0xffffffff


	//   ....[16]....
        /*507c*/ 	.word	0xffffffff


	//   ....[17]....
        /*5080*/ 	.word	0xffffffff


	//   ....[18]....
        /*5084*/ 	.word	0xffffffff


	//   ....[19]....
        /*5088*/ 	.word	0xffffffff


	//   ....[20]....
        /*508c*/ 	.word	0xffffffff


	//   ....[21]....
        /*5090*/ 	.word	0xffffffff


	//   ....[22]....
        /*5094*/ 	.word	0xffffffff


	//   ....[23]....
        /*5098*/ 	.word	0xffffffff


	//   ....[24]....
        /*509c*/ 	.word	0xffffffff


	//   ....[25]....
        /*50a0*/ 	.word	0xffffffff


	//   ....[26]....
        /*50a4*/ 	.word	0xffffffff


	//   ....[27]....
        /*50a8*/ 	.word	0xffffffff


	//   ....[28]....
        /*50ac*/ 	.word	0xffffffff


	//   ....[29]....
        /*50b0*/ 	.word	0xffffffff


	//   ....[30]....
        /*50b4*/ 	.word	0xffffffff


	//   ....[31]....
        /*50b8*/ 	.word	0xffffffff


	//   ....[32]....
        /*50bc*/ 	.word	0xffffffff


	//   ....[33]....
        /*50c0*/ 	.word	0xffffffff


	//   ....[34]....
        /*50c4*/ 	.word	0xffffffff


	//   ....[35]....
        /*50c8*/ 	.word	0xffffffff


	//   ....[36]....
        /*50cc*/ 	.word	0xffffffff


	//   ....[37]....
        /*50d0*/ 	.word	0xffffffff


	//   ....[38]....
        /*50d4*/ 	.word	0xffffffff


	//   ....[39]....
        /*50d8*/ 	.word	0xffffffff


	//   ....[40]....
        /*50dc*/ 	.word	0xffffffff


	//   ....[41]....
        /*50e0*/ 	.word	0xffffffff


	//   ....[42]....
        /*50e4*/ 	.word	0xffffffff


	//   ....[43]....
        /*50e8*/ 	.word	0xffffffff


	//   ....[44]....
        /*50ec*/ 	.word	0xffffffff


	//   ....[45]....
        /*50f0*/ 	.word	0xffffffff


	//   ....[46]....
        /*50f4*/ 	.word	0xffffffff


	//   ....[47]....
        /*50f8*/ 	.word	0xffffffff


	//   ....[48]....
        /*50fc*/ 	.word	0xffffffff


	//   ....[49]....
        /*5100*/ 	.word	0xffffffff


	//   ....[50]....
        /*5104*/ 	.word	0xffffffff


	//   ....[51]....
        /*5108*/ 	.word	0xffffffff


	//   ....[52]....
        /*510c*/ 	.word	0xffffffff


	//   ....[53]....
        /*5110*/ 	.word	0xffffffff


	//   ....[54]....
        /*5114*/ 	.word	0xffffffff


	//   ....[55]....
        /*5118*/ 	.word	0xffffffff


	//   ....[56]....
        /*511c*/ 	.word	0xffffffff


	//   ....[57]....
        /*5120*/ 	.word	0xffffffff


	//   ....[58]....
        /*5124*/ 	.word	0xffffffff


	//   ....[59]....
        /*5128*/ 	.word	0xffffffff


	//   ....[60]....
        /*512c*/ 	.word	0xffffffff


	//   ....[61]....
        /*5130*/ 	.word	0xffffffff


	//   ....[62]....
        /*5134*/ 	.word	0xffffffff


	//   ....[63]....
        /*5138*/ 	.word	0xffffffff


	//   ....[64]....
        /*513c*/ 	.word	0xffffffff


	//   ....[65]....
        /*5140*/ 	.word	0xffffffff


	//   ....[66]....
        /*5144*/ 	.word	0xffffffff


	//   ....[67]....
        /*5148*/ 	.word	0xffffffff


	//   ....[68]....
        /*514c*/ 	.word	0xffffffff


	//   ....[69]....
        /*5150*/ 	.word	0xffffffff


	//   ....[70]....
        /*5154*/ 	.word	0xffffffff


	//   ....[71]....
        /*5158*/ 	.word	0xffffffff


	//   ....[72]....
        /*515c*/ 	.word	0xffffffff


	//   ....[73]....
        /*5160*/ 	.word	0xffffffff


	//   ....[74]....
        /*5164*/ 	.word	0xffffffff


	//   ....[75]....
        /*5168*/ 	.word	0xffffffff


	//   ....[76]....
        /*516c*/ 	.word	0xffffffff


	//   ....[77]....
        /*5170*/ 	.word	0xffffffff


	//   ....[78]....
        /*5174*/ 	.word	0xffffffff


	//   ....[79]....
        /*5178*/ 	.word	0xffffffff


	//   ....[80]....
        /*517c*/ 	.word	0xffffffff


	//   ....[81]....
        /*5180*/ 	.word	0xffffffff


	//   ....[82]....
        /*5184*/ 	.word	0xffffffff


	//   ....[83]....
        /*5188*/ 	.word	0xffffffff


	//   ....[84]....
        /*518c*/ 	.word	0xffffffff


	//   ....[85]....
        /*5190*/ 	.word	0xffffffff


	//   ....[86]....
        /*5194*/ 	.word	0xffffffff


	//   ....[87]....
        /*5198*/ 	.word	0xffffffff


	//   ....[88]....
        /*519c*/ 	.word	0xffffffff


	//   ....[89]....
        /*51a0*/ 	.word	0xffffffff


	//   ....[90]....
        /*51a4*/ 	.word	0xffffffff


	//   ....[91]....
        /*51a8*/ 	.word	0xffffffff


	//   ....[92]....
        /*51ac*/ 	.word	0xffffffff


	//   ....[93]....
        /*51b0*/ 	.word	0xffffffff


	//   ....[94]....
        /*51b4*/ 	.word	0xffffffff


	//   ....[95]....
        /*51b8*/ 	.word	0xffffffff


	//   ....[96]....
        /*51bc*/ 	.word	0xffffffff


	//   ....[97]....
        /*51c0*/ 	.word	0xffffffff


	//   ....[98]....
        /*51c4*/ 	.word	0xffffffff


	//   ....[99]....
        /*51c8*/ 	.word	0xffffffff


	//   ....[100]....
        /*51cc*/ 	.word	0xffffffff


	//   ....[101]....
        /*51d0*/ 	.word	0xffffffff


	//   ....[102]....
        /*51d4*/ 	.word	0xffffffff


	//   ....[103]....
        /*51d8*/ 	.word	0xffffffff


	//   ....[104]....
        /*51dc*/ 	.word	0xffffffff


	//   ....[105]....
        /*51e0*/ 	.word	0xffffffff


	//   ....[106]....
        /*51e4*/ 	.word	0xffffffff


	//   ....[107]....
        /*51e8*/ 	.word	0xffffffff


	//   ....[108]....
        /*51ec*/ 	.word	0xffffffff


	//   ....[109]....
        /*51f0*/ 	.word	0xffffffff


	//   ....[110]....
        /*51f4*/ 	.word	0xffffffff


	//   ....[111]....
        /*51f8*/ 	.word	0xffffffff


	//   ....[112]....
        /*51fc*/ 	.word	0xffffffff


	//   ....[113]....
        /*5200*/ 	.word	0xffffffff


	//   ....[114]....
        /*5204*/ 	.word	0xffffffff


	//   ....[115]....
        /*5208*/ 	.word	0xffffffff


	//   ....[116]....
        /*520c*/ 	.word	0xffffffff


	//   ....[117]....
        /*5210*/ 	.word	0xffffffff


	//   ....[118]....
        /*5214*/ 	.word	0xffffffff


	//   ....[119]....
        /*5218*/ 	.word	0xffffffff


	//   ....[120]....
        /*521c*/ 	.word	0xffffffff


	//   ....[121]....
        /*5220*/ 	.word	0xffffffff


	//   ....[122]....
        /*5224*/ 	.word	0xffffffff


	//   ....[123]....
        /*5228*/ 	.word	0xffffffff


	//   ....[124]....
        /*522c*/ 	.word	0xffffffff


	//   ....[125]....
        /*5230*/ 	.word	0xffffffff


	//   ....[126]....
        /*5234*/ 	.word	0xffffffff


	//   ....[127]....
        /*5238*/ 	.word	0xffffffff


	//   ....[128]....
        /*523c*/ 	.word	0xffffffff


	//   ....[129]....
        /*5240*/ 	.word	0xffffffff


	//   ....[130]....
        /*5244*/ 	.word	0xffffffff


	//   ....[131]....
        /*5248*/ 	.word	0xffffffff


	//   ....[132]....
        /*524c*/ 	.word	0xffffffff


	//   ....[133]....
        /*5250*/ 	.word	0xffffffff


	//   ....[134]....
        /*5254*/ 	.word	0xffffffff


	//   ....[135]....
        /*5258*/ 	.word	0xffffffff


	//   ....[136]....
        /*525c*/ 	.word	0xffffffff


	//   ....[137]....
        /*5260*/ 	.word	0xffffffff


	//   ....[138]....
        /*5264*/ 	.word	0xffffffff


	//   ....[139]....
        /*5268*/ 	.word	0xffffffff


	//   ....[140]....
        /*526c*/ 	.word	0xffffffff


	//   ....[141]....
        /*5270*/ 	.word	0xffffffff


	//   ....[142]....
        /*5274*/ 	.word	0xffffffff


	//   ....[143]....
        /*5278*/ 	.word	0xffffffff


	//   ....[144]....
        /*527c*/ 	.word	0xffffffff


	//   ....[145]....
        /*5280*/ 	.word	0xffffffff


	//   ....[146]....
        /*5284*/ 	.word	0xffffffff


	//   ....[147]....
        /*5288*/ 	.word	0xffffffff


	//   ....[148]....
        /*528c*/ 	.word	0xffffffff


	//   ....[149]....
        /*5290*/ 	.word	0xffffffff


	//   ....[150]....
        /*5294*/ 	.word	0xffffffff


	//   ....[151]....
        /*5298*/ 	.word	0xffffffff


	//   ....[152]....
        /*529c*/ 	.word	0xffffffff


	//   ....[153]....
        /*52a0*/ 	.word	0xffffffff


	//   ....[154]....
        /*52a4*/ 	.word	0xffffffff


	//   ....[155]....
        /*52a8*/ 	.word	0xffffffff


	//   ....[156]....
        /*52ac*/ 	.word	0xffffffff


	//   ....[157]....
        /*52b0*/ 	.word	0xffffffff


	//   ....[158]....
        /*52b4*/ 	.word	0xffffffff


	//   ....[159]....
        /*52b8*/ 	.word	0xffffffff


	//   ....[160]....
        /*52bc*/ 	.word	0xffffffff


	//   ....[161]....
        /*52c0*/ 	.word	0xffffffff


	//   ....[162]....
        /*52c4*/ 	.word	0xffffffff


	//   ....[163]....
        /*52c8*/ 	.word	0xffffffff


	//   ....[164]....
        /*52cc*/ 	.word	0xffffffff


	//   ....[165]....
        /*52d0*/ 	.word	0xffffffff


	//   ....[166]....
        /*52d4*/ 	.word	0xffffffff


	//   ....[167]....
        /*52d8*/ 	.word	0xffffffff


	//   ....[168]....
        /*52dc*/ 	.word	0xffffffff


	//   ....[169]....
        /*52e0*/ 	.word	0xffffffff


	//   ....[170]....
        /*52e4*/ 	.word	0xffffffff


	//   ....[171]....
        /*52e8*/ 	.word	0xffffffff


	//   ....[172]....
        /*52ec*/ 	.word	0xffffffff


	//   ....[173]....
        /*52f0*/ 	.word	0xffffffff


	//   ....[174]....
        /*52f4*/ 	.word	0xffffffff


	//   ....[175]....
        /*52f8*/ 	.word	0xffffffff


	//   ....[176]....
        /*52fc*/ 	.word	0xffffffff


	//   ....[177]....
        /*5300*/ 	.word	0xffffffff


	//   ....[178]....
        /*5304*/ 	.word	0xffffffff


	//   ....[179]....
        /*5308*/ 	.word	0xffffffff


	//   ....[180]....
        /*530c*/ 	.word	0xffffffff


	//   ....[181]....
        /*5310*/ 	.word	0xffffffff


	//   ....[182]....
        /*5314*/ 	.word	0xffffffff


	//   ....[183]....
        /*5318*/ 	.word	0xffffffff


	//   ....[184]....
        /*531c*/ 	.word	0xffffffff


	//   ....[185]....
        /*5320*/ 	.word	0xffffffff


	//   ....[186]....
        /*5324*/ 	.word	0xffffffff


	//   ....[187]....
        /*5328*/ 	.word	0xffffffff


	//   ....[188]....
        /*532c*/ 	.word	0xffffffff


	//   ....[189]....
        /*5330*/ 	.word	0xffffffff


	//   ....[190]....
        /*5334*/ 	.word	0xffffffff


	//   ....[191]....
        /*5338*/ 	.word	0xffffffff


	//   ....[192]....
        /*533c*/ 	.word	0xffffffff


	//   ....[193]....
        /*5340*/ 	.word	0xffffffff


	//   ....[194]....
        /*5344*/ 	.word	0xffffffff


	//   ....[195]....
        /*5348*/ 	.word	0xffffffff


	//   ....[196]....
        /*534c*/ 	.word	0xffffffff


	//   ....[197]....
        /*5350*/ 	.word	0xffffffff


	//   ....[198]....
        /*5354*/ 	.word	0xffffffff


	//   ....[199]....
        /*5358*/ 	.word	0xffffffff


	//   ....[200]....
        /*535c*/ 	.word	0xffffffff


	//   ....[201]....
        /*5360*/ 	.word	0xffffffff


	//   ....[202]....
        /*5364*/ 	.word	0xffffffff


	//   ....[203]....
        /*5368*/ 	.word	0xffffffff


	//   ....[204]....
        /*536c*/ 	.word	0xffffffff


	//   ....[205]....
        /*5370*/ 	.word	0xffffffff


	//   ....[206]....
        /*5374*/ 	.word	0xffffffff


	//   ....[207]....
        /*5378*/ 	.word	0xffffffff


	//   ....[208]....
        /*537c*/ 	.word	0xffffffff


	//   ....[209]....
        /*5380*/ 	.word	0xffffffff


	//   ....[210]....
        /*5384*/ 	.word	0xffffffff


	//   ....[211]....
        /*5388*/ 	.word	0xffffffff


	//   ....[212]....
        /*538c*/ 	.word	0xffffffff


	//   ....[213]....
        /*5390*/ 	.word	0xffffffff


	//   ....[214]....
        /*5394*/ 	.word	0xffffffff


	//   ....[215]....
        /*5398*/ 	.word	0xffffffff


	//   ....[216]....
        /*539c*/ 	.word	0xffffffff


	//   ....[217]....
        /*53a0*/ 	.word	0xffffffff


	//   ....[218]....
        /*53a4*/ 	.word	0xffffffff


	//   ....[219]....
        /*53a8*/ 	.word	0xffffffff


	//   ....[220]....
        /*53ac*/ 	.word	0xffffffff


	//   ....[221]....
        /*53b0*/ 	.word	0xffffffff


	//   ....[222]....
        /*53b4*/ 	.word	0xffffffff


	//   ....[223]....
        /*53b8*/ 	.word	0xffffffff


	//   ....[224]....
        /*53bc*/ 	.word	0xffffffff


	//   ....[225]....
        /*53c0*/ 	.word	0xffffffff


	//   ....[226]....
        /*53c4*/ 	.word	0xffffffff


	//   ....[227]....
        /*53c8*/ 	.word	0xffffffff


	//   ....[228]....
        /*53cc*/ 	.word	0xffffffff


	//   ....[229]....
        /*53d0*/ 	.word	0xffffffff


	//   ....[230]....
        /*53d4*/ 	.word	0xffffffff


	//   ....[231]....
        /*53d8*/ 	.word	0xffffffff


	//   ....[232]....
        /*53dc*/ 	.word	0xffffffff


	//   ....[233]....
        /*53e0*/ 	.word	0xffffffff


	//   ....[234]....
        /*53e4*/ 	.word	0xffffffff


	//   ....[235]....
        /*53e8*/ 	.word	0xffffffff


	//   ....[236]....
        /*53ec*/ 	.word	0xffffffff


	//   ....[237]....
        /*53f0*/ 	.word	0xffffffff


	//   ....[238]....
        /*53f4*/ 	.word	0xffffffff


	//   ....[239]....
        /*53f8*/ 	.word	0xffffffff


	//   ....[240]....
        /*53fc*/ 	.word	0xffffffff


	//   ....[241]....
        /*5400*/ 	.word	0xffffffff


	//   ....[242]....
        /*5404*/ 	.word	0xffffffff


	//   ....[243]....
        /*5408*/ 	.word	0xffffffff


	//   ....[244]....
        /*540c*/ 	.word	0xffffffff


	//   ....[245]....
        /*5410*/ 	.word	0xffffffff


	//   ....[246]....
        /*5414*/ 	.word	0xffffffff


	//   ....[247]....
        /*5418*/ 	.word	0xffffffff


	//   ....[248]....
        /*541c*/ 	.word	0xffffffff


	//   ....[249]....
        /*5420*/ 	.word	0xffffffff


	//   ....[250]....
        /*5424*/ 	.word	0xffffffff


	//   ....[251]....
        /*5428*/ 	.word	0xffffffff


	//   ....[252]....
        /*542c*/ 	.word	0xffffffff


	//   ....[253]....
        /*5430*/ 	.word	0xffffffff


	//   ....[254]....
        /*5434*/ 	.word	0xffffffff


	//   ....[255]....
        /*5438*/ 	.word	0xffffffff


	//   ....[0]....
        /*543c*/ 	.word	0xffffffff


	//   ....[1]....
        /*5440*/ 	.word	0xffffffff


	//   ....[2]....
        /*5444*/ 	.word	0xffffffff


	//   ....[3]....
        /*5448*/ 	.word	0xffffffff


	//   ....[4]....
        /*544c*/ 	.word	0xffffffff


	//   ....[5]....
        /*5450*/ 	.word	0xffffffff


	//   ....[6]....
        /*5454*/ 	.word	0xffffffff


	//   ....[7]....
        /*5458*/ 	.word	0xffffffff


	//   ....[8]....
        /*545c*/ 	.word	0xffffffff


	//   ....[9]....
        /*5460*/ 	.word	0xffffffff


	//   ....[10]....
        /*5464*/ 	.word	0xffffffff


	//   ....[11]....
        /*5468*/ 	.word	0xffffffff


	//   ....[12]....
        /*546c*/ 	.word	0xffffffff


	//   ....[13]....
        /*5470*/ 	.word	0xffffffff


	//   ....[14]....
        /*5474*/ 	.word	0xffffffff


	//   ....[15]....
        /*5478*/ 	.word	0xffffffff


	//   ....[16]....
        /*547c*/ 	.word	0xffffffff


	//   ....[17]....
        /*5480*/ 	.word	0xffffffff


	//   ....[18]....
        /*5484*/ 	.word	0xffffffff


	//   ....[19]....
        /*5488*/ 	.word	0xffffffff


	//   ....[20]....
        /*548c*/ 	.word	0xffffffff


	//   ....[21]....
        /*5490*/ 	.word	0xffffffff


	//   ....[22]....
        /*5494*/ 	.word	0xffffffff


	//   ....[23]....
        /*5498*/ 	.word	0xffffffff


	//   ....[24]....
        /*549c*/ 	.word	0xffffffff


	//   ....[25]....
        /*54a0*/ 	.word	0xffffffff


	//   ....[26]....
        /*54a4*/ 	.word	0xffffffff


	//   ....[27]....
        /*54a8*/ 	.word	0xffffffff


	//   ....[28]....
        /*54ac*/ 	.word	0xffffffff


	//   ....[29]....
        /*54b0*/ 	.word	0xffffffff


	//   ....[30]....
        /*54b4*/ 	.word	0xffffffff


	//   ....[31]....
        /*54b8*/ 	.word	0xffffffff


	//   ....[32]....
        /*54bc*/ 	.word	0xffffffff


	//   ....[33]....
        /*54c0*/ 	.word	0xffffffff


	//   ....[34]....
        /*54c4*/ 	.word	0xffffffff


	//   ....[35]....
        /*54c8*/ 	.word	0xffffffff


	//   ....[36]....
        /*54cc*/ 	.word	0xffffffff


	//   ....[37]....
        /*54d0*/ 	.word	0xffffffff


	//   ....[38]....
        /*54d4*/ 	.word	0xffffffff


	//   ....[39]....
        /*54d8*/ 	.word	0xffffffff


	//   ....[40]....
        /*54dc*/ 	.word	0xffffffff


	//   ....[41]....
        /*54e0*/ 	.word	0xffffffff


	//   ....[42]....
        /*54e4*/ 	.word	0xffffffff


	//   ....[43]....
        /*54e8*/ 	.word	0xffffffff


	//   ....[44]....
        /*54ec*/ 	.word	0xffffffff


	//   ....[45]....
        /*54f0*/ 	.word	0xffffffff


	//   ....[46]....
        /*54f4*/ 	.word	0xffffffff


	//   ....[47]....
        /*54f8*/ 	.word	0xffffffff


	//   ....[48]....
        /*54fc*/ 	.word	0xffffffff


	//   ....[49]....
        /*5500*/ 	.word	0xffffffff


	//   ....[50]....
        /*5504*/ 	.word	0xffffffff


	//   ....[51]....
        /*5508*/ 	.word	0xffffffff


	//   ....[52]....
        /*550c*/ 	.word	0xffffffff


	//   ....[53]....
        /*5510*/ 	.word	0xffffffff


	//   ....[54]....
        /*5514*/ 	.word	0xffffffff


	//   ....[55]....
        /*5518*/ 	.word	0xffffffff


	//   ....[56]....
        /*551c*/ 	.word	0xffffffff


	//   ....[57]....
        /*5520*/ 	.word	0xffffffff


	//   ....[58]....
        /*5524*/ 	.word	0xffffffff


	//   ....[59]....
        /*5528*/ 	.word	0xffffffff


	//   ....[60]....
        /*552c*/ 	.word	0xffffffff


	//   ....[61]....
        /*5530*/ 	.word	0xffffffff


	//   ....[62]....
        /*5534*/ 	.word	0xffffffff


	//   ....[63]....
        /*5538*/ 	.word	0xffffffff


	//   ....[64]....
        /*553c*/ 	.word	0xffffffff


	//   ....[65]....
        /*5540*/ 	.word	0xffffffff


	//   ....[66]....
        /*5544*/ 	.word	0xffffffff


	//   ....[67]....
        /*5548*/ 	.word	0xffffffff


	//   ....[68]....
        /*554c*/ 	.word	0xffffffff


	//   ....[69]....
        /*5550*/ 	.word	0xffffffff


	//   ....[70]....
        /*5554*/ 	.word	0xffffffff


	//   ....[71]....
        /*5558*/ 	.word	0xffffffff


	//   ....[72]....
        /*555c*/ 	.word	0xffffffff


	//   ....[73]....
        /*5560*/ 	.word	0xffffffff


	//   ....[74]....
        /*5564*/ 	.word	0xffffffff


	//   ....[75]....
        /*5568*/ 	.word	0xffffffff


	//   ....[76]....
        /*556c*/ 	.word	0xffffffff


	//   ....[77]....
        /*5570*/ 	.word	0xffffffff


	//   ....[78]....
        /*5574*/ 	.word	0xffffffff


	//   ....[79]....
        /*5578*/ 	.word	0xffffffff


	//   ....[80]....
        /*557c*/ 	.word	0xffffffff


	//   ....[81]....
        /*5580*/ 	.word	0xffffffff


	//   ....[82]....
        /*5584*/ 	.word	0xffffffff


	//   ....[83]....
        /*5588*/ 	.word	0xffffffff


	//   ....[84]....
        /*558c*/ 	.word	0xffffffff


	//   ....[85]....
        /*5590*/ 	.word	0xffffffff


	//   ....[86]....
        /*5594*/ 	.word	0xffffffff


	//   ....[87]....
        /*5598*/ 	.word	0xffffffff


	//   ....[88]....
        /*559c*/ 	.word	0xffffffff


	//   ....[89]....
        /*55a0*/ 	.word	0xffffffff


	//   ....[90]....
        /*55a4*/ 	.word	0xffffffff


	//   ....[91]....
        /*55a8*/ 	.word	0xffffffff


	//   ....[92]....
        /*55ac*/ 	.word	0xffffffff


	//   ....[93]....
        /*55b0*/ 	.word	0xffffffff


	//   ....[94]....
        /*55b4*/ 	.word	0xffffffff


	//   ....[95]....
        /*55b8*/ 	.word	0xffffffff


	//   ....[96]....
        /*55bc*/ 	.word	0xffffffff


	//   ....[97]....
        /*55c0*/ 	.word	0xffffffff


	//   ....[98]....
        /*55c4*/ 	.word	0xffffffff


	//   ....[99]....
        /*55c8*/ 	.word	0xffffffff


	//   ....[100]....
        /*55cc*/ 	.word	0xffffffff


	//   ....[101]....
        /*55d0*/ 	.word	0xffffffff


	//   ....[102]....
        /*55d4*/ 	.word	0xffffffff


	//   ....[103]....
        /*55d8*/ 	.word	0xffffffff


	//   ....[104]....
        /*55dc*/ 	.word	0xffffffff


	//   ....[105]....
        /*55e0*/ 	.word	0xffffffff


	//   ....[106]....
        /*55e4*/ 	.word	0xffffffff


	//   ....[107]....
        /*55e8*/ 	.word	0xffffffff


	//   ....[108]....
        /*55ec*/ 	.word	0xffffffff


	//   ....[109]....
        /*55f0*/ 	.word	0xffffffff


	//   ....[110]....
        /*55f4*/ 	.word	0xffffffff


	//   ....[111]....
        /*55f8*/ 	.word	0xffffffff


	//   ....[112]....
        /*55fc*/ 	.word	0xffffffff


	//   ....[113]....
        /*5600*/ 	.word	0xffffffff


	//   ....[114]....
        /*5604*/ 	.word	0xffffffff


	//   ....[115]....
        /*5608*/ 	.word	0xffffffff


	//   ....[116]....
        /*560c*/ 	.word	0xffffffff


	//   ....[117]....
        /*5610*/ 	.word	0xffffffff


	//   ....[118]....
        /*5614*/ 	.word	0xffffffff


	//   ....[119]....
        /*5618*/ 	.word	0xffffffff


	//   ....[120]....
        /*561c*/ 	.word	0xffffffff


	//   ....[121]....
        /*5620*/ 	.word	0xffffffff


	//   ....[122]....
        /*5624*/ 	.word	0xffffffff


	//   ....[123]....
        /*5628*/ 	.word	0xffffffff


	//   ....[124]....
        /*562c*/ 	.word	0xffffffff


	//   ....[125]....
        /*5630*/ 	.word	0xffffffff


	//   ....[126]....
        /*5634*/ 	.word	0xffffffff


	//   ....[127]....
        /*5638*/ 	.word	0xffffffff


	//   ....[128]....
        /*563c*/ 	.word	0xffffffff


	//   ....[129]....
        /*5640*/ 	.word	0xffffffff


	//   ....[130]....
        /*5644*/ 	.word	0xffffffff


	//   ....[131]....
        /*5648*/ 	.word	0xffffffff


	//   ....[132]....
        /*564c*/ 	.word	0xffffffff


	//   ....[133]....
        /*5650*/ 	.word	0xffffffff


	//   ....[134]....
        /*5654*/ 	.word	0xffffffff


	//   ....[135]....
        /*5658*/ 	.word	0xffffffff


	//   ....[136]....
        /*565c*/ 	.word	0xffffffff


	//   ....[137]....
        /*5660*/ 	.word	0xffffffff


	//   ....[138]....
        /*5664*/ 	.word	0xffffffff


	//   ....[139]....
        /*5668*/ 	.word	0xffffffff


	//   ....[140]....
        /*566c*/ 	.word	0xffffffff


	//   ....[141]....
        /*5670*/ 	.word	0xffffffff


	//   ....[142]....
        /*5674*/ 	.word	0xffffffff


	//   ....[143]....
        /*5678*/ 	.word	0xffffffff


	//   ....[144]....
        /*567c*/ 	.word	0xffffffff


	//   ....[145]....
        /*5680*/ 	.word	0xffffffff


	//   ....[146]....
        /*5684*/ 	.word	0xffffffff


	//   ....[147]....
        /*5688*/ 	.word	0xffffffff


	//   ....[148]....
        /*568c*/ 	.word	0xffffffff


	//   ....[149]....
        /*5690*/ 	.word	0xffffffff


	//   ....[150]....
        /*5694*/ 	.word	0xffffffff


	//   ....[151]....
        /*5698*/ 	.word	0xffffffff


	//   ....[152]....
        /*569c*/ 	.word	0xffffffff


	//   ....[153]....
        /*56a0*/ 	.word	0xffffffff


	//   ....[154]....
        /*56a4*/ 	.word	0xffffffff


	//   ....[155]....
        /*56a8*/ 	.word	0xffffffff


	//   ....[156]....
        /*56ac*/ 	.word	0xffffffff


	//   ....[157]....
        /*56b0*/ 	.word	0xffffffff


	//   ....[158]....
        /*56b4*/ 	.word	0xffffffff


	//   ....[159]....
        /*56b8*/ 	.word	0xffffffff


	//   ....[160]....
        /*56bc*/ 	.word	0xffffffff


	//   ....[161]....
        /*56c0*/ 	.word	0xffffffff


	//   ....[162]....
        /*56c4*/ 	.word	0xffffffff


	//   ....[163]....
        /*56c8*/ 	.word	0xffffffff


	//   ....[164]....
        /*56cc*/ 	.word	0xffffffff


	//   ....[165]....
        /*56d0*/ 	.word	0xffffffff


	//   ....[166]....
        /*56d4*/ 	.word	0xffffffff


	//   ....[167]....
        /*56d8*/ 	.word	0xffffffff


	//   ....[168]....
        /*56dc*/ 	.word	0xffffffff


	//   ....[169]....
        /*56e0*/ 	.word	0xffffffff


	//   ....[170]....
        /*56e4*/ 	.word	0xffffffff


	//   ....[171]....
        /*56e8*/ 	.word	0xffffffff


	//   ....[172]....
        /*56ec*/ 	.word	0xffffffff


	//   ....[173]....
        /*56f0*/ 	.word	0xffffffff


	//   ....[174]....
        /*56f4*/ 	.word	0xffffffff


	//   ....[175]....
        /*56f8*/ 	.word	0xffffffff


	//   ....[176]....
        /*56fc*/ 	.word	0xffffffff


	//   ....[177]....
        /*5700*/ 	.word	0xffffffff


	//   ....[178]....
        /*5704*/ 	.word	0xffffffff


	//   ....[179]....
        /*5708*/ 	.word	0xffffffff


	//   ....[180]....
        /*570c*/ 	.word	0xffffffff


	//   ....[181]....
        /*5710*/ 	.word	0xffffffff


	//   ....[182]....
        /*5714*/ 	.word	0xffffffff


	//   ....[183]....
        /*5718*/ 	.word	0xffffffff


	//   ....[184]....
        /*571c*/ 	.word	0xffffffff


	//   ....[185]....
        /*5720*/ 	.word	0xffffffff


	//   ....[186]....
        /*5724*/ 	.word	0xffffffff


	//   ....[187]....
        /*5728*/ 	.word	0xffffffff


	//   ....[188]....
        /*572c*/ 	.word	0xffffffff


	//   ....[189]....
        /*5730*/ 	.word	0xffffffff


	//   ....[190]....
        /*5734*/ 	.word	0xffffffff


	//   ....[191]....
        /*5738*/ 	.word	0xffffffff


	//   ....[192]....
        /*573c*/ 	.word	0xffffffff


	//   ....[193]....
        /*5740*/ 	.word	0xffffffff


	//   ....[194]....
        /*5744*/ 	.word	0xffffffff


	//   ....[195]....
        /*5748*/ 	.word	0xffffffff


	//   ....[196]....
        /*574c*/ 	.word	0xffffffff


	//   ....[197]....
        /*5750*/ 	.word	0xffffffff


	//   ....[198]....
        /*5754*/ 	.word	0xffffffff


	//   ....[199]....
        /*5758*/ 	.word	0xffffffff


	//   ....[200]....
        /*575c*/ 	.word	0xffffffff


	//   ....[201]....
        /*5760*/ 	.word	0xffffffff


	//   ....[202]....
        /*5764*/ 	.word	0xffffffff


	//   ....[203]....
        /*5768*/ 	.word	0xffffffff


	//   ....[204]....
        /*576c*/ 	.word	0xffffffff


	//   ....[205]....
        /*5770*/ 	.word	0xffffffff


	//   ....[206]....
        /*5774*/ 	.word	0xffffffff


	//   ....[207]....
        /*5778*/ 	.word	0xffffffff


	//   ....[208]....
        /*577c*/ 	.word	0xffffffff


	//   ....[209]....
        /*5780*/ 	.word	0xffffffff


	//   ....[210]....
        /*5784*/ 	.word	0xffffffff


	//   ....[211]....
        /*5788*/ 	.word	0xffffffff


	//   ....[212]....
        /*578c*/ 	.word	0xffffffff


	//   ....[213]....
        /*5790*/ 	.word	0xffffffff


	//   ....[214]....
        /*5794*/ 	.word	0xffffffff


	//   ....[215]....
        /*5798*/ 	.word	0xffffffff


	//   ....[216]....
        /*579c*/ 	.word	0xffffffff


	//   ....[217]....
        /*57a0*/ 	.word	0xffffffff


	//   ....[218]....
        /*57a4*/ 	.word	0xffffffff


	//   ....[219]....
        /*57a8*/ 	.word	0xffffffff


	//   ....[220]....
        /*57ac*/ 	.word	0xffffffff


	//   ....[221]....
        /*57b0*/ 	.word	0xffffffff


	//   ....[222]....
        /*57b4*/ 	.word	0xffffffff


	//   ....[223]....
        /*57b8*/ 	.word	0xffffffff


	//   ....[224]....
        /*57bc*/ 	.word	0xffffffff


	//   ....[225]....
        /*57c0*/ 	.word	0xffffffff


	//   ....[226]....
        /*57c4*/ 	.word	0xffffffff


	//   ....[227]....
        /*57c8*/ 	.word	0xffffffff


	//   ....[228]....
        /*57cc*/ 	.word	0xffffffff


	//   ....[229]....
        /*57d0*/ 	.word	0xffffffff


	//   ....[230]....
        /*57d4*/ 	.word	0xffffffff


	//   ....[231]....
        /*57d8*/ 	.word	0xffffffff


	//   ....[232]....
        /*57dc*/ 	.word	0xffffffff


	//   ....[233]....
        /*57e0*/ 	.word	0xffffffff


	//   ....[234]....
        /*57e4*/ 	.word	0xffffffff


	//   ....[235]....
        /*57e8*/ 	.word	0xffffffff


	//   ....[236]....
        /*57ec*/ 	.word	0xffffffff


	//   ....[237]....
        /*57f0*/ 	.word	0xffffffff


	//   ....[238]....
        /*57f4*/ 	.word	0xffffffff


	//   ....[239]....
        /*57f8*/ 	.word	0xffffffff


	//   ....[240]....
        /*57fc*/ 	.word	0xffffffff


	//   ....[241]....
        /*5800*/ 	.word	0xffffffff


	//   ....[242]....
        /*5804*/ 	.word	0xffffffff


	//   ....[243]....
        /*5808*/ 	.word	0xffffffff


	//   ....[244]....
        /*580c*/ 	.word	0xffffffff


	//   ....[245]....
        /*5810*/ 	.word	0xffffffff


	//   ....[246]....
        /*5814*/ 	.word	0xffffffff


	//   ....[247]....
        /*5818*/ 	.word	0xffffffff


	//   ....[248]....
        /*581c*/ 	.word	0xffffffff


	//   ....[249]....
        /*5820*/ 	.word	0xffffffff


	//   ....[250]....
        /*5824*/ 	.word	0xffffffff


	//   ....[251]....
        /*5828*/ 	.word	0xffffffff


	//   ....[252]....
        /*582c*/ 	.word	0xffffffff


	//   ....[253]....
        /*5830*/ 	.word	0xffffffff


	//   ....[254]....
        /*5834*/ 	.word	0xffffffff


	//   ....[255]....
        /*5838*/ 	.word	0xffffffff


	//   ....[0]....
        /*583c*/ 	.word	0xffffffff


	//   ....[1]....
        /*5840*/ 	.word	0xffffffff


	//   ....[2]....
        /*5844*/ 	.word	0xffffffff


	//   ....[3]....
        /*5848*/ 	.word	0xffffffff


	//   ....[4]....
        /*584c*/ 	.word	0xffffffff


	//   ....[5]....
        /*5850*/ 	.word	0xffffffff


	//   ....[6]....
        /*5854*/ 	.word	0xffffffff


	//   ....[7]....
        /*5858*/ 	.word	0xffffffff


	//   ....[8]....
        /*585c*/ 	.word	0xffffffff


	//   ....[9]....
        /*5860*/ 	.word	0xffffffff


	//   ....[10]....
        /*5864*/ 	.word	0xffffffff


	//   ....[11]....
        /*5868*/ 	.word	0xffffffff


	//   ....[12]....
        /*586c*/ 	.word	0xffffffff


	//   ....[13]....
        /*5870*/ 	.word	0xffffffff


	//   ....[14]....
        /*5874*/ 	.word	0xffffffff


	//   ....[15]....
        /*5878*/ 	.word	0xffffffff


	//   ....[16]....
        /*587c*/ 	.word	0xffffffff


	//   ....[17]....
        /*5880*/ 	.word	0xffffffff


	//   ....[18]....
        /*5884*/ 	.word	0xffffffff


	//   ....[19]....
        /*5888*/ 	.word	0xffffffff


	//   ....[20]....
        /*588c*/ 	.word	0xffffffff


	//   ....[21]....
        /*5890*/ 	.word	0xffffffff


	//   ....[22]....
        /*5894*/ 	.word	0xffffffff


	//   ....[23]....
        /*5898*/ 	.word	0xffffffff


	//   ....[24]....
        /*589c*/ 	.word	0xffffffff


	//   ....[25]....
        /*58a0*/ 	.word	0xffffffff


	//   ....[26]....
        /*58a4*/ 	.word	0xffffffff


	//   ....[27]....
        /*58a8*/ 	.word	0xffffffff


	//   ....[28]....
        /*58ac*/ 	.word	0xffffffff


	//   ....[29]....
        /*58b0*/ 	.word	0xffffffff


	//   ....[30]....
        /*58b4*/ 	.word	0xffffffff


	//   ....[31]....
        /*58b8*/ 	.word	0xffffffff


	//   ....[32]....
        /*58bc*/ 	.word	0xffffffff


	//   ....[33]....
        /*58c0*/ 	.word	0xffffffff


	//   ....[34]....
        /*58c4*/ 	.word	0xffffffff


	//   ....[35]....
        /*58c8*/ 	.word	0xffffffff


	//   ....[36]....
        /*58cc*/ 	.word	0xffffffff


	//   ....[37]....
        /*58d0*/ 	.word	0xffffffff


	//   ....[38]....
        /*58d4*/ 	.word	0xffffffff


	//   ....[39]....
        /*58d8*/ 	.word	0xffffffff


	//   ....[40]....
        /*58dc*/ 	.word	0xffffffff


	//   ....[41]....
        /*58e0*/ 	.word	0xffffffff


	//   ....[42]....
        /*58e4*/ 	.word	0xffffffff


	//   ....[43]....
        /*58e8*/ 	.word	0xffffffff


	//   ....[44]....
        /*58ec*/ 	.word	0xffffffff


	//   ....[45]....
        /*58f0*/ 	.word	0xffffffff


	//   ....[46]....
        /*58f4*/ 	.word	0xffffffff


	//   ....[47]....
        /*58f8*/ 	.word	0xffffffff


	//   ....[48]....
        /*58fc*/ 	.word	0xffffffff


	//   ....[49]....
        /*5900*/ 	.word	0xffffffff


	//   ....[50]....
        /*5904*/ 	.word	0xffffffff


	//   ....[51]....
        /*5908*/ 	.word	0xffffffff


	//   ....[52]....
        /*590c*/ 	.word	0xffffffff


	//   ....[53]....
        /*5910*/ 	.word	0xffffffff


	//   ....[54]....
        /*5914*/ 	.word	0xffffffff


	//   ....[55]....
        /*5918*/ 	.word	0xffffffff


	//   ....[56]....
        /*591c*/ 	.word	0xffffffff


	//   ....[57]....
        /*5920*/ 	.word	0xffffffff


	//   ....[58]....
        /*5924*/ 	.word	0xffffffff


	//   ....[59]....
        /*5928*/ 	.word	0xffffffff


	//   ....[60]....
        /*592c*/ 	.word	0xffffffff


	//   ....[61]....
        /*5930*/ 	.word	0xffffffff


	//   ....[62]....
        /*5934*/ 	.word	0xffffffff


	//   ....[63]....
        /*5938*/ 	.word	0xffffffff


	//   ....[64]....
        /*593c*/ 	.word	0xffffffff


	//   ....[65]....
        /*5940*/ 	.word	0xffffffff


	//   ....[66]....
        /*5944*/ 	.word	0xffffffff


	//   ....[67]....
        /*5948*/ 	.word	0xffffffff


	//   ....[68]....
        /*594c*/ 	.word	0xffffffff


	//   ....[69]....
        /*5950*/ 	.word	0xffffffff


	//   ....[70]....
        /*5954*/ 	.word	0xffffffff


	//   ....[71]....
        /*5958*/ 	.word	0xffffffff


	//   ....[72]....
        /*595c*/ 	.word	0xffffffff


	//   ....[73]....
        /*5960*/ 	.word	0xffffffff


	//   ....[74]....
        /*5964*/ 	.word	0xffffffff


	//   ....[75]....
        /*5968*/ 	.word	0xffffffff


	//   ....[76]....
        /*596c*/ 	.word	0xffffffff


	//   ....[77]....
        /*5970*/ 	.word	0xffffffff


	//   ....[78]....
        /*5974*/ 	.word	0xffffffff


	//   ....[79]....
        /*5978*/ 	.word	0xffffffff


	//   ....[80]....
        /*597c*/ 	.word	0xffffffff


	//   ....[81]....
        /*5980*/ 	.word	0xffffffff


	//   ....[82]....
        /*5984*/ 	.word	0xffffffff


	//   ....[83]....
        /*5988*/ 	.word	0xffffffff


	//   ....[84]....
        /*598c*/ 	.word	0xffffffff


	//   ....[85]....
        /*5990*/ 	.word	0xffffffff


	//   ....[86]....
        /*5994*/ 	.word	0xffffffff


	//   ....[87]....
        /*5998*/ 	.word	0xffffffff


	//   ....[88]....
        /*599c*/ 	.word	0xffffffff


	//   ....[89]....
        /*59a0*/ 	.word	0xffffffff


	//   ....[90]....
        /*59a4*/ 	.word	0xffffffff


	//   ....[91]....
        /*59a8*/ 	.word	0xffffffff


	//   ....[92]....
        /*59ac*/ 	.word	0xffffffff


	//   ....[93]....
        /*59b0*/ 	.word	0xffffffff


	//   ....[94]....
        /*59b4*/ 	.word	0xffffffff


	//   ....[95]....
        /*59b8*/ 	.word	0xffffffff


	//   ....[96]....
        /*59bc*/ 	.word	0xffffffff


	//   ....[97]....
        /*59c0*/ 	.word	0xffffffff


	//   ....[98]....
        /*59c4*/ 	.word	0xffffffff


	//   ....[99]....
        /*59c8*/ 	.word	0xffffffff


	//   ....[100]....
        /*59cc*/ 	.word	0xffffffff


	//   ....[101]....
        /*59d0*/ 	.word	0xffffffff


	//   ....[102]....
        /*59d4*/ 	.word	0xffffffff


	//   ....[103]....
        /*59d8*/ 	.word	0xffffffff


	//   ....[104]....
        /*59dc*/ 	.word	0xffffffff


	//   ....[105]....
        /*59e0*/ 	.word	0xffffffff


	//   ....[106]....
        /*59e4*/ 	.word	0xffffffff


	//   ....[107]....
        /*59e8*/ 	.word	0xffffffff


	//   ....[108]....
        /*59ec*/ 	.word	0xffffffff


	//   ....[109]....
        /*59f0*/ 	.word	0xffffffff


	//   ....[110]....
        /*59f4*/ 	.word	0xffffffff


	//   ....[111]....
        /*59f8*/ 	.word	0xffffffff


	//   ....[112]....
        /*59fc*/ 	.word	0xffffffff


	//   ....[113]....
        /*5a00*/ 	.word	0xffffffff


	//   ....[114]....
        /*5a04*/ 	.word	0xffffffff


	//   ....[115]....
        /*5a08*/ 	.word	0xffffffff


	//   ....[116]....
        /*5a0c*/ 	.word	0xffffffff


	//   ....[117]....
        /*5a10*/ 	.word	0xffffffff


	//   ....[118]....
        /*5a14*/ 	.word	0xffffffff


	//   ....[119]....
        /*5a18*/ 	.word	0xffffffff


	//   ....[120]....
        /*5a1c*/ 	.word	0xffffffff


	//   ....[121]....
        /*5a20*/ 	.word	0xffffffff


	//   ....[122]....
        /*5a24*/ 	.word	0xffffffff


	//   ....[123]....
        /*5a28*/ 	.word	0xffffffff


	//   ....[124]....
        /*5a2c*/ 	.word	0xffffffff


	//   ....[125]....
        /*5a30*/ 	.word	0xffffffff


	//   ....[126]....
        /*5a34*/ 	.word	0xffffffff


	//   ....[127]....
        /*5a38*/ 	.word	0xffffffff


	//   ....[128]....
        /*5a3c*/ 	.word	0xffffffff


	//   ....[129]....
        /*5a40*/ 	.word	0xffffffff


	//   ....[130]....
        /*5a44*/ 	.word	0xffffffff


	//   ....[131]....
        /*5a48*/ 	.word	0xffffffff


	//   ....[132]....
        /*5a4c*/ 	.word	0xffffffff


	//   ....[133]....
        /*5a50*/ 	.word	0xffffffff


	//   ....[134]....
        /*5a54*/ 	.word	0xffffffff


	//   ....[135]....
        /*5a58*/ 	.word	0xffffffff


	//   ....[136]....
        /*5a5c*/ 	.word	0xffffffff


	//   ....[137]....
        /*5a60*/ 	.word	0xffffffff


	//   ....[138]....
        /*5a64*/ 	.word	0xffffffff


	//   ....[139]....
        /*5a68*/ 	.word	0xffffffff


	//   ....[140]....
        /*5a6c*/ 	.word	0xffffffff


	//   ....[141]....
        /*5a70*/ 	.word	0xffffffff


	//   ....[142]....
        /*5a74*/ 	.word	0xffffffff


	//   ....[143]....
        /*5a78*/ 	.word	0xffffffff


	//   ....[144]....
        /*5a7c*/ 	.word	0xffffffff


	//   ....[145]....
        /*5a80*/ 	.word	0xffffffff


	//   ....[146]....
        /*5a84*/ 	.word	0xffffffff


	//   ....[147]....
        /*5a88*/ 	.word	0xffffffff


	//   ....[148]....
        /*5a8c*/ 	.word	0xffffffff


	//   ....[149]....
        /*5a90*/ 	.word	0xffffffff


	//   ....[150]....
        /*5a94*/ 	.word	0xffffffff


	//   ....[151]....
        /*5a98*/ 	.word	0xffffffff


	//   ....[152]....
        /*5a9c*/ 	.word	0xffffffff


	//   ....[153]....
        /*5aa0*/ 	.word	0xffffffff


	//   ....[154]....
        /*5aa4*/ 	.word	0xffffffff


	//   ....[155]....
        /*5aa8*/ 	.word	0xffffffff


	//   ....[156]....
        /*5aac*/ 	.word	0xffffffff


	//   ....[157]....
        /*5ab0*/ 	.word	0xffffffff


	//   ....[158]....
        /*5ab4*/ 	.word	0xffffffff


	//   ....[159]....
        /*5ab8*/ 	.word	0xffffffff


	//   ....[160]....
        /*5abc*/ 	.word	0xffffffff


	//   ....[161]....
        /*5ac0*/ 	.word	0xffffffff


	//   ....[162]....
        /*5ac4*/ 	.word	0xffffffff


	//   ....[163]....
        /*5ac8*/ 	.word	0xffffffff


	//   ....[164]....
        /*5acc*/ 	.word	0xffffffff


	//   ....[165]....
        /*5ad0*/ 	.word	0xffffffff


	//   ....[166]....
        /*5ad4*/ 	.word	0xffffffff


	//   ....[167]....
        /*5ad8*/ 	.word	0xffffffff


	//   ....[168]....
        /*5adc*/ 	.word	0xffffffff


	//   ....[169]....
        /*5ae0*/ 	.word	0xffffffff


	//   ....[170]....
        /*5ae4*/ 	.word	0xffffffff


	//   ....[171]....
        /*5ae8*/ 	.word	0xffffffff


	//   ....[172]....
        /*5aec*/ 	.word	0xffffffff


	//   ....[173]....
        /*5af0*/ 	.word	0xffffffff


	//   ....[174]....
        /*5af4*/ 	.word	0xffffffff


	//   ....[175]....
        /*5af8*/ 	.word	0xffffffff


	//   ....[176]....
        /*5afc*/ 	.word	0xffffffff


	//   ....[177]....
        /*5b00*/ 	.word	0xffffffff


	//   ....[178]....
        /*5b04*/ 	.word	0xffffffff


	//   ....[179]....
        /*5b08*/ 	.word	0xffffffff


	//   ....[180]....
        /*5b0c*/ 	.word	0xffffffff


	//   ....[181]....
        /*5b10*/ 	.word	0xffffffff


	//   ....[182]....
        /*5b14*/ 	.word	0xffffffff


	//   ....[183]....
        /*5b18*/ 	.word	0xffffffff


	//   ....[184]....
        /*5b1c*/ 	.word	0xffffffff


	//   ....[185]....
        /*5b20*/ 	.word	0xffffffff


	//   ....[186]....
        /*5b24*/ 	.word	0xffffffff


	//   ....[187]....
        /*5b28*/ 	.word	0xffffffff


	//   ....[188]....
        /*5b2c*/ 	.word	0xffffffff


	//   ....[189]....
        /*5b30*/ 	.word	0xffffffff


	//   ....[190]....
        /*5b34*/ 	.word	0xffffffff


	//   ....[191]....
        /*5b38*/ 	.word	0xffffffff


	//   ....[192]....
        /*5b3c*/ 	.word	0xffffffff


	//   ....[193]....
        /*5b40*/ 	.word	0xffffffff


	//   ....[194]....
        /*5b44*/ 	.word	0xffffffff


	//   ....[195]....
        /*5b48*/ 	.word	0xffffffff


	//   ....[196]....
        /*5b4c*/ 	.word	0xffffffff


	//   ....[197]....
        /*5b50*/ 	.word	0xffffffff


	//   ....[198]....
        /*5b54*/ 	.word	0xffffffff


	//   ....[199]....
        /*5b58*/ 	.word	0xffffffff


	//   ....[200]....
        /*5b5c*/ 	.word	0xffffffff


	//   ....[201]....
        /*5b60*/ 	.word	0xffffffff


	//   ....[202]....
        /*5b64*/ 	.word	0xffffffff


	//   ....[203]....
        /*5b68*/ 	.word	0xffffffff


	//   ....[204]....
        /*5b6c*/ 	.word	0xffffffff


	//   ....[205]....
        /*5b70*/ 	.word	0xffffffff


	//   ....[206]....
        /*5b74*/ 	.word	0xffffffff


	//   ....[207]....
        /*5b78*/ 	.word	0xffffffff


	//   ....[208]....
        /*5b7c*/ 	.word	0xffffffff


	//   ....[209]....
        /*5b80*/ 	.word	0xffffffff


	//   ....[210]....
        /*5b84*/ 	.word	0xffffffff


	//   ....[211]....
        /*5b88*/ 	.word	0xffffffff


	//   ....[212]....
        /*5b8c*/ 	.word	0xffffffff


	//   ....[213]....
        /*5b90*/ 	.word	0xffffffff


	//   ....[214]....
        /*5b94*/ 	.word	0xffffffff


	//   ....[215]....
        /*5b98*/ 	.word	0xffffffff


	//   ....[216]....
        /*5b9c*/ 	.word	0xffffffff


	//   ....[217]....
        /*5ba0*/ 	.word	0xffffffff


	//   ....[218]....
        /*5ba4*/ 	.word	0xffffffff


	//   ....[219]....
        /*5ba8*/ 	.word	0xffffffff


	//   ....[220]....
        /*5bac*/ 	.word	0xffffffff


	//   ....[221]....
        /*5bb0*/ 	.word	0xffffffff


	//   ....[222]....
        /*5bb4*/ 	.word	0xffffffff


	//   ....[223]....
        /*5bb8*/ 	.word	0xffffffff


	//   ....[224]....
        /*5bbc*/ 	.word	0xffffffff


	//   ....[225]....
        /*5bc0*/ 	.word	0xffffffff


	//   ....[226]....
        /*5bc4*/ 	.word	0xffffffff


	//   ....[227]....
        /*5bc8*/ 	.word	0xffffffff


	//   ....[228]....
        /*5bcc*/ 	.word	0xffffffff


	//   ....[229]....
        /*5bd0*/ 	.word	0xffffffff


	//   ....[230]....
        /*5bd4*/ 	.word	0xffffffff


	//   ....[231]....
        /*5bd8*/ 	.word	0xffffffff


	//   ....[232]....
        /*5bdc*/ 	.word	0xffffffff


	//   ....[233]....
        /*5be0*/ 	.word	0xffffffff


	//   ....[234]....
        /*5be4*/ 	.word	0xffffffff


	//   ....[235]....
        /*5be8*/ 	.word	0xffffffff


	//   ....[236]....
        /*5bec*/ 	.word	0xffffffff


	//   ....[237]....
        /*5bf0*/ 	.word	0xffffffff


	//   ....[238]....
        /*5bf4*/ 	.word	0xffffffff


	//   ....[239]....
        /*5bf8*/ 	.word	0xffffffff


	//   ....[240]....
        /*5bfc*/ 	.word	0xffffffff


	//   ....[241]....
        /*5c00*/ 	.word	0xffffffff


	//   ....[242]....
        /*5c04*/ 	.word	0xffffffff


	//   ....[243]....
        /*5c08*/ 	.word	0xffffffff


	//   ....[244]....
        /*5c0c*/ 	.word	0xffffffff


	//   ....[245]....
        /*5c10*/ 	.word	0xffffffff


	//   ....[246]....
        /*5c14*/ 	.word	0xffffffff


	//   ....[247]....
        /*5c18*/ 	.word	0xffffffff


	//   ....[248]....
        /*5c1c*/ 	.word	0xffffffff


	//   ....[249]....
        /*5c20*/ 	.word	0xffffffff


	//   ....[250]....
        /*5c24*/ 	.word	0xffffffff


	//   ....[251]....
        /*5c28*/ 	.word	0xffffffff


	//   ....[252]....
        /*5c2c*/ 	.word	0xffffffff


	//   ....[253]....
        /*5c30*/ 	.word	0xffffffff


	//   ....[254]....
        /*5c34*/ 	.word	0xffffffff


	//   ....[255]....
        /*5c38*/ 	.word	0xffffffff


	//   ....[0]....
        /*5c3c*/ 	.word	0xffffffff


	//   ....[1]....
        /*5c40*/ 	.word	0xffffffff


	//   ....[2]....
        /*5c44*/ 	.word	0xffffffff


	//   ....[3]....
        /*5c48*/ 	.word	0xffffffff


	//   ....[4]....
        /*5c4c*/ 	.word	0xffffffff


	//   ....[5]....
        /*5c50*/ 	.word	0xffffffff


	//   ....[6]....
        /*5c54*/ 	.word	0xffffffff


	//   ....[7]....
        /*5c58*/ 	.word	0xffffffff


	//   ....[8]....
        /*5c5c*/ 	.word	0xffffffff


	//   ....[9]....
        /*5c60*/ 	.word	0xffffffff


	//   ....[10]....
        /*5c64*/ 	.word	0xffffffff


	//   ....[11]....
        /*5c68*/ 	.word	0xffffffff


	//   ....[12]....
        /*5c6c*/ 	.word	0xffffffff


	//   ....[13]....
        /*5c70*/ 	.word	0xffffffff


	//   ....[14]....
        /*5c74*/ 	.word	0xffffffff


	//   ....[15]....
        /*5c78*/ 	.word	0xffffffff


	//   ....[16]....
        /*5c7c*/ 	.word	0xffffffff


	//   ....[17]....
        /*5c80*/ 	.word	0xffffffff


	//   ....[18]....
        /*5c84*/ 	.word	0xffffffff


	//   ....[19]....
        /*5c88*/ 	.word	0xffffffff


	//   ....[20]....
        /*5c8c*/ 	.word	0xffffffff


	//   ....[21]....
        /*5c90*/ 	.word	0xffffffff


	//   ....[22]....
        /*5c94*/ 	.word	0xffffffff


	//   ....[23]....
        /*5c98*/ 	.word	0xffffffff


	//   ....[24]....
        /*5c9c*/ 	.word	0xffffffff


	//   ....[25]....
        /*5ca0*/ 	.word	0xffffffff


	//   ....[26]....
        /*5ca4*/ 	.word	0xffffffff


	//   ....[27]....
        /*5ca8*/ 	.word	0xffffffff


	//   ....[28]....
        /*5cac*/ 	.word	0xffffffff


	//   ....[29]....
        /*5cb0*/ 	.word	0xffffffff


	//   ....[30]....
        /*5cb4*/ 	.word	0xffffffff


	//   ....[31]....
        /*5cb8*/ 	.word	0xffffffff


	//   ....[32]....
        /*5cbc*/ 	.word	0xffffffff


	//   ....[33]....
        /*5cc0*/ 	.word	0xffffffff


	//   ....[34]....
        /*5cc4*/ 	.word	0xffffffff


	//   ....[35]....
        /*5cc8*/ 	.word	0xffffffff


	//   ....[36]....
        /*5ccc*/ 	.word	0xffffffff


	//   ....[37]....
        /*5cd0*/ 	.word	0xffffffff


	//   ....[38]....
        /*5cd4*/ 	.word	0xffffffff


	//   ....[39]....
        /*5cd8*/ 	.word	0xffffffff


	//   ....[40]....
        /*5cdc*/ 	.word	0xffffffff


	//   ....[41]....
        /*5ce0*/ 	.word	0xffffffff


	//   ....[42]....
        /*5ce4*/ 	.word	0xffffffff


	//   ....[43]....
        /*5ce8*/ 	.word	0xffffffff


	//   ....[44]....
        /*5cec*/ 	.word	0xffffffff


	//   ....[45]....
        /*5cf0*/ 	.word	0xffffffff


	//   ....[46]....
        /*5cf4*/ 	.word	0xffffffff


	//   ....[47]....
        /*5cf8*/ 	.word	0xffffffff


	//   ....[48]....
        /*5cfc*/ 	.word	0xffffffff


	//   ....[49]....
        /*5d00*/ 	.word	0xffffffff


	//   ....[50]....
        /*5d04*/ 	.word	0xffffffff


	//   ....[51]....
        /*5d08*/ 	.word	0xffffffff


	//   ....[52]....
        /*5d0c*/ 	.word	0xffffffff


	//   ....[53]....
        /*5d10*/ 	.word	0xffffffff


	//   ....[54]....
        /*5d14*/ 	.word	0xffffffff


	//   ....[55]....
        /*5d18*/ 	.word	0xffffffff


	//   ....[56]....
        /*5d1c*/ 	.word	0xffffffff


	//   ....[57]....
        /*5d20*/ 	.word	0xffffffff


	//   ....[58]....
        /*5d24*/ 	.word	0xffffffff


	//   ....[59]....
        /*5d28*/ 	.word	0xffffffff


	//   ....[60]....
        /*5d2c*/ 	.word	0xffffffff


	//   ....[61]....
        /*5d30*/ 	.word	0xffffffff


	//   ....[62]....
        /*5d34*/ 	.word	0xffffffff


	//   ....[63]....
        /*5d38*/ 	.word	0xffffffff


	//   ....[64]....
        /*5d3c*/ 	.word	0xffffffff


	//   ....[65]....
        /*5d40*/ 	.word	0xffffffff


	//   ....[66]....
        /*5d44*/ 	.word	0xffffffff


	//   ....[67]....
        /*5d48*/ 	.word	0xffffffff


	//   ....[68]....
        /*5d4c*/ 	.word	0xffffffff


	//   ....[69]....
        /*5d50*/ 	.word	0xffffffff


	//   ....[70]....
        /*5d54*/ 	.word	0xffffffff


	//   ....[71]....
        /*5d58*/ 	.word	0xffffffff


	//   ....[72]....
        /*5d5c*/ 	.word	0xffffffff


	//   ....[73]....
        /*5d60*/ 	.word	0xffffffff


	//   ....[74]....
        /*5d64*/ 	.word	0xffffffff


	//   ....[75]....
        /*5d68*/ 	.word	0xffffffff


	//   ....[76]....
        /*5d6c*/ 	.word	0xffffffff


	//   ....[77]....
        /*5d70*/ 	.word	0xffffffff


	//   ....[78]....
        /*5d74*/ 	.word	0xffffffff


	//   ....[79]....
        /*5d78*/ 	.word	0xffffffff


	//   ....[80]....
        /*5d7c*/ 	.word	0xffffffff


	//   ....[81]....
        /*5d80*/ 	.word	0xffffffff


	//   ....[82]....
        /*5d84*/ 	.word	0xffffffff


	//   ....[83]....
        /*5d88*/ 	.word	0xffffffff


	//   ....[84]....
        /*5d8c*/ 	.word	0xffffffff


	//   ....[85]....
        /*5d90*/ 	.word	0xffffffff


	//   ....[86]....
        /*5d94*/ 	.word	0xffffffff


	//   ....[87]....
        /*5d98*/ 	.word	0xffffffff


	//   ....[88]....
        /*5d9c*/ 	.word	0xffffffff


	//   ....[89]....
        /*5da0*/ 	.word	0xffffffff


	//   ....[90]....
        /*5da4*/ 	.word	0xffffffff


	//   ....[91]....
        /*5da8*/ 	.word	0xffffffff


	//   ....[92]....
        /*5dac*/ 	.word	0xffffffff


	//   ....[93]....
        /*5db0*/ 	.word	0xffffffff


	//   ....[94]....
        /*5db4*/ 	.word	0xffffffff


	//   ....[95]....
        /*5db8*/ 	.word	0xffffffff


	//   ....[96]....
        /*5dbc*/ 	.word	0xffffffff


	//   ....[97]....
        /*5dc0*/ 	.word	0xffffffff


	//   ....[98]....
        /*5dc4*/ 	.word	0xffffffff


	//   ....[99]....
        /*5dc8*/ 	.word	0xffffffff


	//   ....[100]....
        /*5dcc*/ 	.word	0xffffffff


	//   ....[101]....
        /*5dd0*/ 	.word	0xffffffff


	//   ....[102]....
        /*5dd4*/ 	.word	0xffffffff


	//   ....[103]....
        /*5dd8*/ 	.word	0xffffffff


	//   ....[104]....
        /*5ddc*/ 	.word	0xffffffff


	//   ....[105]....
        /*5de0*/ 	.word	0xffffffff


	//   ....[106]....
        /*5de4*/ 	.word	0xffffffff


	//   ....[107]....
        /*5de8*/ 	.word	0xffffffff


	//   ....[108]....
        /*5dec*/ 	.word	0xffffffff


	//   ....[109]....
        /*5df0*/ 	.word	0xffffffff


	//   ....[110]....
        /*5df4*/ 	.word	0xffffffff


	//   ....[111]....
        /*5df8*/ 	.word	0xffffffff


	//   ....[112]....
        /*5dfc*/ 	.word	0xffffffff


	//   ....[113]....
        /*5e00*/ 	.word	0xffffffff


	//   ....[114]....
        /*5e04*/ 	.word	0xffffffff


	//   ....[115]....
        /*5e08*/ 	.word	0xffffffff


	//   ....[116]....
        /*5e0c*/ 	.word	0xffffffff


	//   ....[117]....
        /*5e10*/ 	.word	0xffffffff


	//   ....[118]....
        /*5e14*/ 	.word	0xffffffff


	//   ....[119]....
        /*5e18*/ 	.word	0xffffffff


	//   ....[120]....
        /*5e1c*/ 	.word	0xffffffff


	//   ....[121]....
        /*5e20*/ 	.word	0xffffffff


	//   ....[122]....
        /*5e24*/ 	.word	0xffffffff


	//   ....[123]....
        /*5e28*/ 	.word	0xffffffff


	//   ....[124]....
        /*5e2c*/ 	.word	0xffffffff


	//   ....[125]....
        /*5e30*/ 	.word	0xffffffff


	//   ....[126]....
        /*5e34*/ 	.word	0xffffffff


	//   ....[127]....
        /*5e38*/ 	.word	0xffffffff


	//   ....[128]....
        /*5e3c*/ 	.word	0xffffffff


	//   ....[129]....
        /*5e40*/ 	.word	0xffffffff


	//   ....[130]....
        /*5e44*/ 	.word	0xffffffff


	//   ....[131]....
        /*5e48*/ 	.word	0xffffffff


	//   ....[132]....
        /*5e4c*/ 	.word	0xffffffff


	//   ....[133]....
        /*5e50*/ 	.word	0xffffffff


	//   ....[134]....
        /*5e54*/ 	.word	0xffffffff


	//   ....[135]....
        /*5e58*/ 	.word	0xffffffff


	//   ....[136]....
        /*5e5c*/ 	.word	0xffffffff


	//   ....[137]....
        /*5e60*/ 	.word	0xffffffff


	//   ....[138]....
        /*5e64*/ 	.word	0xffffffff


	//   ....[139]....
        /*5e68*/ 	.word	0xffffffff


	//   ....[140]....
        /*5e6c*/ 	.word	0xffffffff


	//   ....[141]....
        /*5e70*/ 	.word	0xffffffff


	//   ....[142]....
        /*5e74*/ 	.word	0xffffffff


	//   ....[143]....
        /*5e78*/ 	.word	0xffffffff


	//   ....[144]....
        /*5e7c*/ 	.word	0xffffffff


	//   ....[145]....
        /*5e80*/ 	.word	0xffffffff


	//   ....[146]....
        /*5e84*/ 	.word	0xffffffff


	//   ....[147]....
        /*5e88*/ 	.word	0xffffffff


	//   ....[148]....
        /*5e8c*/ 	.word	0xffffffff


	//   ....[149]....
        /*5e90*/ 	.word	0xffffffff


	//   ....[150]....
        /*5e94*/ 	.word	0xffffffff


	//   ....[151]....
        /*5e98*/ 	.word	0xffffffff


	//   ....[152]....
        /*5e9c*/ 	.word	0xffffffff


	//   ....[153]....
        /*5ea0*/ 	.word	0xffffffff


	//   ....[154]....
        /*5ea4*/ 	.word	0xffffffff


	//   ....[155]....
        /*5ea8*/ 	.word	0xffffffff


	//   ....[156]....
        /*5eac*/ 	.word	0xffffffff


	//   ....[157]....
        /*5eb0*/ 	.word	0xffffffff


	//   ....[158]....
        /*5eb4*/ 	.word	0xffffffff


	//   ....[159]....
        /*5eb8*/ 	.word	0xffffffff


	//   ....[160]....
        /*5ebc*/ 	.word	0xffffffff


	//   ....[161]....
        /*5ec0*/ 	.word	0xffffffff


	//   ....[162]....
        /*5ec4*/ 	.word	0xffffffff


	//   ....[163]....
        /*5ec8*/ 	.word	0xffffffff


	//   ....[164]....
        /*5ecc*/ 	.word	0xffffffff


	//   ....[165]....
        /*5ed0*/ 	.word	0xffffffff


	//   ....[166]....
        /*5ed4*/ 	.word	0xffffffff


	//   ....[167]....
        /*5ed8*/ 	.word	0xffffffff


	//   ....[168]....
        /*5edc*/ 	.word	0xffffffff


	//   ....[169]....
        /*5ee0*/ 	.word	0xffffffff


	//   ....[170]....
        /*5ee4*/ 	.word	0xffffffff


	//   ....[171]....
        /*5ee8*/ 	.word	0xffffffff


	//   ....[172]....
        /*5eec*/ 	.word	0xffffffff


	//   ....[173]....
        /*5ef0*/ 	.word	0xffffffff


	//   ....[174]....
        /*5ef4*/ 	.word	0xffffffff


	//   ....[175]....
        /*5ef8*/ 	.word	0xffffffff


	//   ....[176]....
        /*5efc*/ 	.word	0xffffffff


	//   ....[177]....
        /*5f00*/ 	.word	0xffffffff


	//   ....[178]....
        /*5f04*/ 	.word	0xffffffff


	//   ....[179]....
        /*5f08*/ 	.word	0xffffffff


	//   ....[180]....
        /*5f0c*/ 	.word	0xffffffff


	//   ....[181]....
        /*5f10*/ 	.word	0xffffffff


	//   ....[182]....
        /*5f14*/ 	.word	0xffffffff


	//   ....[183]....
        /*5f18*/ 	.word	0xffffffff


	//   ....[184]....
        /*5f1c*/ 	.word	0xffffffff


	//   ....[185]....
        /*5f20*/ 	.word	0xffffffff


	//   ....[186]....
        /*5f24*/ 	.word	0xffffffff


	//   ....[187]....
        /*5f28*/ 	.word	0xffffffff


	//   ....[188]....
        /*5f2c*/ 	.word	0xffffffff


	//   ....[189]....
        /*5f30*/ 	.word	0xffffffff


	//   ....[190]....
        /*5f34*/ 	.word	0xffffffff


	//   ....[191]....
        /*5f38*/ 	.word	0xffffffff


	//   ....[192]....
        /*5f3c*/ 	.word	0xffffffff


	//   ....[193]....
        /*5f40*/ 	.word	0xffffffff


	//   ....[194]....
        /*5f44*/ 	.word	0xffffffff


	//   ....[195]....
        /*5f48*/ 	.word	0xffffffff


	//   ....[196]....
        /*5f4c*/ 	.word	0xffffffff


	//   ....[197]....
        /*5f50*/ 	.word	0xffffffff


	//   ....[198]....
        /*5f54*/ 	.word	0xffffffff


	//   ....[199]....
        /*5f58*/ 	.word	0xffffffff


	//   ....[200]....
        /*5f5c*/ 	.word	0xffffffff


	//   ....[201]....
        /*5f60*/ 	.word	0xffffffff


	//   ....[202]....
        /*5f64*/ 	.word	0xffffffff


	//   ....[203]....
        /*5f68*/ 	.word	0xffffffff


	//   ....[204]....
        /*5f6c*/ 	.word	0xffffffff


	//   ....[205]....
        /*5f70*/ 	.word	0xffffffff


	//   ....[206]....
        /*5f74*/ 	.word	0xffffffff


	//   ....[207]....
        /*5f78*/ 	.word	0xffffffff


	//   ....[208]....
        /*5f7c*/ 	.word	0xffffffff


	//   ....[209]....
        /*5f80*/ 	.word	0xffffffff


	//   ....[210]....
        /*5f84*/ 	.word	0xffffffff


	//   ....[211]....
        /*5f88*/ 	.word	0xffffffff


	//   ....[212]....
        /*5f8c*/ 	.word	0xffffffff


	//   ....[213]....
        /*5f90*/ 	.word	0xffffffff


	//   ....[214]....
        /*5f94*/ 	.word	0xffffffff


	//   ....[215]....
        /*5f98*/ 	.word	0xffffffff


	//   ....[216]....
        /*5f9c*/ 	.word	0xffffffff


	//   ....[217]....
        /*5fa0*/ 	.word	0xffffffff


	//   ....[218]....
        /*5fa4*/ 	.word	0xffffffff


	//   ....[219]....
        /*5fa8*/ 	.word	0xffffffff


	//   ....[220]....
        /*5fac*/ 	.word	0xffffffff


	//   ....[221]....
        /*5fb0*/ 	.word	0xffffffff


	//   ....[222]....
        /*5fb4*/ 	.word	0xffffffff


	//   ....[223]....
        /*5fb8*/ 	.word	0xffffffff


	//   ....[224]....
        /*5fbc*/ 	.word	0xffffffff


	//   ....[225]....
        /*5fc0*/ 	.word	0xffffffff


	//   ....[226]....
        /*5fc4*/ 	.word	0xffffffff


	//   ....[227]....
        /*5fc8*/ 	.word	0xffffffff


	//   ....[228]....
        /*5fcc*/ 	.word	0xffffffff


	//   ....[229]....
        /*5fd0*/ 	.word	0xffffffff


	//   ....[230]....
        /*5fd4*/ 	.word	0xffffffff


	//   ....[231]....
        /*5fd8*/ 	.word	0xffffffff


	//   ....[232]....
        /*5fdc*/ 	.word	0xffffffff


	//   ....[233]....
        /*5fe0*/ 	.word	0xffffffff


	//   ....[234]....
        /*5fe4*/ 	.word	0xffffffff


	//   ....[235]....
        /*5fe8*/ 	.word	0xffffffff


	//   ....[236]....
        /*5fec*/ 	.word	0xffffffff


	//   ....[237]....
        /*5ff0*/ 	.word	0xffffffff


	//   ....[238]....
        /*5ff4*/ 	.word	0xffffffff


	//   ....[239]....
        /*5ff8*/ 	.word	0xffffffff


	//   ....[240]....
        /*5ffc*/ 	.word	0xffffffff


	//   ....[241]....
        /*6000*/ 	.word	0xffffffff


	//   ....[242]....
        /*6004*/ 	.word	0xffffffff


	//   ....[243]....
        /*6008*/ 	.word	0xffffffff


	//   ....[244]....
        /*600c*/ 	.word	0xffffffff


	//   ....[245]....
        /*6010*/ 	.word	0xffffffff


	//   ....[246]....
        /*6014*/ 	.word	0xffffffff


	//   ....[247]....
        /*6018*/ 	.word	0xffffffff


	//   ....[248]....
        /*601c*/ 	.word	0xffffffff


	//   ....[249]....
        /*6020*/ 	.word	0xffffffff


	//   ....[250]....
        /*6024*/ 	.word	0xffffffff


	//   ....[251]....
        /*6028*/ 	.word	0xffffffff


	//   ....[252]....
        /*602c*/ 	.word	0xffffffff


	//   ....[253]....
        /*6030*/ 	.word	0xffffffff


	//   ....[254]....
        /*6034*/ 	.word	0xffffffff


	//   ....[255]....
        /*6038*/ 	.word	0xffffffff


	//   ....[0]....
        /*603c*/ 	.word	0xffffffff


	//   ....[1]....
        /*6040*/ 	.word	0xffffffff


	//   ....[2]....
        /*6044*/ 	.word	0xffffffff


	//   ....[3]....
        /*6048*/ 	.word	0xffffffff


	//   ....[4]....
        /*604c*/ 	.word	0xffffffff


	//   ....[5]....
        /*6050*/ 	.word	0xffffffff


	//   ....[6]....
        /*6054*/ 	.word	0xffffffff


	//   ....[7]....
        /*6058*/ 	.word	0xffffffff


	//   ....[8]....
        /*605c*/ 	.word	0xffffffff


	//   ....[9]....
        /*6060*/ 	.word	0xffffffff


	//   ....[10]....
        /*6064*/ 	.word	0xffffffff


	//   ....[11]....
        /*6068*/ 	.word	0xffffffff


	//   ....[12]....
        /*606c*/ 	.word	0xffffffff


	//   ....[13]....
        /*6070*/ 	.word	0xffffffff


	//   ....[14]....
        /*6074*/ 	.word	0xffffffff


	//   ....[15]....
        /*6078*/ 	.word	0xffffffff


	//   ....[16]....
        /*607c*/ 	.word	0xffffffff


	//   ....[17]....
        /*6080*/ 	.word	0xffffffff


	//   ....[18]....
        /*6084*/ 	.word	0xffffffff


	//   ....[19]....
        /*6088*/ 	.word	0xffffffff


	//   ....[20]....
        /*608c*/ 	.word	0xffffffff


	//   ....[21]....
        /*6090*/ 	.word	0xffffffff


	//   ....[22]....
        /*6094*/ 	.word	0xffffffff


	//   ....[23]....
        /*6098*/ 	.word	0xffffffff


	//   ....[24]....
        /*609c*/ 	.word	0xffffffff


	//   ....[25]....
        /*60a0*/ 	.word	0xffffffff


	//   ....[26]....
        /*60a4*/ 	.word	0xffffffff


	//   ....[27]....
        /*60a8*/ 	.word	0xffffffff


	//   ....[28]....
        /*60ac*/ 	.word	0xffffffff


	//   ....[29]....
        /*60b0*/ 	.word	0xffffffff


	//   ....[30]....
        /*60b4*/ 	.word	0xffffffff


	//   ....[31]....
        /*60b8*/ 	.word	0xffffffff


	//   ....[32]....
        /*60bc*/ 	.word	0xffffffff


	//   ....[33]....
        /*60c0*/ 	.word	0xffffffff


	//   ....[34]....
        /*60c4*/ 	.word	0xffffffff


	//   ....[35]....
        /*60c8*/ 	.word	0xffffffff


	//   ....[36]....
        /*60cc*/ 	.word	0xffffffff


	//   ....[37]....
        /*60d0*/ 	.word	0xffffffff


	//   ....[38]....
        /*60d4*/ 	.word	0xffffffff


	//   ....[39]....
        /*60d8*/ 	.word	0xffffffff


	//   ....[40]....
        /*60dc*/ 	.word	0xffffffff


	//   ....[41]....
        /*60e0*/ 	.word	0xffffffff


	//   ....[42]....
        /*60e4*/ 	.word	0xffffffff


	//   ....[43]....
        /*60e8*/ 	.word	0xffffffff


	//   ....[44]....
        /*60ec*/ 	.word	0xffffffff


	//   ....[45]....
        /*60f0*/ 	.word	0xffffffff


	//   ....[46]....
        /*60f4*/ 	.word	0xffffffff


	//   ....[47]....
        /*60f8*/ 	.word	0xffffffff


	//   ....[48]....
        /*60fc*/ 	.word	0xffffffff


	//   ....[49]....
        /*6100*/ 	.word	0xffffffff


	//   ....[50]....
        /*6104*/ 	.word	0xffffffff


	//   ....[51]....
        /*6108*/ 	.word	0xffffffff


	//   ....[52]....
        /*610c*/ 	.word	0xffffffff


	//   ....[53]....
        /*6110*/ 	.word	0xffffffff


	//   ....[54]....
        /*6114*/ 	.word	0xffffffff


	//   ....[55]....
        /*6118*/ 	.word	0xffffffff


	//   ....[56]....
        /*611c*/ 	.word	0xffffffff


	//   ....[57]....
        /*6120*/ 	.word	0xffffffff


	//   ....[58]....
        /*6124*/ 	.word	0xffffffff


	//   ....[59]....
        /*6128*/ 	.word	0xffffffff


	//   ....[60]....
        /*612c*/ 	.word	0xffffffff


	//   ....[61]....
        /*6130*/ 	.word	0xffffffff


	//   ....[62]....
        /*6134*/ 	.word	0xffffffff


	//   ....[63]....
        /*6138*/ 	.word	0xffffffff


	//   ....[64]....
        /*613c*/ 	.word	0xffffffff


	//   ....[65]....
        /*6140*/ 	.word	0xffffffff


	//   ....[66]....
        /*6144*/ 	.word	0xffffffff


	//   ....[67]....
        /*6148*/ 	.word	0xffffffff


	//   ....[68]....
        /*614c*/ 	.word	0xffffffff


	//   ....[69]....
        /*6150*/ 	.word	0xffffffff


	//   ....[70]....
        /*6154*/ 	.word	0xffffffff


	//   ....[71]....
        /*6158*/ 	.word	0xffffffff


	//   ....[72]....
        /*615c*/ 	.word	0xffffffff


	//   ....[73]....
        /*6160*/ 	.word	0xffffffff


	//   ....[74]....
        /*6164*/ 	.word	0xffffffff


	//   ....[75]....
        /*6168*/ 	.word	0xffffffff


	//   ....[76]....
        /*616c*/ 	.word	0xffffffff


	//   ....[77]....
        /*6170*/ 	.word	0xffffffff


	//   ....[78]....
        /*6174*/ 	.word	0xffffffff


	//   ....[79]....
        /*6178*/ 	.word	0xffffffff


	//   ....[80]....
        /*617c*/ 	.word	0xffffffff


	//   ....[81]....
        /*6180*/ 	.word	0xffffffff


	//   ....[82]....
        /*6184*/ 	.word	0xffffffff


	//   ....[83]....
        /*6188*/ 	.word	0xffffffff


	//   ....[84]....
        /*618c*/ 	.word	0xffffffff


	//   ....[85]....
        /*6190*/ 	.word	0xffffffff


	//   ....[86]....
        /*6194*/ 	.word	0xffffffff


	//   ....[87]....
        /*6198*/ 	.word	0xffffffff


	//   ....[88]....
        /*619c*/ 	.word	0xffffffff


	//   ....[89]....
        /*61a0*/ 	.word	0xffffffff


	//   ....[90]....
        /*61a4*/ 	.word	0xffffffff


	//   ....[91]....
        /*61a8*/ 	.word	0xffffffff


	//   ....[92]....
        /*61ac*/ 	.word	0xffffffff


	//   ....[93]....
        /*61b0*/ 	.word	0xffffffff


	//   ....[94]....
        /*61b4*/ 	.word	0xffffffff


	//   ....[95]....
        /*61b8*/ 	.word	0xffffffff


	//   ....[96]....
        /*61bc*/ 	.word	0xffffffff


	//   ....[97]....
        /*61c0*/ 	.word	0xffffffff


	//   ....[98]....
        /*61c4*/ 	.word	0xffffffff


	//   ....[99]....
        /*61c8*/ 	.word	0xffffffff


	//   ....[100]....
        /*61cc*/ 	.word	0xffffffff


	//   ....[101]....
        /*61d0*/ 	.word	0xffffffff


	//   ....[102]....
        /*61d4*/ 	.word	0xffffffff


	//   ....[103]....
        /*61d8*/ 	.word	0xffffffff


	//   ....[104]....
        /*61dc*/ 	.word	0xffffffff


	//   ....[105]....
        /*61e0*/ 	.word	0xffffffff


	//   ....[106]....
        /*61e4*/ 	.word	0xffffffff


	//   ....[107]....
        /*61e8*/ 	.word	0xffffffff


	//   ....[108]....
        /*61ec*/ 	.word	0xffffffff


	//   ....[109]....
        /*61f0*/ 	.word	0xffffffff


	//   ....[110]....
        /*61f4*/ 	.word	0xffffffff


	//   ....[111]....
        /*61f8*/ 	.word	0xffffffff


	//   ....[112]....
        /*61fc*/ 	.word	0xffffffff


	//   ....[113]....
        /*6200*/ 	.word	0xffffffff


	//   ....[114]....
        /*6204*/ 	.word	0xffffffff


	//   ....[115]....
        /*6208*/ 	.word	0xffffffff


	//   ....[116]....
        /*620c*/ 	.word	0xffffffff


	//   ....[117]....
        /*6210*/ 	.word	0xffffffff


	//   ....[118]....
        /*6214*/ 	.word	0xffffffff


	//   ....[119]....
        /*6218*/ 	.word	0xffffffff


	//   ....[120]....
        /*621c*/ 	.word	0xffffffff


	//   ....[121]....
        /*6220*/ 	.word	0xffffffff


	//   ....[122]....
        /*6224*/ 	.word	0xffffffff


	//   ....[123]....
        /*6228*/ 	.word	0xffffffff


	//   ....[124]....
        /*622c*/ 	.word	0xffffffff


	//   ....[125]....
        /*6230*/ 	.word	0xffffffff


	//   ....[126]....
        /*6234*/ 	.word	0xffffffff


	//   ....[127]....
        /*6238*/ 	.word	0xffffffff


	//   ....[128]....
        /*623c*/ 	.word	0xffffffff


	//   ....[129]....
        /*6240*/ 	.word	0xffffffff


	//   ....[130]....
        /*6244*/ 	.word	0xffffffff


	//   ....[131]....
        /*6248*/ 	.word	0xffffffff


	//   ....[132]....
        /*624c*/ 	.word	0xffffffff


	//   ....[133]....
        /*6250*/ 	.word	0xffffffff


	//   ....[134]....
        /*6254*/ 	.word	0xffffffff


	//   ....[135]....
        /*6258*/ 	.word	0xffffffff


	//   ....[136]....
        /*625c*/ 	.word	0xffffffff


	//   ....[137]....
        /*6260*/ 	.word	0xffffffff


	//   ....[138]....
        /*6264*/ 	.word	0xffffffff


	//   ....[139]....
        /*6268*/ 	.word	0xffffffff


	//   ....[140]....
        /*626c*/ 	.word	0xffffffff


	//   ....[141]....
        /*6270*/ 	.word	0xffffffff


	//   ....[142]....
        /*6274*/ 	.word	0xffffffff


	//   ....[143]....
        /*6278*/ 	.word	0xffffffff


	//   ....[144]....
        /*627c*/ 	.word	0xffffffff


	//   ....[145]....
        /*6280*/ 	.word	0xffffffff


	//   ....[146]....
        /*6284*/ 	.word	0xffffffff


	//   ....[147]....
        /*6288*/ 	.word	0xffffffff


	//   ....[148]....
        /*628c*/ 	.word	0xffffffff


	//   ....[149]....
        /*6290*/ 	.word	0xffffffff


	//   ....[150]....
        /*6294*/ 	.word	0xffffffff


	//   ....[151]....
        /*6298*/ 	.word	0xffffffff


	//   ....[152]....
        /*629c*/ 	.word	0xffffffff


	//   ....[153]....
        /*62a0*/ 	.word	0xffffffff


	//   ....[154]....
        /*62a4*/ 	.word	0xffffffff


	//   ....[155]....
        /*62a8*/ 	.word	0xffffffff


	//   ....[156]....
        /*62ac*/ 	.word	0xffffffff


	//   ....[157]....
        /*62b0*/ 	.word	0xffffffff


	//   ....[158]....
        /*62b4*/ 	.word	0xffffffff


	//   ....[159]....
        /*62b8*/ 	.word	0xffffffff


	//   ....[160]....
        /*62bc*/ 	.word	0xffffffff


	//   ....[161]....
        /*62c0*/ 	.word	0xffffffff


	//   ....[162]....
        /*62c4*/ 	.word	0xffffffff


	//   ....[163]....
        /*62c8*/ 	.word	0xffffffff


	//   ....[164]....
        /*62cc*/ 	.word	0xffffffff


	//   ....[165]....
        /*62d0*/ 	.word	0xffffffff


	//   ....[166]....
        /*62d4*/ 	.word	0xffffffff


	//   ....[167]....
        /*62d8*/ 	.word	0xffffffff


	//   ....[168]....
        /*62dc*/ 	.word	0xffffffff


	//   ....[169]....
        /*62e0*/ 	.word	0xffffffff


	//   ....[170]....
        /*62e4*/ 	.word	0xffffffff


	//   ....[171]....
        /*62e8*/ 	.word	0xffffffff


	//   ....[172]....
        /*62ec*/ 	.word	0xffffffff


	//   ....[173]....
        /*62f0*/ 	.word	0xffffffff


	//   ....[174]....
        /*62f4*/ 	.word	0xffffffff


	//   ....[175]....
        /*62f8*/ 	.word	0xffffffff


	//   ....[176]....
        /*62fc*/ 	.word	0xffffffff


	//   ....[177]....
        /*6300*/ 	.word	0xffffffff


	//   ....[178]....
        /*6304*/ 	.word	0xffffffff


	//   ....[179]....
        /*6308*/ 	.word	0xffffffff


	//   ....[180]....
        /*630c*/ 	.word	0xffffffff


	//   ....[181]....
        /*6310*/ 	.word	0xffffffff


	//   ....[182]....
        /*6314*/ 	.word	0xffffffff


	//   ....[183]....
        /*6318*/ 	.word	0xffffffff


	//   ....[184]....
        /*631c*/ 	.word	0xffffffff


	//   ....[185]....
        /*6320*/ 	.word	0xffffffff


	//   ....[186]....
        /*6324*/ 	.word	0xffffffff


	//   ....[187]....
        /*6328*/ 	.word	0xffffffff


	//   ....[188]....
        /*632c*/ 	.word	0xffffffff


	//   ....[189]....
        /*6330*/ 	.word	0xffffffff


	//   ....[190]....
        /*6334*/ 	.word	0xffffffff


	//   ....[191]....
        /*6338*/ 	.word	0xffffffff


	//   ....[192]....
        /*633c*/ 	.word	0xffffffff


	//   ....[193]....
        /*6340*/ 	.word	0xffffffff


	//   ....[194]....
        /*6344*/ 	.word	0xffffffff


	//   ....[195]....
        /*6348*/ 	.word	0xffffffff


	//   ....[196]....
        /*634c*/ 	.word	0xffffffff


	//   ....[197]....
        /*6350*/ 	.word	0xffffffff


	//   ....[198]....
        /*6354*/ 	.word	0xffffffff


	//   ....[199]....
        /*6358*/ 	.word	0xffffffff


	//   ....[200]....
        /*635c*/ 	.word	0xffffffff


	//   ....[201]....
        /*6360*/ 	.word	0xffffffff


	//   ....[202]....
        /*6364*/ 	.word	0xffffffff


	//   ....[203]....
        /*6368*/ 	.word	0xffffffff


	//   ....[204]....
        /*636c*/ 	.word	0xffffffff


	//   ....[205]....
        /*6370*/ 	.word	0xffffffff


	//   ....[206]....
        /*6374*/ 	.word	0xffffffff


	//   ....[207]....
        /*6378*/ 	.word	0xffffffff


	//   ....[208]....
        /*637c*/ 	.word	0xffffffff


	//   ....[209]....
        /*6380*/ 	.word	0xffffffff


	//   ....[210]....
        /*6384*/ 	.word	0xffffffff


	//   ....[211]....
        /*6388*/ 	.word	0xffffffff


	//   ....[212]....
        /*638c*/ 	.word	0xffffffff


	//   ....[213]....
        /*6390*/ 	.word	0xffffffff


	//   ....[214]....
        /*6394*/ 	.word	0xffffffff


	//   ....[215]....
        /*6398*/ 	.word	0xffffffff


	//   ....[216]....
        /*639c*/ 	.word	0xffffffff


	//   ....[217]....
        /*63a0*/ 	.word	0xffffffff


	//   ....[218]....
        /*63a4*/ 	.word	0xffffffff


	//   ....[219]....
        /*63a8*/ 	.word	0xffffffff


	//   ....[220]....
        /*63ac*/ 	.word	0xffffffff


	//   ....[221]....
        /*63b0*/ 	.word	0xffffffff


	//   ....[222]....
        /*63b4*/ 	.word	0xffffffff


	//   ....[223]....
        /*63b8*/ 	.word	0xffffffff


	//   ....[224]....
        /*63bc*/ 	.word	0xffffffff


	//   ....[225]....
        /*63c0*/ 	.word	0xffffffff


	//   ....[226]....
        /*63c4*/ 	.word	0xffffffff


	//   ....[227]....
        /*63c8*/ 	.word	0xffffffff


	//   ....[228]....
        /*63cc*/ 	.word	0xffffffff


	//   ....[229]....
        /*63d0*/ 	.word	0xffffffff


	//   ....[230]....
        /*63d4*/ 	.word	0xffffffff


	//   ....[231]....
        /*63d8*/ 	.word	0xffffffff


	//   ....[232]....
        /*63dc*/ 	.word	0xffffffff


	//   ....[233]....
        /*63e0*/ 	.word	0xffffffff


	//   ....[234]....
        /*63e4*/ 	.word	0xffffffff


	//   ....[235]....
        /*63e8*/ 	.word	0xffffffff


	//   ....[236]....
        /*63ec*/ 	.word	0xffffffff


	//   ....[237]....
        /*63f0*/ 	.word	0xffffffff


	//   ....[238]....
        /*63f4*/ 	.word	0xffffffff


	//   ....[239]....
        /*63f8*/ 	.word	0xffffffff


	//   ....[240]....
        /*63fc*/ 	.word	0xffffffff


	//   ....[241]....
        /*6400*/ 	.word	0xffffffff


	//   ....[242]....
        /*6404*/ 	.word	0xffffffff


	//   ....[243]....
        /*6408*/ 	.word	0xffffffff


	//   ....[244]....
        /*640c*/ 	.word	0xffffffff


	//   ....[245]....
        /*6410*/ 	.word	0xffffffff


	//   ....[246]....
        /*6414*/ 	.word	0xffffffff


	//   ....[247]....
        /*6418*/ 	.word	0xffffffff


	//   ....[248]....
        /*641c*/ 	.word	0xffffffff


	//   ....[249]....
        /*6420*/ 	.word	0xffffffff


	//   ....[250]....
        /*6424*/ 	.word	0xffffffff


	//   ....[251]....
        /*6428*/ 	.word	0xffffffff


	//   ....[252]....
        /*642c*/ 	.word	0xffffffff


	//   ....[253]....
        /*6430*/ 	.word	0xffffffff


	//   ....[254]....
        /*6434*/ 	.word	0xffffffff


	//   ....[255]....
        /*6438*/ 	.word	0xffffffff


	//   ....[0]....
        /*643c*/ 	.word	0xffffffff


	//   ....[1]....
        /*6440*/ 	.word	0xffffffff


	//   ....[2]....
        /*6444*/ 	.word	0xffffffff


	//   ....[3]....
        /*6448*/ 	.word	0xffffffff


	//   ....[4]....
        /*644c*/ 	.word	0xffffffff


	//   ....[5]....
        /*6450*/ 	.word	0xffffffff


	//   ....[6]....
        /*6454*/ 	.word	0xffffffff


	//   ....[7]....
        /*6458*/ 	.word	0xffffffff


	//   ....[8]....
        /*645c*/ 	.word	0xffffffff


	//   ....[9]....
        /*6460*/ 	.word	0xffffffff


	//   ....[10]....
        /*6464*/ 	.word	0xffffffff


	//   ....[11]....
        /*6468*/ 	.word	0xffffffff


	//   ....[12]....
        /*646c*/ 	.word	0xffffffff


	//   ....[13]....
        /*6470*/ 	.word	0xffffffff


	//   ....[14]....
        /*6474*/ 	.word	0xffffffff


	//   ....[15]....
        /*6478*/ 	.word	0xffffffff


	//   ....[16]....
        /*647c*/ 	.word	0xffffffff


	//   ....[17]....
        /*6480*/ 	.word	0xffffffff


	//   ....[18]....
        /*6484*/ 	.word	0xffffffff


	//   ....[19]....
        /*6488*/ 	.word	0xffffffff


	//   ....[20]....
        /*648c*/ 	.word	0xffffffff


	//   ....[21]....
        /*6490*/ 	.word	0xffffffff


	//   ....[22]....
        /*6494*/ 	.word	0xffffffff


	//   ....[23]....
        /*6498*/ 	.word	0xffffffff


	//   ....[24]....
        /*649c*/ 	.word	0xffffffff


	//   ....[25]....
        /*64a0*/ 	.word	0xffffffff


	//   ....[26]....
        /*64a4*/ 	.word	0xffffffff


	//   ....[27]....
        /*64a8*/ 	.word	0xffffffff


	//   ....[28]....
        /*64ac*/ 	.word	0xffffffff


	//   ....[29]....
        /*64b0*/ 	.word	0xffffffff


	//   ....[30]....
        /*64b4*/ 	.word	0xffffffff


	//   ....[31]....
        /*64b8*/ 	.word	0xffffffff


	//   ....[32]....
        /*64bc*/ 	.word	0xffffffff


	//   ....[33]....
        /*64c0*/ 	.word	0xffffffff


	//   ....[34]....
        /*64c4*/ 	.word	0xffffffff


	//   ....[35]....
        /*64c8*/ 	.word	0xffffffff


	//   ....[36]....
        /*64cc*/ 	.word	0xffffffff


	//   ....[37]....
        /*64d0*/ 	.word	0xffffffff


	//   ....[38]....
        /*64d4*/ 	.word	0xffffffff


	//   ....[39]....
        /*64d8*/ 	.word	0xffffffff


	//   ....[40]....
        /*64dc*/ 	.word	0xffffffff


	//   ....[41]....
        /*64e0*/ 	.word	0xffffffff


	//   ....[42]....
        /*64e4*/ 	.word	0xffffffff


	//   ....[43]....
        /*64e8*/ 	.word	0xffffffff


	//   ....[44]....
        /*64ec*/ 	.word	0xffffffff


	//   ....[45]....
        /*64f0*/ 	.word	0xffffffff


	//   ....[46]....
        /*64f4*/ 	.word	0xffffffff


	//   ....[47]....
        /*64f8*/ 	.word	0xffffffff


	//   ....[48]....
        /*64fc*/ 	.word	0xffffffff


	//   ....[49]....
        /*6500*/ 	.word	0xffffffff


	//   ....[50]....
        /*6504*/ 	.word	0xffffffff


	//   ....[51]....
        /*6508*/ 	.word	0xffffffff


	//   ....[52]....
        /*650c*/ 	.word	0xffffffff


	//   ....[53]....
        /*6510*/ 	.word	0xffffffff


	//   ....[54]....
        /*6514*/ 	.word	0xffffffff


	//   ....[55]....
        /*6518*/ 	.word	0xffffffff


	//   ....[56]....
        /*651c*/ 	.word	0xffffffff


	//   ....[57]....
        /*6520*/ 	.word	0xffffffff


	//   ....[58]....
        /*6524*/ 	.word	0xffffffff


	//   ....[59]....
        /*6528*/ 	.word	0xffffffff


	//   ....[60]....
        /*652c*/ 	.word	0xffffffff


	//   ....[61]....
        /*6530*/ 	.word	0xffffffff


	//   ....[62]....
        /*6534*/ 	.word	0xffffffff


	//   ....[63]....
        /*6538*/ 	.word	0xffffffff


	//   ....[64]....
        /*653c*/ 	.word	0xffffffff


	//   ....[65]....
        /*6540*/ 	.word	0xffffffff


	//   ....[66]....
        /*6544*/ 	.word	0xffffffff


	//   ....[67]....
        /*6548*/ 	.word	0xffffffff


	//   ....[68]....
        /*654c*/ 	.word	0xffffffff


	//   ....[69]....
        /*6550*/ 	.word	0xffffffff


	//   ....[70]....
        /*6554*/ 	.word	0xffffffff


	//   ....[71]....
        /*6558*/ 	.word	0xffffffff


	//   ....[72]....
        /*655c*/ 	.word	0xffffffff


	//   ....[73]....
        /*6560*/ 	.word	0xffffffff


	//   ....[74]....
        /*6564*/ 	.word	0xffffffff


	//   ....[75]....
        /*6568*/ 	.word	0xffffffff


	//   ....[76]....
        /*656c*/ 	.word	0xffffffff


	//   ....[77]....
        /*6570*/ 	.word	0xffffffff


	//   ....[78]....
        /*6574*/ 	.word	0xffffffff


	//   ....[79]....
        /*6578*/ 	.word	0xffffffff


	//   ....[80]....
        /*657c*/ 	.word	0xffffffff


	//   ....[81]....
        /*6580*/ 	.word	0xffffffff


	//   ....[82]....
        /*6584*/ 	.word	0xffffffff


	//   ....[83]....
        /*6588*/ 	.word	0xffffffff


	//   ....[84]....
        /*658c*/ 	.word	0xffffffff


	//   ....[85]....
        /*6590*/ 	.word	0xffffffff


	//   ....[86]....
        /*6594*/ 	.word	0xffffffff


	//   ....[87]....
        /*6598*/ 	.word	0xffffffff


	//   ....[88]....
        /*659c*/ 	.word	0xffffffff


	//   ....[89]....
        /*65a0*/ 	.word	0xffffffff


	//   ....[90]....
        /*65a4*/ 	.word	0xffffffff


	//   ....[91]....
        /*65a8*/ 	.word	0xffffffff


	//   ....[92]....
        /*65ac*/ 	.word	0xffffffff


	//   ....[93]....
        /*65b0*/ 	.word	0xffffffff


	//   ....[94]....
        /*65b4*/ 	.word	0xffffffff


	//   ....[95]....
        /*65b8*/ 	.word	0xffffffff


	//   ....[96]....
        /*65bc*/ 	.word	0xffffffff


	//   ....[97]....
        /*65c0*/ 	.word	0xffffffff


	//   ....[98]....
        /*65c4*/ 	.word	0xffffffff


	//   ....[99]....
        /*65c8*/ 	.word	0xffffffff


	//   ....[100]....
        /*65cc*/ 	.word	0xffffffff


	//   ....[101]....
        /*65d0*/ 	.word	0xffffffff


	//   ....[102]....
        /*65d4*/ 	.word	0xffffffff


	//   ....[103]....
        /*65d8*/ 	.word	0xffffffff


	//   ....[104]....
        /*65dc*/ 	.word	0xffffffff


	//   ....[105]....
        /*65e0*/ 	.word	0xffffffff


	//   ....[106]....
        /*65e4*/ 	.word	0xffffffff


	//   ....[107]....
        /*65e8*/ 	.word	0xffffffff


	//   ....[108]....
        /*65ec*/ 	.word	0xffffffff


	//   ....[109]....
        /*65f0*/ 	.word	0xffffffff


	//   ....[110]....
        /*65f4*/ 	.word	0xffffffff


	//   ....[111]....
        /*65f8*/ 	.word	0xffffffff


	//   ....[112]....
        /*65fc*/ 	.word	0xffffffff


	//   ....[113]....
        /*6600*/ 	.word	0xffffffff


	//   ....[114]....
        /*6604*/ 	.word	0xffffffff


	//   ....[115]....
        /*6608*/ 	.word	0xffffffff


	//   ....[116]....
        /*660c*/ 	.word	0xffffffff


	//   ....[117]....
        /*6610*/ 	.word	0xffffffff


	//   ....[118]....
        /*6614*/ 	.word	0xffffffff


	//   ....[119]....
        /*6618*/ 	.word	0xffffffff


	//   ....[120]....
        /*661c*/ 	.word	0xffffffff


	//   ....[121]....
        /*6620*/ 	.word	0xffffffff


	//   ....[122]....
        /*6624*/ 	.word	0xffffffff


	//   ....[123]....
        /*6628*/ 	.word	0xffffffff


	//   ....[124]....
        /*662c*/ 	.word	0xffffffff


	//   ....[125]....
        /*6630*/ 	.word	0xffffffff


	//   ....[126]....
        /*6634*/ 	.word	0xffffffff


	//   ....[127]....
        /*6638*/ 	.word	0xffffffff


	//   ....[128]....
        /*663c*/ 	.word	0xffffffff


	//   ....[129]....
        /*6640*/ 	.word	0xffffffff


	//   ....[130]....
        /*6644*/ 	.word	0xffffffff


	//   ....[131]....
        /*6648*/ 	.word	0xffffffff


	//   ....[132]....
        /*664c*/ 	.word	0xffffffff


	//   ....[133]....
        /*6650*/ 	.word	0xffffffff


	//   ....[134]....
        /*6654*/ 	.word	0xffffffff


	//   ....[135]....
        /*6658*/ 	.word	0xffffffff


	//   ....[136]....
        /*665c*/ 	.word	0xffffffff


	//   ....[137]....
        /*6660*/ 	.word	0xffffffff


	//   ....[138]....
        /*6664*/ 	.word	0xffffffff


	//   ....[139]....
        /*6668*/ 	.word	0xffffffff


	//   ....[140]....
        /*666c*/ 	.word	0xffffffff


	//   ....[141]....
        /*6670*/ 	.word	0xffffffff


	//   ....[142]....
        /*6674*/ 	.word	0xffffffff


	//   ....[143]....
        /*6678*/ 	.word	0xffffffff


	//   ....[144]....
        /*667c*/ 	.word	0xffffffff


	//   ....[145]....
        /*6680*/ 	.word	0xffffffff


	//   ....[146]....
        /*6684*/ 	.word	0xffffffff


	//   ....[147]....
        /*6688*/ 	.word	0xffffffff


	//   ....[148]....
        /*668c*/ 	.word	0xffffffff


	//   ....[149]....
        /*6690*/ 	.word	0xffffffff


	//   ....[150]....
        /*6694*/ 	.word	0xffffffff


	//   ....[151]....
        /*6698*/ 	.word	0xffffffff


	//   ....[152]....
        /*669c*/ 	.word	0xffffffff


	//   ....[153]....
        /*66a0*/ 	.word	0xffffffff


	//   ....[154]....
        /*66a4*/ 	.word	0xffffffff


	//   ....[155]....
        /*66a8*/ 	.word	0xffffffff


	//   ....[156]....
        /*66ac*/ 	.word	0xffffffff


	//   ....[157]....
        /*66b0*/ 	.word	0xffffffff


	//   ....[158]....
        /*66b4*/ 	.word	0xffffffff


	//   ....[159]....
        /*66b8*/ 	.word	0xffffffff


	//   ....[160]....
        /*66bc*/ 	.word	0xffffffff


	//   ....[161]....
        /*66c0*/ 	.word	0xffffffff


	//   ....[162]....
        /*66c4*/ 	.word	0xffffffff


	//   ....[163]....
        /*66c8*/ 	.word	0xffffffff


	//   ....[164]....
        /*66cc*/ 	.word	0xffffffff


	//   ....[165]....
        /*66d0*/ 	.word	0xffffffff


	//   ....[166]....
        /*66d4*/ 	.word	0xffffffff


	//   ....[167]....
        /*66d8*/ 	.word	0xffffffff


	//   ....[168]....
        /*66dc*/ 	.word	0xffffffff


	//   ....[169]....
        /*66e0*/ 	.word	0xffffffff


	//   ....[170]....
        /*66e4*/ 	.word	0xffffffff


	//   ....[171]....
        /*66e8*/ 	.word	0xffffffff


	//   ....[172]....
        /*66ec*/ 	.word	0xffffffff


	//   ....[173]....
        /*66f0*/ 	.word	0xffffffff


	//   ....[174]....
        /*66f4*/ 	.word	0xffffffff


	//   ....[175]....
        /*66f8*/ 	.word	0xffffffff


	//   ....[176]....
        /*66fc*/ 	.word	0xffffffff


	//   ....[177]....
        /*6700*/ 	.word	0xffffffff


	//   ....[178]....
        /*6704*/ 	.word	0xffffffff


	//   ....[179]....
        /*6708*/ 	.word	0xffffffff


	//   ....[180]....
        /*670c*/ 	.word	0xffffffff


	//   ....[181]....
        /*6710*/ 	.word	0xffffffff


	//   ....[182]....
        /*6714*/ 	.word	0xffffffff


	//   ....[183]....
        /*6718*/ 	.word	0xffffffff


	//   ....[184]....
        /*671c*/ 	.word	0xffffffff


	//   ....[185]....
        /*6720*/ 	.word	0xffffffff


	//   ....[186]....
        /*6724*/ 	.word	0xffffffff


	//   ....[187]....
        /*6728*/ 	.word	0xffffffff


	//   ....[188]....
        /*672c*/ 	.word	0xffffffff


	//   ....[189]....
        /*6730*/ 	.word	0xffffffff


	//   ....[190]....
        /*6734*/ 	.word	0xffffffff


	//   ....[191]....
        /*6738*/ 	.word	0xffffffff


	//   ....[192]....
        /*673c*/ 	.word	0xffffffff


	//   ....[193]....
        /*6740*/ 	.word	0xffffffff


	//   ....[194]....
        /*6744*/ 	.word	0xffffffff


	//   ....[195]....
        /*6748*/ 	.word	0xffffffff


	//   ....[196]....
        /*674c*/ 	.word	0xffffffff


	//   ....[197]....
        /*6750*/ 	.word	0xffffffff


	//   ....[198]....
        /*6754*/ 	.word	0xffffffff


	//   ....[199]....
        /*6758*/ 	.word	0xffffffff


	//   ....[200]....
        /*675c*/ 	.word	0xffffffff


	//   ....[201]....
        /*6760*/ 	.word	0xffffffff


	//   ....[202]....
        /*6764*/ 	.word	0xffffffff


	//   ....[203]....
        /*6768*/ 	.word	0xffffffff


	//   ....[204]....
        /*676c*/ 	.word	0xffffffff


	//   ....[205]....
        /*6770*/ 	.word	0xffffffff


	//   ....[206]....
        /*6774*/ 	.word	0xffffffff


	//   ....[207]....
        /*6778*/ 	.word	0xffffffff


	//   ....[208]....
        /*677c*/ 	.word	0xffffffff


	//   ....[209]....
        /*6780*/ 	.word	0xffffffff


	//   ....[210]....
        /*6784*/ 	.word	0xffffffff


	//   ....[211]....
        /*6788*/ 	.word	0xffffffff


	//   ....[212]....
        /*678c*/ 	.word	0xffffffff


	//   ....[213]....
        /*6790*/ 	.word	0xffffffff


	//   ....[214]....
        /*6794*/ 	.word	0xffffffff


	//   ....[215]....
        /*6798*/ 	.word	0xffffffff


	//   ....[216]....
        /*679c*/ 	.word	0xffffffff


	//   ....[217]....
        /*67a0*/ 	.word	0xffffffff


	//   ....[218]....
        /*67a4*/ 	.word	0xffffffff


	//   ....[219]....
        /*67a8*/ 	.word	0xffffffff


	//   ....[220]....
        /*67ac*/ 	.word	0xffffffff


	//   ....[221]....
        /*67b0*/ 	.word	0xffffffff


	//   ....[222]....
        /*67b4*/ 	.word	0xffffffff


	//   ....[223]....
        /*67b8*/ 	.word	0xffffffff


	//   ....[224]....
        /*67bc*/ 	.word	0xffffffff


	//   ....[225]....
        /*67c0*/ 	.word	0xffffffff


	//   ....[226]....
        /*67c4*/ 	.word	0xffffffff


	//   ....[227]....
        /*67c8*/ 	.word	0xffffffff


	//   ....[228]....
        /*67cc*/ 	.word	0xffffffff


	//   ....[229]....
        /*67d0*/ 	.word	0xffffffff


	//   ....[230]....
        /*67d4*/ 	.word	0xffffffff


	//   ....[231]....
        /*67d8*/ 	.word	0xffffffff


	//   ....[232]....
        /*67dc*/ 	.word	0xffffffff


	//   ....[233]....
        /*67e0*/ 	.word	0xffffffff


	//   ....[234]....
        /*67e4*/ 	.word	0xffffffff


	//   ....[235]....
        /*67e8*/ 	.word	0xffffffff


	//   ....[236]....
        /*67ec*/ 	.word	0xffffffff


	//   ....[237]....
        /*67f0*/ 	.word	0xffffffff


	//   ....[238]....
        /*67f4*/ 	.word	0xffffffff


	//   ....[239]....
        /*67f8*/ 	.word	0xffffffff


	//   ....[240]....
        /*67fc*/ 	.word	0xffffffff


	//   ....[241]....
        /*6800*/ 	.word	0xffffffff


	//   ....[242]....
        /*6804*/ 	.word	0xffffffff


	//   ....[243]....
        /*6808*/ 	.word	0xffffffff


	//   ....[244]....
        /*680c*/ 	.word	0xffffffff


	//   ....[245]....
        /*6810*/ 	.word	0xffffffff


	//   ....[246]....
        /*6814*/ 	.word	0xffffffff


	//   ....[247]....
        /*6818*/ 	.word	0xffffffff


	//   ....[248]....
        /*681c*/ 	.word	0xffffffff


	//   ....[249]....
        /*6820*/ 	.word	0xffffffff


	//   ....[250]....
        /*6824*/ 	.word	0xffffffff


	//   ....[251]....
        /*6828*/ 	.word	0xffffffff


	//   ....[252]....
        /*682c*/ 	.word	0xffffffff


	//   ....[253]....
        /*6830*/ 	.word	0xffffffff


	//   ....[254]....
        /*6834*/ 	.word	0xffffffff


	//   ....[255]....
        /*6838*/ 	.word	0xffffffff


	//   ....[0]....
        /*683c*/ 	.word	0xffffffff


	//   ....[1]....
        /*6840*/ 	.word	0xffffffff


	//   ....[2]....
        /*6844*/ 	.word	0xffffffff


	//   ....[3]....
        /*6848*/ 	.word	0xffffffff


	//   ....[4]....
        /*684c*/ 	.word	0xffffffff


	//   ....[5]....
        /*6850*/ 	.word	0xffffffff


	//   ....[6]....
        /*6854*/ 	.word	0xffffffff


	//   ....[7]....
        /*6858*/ 	.word	0xffffffff


	//   ....[8]....
        /*685c*/ 	.word	0xffffffff


	//   ....[9]....
        /*6860*/ 	.word	0xffffffff


	//   ....[10]....
        /*6864*/ 	.word	0xffffffff


	//   ....[11]....
        /*6868*/ 	.word	0xffffffff


	//   ....[12]....
        /*686c*/ 	.word	0xffffffff


	//   ....[13]....
        /*6870*/ 	.word	0xffffffff


	//   ....[14]....
        /*6874*/ 	.word	0xffffffff


	//   ....[15]....
        /*6878*/ 	.word	0xffffffff


	//   ....[16]....
        /*687c*/ 	.word	0xffffffff


	//   ....[17]....
        /*6880*/ 	.word	0xffffffff


	//   ....[18]....
        /*6884*/ 	.word	0xffffffff


	//   ....[19]....
        /*6888*/ 	.word	0xffffffff


	//   ....[20]....
        /*688c*/ 	.word	0xffffffff


	//   ....[21]....
        /*6890*/ 	.word	0xffffffff


	//   ....[22]....
        /*6894*/ 	.word	0xffffffff


	//   ....[23]....
        /*6898*/ 	.word	0xffffffff


	//   ....[24]....
        /*689c*/ 	.word	0xffffffff


	//   ....[25]....
        /*68a0*/ 	.word	0xffffffff


	//   ....[26]....
        /*68a4*/ 	.word	0xffffffff


	//   ....[27]....
        /*68a8*/ 	.word	0xffffffff


	//   ....[28]....
        /*68ac*/ 	.word	0xffffffff


	//   ....[29]....
        /*68b0*/ 	.word	0xffffffff


	//   ....[30]....
        /*68b4*/ 	.word	0xffffffff


	//   ....[31]....
        /*68b8*/ 	.word	0xffffffff


	//   ....[32]....
        /*68bc*/ 	.word	0xffffffff


	//   ....[33]....
        /*68c0*/ 	.word	0xffffffff


	//   ....[34]....
        /*68c4*/ 	.word	0xffffffff


	//   ....[35]....
        /*68c8*/ 	.word	0xffffffff


	//   ....[36]....
        /*68cc*/ 	.word	0xffffffff


	//   ....[37]....
        /*68d0*/ 	.word	0xffffffff


	//   ....[38]....
        /*68d4*/ 	.word	0xffffffff


	//   ....[39]....
        /*68d8*/ 	.word	0xffffffff


	//   ....[40]....
        /*68dc*/ 	.word	0xffffffff


	//   ....[41]....
        /*68e0*/ 	.word	0xffffffff


	//   ....[42]....
        /*68e4*/ 	.word	0xffffffff


	//   ....[43]....
        /*68e8*/ 	.word	0xffffffff


	//   ....[44]....
        /*68ec*/ 	.word	0xffffffff


	//   ....[45]....
        /*68f0*/ 	.word	0xffffffff


	//   ....[46]....
        /*68f4*/ 	.word	0xffffffff


	//   ....[47]....
        /*68f8*/ 	.word	0xffffffff


	//   ....[48]....
        /*68fc*/ 	.word	0xffffffff


	//   ....[49]....
        /*6900*/ 	.word	0xffffffff


	//   ....[50]....
        /*6904*/ 	.word	0xffffffff


	//   ....[51]....
        /*6908*/ 	.word	0xffffffff


	//   ....[52]....
        /*690c*/ 	.word	0xffffffff


	//   ....[53]....
        /*6910*/ 	.word	0xffffffff


	//   ....[54]....
        /*6914*/ 	.word	0xffffffff


	//   ....[55]....
        /*6918*/ 	.word	0xffffffff


	//   ....[56]....
        /*691c*/ 	.word	0xffffffff


	//   ....[57]....
        /*6920*/ 	.word	0xffffffff


	//   ....[58]....
        /*6924*/ 	.word	0xffffffff


	//   ....[59]....
        /*6928*/ 	.word	0xffffffff


	//   ....[60]....
        /*692c*/ 	.word	0xffffffff


	//   ....[61]....
        /*6930*/ 	.word	0xffffffff


	//   ....[62]....
        /*6934*/ 	.word	0xffffffff


	//   ....[63]....
        /*6938*/ 	.word	0xffffffff


	//   ....[64]....
        /*693c*/ 	.word	0xffffffff


	//   ....[65]....
        /*6940*/ 	.word	0xffffffff


	//   ....[66]....
        /*6944*/ 	.word	0xffffffff


	//   ....[67]....
        /*6948*/ 	.word	0xffffffff


	//   ....[68]....
        /*694c*/ 	.word	0xffffffff


	//   ....[69]....
        /*6950*/ 	.word	0xffffffff


	//   ....[70]....
        /*6954*/ 	.word	0xffffffff


	//   ....[71]....
        /*6958*/ 	.word	0xffffffff


	//   ....[72]....
        /*695c*/ 	.word	0xffffffff


	//   ....[73]....
        /*6960*/ 	.word	0xffffffff


	//   ....[74]....
        /*6964*/ 	.word	0xffffffff


	//   ....[75]....
        /*6968*/ 	.word	0xffffffff


	//   ....[76]....
        /*696c*/ 	.word	0xffffffff


	//   ....[77]....
        /*6970*/ 	.word	0xffffffff


	//   ....[78]....
        /*6974*/ 	.word	0xffffffff


	//   ....[79]....
        /*6978*/ 	.word	0xffffffff


	//   ....[80]....
        /*697c*/ 	.word	0xffffffff


	//   ....[81]....
        /*6980*/ 	.word	0xffffffff


	//   ....[82]....
        /*6984*/ 	.word	0xffffffff


	//   ....[83]....
        /*6988*/ 	.word	0xffffffff


	//   ....[84]....
        /*698c*/ 	.word	0xffffffff


	//   ....[85]....
        /*6990*/ 	.word	0xffffffff


	//   ....[86]....
        /*6994*/ 	.word	0xffffffff


	//   ....[87]....
        /*6998*/ 	.word	0xffffffff


	//   ....[88]....
        /*699c*/ 	.word	0xffffffff


	//   ....[89]....
        /*69a0*/ 	.word	0xffffffff


	//   ....[90]....
        /*69a4*/ 	.word	0xffffffff


	//   ....[91]....
        /*69a8*/ 	.word	0xffffffff


	//   ....[92]....
        /*69ac*/ 	.word	0xffffffff


	//   ....[93]....
        /*69b0*/ 	.word	0xffffffff


	//   ....[94]....
        /*69b4*/ 	.word	0xffffffff


	//   ....[95]....
        /*69b8*/ 	.word	0xffffffff


	//   ....[96]....
        /*69bc*/ 	.word	0xffffffff


	//   ....[97]....
        /*69c0*/ 	.word	0xffffffff


	//   ....[98]....
        /*69c4*/ 	.word	0xffffffff


	//   ....[99]....
        /*69c8*/ 	.word	0xffffffff


	//   ....[100]....
        /*69cc*/ 	.word	0xffffffff


	//   ....[101]....
        /*69d0*/ 	.word	0xffffffff


	//   ....[102]....
        /*69d4*/ 	.word	0xffffffff


	//   ....[103]....
        /*69d8*/ 	.word	0xffffffff


	//   ....[104]....
        /*69dc*/ 	.word	0xffffffff


	//   ....[105]....
        /*69e0*/ 	.word	0xffffffff


	//   ....[106]....
        /*69e4*/ 	.word	0xffffffff


	//   ....[107]....
        /*69e8*/ 	.word	0xffffffff


	//   ....[108]....
        /*69ec*/ 	.word	0xffffffff


	//   ....[109]....
        /*69f0*/ 	.word	0xffffffff


	//   ....[110]....
        /*69f4*/ 	.word	0xffffffff


	//   ....[111]....
        /*69f8*/ 	.word	0xffffffff


	//   ....[112]....
        /*69fc*/ 	.word	0xffffffff


	//   ....[113]....
        /*6a00*/ 	.word	0xffffffff


	//   ....[114]....
        /*6a04*/ 	.word	0xffffffff


	//   ....[115]....
        /*6a08*/ 	.word	0xffffffff


	//   ....[116]....
        /*6a0c*/ 	.word	0xffffffff


	//   ....[117]....
        /*6a10*/ 	.word	0xffffffff


	//   ....[118]....
        /*6a14*/ 	.word	0xffffffff


	//   ....[119]....
        /*6a18*/ 	.word	0xffffffff


	//   ....[120]....
        /*6a1c*/ 	.word	0xffffffff


	//   ....[121]....
        /*6a20*/ 	.word	0xffffffff


	//   ....[122]....
        /*6a24*/ 	.word	0xffffffff


	//   ....[123]....
        /*6a28*/ 	.word	0xffffffff


	//   ....[124]....
        /*6a2c*/ 	.word	0xffffffff


	//   ....[125]....
        /*6a30*/ 	.word	0xffffffff


	//   ....[126]....
        /*6a34*/ 	.word	0xffffffff


	//   ....[127]....
        /*6a38*/ 	.word	0xffffffff


	//   ....[128]....
        /*6a3c*/ 	.word	0xffffffff


	//   ....[129]....
        /*6a40*/ 	.word	0xffffffff


	//   ....[130]....
        /*6a44*/ 	.word	0xffffffff


	//   ....[131]....
        /*6a48*/ 	.word	0xffffffff


	//   ....[132]....
        /*6a4c*/ 	.word	0xffffffff


	//   ....[133]....
        /*6a50*/ 	.word	0xffffffff


	//   ....[134]....
        /*6a54*/ 	.word	0xffffffff


	//   ....[135]....
        /*6a58*/ 	.word	0xffffffff


	//   ....[136]....
        /*6a5c*/ 	.word	0xffffffff


	//   ....[137]....
        /*6a60*/ 	.word	0xffffffff


	//   ....[138]....
        /*6a64*/ 	.word	0xffffffff


	//   ....[139]....
        /*6a68*/ 	.word	0xffffffff


	//   ....[140]....
        /*6a6c*/ 	.word	0xffffffff


	//   ....[141]....
        /*6a70*/ 	.word	0xffffffff


	//   ....[142]....
        /*6a74*/ 	.word	0xffffffff


	//   ....[143]....
        /*6a78*/ 	.word	0xffffffff


	//   ....[144]....
        /*6a7c*/ 	.word	0xffffffff


	//   ....[145]....
        /*6a80*/ 	.word	0xffffffff


	//   ....[146]....
        /*6a84*/ 	.word	0xffffffff


	//   ....[147]....
        /*6a88*/ 	.word	0xffffffff


	//   ....[148]....
        /*6a8c*/ 	.word	0xffffffff


	//   ....[149]....
        /*6a90*/ 	.word	0xffffffff


	//   ....[150]....
        /*6a94*/ 	.word	0xffffffff


	//   ....[151]....
        /*6a98*/ 	.word	0xffffffff


	//   ....[152]....
        /*6a9c*/ 	.word	0xffffffff


	//   ....[153]....
        /*6aa0*/ 	.word	0xffffffff


	//   ....[154]....
        /*6aa4*/ 	.word	0xffffffff


	//   ....[155]....
        /*6aa8*/ 	.word	0xffffffff


	//   ....[156]....
        /*6aac*/ 	.word	0xffffffff


	//   ....[157]....
        /*6ab0*/ 	.word	0xffffffff


	//   ....[158]....
        /*6ab4*/ 	.word	0xffffffff


	//   ....[159]....
        /*6ab8*/ 	.word	0xffffffff


	//   ....[160]....
        /*6abc*/ 	.word	0xffffffff


	//   ....[161]....
        /*6ac0*/ 	.word	0xffffffff


	//   ....[162]....
        /*6ac4*/ 	.word	0xffffffff


	//   ....[163]....
        /*6ac8*/ 	.word	0xffffffff


	//   ....[164]....
        /*6acc*/ 	.word	0xffffffff


	//   ....[165]....
        /*6ad0*/ 	.word	0xffffffff


	//   ....[166]....
        /*6ad4*/ 	.word	0xffffffff


	//   ....[167]....
        /*6ad8*/ 	.word	0xffffffff


	//   ....[168]....
        /*6adc*/ 	.word	0xffffffff


	//   ....[169]....
        /*6ae0*/ 	.word	0xffffffff


	//   ....[170]....
        /*6ae4*/ 	.word	0xffffffff


	//   ....[171]....
        /*6ae8*/ 	.word	0xffffffff


	//   ....[172]....
        /*6aec*/ 	.word	0xffffffff


	//   ....[173]....
        /*6af0*/ 	.word	0xffffffff


	//   ....[174]....
        /*6af4*/ 	.word	0xffffffff


	//   ....[175]....
        /*6af8*/ 	.word	0xffffffff


	//   ....[176]....
        /*6afc*/ 	.word	0xffffffff


	//   ....[177]....
        /*6b00*/ 	.word	0xffffffff


	//   ....[178]....
        /*6b04*/ 	.word	0xffffffff


	//   ....[179]....
        /*6b08*/ 	.word	0xffffffff


	//   ....[180]....
        /*6b0c*/ 	.word	0xffffffff


	//   ....[181]....
        /*6b10*/ 	.word	0xffffffff


	//   ....[182]....
        /*6b14*/ 	.word	0xffffffff


	//   ....[183]....
        /*6b18*/ 	.word	0xffffffff


	//   ....[184]....
        /*6b1c*/ 	.word	0xffffffff


	//   ....[185]....
        /*6b20*/ 	.word	0xffffffff


	//   ....[186]....
        /*6b24*/ 	.word	0xffffffff


	//   ....[187]....
        /*6b28*/ 	.word	0xffffffff


	//   ....[188]....
        /*6b2c*/ 	.word	0xffffffff


	//   ....[189]....
        /*6b30*/ 	.word	0xffffffff


	//   ....[190]....
        /*6b34*/ 	.word	0xffffffff


	//   ....[191]....
        /*6b38*/ 	.word	0xffffffff


	//   ....[192]....
        /*6b3c*/ 	.word	0xffffffff


	//   ....[193]....
        /*6b40*/ 	.word	0xffffffff


	//   ....[194]....
        /*6b44*/ 	.word	0xffffffff


	//   ....[195]....
        /*6b48*/ 	.word	0xffffffff


	//   ....[196]....
        /*6b4c*/ 	.word	0xffffffff


	//   ....[197]....
        /*6b50*/ 	.word	0xffffffff


	//   ....[198]....
        /*6b54*/ 	.word	0xffffffff


	//   ....[199]....
        /*6b58*/ 	.word	0xffffffff


	//   ....[200]....
        /*6b5c*/ 	.word	0xffffffff


	//   ....[201]....
        /*6b60*/ 	.word	0xffffffff


	//   ....[202]....
        /*6b64*/ 	.word	0xffffffff


	//   ....[203]....
        /*6b68*/ 	.word	0xffffffff


	//   ....[204]....
        /*6b6c*/ 	.word	0xffffffff


	//   ....[205]....
        /*6b70*/ 	.word	0xffffffff


	//   ....[206]....
        /*6b74*/ 	.word	0xffffffff


	//   ....[207]....
        /*6b78*/ 	.word	0xffffffff


	//   ....[208]....
        /*6b7c*/ 	.word	0xffffffff


	//   ....[209]....
        /*6b80*/ 	.word	0xffffffff


	//   ....[210]....
        /*6b84*/ 	.word	0xffffffff


	//   ....[211]....
        /*6b88*/ 	.word	0xffffffff


	//   ....[212]....
        /*6b8c*/ 	.word	0xffffffff


	//   ....[213]....
        /*6b90*/ 	.word	0xffffffff


	//   ....[214]....
        /*6b94*/ 	.word	0xffffffff


	//   ....[215]....
        /*6b98*/ 	.word	0xffffffff


	//   ....[216]....
        /*6b9c*/ 	.word	0xffffffff


	//   ....[217]....
        /*6ba0*/ 	.word	0xffffffff


	//   ....[218]....
        /*6ba4*/ 	.word	0xffffffff


	//   ....[219]....
        /*6ba8*/ 	.word	0xffffffff


	//   ....[220]....
        /*6bac*/ 	.word	0xffffffff


	//   ....[221]....
        /*6bb0*/ 	.word	0xffffffff


	//   ....[222]....
        /*6bb4*/ 	.word	0xffffffff


	//   ....[223]....
        /*6bb8*/ 	.word	0xffffffff


	//   ....[224]....
        /*6bbc*/ 	.word	0xffffffff


	//   ....[225]....
        /*6bc0*/ 	.word	0xffffffff


	//   ....[226]....
        /*6bc4*/ 	.word	0xffffffff


	//   ....[227]....
        /*6bc8*/ 	.word	0xffffffff


	//   ....[228]....
        /*6bcc*/ 	.word	0xffffffff


	//   ....[229]....
        /*6bd0*/ 	.word	0xffffffff


	//   ....[230]....
        /*6bd4*/ 	.word	0xffffffff


	//   ....[231]....
        /*6bd8*/ 	.word	0xffffffff


	//   ....[232]....
        /*6bdc*/ 	.word	0xffffffff


	//   ....[233]....
        /*6be0*/ 	.word	0xffffffff


	//   ....[234]....
        /*6be4*/ 	.word	0xffffffff


	//   ....[235]....
        /*6be8*/ 	.word	0xffffffff


	//   ....[236]....
        /*6bec*/ 	.word	0xffffffff


	//   ....[237]....
        /*6bf0*/ 	.word	0xffffffff


	//   ....[238]....
        /*6bf4*/ 	.word	0xffffffff


	//   ....[239]....
        /*6bf8*/ 	.word	0xffffffff


	//   ....[240]....
        /*6bfc*/ 	.word	0xffffffff


	//   ....[241]....
        /*6c00*/ 	.word	0xffffffff


	//   ....[242]....
        /*6c04*/ 	.word	0xffffffff


	//   ....[243]....
        /*6c08*/ 	.word	0xffffffff


	//   ....[244]....
        /*6c0c*/ 	.word	0xffffffff


	//   ....[245]....
        /*6c10*/ 	.word	0xffffffff


	//   ....[246]....
        /*6c14*/ 	.word	0xffffffff


	//   ....[247]....
        /*6c18*/ 	.word	0xffffffff


	//   ....[248]....
        /*6c1c*/ 	.word	0xffffffff


	//   ....[249]....
        /*6c20*/ 	.word	0xffffffff


	//   ....[250]....
        /*6c24*/ 	.word	0xffffffff


	//   ....[251]....
        /*6c28*/ 	.word	0xffffffff


	//   ....[252]....
        /*6c2c*/ 	.word	0xffffffff


	//   ....[253]....
        /*6c30*/ 	.word	0xffffffff


	//   ....[254]....
        /*6c34*/ 	.word	0xffffffff


	//   ....[255]....
        /*6c38*/ 	.word	0xffffffff


	//   ....[0]....
        /*6c3c*/ 	.word	0xffffffff


	//   ....[1]....
        /*6c40*/ 	.word	0xffffffff


	//   ....[2]....
        /*6c44*/ 	.word	0xffffffff


	//   ....[3]....
        /*6c48*/ 	.word	0xffffffff


	//   ....[4]....
        /*6c4c*/ 	.word	0xffffffff


	//   ....[5]....
        /*6c50*/ 	.word	0xffffffff


	//   ....[6]....
        /*6c54*/ 	.word	0xffffffff


	//   ....[7]....
        /*6c58*/ 	.word	0xffffffff


	//   ....[8]....
        /*6c5c*/ 	.word	0xffffffff


	//   ....[9]....
        /*6c60*/ 	.word	0xffffffff


	//   ....[10]....
        /*6c64*/ 	.word	0xffffffff


	//   ....[11]....
        /*6c68*/ 	.word	0xffffffff


	//   ....[12]....
        /*6c6c*/ 	.word	0xffffffff


	//   ....[13]....
        /*6c70*/ 	.word	0xffffffff


	//   ....[14]....
        /*6c74*/ 	.word	0xffffffff


	//   ....[15]....
        /*6c78*/ 	.word	0xffffffff


	//   ....[16]....
        /*6c7c*/ 	.word	0xffffffff


	//   ....[17]....
        /*6c80*/ 	.word	0xffffffff


	//   ....[18]....
        /*6c84*/ 	.word	0xffffffff


	//   ....[19]....
        /*6c88*/ 	.word	0xffffffff


	//   ....[20]....
        /*6c8c*/ 	.word	0xffffffff


	//   ....[21]....
        /*6c90*/ 	.word	0xffffffff


	//   ....[22]....
        /*6c94*/ 	.word	0xffffffff


	//   ....[23]....
        /*6c98*/ 	.word	0xffffffff


	//   ....[24]....
        /*6c9c*/ 	.word	0xffffffff


	//   ....[25]....
        /*6ca0*/ 	.word	0xffffffff


	//   ....[26]....
        /*6ca4*/ 	.word	0xffffffff


	//   ....[27]....
        /*6ca8*/ 	.word	0xffffffff


	//   ....[28]....
        /*6cac*/ 	.word	0xffffffff


	//   ....[29]....
        /*6cb0*/ 	.word	0xffffffff


	//   ....[30]....
        /*6cb4*/ 	.word	0xffffffff


	//   ....[31]....
        /*6cb8*/ 	.word	0xffffffff


	//   ....[32]....
        /*6cbc*/ 	.word	0xffffffff


	//   ....[33]....
        /*6cc0*/ 	.word	0xffffffff


	//   ....[34]....
        /*6cc4*/ 	.word	0xffffffff


	//   ....[35]....
        /*6cc8*/ 	.word	0xffffffff


	//   ....[36]....
        /*6ccc*/ 	.word	0xffffffff


	//   ....[37]....
        /*6cd0*/ 	.word	0xffffffff


	//   ....[38]....
        /*6cd4*/ 	.word	0xffffffff


	//   ....[39]....
        /*6cd8*/ 	.word	0xffffffff


	//   ....[40]....
        /*6cdc*/ 	.word	0xffffffff


	//   ....[41]....
        /*6ce0*/ 	.word	0xffffffff


	//   ....[42]....
        /*6ce4*/ 	.word	0xffffffff


	//   ....[43]....
        /*6ce8*/ 	.word	0xffffffff


	//   ....[44]....
        /*6cec*/ 	.word	0xffffffff


	//   ....[45]....
        /*6cf0*/ 	.word	0xffffffff


	//   ....[46]....
        /*6cf4*/ 	.word	0xffffffff


	//   ....[47]....
        /*6cf8*/ 	.word	0xffffffff


	//   ....[48]....
        /*6cfc*/ 	.word	0xffffffff


	//   ....[49]....
        /*6d00*/ 	.word	0xffffffff


	//   ....[50]....
        /*6d04*/ 	.word	0xffffffff


	//   ....[51]....
        /*6d08*/ 	.word	0xffffffff


	//   ....[52]....
        /*6d0c*/ 	.word	0xffffffff


	//   ....[53]....
        /*6d10*/ 	.word	0xffffffff


	//   ....[54]....
        /*6d14*/ 	.word	0xffffffff


	//   ....[55]....
        /*6d18*/ 	.word	0xffffffff


	//   ....[56]....
        /*6d1c*/ 	.word	0xffffffff


	//   ....[57]....
        /*6d20*/ 	.word	0xffffffff


	//   ....[58]....
        /*6d24*/ 	.word	0xffffffff


	//   ....[59]....
        /*6d28*/ 	.word	0xffffffff


	//   ....[60]....
        /*6d2c*/ 	.word	0xffffffff


	//   ....[61]....
        /*6d30*/ 	.word	0xffffffff


	//   ....[62]....
        /*6d34*/ 	.word	0xffffffff


	//   ....[63]....
        /*6d38*/ 	.word	0xffffffff


	//   ....[64]....
        /*6d3c*/ 	.word	0xffffffff


	//   ....[65]....
        /*6d40*/ 	.word	0xffffffff


	//   ....[66]....
        /*6d44*/ 	.word	0xffffffff


	//   ....[67]....
        /*6d48*/ 	.word	0xffffffff


	//   ....[68]....
        /*6d4c*/ 	.word	0xffffffff


	//   ....[69]....
        /*6d50*/ 	.word	0xffffffff


	//   ....[70]....
        /*6d54*/ 	.word	0xffffffff


	//   ....[71]....
        /*6d58*/ 	.word	0xffffffff


	//   ....[72]....
        /*6d5c*/ 	.word	0xffffffff


	//   ....[73]....
        /*6d60*/ 	.word	0xffffffff


	//   ....[74]....
        /*6d64*/ 	.word	0xffffffff


	//   ....[75]....
        /*6d68*/ 	.word	0xffffffff


	//   ....[76]....
        /*6d6c*/ 	.word	0xffffffff


	//   ....[77]....
        /*6d70*/ 	.word	0xffffffff


	//   ....[78]....
        /*6d74*/ 	.word	0xffffffff


	//   ....[79]....
        /*6d78*/ 	.word	0xffffffff


	//   ....[80]....
        /*6d7c*/ 	.word	0xffffffff


	//   ....[81]....
        /*6d80*/ 	.word	0xffffffff


	//   ....[82]....
        /*6d84*/ 	.word	0xffffffff


	//   ....[83]....
        /*6d88*/ 	.word	0xffffffff


	//   ....[84]....
        /*6d8c*/ 	.word	0xffffffff


	//   ....[85]....
        /*6d90*/ 	.word	0xffffffff


	//   ....[86]....
        /*6d94*/ 	.word	0xffffffff


	//   ....[87]....
        /*6d98*/ 	.word	0xffffffff


	//   ....[88]....
        /*6d9c*/ 	.word	0xffffffff


	//   ....[89]....
        /*6da0*/ 	.word	0xffffffff


	//   ....[90]....
        /*6da4*/ 	.word	0xffffffff


	//   ....[91]....
        /*6da8*/ 	.word	0xffffffff


	//   ....[92]....
        /*6dac*/ 	.word	0xffffffff


	//   ....[93]....
        /*6db0*/ 	.word	0xffffffff


	//   ....[94]....
        /*6db4*/ 	.word	0xffffffff


	//   ....[95]....
        /*6db8*/ 	.word	0xffffffff


	//   ....[96]....
        /*6dbc*/ 	.word	0xffffffff


	//   ....[97]....
        /*6dc0*/ 	.word	0xffffffff


	//   ....[98]....
        /*6dc4*/ 	.word	0xffffffff


	//   ....[99]....
        /*6dc8*/ 	.word	0xffffffff


	//   ....[100]....
        /*6dcc*/ 	.word	0xffffffff


	//   ....[101]....
        /*6dd0*/ 	.word	0xffffffff


	//   ....[102]....
        /*6dd4*/ 	.word	0xffffffff


	//   ....[103]....
        /*6dd8*/ 	.word	0xffffffff


	//   ....[104]....
        /*6ddc*/ 	.word	0xffffffff


	//   ....[105]....
        /*6de0*/ 	.word	0xffffffff


	//   ....[106]....
        /*6de4*/ 	.word	0xffffffff


	//   ....[107]....
        /*6de8*/ 	.word	0xffffffff


	//   ....[108]....
        /*6dec*/ 	.word	0xffffffff


	//   ....[109]....
        /*6df0*/ 	.word	0xffffffff


	//   ....[110]....
        /*6df4*/ 	.word	0xffffffff


	//   ....[111]....
        /*6df8*/ 	.word	0xffffffff


	//   ....[112]....
        /*6dfc*/ 	.word	0xffffffff


	//   ....[113]....
        /*6e00*/ 	.word	0xffffffff


	//   ....[114]....
        /*6e04*/ 	.word	0xffffffff


	//   ....[115]....
        /*6e08*/ 	.word	0xffffffff


	//   ....[116]....
        /*6e0c*/ 	.word	0xffffffff


	//   ....[117]....
        /*6e10*/ 	.word	0xffffffff


	//   ....[118]....
        /*6e14*/ 	.word	0xffffffff


	//   ....[119]....
        /*6e18*/ 	.word	0xffffffff


	//   ....[120]....
        /*6e1c*/ 	.word	0xffffffff


	//   ....[121]....
        /*6e20*/ 	.word	0xffffffff


	//   ....[122]....
        /*6e24*/ 	.word	0xffffffff


	//   ....[123]....
        /*6e28*/ 	.word	0xffffffff


	//   ....[124]....
        /*6e2c*/ 	.word	0xffffffff


	//   ....[125]....
        /*6e30*/ 	.word	0xffffffff


	//   ....[126]....
        /*6e34*/ 	.word	0xffffffff


	//   ....[127]....
        /*6e38*/ 	.word	0xffffffff


	//   ....[128]....
        /*6e3c*/ 	.word	0xffffffff


	//   ....[129]....
        /*6e40*/ 	.word	0xffffffff


	//   ....[130]....
        /*6e44*/ 	.word	0xffffffff


	//   ....[131]....
        /*6e48*/ 	.word	0xffffffff


	//   ....[132]....
        /*6e4c*/ 	.word	0xffffffff


	//   ....[133]....
        /*6e50*/ 	.word	0xffffffff


	//   ....[134]....
        /*6e54*/ 	.word	0xffffffff


	//   ....[135]....
        /*6e58*/ 	.word	0xffffffff


	//   ....[136]....
        /*6e5c*/ 	.word	0xffffffff


	//   ....[137]....
        /*6e60*/ 	.word	0xffffffff


	//   ....[138]....
        /*6e64*/ 	.word	0xffffffff


	//   ....[139]....
        /*6e68*/ 	.word	0xffffffff


	//   ....[140]....
        /*6e6c*/ 	.word	0xffffffff


	//   ....[141]....
        /*6e70*/ 	.word	0xffffffff


	//   ....[142]....
        /*6e74*/ 	.word	0xffffffff


	//   ....[143]....
        /*6e78*/ 	.word	0xffffffff


	//   ....[144]....
        /*6e7c*/ 	.word	0xffffffff


	//   ....[145]....
        /*6e80*/ 	.word	0xffffffff


	//   ....[146]....
        /*6e84*/ 	.word	0xffffffff


	//   ....[147]....
        /*6e88*/ 	.word	0xffffffff


	//   ....[148]....
        /*6e8c*/ 	.word	0xffffffff


	//   ....[149]....
        /*6e90*/ 	.word	0xffffffff


	//   ....[150]....
        /*6e94*/ 	.word	0xffffffff


	//   ....[151]....
        /*6e98*/ 	.word	0xffffffff


	//   ....[152]....
        /*6e9c*/ 	.word	0xffffffff


	//   ....[153]....
        /*6ea0*/ 	.word	0xffffffff


	//   ....[154]....
        /*6ea4*/ 	.word	0xffffffff


	//   ....[155]....
        /*6ea8*/ 	.word	0xffffffff


	//   ....[156]....
        /*6eac*/ 	.word	0xffffffff


	//   ....[157]....
        /*6eb0*/ 	.word	0xffffffff


	//   ....[158]....
        /*6eb4*/ 	.word	0xffffffff


	//   ....[159]....
        /*6eb8*/ 	.word	0xffffffff


	//   ....[160]....
        /*6ebc*/ 	.word	0xffffffff


	//   ....[161]....
        /*6ec0*/ 	.word	0xffffffff


	//   ....[162]....
        /*6ec4*/ 	.word	0xffffffff


	//   ....[163]....
        /*6ec8*/ 	.word	0xffffffff


	//   ....[164]....
        /*6ecc*/ 	.word	0xffffffff


	//   ....[165]....
        /*6ed0*/ 	.word	0xffffffff


	//   ....[166]....
        /*6ed4*/ 	.word	0xffffffff


	//   ....[167]....
        /*6ed8*/ 	.word	0xffffffff


	//   ....[168]....
        /*6edc*/ 	.word	0xffffffff


	//   ....[169]....
        /*6ee0*/ 	.word	0xffffffff


	//   ....[170]....
        /*6ee4*/ 	.word	0xffffffff


	//   ....[171]....
        /*6ee8*/ 	.word	0xffffffff


	//   ....[172]....
        /*6eec*/ 	.word	0xffffffff


	//   ....[173]....
        /*6ef0*/ 	.word	0xffffffff


	//   ....[174]....
        /*6ef4*/ 	.word	0xffffffff


	//   ....[175]....
        /*6ef8*/ 	.word	0xffffffff


	//   ....[176]....
        /*6efc*/ 	.word	0xffffffff


	//   ....[177]....
        /*6f00*/ 	.word	0xffffffff


	//   ....[178]....
        /*6f04*/ 	.word	0xffffffff


	//   ....[179]....
        /*6f08*/ 	.word	0xffffffff


	//   ....[180]....
        /*6f0c*/ 	.word	0xffffffff


	//   ....[181]....
        /*6f10*/ 	.word	0xffffffff


	//   ....[182]....
        /*6f14*/ 	.word	0xffffffff


	//   ....[183]....
        /*6f18*/ 	.word	0xffffffff


	//   ....[184]....
        /*6f1c*/ 	.word	0xffffffff


	//   ....[185]....
        /*6f20*/ 	.word	0xffffffff


	//   ....[186]....
        /*6f24*/ 	.word	0xffffffff


	//   ....[187]....
        /*6f28*/ 	.word	0xffffffff


	//   ....[188]....
        /*6f2c*/ 	.word	0xffffffff


	//   ....[189]....
        /*6f30*/ 	.word	0xffffffff


	//   ....[190]....
        /*6f34*/ 	.word	0xffffffff


	//   ....[191]....
        /*6f38*/ 	.word	0xffffffff


	//   ....[192]....
        /*6f3c*/ 	.word	0xffffffff


	//   ....[193]....
        /*6f40*/ 	.word	0xffffffff


	//   ....[194]....
        /*6f44*/ 	.word	0xffffffff


	//   ....[195]....
        /*6f48*/ 	.word	0xffffffff


	//   ....[196]....
        /*6f4c*/ 	.word	0xffffffff


	//   ....[197]....
        /*6f50*/ 	.word	0xffffffff


	//   ....[198]....
        /*6f54*/ 	.word	0xffffffff


	//   ....[199]....
        /*6f58*/ 	.word	0xffffffff


	//   ....[200]....
        /*6f5c*/ 	.word	0xffffffff


	//   ....[201]....
        /*6f60*/ 	.word	0xffffffff


	//   ....[202]....
        /*6f64*/ 	.word	0xffffffff


	//   ....[203]....
        /*6f68*/ 	.word	0xffffffff


	//   ....[204]....
        /*6f6c*/ 	.word	0xffffffff


	//   ....[205]....
        /*6f70*/ 	.word	0xffffffff


	//   ....[206]....
        /*6f74*/ 	.word	0xffffffff


	//   ....[207]....
        /*6f78*/ 	.word	0xffffffff


	//   ....[208]....
        /*6f7c*/ 	.word	0xffffffff


	//   ....[209]....
        /*6f80*/ 	.word	0xffffffff


	//   ....[210]....
        /*6f84*/ 	.word	0xffffffff


	//   ....[211]....
        /*6f88*/ 	.word	0xffffffff


	//   ....[212]....
        /*6f8c*/ 	.word	0xffffffff


	//   ....[213]....
        /*6f90*/ 	.word	0xffffffff


	//   ....[214]....
        /*6f94*/ 	.word	0xffffffff


	//   ....[215]....
        /*6f98*/ 	.word	0xffffffff


	//   ....[216]....
        /*6f9c*/ 	.word	0xffffffff


	//   ....[217]....
        /*6fa0*/ 	.word	0xffffffff


	//   ....[218]....
        /*6fa4*/ 	.word	0xffffffff


	//   ....[219]....
        /*6fa8*/ 	.word	0xffffffff


	//   ....[220]....
        /*6fac*/ 	.word	0xffffffff


	//   ....[221]....
        /*6fb0*/ 	.word	0xffffffff


	//   ....[222]....
        /*6fb4*/ 	.word	0xffffffff


	//   ....[223]....
        /*6fb8*/ 	.word	0xffffffff


	//   ....[224]....
        /*6fbc*/ 	.word	0xffffffff


	//   ....[225]....
        /*6fc0*/ 	.word	0xffffffff


	//   ....[226]....
        /*6fc4*/ 	.word	0xffffffff


	//   ....[227]....
        /*6fc8*/ 	.word	0xffffffff


	//   ....[228]....
        /*6fcc*/ 	.word	0xffffffff


	//   ....[229]....
        /*6fd0*/ 	.word	0xffffffff


	//   ....[230]....
        /*6fd4*/ 	.word	0xffffffff


	//   ....[231]....
        /*6fd8*/ 	.word	0xffffffff


	//   ....[232]....
        /*6fdc*/ 	.word	0xffffffff


	//   ....[233]....
        /*6fe0*/ 	.word	0xffffffff


	//   ....[234]....
        /*6fe4*/ 	.word	0xffffffff


	//   ....[235]....
        /*6fe8*/ 	.word	0xffffffff


	//   ....[236]....
        /*6fec*/ 	.word	0xffffffff


	//   ....[237]....
        /*6ff0*/ 	.word	0xffffffff


	//   ....[238]....
        /*6ff4*/ 	.word	0xffffffff


	//   ....[239]....
        /*6ff8*/ 	.word	0xffffffff


	//   ....[240]....
        /*6ffc*/ 	.word	0xffffffff


	//   ....[241]....
        /*7000*/ 	.word	0xffffffff


	//   ....[242]....
        /*7004*/ 	.word	0xffffffff


	//   ....[243]....
        /*7008*/ 	.word	0xffffffff


	//   ....[244]....
        /*700c*/ 	.word	0xffffffff


	//   ....[245]....
        /*7010*/ 	.word	0xffffffff


	//   ....[246]....
        /*7014*/ 	.word	0xffffffff


	//   ....[247]....
        /*7018*/ 	.word	0xffffffff


	//   ....[248]....
        /*701c*/ 	.word	0xffffffff


	//   ....[249]....
        /*7020*/ 	.word	0xffffffff


	//   ....[250]....
        /*7024*/ 	.word	0xffffffff


	//   ....[251]....
        /*7028*/ 	.word	0xffffffff


	//   ....[252]....
        /*702c*/ 	.word	0xffffffff


	//   ....[253]....
        /*7030*/ 	.word	0xffffffff


	//   ....[254]....
        /*7034*/ 	.word	0xffffffff


	//   ....[255]....
        /*7038*/ 	.word	0xffffffff


	//   ....[0]....
        /*703c*/ 	.word	0xffffffff


	//   ....[1]....
        /*7040*/ 	.word	0xffffffff


	//   ....[2]....
        /*7044*/ 	.word	0xffffffff


	//   ....[3]....
        /*7048*/ 	.word	0xffffffff


	//   ....[4]....
        /*704c*/ 	.word	0xffffffff


	//   ....[5]....
        /*7050*/ 	.word	0xffffffff


	//   ....[6]....
        /*7054*/ 	.word	0xffffffff


	//   ....[7]....
        /*7058*/ 	.word	0xffffffff


	//   ....[8]....
        /*705c*/ 	.word	0xffffffff


	//   ....[9]....
        /*7060*/ 	.word	0xffffffff


	//   ....[10]....
        /*7064*/ 	.word	0xffffffff


	//   ....[11]....
        /*7068*/ 	.word	0xffffffff


	//   ....[12]....
        /*706c*/ 	.word	0xffffffff


	//   ....[13]....
        /*7070*/ 	.word	0xffffffff


	//   ....[14]....
        /*7074*/ 	.word	0xffffffff


	//   ....[15]....
        /*7078*/ 	.word	0xffffffff


	//   ....[16]....
        /*707c*/ 	.word	0xffffffff


	//   ....[17]....
        /*7080*/ 	.word	0xffffffff


	//   ....[18]....
        /*7084*/ 	.word	0xffffffff


	//   ....[19]....
        /*7088*/ 	.word	0xffffffff


	//   ....[20]....
        /*708c*/ 	.word	0xffffffff


	//   ....[21]....
        /*7090*/ 	.word	0xffffffff


	//   ....[22]....
        /*7094*/ 	.word	0xffffffff


	//   ....[23]....
        /*7098*/ 	.word	0xffffffff


	//   ....[24]....
        /*709c*/ 	.word	0xffffffff


	//   ....[25]....
        /*70a0*/ 	.word	0xffffffff


	//   ....[26]....
        /*70a4*/ 	.word	0xffffffff


	//   ....[27]....
        /*70a8*/ 	.word	0xffffffff


	//   ....[28]....
        /*70ac*/ 	.word	0xffffffff


	//   ....[29]....
        /*70b0*/ 	.word	0xffffffff


	//   ....[30]....
        /*70b4*/ 	.word	0xffffffff


	//   ....[31]....
        /*70b8*/ 	.word	0xffffffff


	//   ....[32]....
        /*70bc*/ 	.word	0xffffffff


	//   ....[33]....
        /*70c0*/ 	.word	0xffffffff


	//   ....[34]....
        /*70c4*/ 	.word	0xffffffff


	//   ....[35]....
        /*70c8*/ 	.word	0xffffffff


	//   ....[36]....
        /*70cc*/ 	.word	0xffffffff


	//   ....[37]....
        /*70d0*/ 	.word	0xffffffff


	//   ....[38]....
        /*70d4*/ 	.word	0xffffffff


	//   ....[39]....
        /*70d8*/ 	.word	0xffffffff


	//   ....[40]....
        /*70dc*/ 	.word	0xffffffff


	//   ....[41]....
        /*70e0*/ 	.word	0xffffffff


	//   ....[42]....
        /*70e4*/ 	.word	0xffffffff


	//   ....[43]....
        /*70e8*/ 	.word	0xffffffff


	//   ....[44]....
        /*70ec*/ 	.word	0xffffffff


	//   ....[45]....
        /*70f0*/ 	.word	0xffffffff


	//   ....[46]....
        /*70f4*/ 	.word	0xffffffff


	//   ....[47]....
        /*70f8*/ 	.word	0xffffffff


	//   ....[48]....
        /*70fc*/ 	.word	0xffffffff


	//   ....[49]....
        /*7100*/ 	.word	0xffffffff


	//   ....[50]....
        /*7104*/ 	.word	0xffffffff


	//   ....[51]....
        /*7108*/ 	.word	0xffffffff


	//   ....[52]....
        /*710c*/ 	.word	0xffffffff


	//   ....[53]....
        /*7110*/ 	.word	0xffffffff


	//   ....[54]....
        /*7114*/ 	.word	0xffffffff


	//   ....[55]....
        /*7118*/ 	.word	0xffffffff


	//   ....[56]....
        /*711c*/ 	.word	0xffffffff


	//   ....[57]....
        /*7120*/ 	.word	0xffffffff


	//   ....[58]....
        /*7124*/ 	.word	0xffffffff


	//   ....[59]....
        /*7128*/ 	.word	0xffffffff


	//   ....[60]....
        /*712c*/ 	.word	0xffffffff


	//   ....[61]....
        /*7130*/ 	.word	0xffffffff


	//   ....[62]....
        /*7134*/ 	.word	0xffffffff


	//   ....[63]....
        /*7138*/ 	.word	0xffffffff


	//   ....[64]....
        /*713c*/ 	.word	0xffffffff


	//   ....[65]....
        /*7140*/ 	.word	0xffffffff


	//   ....[66]....
        /*7144*/ 	.word	0xffffffff


	//   ....[67]....
        /*7148*/ 	.word	0xffffffff


	//   ....[68]....
        /*714c*/ 	.word	0xffffffff


	//   ....[69]....
        /*7150*/ 	.word	0xffffffff


	//   ....[70]....
        /*7154*/ 	.word	0xffffffff


	//   ....[71]....
        /*7158*/ 	.word	0xffffffff


	//   ....[72]....
        /*715c*/ 	.word	0xffffffff


	//   ....[73]....
        /*7160*/ 	.word	0xffffffff


	//   ....[74]....
        /*7164*/ 	.word	0xffffffff


	//   ....[75]....
        /*7168*/ 	.word	0xffffffff


	//   ....[76]....
        /*716c*/ 	.word	0xffffffff


	//   ....[77]....
        /*7170*/ 	.word	0xffffffff


	//   ....[78]....
        /*7174*/ 	.word	0xffffffff


	//   ....[79]....
        /*7178*/ 	.word	0xffffffff


	//   ....[80]....
        /*717c*/ 	.word	0xffffffff


	//   ....[81]....
        /*7180*/ 	.word	0xffffffff


	//   ....[82]....
        /*7184*/ 	.word	0xffffffff


	//   ....[83]....
        /*7188*/ 	.word	0xffffffff


	//   ....[84]....
        /*718c*/ 	.word	0xffffffff


	//   ....[85]....
        /*7190*/ 	.word	0xffffffff


	//   ....[86]....
        /*7194*/ 	.word	0xffffffff


	//   ....[87]....
        /*7198*/ 	.word	0xffffffff


	//   ....[88]....
        /*719c*/ 	.word	0xffffffff


	//   ....[89]....
        /*71a0*/ 	.word	0xffffffff


	//   ....[90]....
        /*71a4*/ 	.word	0xffffffff


	//   ....[91]....
        /*71a8*/ 	.word	0xffffffff


	//   ....[92]....
        /*71ac*/ 	.word	0xffffffff


	//   ....[93]....
        /*71b0*/ 	.word	0xffffffff


	//   ....[94]....
        /*71b4*/ 	.word	0xffffffff


	//   ....[95]....
        /*71b8*/ 	.word	0xffffffff


	//   ....[96]....
        /*71bc*/ 	.word	0xffffffff


	//   ....[97]....
        /*71c0*/ 	.word	0xffffffff


	//   ....[98]....
        /*71c4*/ 	.word	0xffffffff


	//   ....[99]....
        /*71c8*/ 	.word	0xffffffff


	//   ....[100]....
        /*71cc*/ 	.word	0xffffffff


	//   ....[101]....
        /*71d0*/ 	.word	0xffffffff


	//   ....[102]....
        /*71d4*/ 	.word	0xffffffff


	//   ....[103]....
        /*71d8*/ 	.word	0xffffffff


	//   ....[104]....
        /*71dc*/ 	.word	0xffffffff


	//   ....[105]....
        /*71e0*/ 	.word	0xffffffff


	//   ....[106]....
        /*71e4*/ 	.word	0xffffffff


	//   ....[107]....
        /*71e8*/ 	.word	0xffffffff


	//   ....[108]....
        /*71ec*/ 	.word	0xffffffff


	//   ....[109]....
        /*71f0*/ 	.word	0xffffffff


	//   ....[110]....
        /*71f4*/ 	.word	0xffffffff


	//   ....[111]....
        /*71f8*/ 	.word	0xffffffff


	//   ....[112]....
        /*71fc*/ 	.word	0xffffffff


	//   ....[113]....
        /*7200*/ 	.word	0xffffffff


	//   ....[114]....
        /*7204*/ 	.word	0xffffffff


	//   ....[115]....
        /*7208*/ 	.word	0xffffffff


	//   ....[116]....
        /*720c*/ 	.word	0xffffffff


	//   ....[117]....
        /*7210*/ 	.word	0xffffffff


	//   ....[118]....
        /*7214*/ 	.word	0xffffffff


	//   ....[119]....
        /*7218*/ 	.word	0xffffffff


	//   ....[120]....
        /*721c*/ 	.word	0xffffffff


	//   ....[121]....
        /*7220*/ 	.word	0xffffffff


	//   ....[122]....
        /*7224*/ 	.word	0xffffffff


	//   ....[123]....
        /*7228*/ 	.word	0xffffffff


	//   ....[124]....
        /*722c*/ 	.word	0xffffffff


	//   ....[125]....
        /*7230*/ 	.word	0xffffffff


	//   ....[126]....
        /*7234*/ 	.word	0xffffffff


	//   ....[127]....
        /*7238*/ 	.word	0xffffffff


	//   ....[128]....
        /*723c*/ 	.word	0xffffffff


	//   ....[129]....
        /*7240*/ 	.word	0xffffffff


	//   ....[130]....
        /*7244*/ 	.word	0xffffffff


	//   ....[131]....
        /*7248*/ 	.word	0xffffffff


	//   ....[132]....
        /*724c*/ 	.word	0xffffffff


	//   ....[133]....
        /*7250*/ 	.word	0xffffffff


	//   ....[134]....
        /*7254*/ 	.word	0xffffffff


	//   ....[135]....
        /*7258*/ 	.word	0xffffffff


	//   ....[136]....
        /*725c*/ 	.word	0xffffffff


	//   ....[137]....
        /*7260*/ 	.word	0xffffffff


	//   ....[138]....
        /*7264*/ 	.word	0xffffffff


	//   ....[139]....
        /*7268*/ 	.word	0xffffffff


	//   ....[140]....
        /*726c*/ 	.word	0xffffffff


	//   ....[141]....
        /*7270*/ 	.word	0xffffffff


	//   ....[142]....
        /*7274*/ 	.word	0xffffffff


	//   ....[143]....
        /*7278*/ 	.word	0xffffffff


	//   ....[144]....
        /*727c*/ 	.word	0xffffffff


	//   ....[145]....
        /*7280*/ 	.word	0xffffffff


	//   ....[146]....
        /*7284*/ 	.word	0xffffffff


	//   ....[147]....
        /*7288*/ 	.word	0xffffffff


	//   ....[148]....
        /*728c*/ 	.word	0xffffffff


	//   ....[149]....
        /*7290*/ 	.word	0xffffffff


	//   ....[150]....
        /*7294*/ 	.word	0xffffffff


	//   ....[151]....
        /*7298*/ 	.word	0xffffffff


	//   ....[152]....
        /*729c*/ 	.word	0xffffffff


	//   ....[153]....
        /*72a0*/ 	.word	0xffffffff


	//   ....[154]....
        /*72a4*/ 	.word	0xffffffff


	//   ....[155]....
        /*72a8*/ 	.word	0xffffffff


	//   ....[156]....
        /*72ac*/ 	.word	0xffffffff


	//   ....[157]....
        /*72b0*/ 	.word	0xffffffff


	//   ....[158]....
        /*72b4*/ 	.word	0xffffffff


	//   ....[159]....
        /*72b8*/ 	.word	0xffffffff


	//   ....[160]....
        /*72bc*/ 	.word	0xffffffff


	//   ....[161]....
        /*72c0*/ 	.word	0xffffffff


	//   ....[162]....
        /*72c4*/ 	.word	0xffffffff


	//   ....[163]....
        /*72c8*/ 	.word	0xffffffff


	//   ....[164]....
        /*72cc*/ 	.word	0xffffffff


	//   ....[165]....
        /*72d0*/ 	.word	0xffffffff


	//   ....[166]....
        /*72d4*/ 	.word	0xffffffff


	//   ....[167]....
        /*72d8*/ 	.word	0xffffffff


	//   ....[168]....
        /*72dc*/ 	.word	0xffffffff


	//   ....[169]....
        /*72e0*/ 	.word	0xffffffff


	//   ....[170]....
        /*72e4*/ 	.word	0xffffffff


	//   ....[171]....
        /*72e8*/ 	.word	0xffffffff


	//   ....[172]....
        /*72ec*/ 	.word	0xffffffff


	//   ....[173]....
        /*72f0*/ 	.word	0xffffffff


	//   ....[174]....
        /*72f4*/ 	.word	0xffffffff


	//   ....[175]....
        /*72f8*/ 	.word	0xffffffff


	//   ....[176]....
        /*72fc*/ 	.word	0xffffffff


	//   ....[177]....
        /*7300*/ 	.word	0xffffffff


	//   ....[178]....
        /*7304*/ 	.word	0xffffffff


	//   ....[179]....
        /*7308*/ 	.word	0xffffffff


	//   ....[180]....
        /*730c*/ 	.word	0xffffffff


	//   ....[181]....
        /*7310*/ 	.word	0xffffffff


	//   ....[182]....
        /*7314*/ 	.word	0xffffffff


	//   ....[183]....
        /*7318*/ 	.word	0xffffffff


	//   ....[184]....
        /*731c*/ 	.word	0xffffffff


	//   ....[185]....
        /*7320*/ 	.word	0xffffffff


	//   ....[186]....
        /*7324*/ 	.word	0xffffffff


	//   ....[187]....
        /*7328*/ 	.word	0xffffffff


	//   ....[188]....
        /*732c*/ 	.word	0xffffffff


	//   ....[189]....
        /*7330*/ 	.word	0xffffffff


	//   ....[190]....
        /*7334*/ 	.word	0xffffffff


	//   ....[191]....
        /*7338*/ 	.word	0xffffffff


	//   ....[192]....
        /*733c*/ 	.word	0xffffffff


	//   ....[193]....
        /*7340*/ 	.word	0xffffffff


	//   ....[194]....
        /*7344*/ 	.word	0xffffffff


	//   ....[195]....
        /*7348*/ 	.word	0xffffffff


	//   ....[196]....
        /*734c*/ 	.word	0xffffffff


	//   ....[197]....
        /*7350*/ 	.word	0xffffffff


	//   ....[198]....
        /*7354*/ 	.word	0xffffffff


	//   ....[199]....
        /*7358*/ 	.word	0xffffffff


	//   ....[200]....
        /*735c*/ 	.word	0xffffffff


	//   ....[201]....
        /*7360*/ 	.word	0xffffffff


	//   ....[202]....
        /*7364*/ 	.word	0xffffffff


	//   ....[203]....
        /*7368*/ 	.word	0xffffffff


	//   ....[204]....
        /*736c*/ 	.word	0xffffffff


	//   ....[205]....
        /*7370*/ 	.word	0xffffffff


	//   ....[206]....
        /*7374*/ 	.word	0xffffffff


	//   ....[207]....
        /*7378*/ 	.word	0xffffffff


	//   ....[208]....
        /*737c*/ 	.word	0xffffffff


	//   ....[209]....
        /*7380*/ 	.word	0xffffffff


	//   ....[210]....
        /*7384*/ 	.word	0xffffffff


	//   ....[211]....
        /*7388*/ 	.word	0xffffffff


	//   ....[212]....
        /*738c*/ 	.word	0xffffffff


	//   ....[213]....
        /*7390*/ 	.word	0xffffffff


	//   ....[214]....
        /*7394*/ 	.word	0xffffffff


	//   ....[215]....
        /*7398*/ 	.word	0xffffffff


	//   ....[216]....
        /*739c*/ 	.word	0xffffffff


	//   ....[217]....
        /*73a0*/ 	.word	0xffffffff


	//   ....[218]....
        /*73a4*/ 	.word	0xffffffff


	//   ....[219]....
        /*73a8*/ 	.word	0xffffffff


	//   ....[220]....
        /*73ac*/ 	.word	0xffffffff


	//   ....[221]....
        /*73b0*/ 	.word	0xffffffff


	//   ....[222]....
        /*73b4*/ 	.word	0xffffffff


	//   ....[223]....
        /*73b8*/ 	.word	0xffffffff


	//   ....[224]....
        /*73bc*/ 	.word	0xffffffff


	//   ....[225]....
        /*73c0*/ 	.word	0xffffffff


	//   ....[226]....
        /*73c4*/ 	.word	0xffffffff


	//   ....[227]....
        /*73c8*/ 	.word	0xffffffff


	//   ....[228]....
        /*73cc*/ 	.word	0xffffffff


	//   ....[229]....
        /*73d0*/ 	.word	0xffffffff


	//   ....[230]....
        /*73d4*/ 	.word	0xffffffff


	//   ....[231]....
        /*73d8*/ 	.word	0xffffffff


	//   ....[232]....
        /*73dc*/ 	.word	0xffffffff


	//   ....[233]....
        /*73e0*/ 	.word	0xffffffff


	//   ....[234]....
        /*73e4*/ 	.word	0xffffffff


	//   ....[235]....
        /*73e8*/ 	.word	0xffffffff


	//   ....[236]....
        /*73ec*/ 	.word	0xffffffff


	//   ....[237]....
        /*73f0*/ 	.word	0xffffffff


	//   ....[238]....
        /*73f4*/ 	.word	0xffffffff


	//   ....[239]....
        /*73f8*/ 	.word	0xffffffff


	//   ....[240]....
        /*73fc*/ 	.word	0xffffffff


	//   ....[241]....
        /*7400*/ 	.word	0xffffffff


	//   ....[242]....
        /*7404*/ 	.word	0xffffffff


	//   ....[243]....
        /*7408*/ 	.word	0xffffffff


	//   ....[244]....
        /*740c*/ 	.word	0xffffffff


	//   ....[245]....
        /*7410*/ 	.word	0xffffffff


	//   ....[246]....
        /*7414*/ 	.word	0xffffffff


	//   ....[247]....
        /*7418*/ 	.word	0xffffffff


	//   ....[248]....
        /*741c*/ 	.word	0xffffffff


	//   ....[249]....
        /*7420*/ 	.word	0xffffffff


	//   ....[250]....
        /*7424*/ 	.word	0xffffffff


	//   ....[251]....
        /*7428*/ 	.word	0xffffffff


	//   ....[252]....
        /*742c*/ 	.word	0xffffffff


	//   ....[253]....
        /*7430*/ 	.word	0xffffffff


	//   ....[254]....
        /*7434*/ 	.word	0xffffffff


	//   ....[255]....
        /*7438*/ 	.word	0xffffffff


	//   ....[0]....
        /*743c*/ 	.word	0xffffffff


	//   ....[1]....
        /*7440*/ 	.word	0xffffffff


	//   ....[2]....
        /*7444*/ 	.word	0xffffffff


	//   ....[3]....
        /*7448*/ 	.word	0xffffffff


	//   ....[4]....
        /*744c*/ 	.word	0xffffffff


	//   ....[5]....
        /*7450*/ 	.word	0xffffffff


	//   ....[6]....
        /*7454*/ 	.word	0xffffffff


	//   ....[7]....
        /*7458*/ 	.word	0xffffffff


	//   ....[8]....
        /*745c*/ 	.word	0xffffffff


	//   ....[9]....
        /*7460*/ 	.word	0xffffffff


	//   ....[10]....
        /*7464*/ 	.word	0xffffffff


	//   ....[11]....
        /*7468*/ 	.word	0xffffffff


	//   ....[12]....
        /*746c*/ 	.word	0xffffffff


	//   ....[13]....
        /*7470*/ 	.word	0xffffffff


	//   ....[14]....
        /*7474*/ 	.word	0xffffffff


	//   ....[15]....
        /*7478*/ 	.word	0xffffffff


	//   ....[16]....
        /*747c*/ 	.word	0xffffffff


	//   ....[17]....
        /*7480*/ 	.word	0xffffffff


	//   ....[18]....
        /*7484*/ 	.word	0xffffffff


	//   ....[19]....
        /*7488*/ 	.word	0xffffffff


	//   ....[20]....
        /*748c*/ 	.word	0xffffffff


	//   ....[21]....
        /*7490*/ 	.word	0xffffffff


	//   ....[22]....
        /*7494*/ 	.word	0xffffffff


	//   ....[23]....
        /*7498*/ 	.word	0xffffffff


	//   ....[24]....
        /*749c*/ 	.word	0xffffffff


	//   ....[25]....
        /*74a0*/ 	.word	0xffffffff


	//   ....[26]....
        /*74a4*/ 	.word	0xffffffff


	//   ....[27]....
        /*74a8*/ 	.word	0xffffffff


	//   ....[28]....
        /*74ac*/ 	.word	0xffffffff


	//   ....[29]....
        /*74b0*/ 	.word	0xffffffff


	//   ....[30]....
        /*74b4*/ 	.word	0xffffffff


	//   ....[31]....
        /*74b8*/ 	.word	0xffffffff


	//   ....[32]....
        /*74bc*/ 	.word	0xffffffff


	//   ....[33]....
        /*74c0*/ 	.word	0xffffffff


	//   ....[34]....
        /*74c4*/ 	.word	0xffffffff


	//   ....[35]....
        /*74c8*/ 	.word	0xffffffff


	//   ....[36]....
        /*74cc*/ 	.word	0xffffffff


	//   ....[37]....
        /*74d0*/ 	.word	0xffffffff


	//   ....[38]....
        /*74d4*/ 	.word	0xffffffff


	//   ....[39]....
        /*74d8*/ 	.word	0xffffffff


	//   ....[40]....
        /*74dc*/ 	.word	0xffffffff


	//   ....[41]....
        /*74e0*/ 	.word	0xffffffff


	//   ....[42]....
        /*74e4*/ 	.word	0xffffffff


	//   ....[43]....
        /*74e8*/ 	.word	0xffffffff


	//   ....[44]....
        /*74ec*/ 	.word	0xffffffff


	//   ....[45]....
        /*74f0*/ 	.word	0xffffffff


	//   ....[46]....
        /*74f4*/ 	.word	0xffffffff


	//   ....[47]....
        /*74f8*/ 	.word	0xffffffff


	//   ....[48]....
        /*74fc*/ 	.word	0xffffffff


	//   ....[49]....
        /*7500*/ 	.word	0xffffffff


	//   ....[50]....
        /*7504*/ 	.word	0xffffffff


	//   ....[51]....
        /*7508*/ 	.word	0xffffffff


	//   ....[52]....
        /*750c*/ 	.word	0xffffffff


	//   ....[53]....
        /*7510*/ 	.word	0xffffffff


	//   ....[54]....
        /*7514*/ 	.word	0xffffffff


	//   ....[55]....
        /*7518*/ 	.word	0xffffffff


	//   ....[56]....
        /*751c*/ 	.word	0xffffffff


	//   ....[57]....
        /*7520*/ 	.word	0xffffffff


	//   ....[58]....
        /*7524*/ 	.word	0xffffffff


	//   ....[59]....
        /*7528*/ 	.word	0xffffffff


	//   ....[60]....
        /*752c*/ 	.word	0xffffffff


	//   ....[61]....
        /*7530*/ 	.word	0xffffffff


	//   ....[62]....
        /*7534*/ 	.word	0xffffffff


	//   ....[63]....
        /*7538*/ 	.word	0xffffffff


	//   ....[64]....
        /*753c*/ 	.word	0xffffffff


	//   ....[65]....
        /*7540*/ 	.word	0xffffffff


	//   ....[66]....
        /*7544*/ 	.word	0xffffffff


	//   ....[67]....
        /*7548*/ 	.word	0xffffffff


	//   ....[68]....
        /*754c*/ 	.word	0xffffffff


	//   ....[69]....
        /*7550*/ 	.word	0xffffffff


	//   ....[70]....
        /*7554*/ 	.word	0xffffffff


	//   ....[71]....
        /*7558*/ 	.word	0xffffffff


	//   ....[72]....
        /*755c*/ 	.word	0xffffffff


	//   ....[73]....
        /*7560*/ 	.word	0xffffffff


	//   ....[74]....
        /*7564*/ 	.word	0xffffffff


	//   ....[75]....
        /*7568*/ 	.word	0xffffffff


	//   ....[76]....
        /*756c*/ 	.word	0xffffffff


	//   ....[77]....
        /*7570*/ 	.word	0xffffffff


	//   ....[78]....
        /*7574*/ 	.word	0xffffffff


	//   ....[79]....
        /*7578*/ 	.word	0xffffffff


	//   ....[80]....
        /*757c*/ 	.word	0xffffffff


	//   ....[81]....
        /*7580*/ 	.word	0xffffffff


	//   ....[82]....
        /*7584*/ 	.word	0xffffffff


	//   ....[83]....
        /*7588*/ 	.word	0xffffffff


	//   ....[84]....
        /*758c*/ 	.word	0xffffffff


	//   ....[85]....
        /*7590*/ 	.word	0xffffffff


	//   ....[86]....
        /*7594*/ 	.word	0xffffffff


	//   ....[87]....
        /*7598*/ 	.word	0xffffffff


	//   ....[88]....
        /*759c*/ 	.word	0xffffffff


	//   ....[89]....
        /*75a0*/ 	.word	0xffffffff


	//   ....[90]....
        /*75a4*/ 	.word	0xffffffff


	//   ....[91]....
        /*75a8*/ 	.word	0xffffffff


	//   ....[92]....
        /*75ac*/ 	.word	0xffffffff


	//   ....[93]....
        /*75b0*/ 	.word	0xffffffff


	//   ....[94]....
        /*75b4*/ 	.word	0xffffffff


	//   ....[95]....
        /*75b8*/ 	.word	0xffffffff


	//   ....[96]....
        /*75bc*/ 	.word	0xffffffff


	//   ....[97]....
        /*75c0*/ 	.word	0xffffffff


	//   ....[98]....
        /*75c4*/ 	.word	0xffffffff


	//   ....[99]....
        /*75c8*/ 	.word	0xffffffff


	//   ....[100]....
        /*75cc*/ 	.word	0xffffffff


	//   ....[101]....
        /*75d0*/ 	.word	0xffffffff


	//   ....[102]....
        /*75d4*/ 	.word	0xffffffff


	//   ....[103]....
        /*75d8*/ 	.word	0xffffffff


	//   ....[104]....
        /*75dc*/ 	.word	0xffffffff


	//   ....[105]....
        /*75e0*/ 	.word	0xffffffff


	//   ....[106]....
        /*75e4*/ 	.word	0xffffffff


	//   ....[107]....
        /*75e8*/ 	.word	0xffffffff


	//   ....[108]....
        /*75ec*/ 	.word	0xffffffff


	//   ....[109]....
        /*75f0*/ 	.word	0xffffffff


	//   ....[110]....
        /*75f4*/ 	.word	0xffffffff


	//   ....[111]....
        /*75f8*/ 	.word	0xffffffff


	//   ....[112]....
        /*75fc*/ 	.word	0xffffffff


	//   ....[113]....
        /*7600*/ 	.word	0xffffffff


	//   ....[114]....
        /*7604*/ 	.word	0xffffffff


	//   ....[115]....
        /*7608*/ 	.word	0xffffffff


	//   ....[116]....
        /*760c*/ 	.word	0xffffffff


	//   ....[117]....
        /*7610*/ 	.word	0xffffffff


	//   ....[118]....
        /*7614*/ 	.word	0xffffffff


	//   ....[119]....
        /*7618*/ 	.word	0xffffffff


	//   ....[120]....
        /*761c*/ 	.word	0xffffffff


	//   ....[121]....
        /*7620*/ 	.word	0xffffffff


	//   ....[122]....
        /*7624*/ 	.word	0xffffffff


	//   ....[123]....
        /*7628*/ 	.word	0xffffffff


	//   ....[124]....
        /*762c*/ 	.word	0xffffffff


	//   ....[125]....
        /*7630*/ 	.word	0xffffffff


	//   ....[126]....
        /*7634*/ 	.word	0xffffffff


	//   ....[127]....
        /*7638*/ 	.word	0xffffffff


	//   ....[128]....
        /*763c*/ 	.word	0xffffffff


	//   ....[129]....
        /*7640*/ 	.word	0xffffffff


	//   ....[130]....
        /*7644*/ 	.word	0xffffffff


	//   ....[131]....
        /*7648*/ 	.word	0xffffffff


	//   ....[132]....
        /*764c*/ 	.word	0xffffffff


	//   ....[133]....
        /*7650*/ 	.word	0xffffffff


	//   ....[134]....
        /*7654*/ 	.word	0xffffffff


	//   ....[135]....
        /*7658*/ 	.word	0xffffffff


	//   ....[136]....
        /*765c*/ 	.word	0xffffffff


	//   ....[137]....
        /*7660*/ 	.word	0xffffffff


	//   ....[138]....
        /*7664*/ 	.word	0xffffffff


	//   ....[139]....
        /*7668*/ 	.word	0xffffffff


	//   ....[140]....
        /*766c*/ 	.word	0xffffffff


	//   ....[141]....
        /*7670*/ 	.word	0xffffffff


	//   ....[142]....
        /*7674*/ 	.word	0xffffffff


	//   ....[143]....
        /*7678*/ 	.word	0xffffffff


	//   ....[144]....
        /*767c*/ 	.word	0xffffffff


	//   ....[145]....
        /*7680*/ 	.word	0xffffffff


	//   ....[146]....
        /*7684*/ 	.word	0xffffffff


	//   ....[147]....
        /*7688*/ 	.word	0xffffffff


	//   ....[148]....
        /*768c*/ 	.word	0xffffffff


	//   ....[149]....
        /*7690*/ 	.word	0xffffffff


	//   ....[150]....
        /*7694*/ 	.word	0xffffffff


	//   ....[151]....
        /*7698*/ 	.word	0xffffffff


	//   ....[152]....
        /*769c*/ 	.word	0xffffffff


	//   ....[153]....
        /*76a0*/ 	.word	0xffffffff


	//   ....[154]....
        /*76a4*/ 	.word	0xffffffff


	//   ....[155]....
        /*76a8*/ 	.word	0xffffffff


	//   ....[156]....
        /*76ac*/ 	.word	0xffffffff


	//   ....[157]....
        /*76b0*/ 	.word	0xffffffff


	//   ....[158]....
        /*76b4*/ 	.word	0xffffffff


	//   ....[159]....
        /*76b8*/ 	.word	0xffffffff


	//   ....[160]....
        /*76bc*/ 	.word	0xffffffff


	//   ....[161]....
        /*76c0*/ 	.word	0xffffffff


	//   ....[162]....
        /*76c4*/ 	.word	0xffffffff


	//   ....[163]....
        /*76c8*/ 	.word	0xffffffff


	//   ....[164]....
        /*76cc*/ 	.word	0xffffffff


	//   ....[165]....
        /*76d0*/ 	.word	0xffffffff


	//   ....[166]....
        /*76d4*/ 	.word	0xffffffff


	//   ....[167]....
        /*76d8*/ 	.word	0xffffffff


	//   ....[168]....
        /*76dc*/ 	.word	0xffffffff


	//   ....[169]....
        /*76e0*/ 	.word	0xffffffff


	//   ....[170]....
        /*76e4*/ 	.word	0xffffffff


	//   ....[171]....
        /*76e8*/ 	.word	0xffffffff


	//   ....[172]....
        /*76ec*/ 	.word	0xffffffff


	//   ....[173]....
        /*76f0*/ 	.word	0xffffffff


	//   ....[174]....
        /*76f4*/ 	.word	0xffffffff


	//   ....[175]....
        /*76f8*/ 	.word	0xffffffff


	//   ....[176]....
        /*76fc*/ 	.word	0xffffffff


	//   ....[177]....
        /*7700*/ 	.word	0xffffffff


	//   ....[178]....
        /*7704*/ 	.word	0xffffffff


	//   ....[179]....
        /*7708*/ 	.word	0xffffffff


	//   ....[180]....
        /*770c*/ 	.word	0xffffffff


	//   ....[181]....
        /*7710*/ 	.word	0xffffffff


	//   ....[182]....
        /*7714*/ 	.word	0xffffffff


	//   ....[183]....
        /*7718*/ 	.word	0xffffffff


	//   ....[184]....
        /*771c*/ 	.word	0xffffffff


	//   ....[185]....
        /*7720*/ 	.word	0xffffffff


	//   ....[186]....
        /*7724*/ 	.word	0xffffffff


	//   ....[187]....
        /*7728*/ 	.word	0xffffffff


	//   ....[188]....
        /*772c*/ 	.word	0xffffffff


	//   ....[189]....
        /*7730*/ 	.word	0xffffffff


	//   ....[190]....
        /*7734*/ 	.word	0xffffffff


	//   ....[191]....
        /*7738*/ 	.word	0xffffffff


	//   ....[192]....
        /*773c*/ 	.word	0xffffffff


	//   ....[193]....
        /*7740*/ 	.word	0xffffffff


	//   ....[194]....
        /*7744*/ 	.word	0xffffffff


	//   ....[195]....
        /*7748*/ 	.word	0xffffffff


	//   ....[196]....
        /*774c*/ 	.word	0xffffffff


	//   ....[197]....
        /*7750*/ 	.word	0xffffffff


	//   ....[198]....
        /*7754*/ 	.word	0xffffffff


	//   ....[199]....
        /*7758*/ 	.word	0xffffffff


	//   ....[200]....
        /*775c*/ 	.word	0xffffffff


	//   ....[201]....
        /*7760*/ 	.word	0xffffffff


	//   ....[202]....
        /*7764*/ 	.word	0xffffffff


	//   ....[203]....
        /*7768*/ 	.word	0xffffffff


	//   ....[204]....
        /*776c*/ 	.word	0xffffffff


	//   ....[205]....
        /*7770*/ 	.word	0xffffffff


	//   ....[206]....
        /*7774*/ 	.word	0xffffffff


	//   ....[207]....
        /*7778*/ 	.word	0xffffffff


	//   ....[208]....
        /*777c*/ 	.word	0xffffffff


	//   ....[209]....
        /*7780*/ 	.word	0xffffffff


	//   ....[210]....
        /*7784*/ 	.word	0xffffffff


	//   ....[211]....
        /*7788*/ 	.word	0xffffffff


	//   ....[212]....
        /*778c*/ 	.word	0xffffffff


	//   ....[213]....
        /*7790*/ 	.word	0xffffffff


	//   ....[214]....
        /*7794*/ 	.word	0xffffffff


	//   ....[215]....
        /*7798*/ 	.word	0xffffffff


	//   ....[216]....
        /*779c*/ 	.word	0xffffffff


	//   ....[217]....
        /*77a0*/ 	.word	0xffffffff


	//   ....[218]....
        /*77a4*/ 	.word	0xffffffff


	//   ....[219]....
        /*77a8*/ 	.word	0xffffffff


	//   ....[220]....
        /*77ac*/ 	.word	0xffffffff


	//   ....[221]....
        /*77b0*/ 	.word	0xffffffff


	//   ....[222]....
        /*77b4*/ 	.word	0xffffffff


	//   ....[223]....
        /*77b8*/ 	.word	0xffffffff


	//   ....[224]....
        /*77bc*/ 	.word	0xffffffff


	//   ....[225]....
        /*77c0*/ 	.word	0xffffffff


	//   ....[226]....
        /*77c4*/ 	.word	0xffffffff


	//   ....[227]....
        /*77c8*/ 	.word	0xffffffff


	//   ....[228]....
        /*77cc*/ 	.word	0xffffffff


	//   ....[229]....
        /*77d0*/ 	.word	0xffffffff


	//   ....[230]....
        /*77d4*/ 	.word	0xffffffff


	//   ....[231]....
        /*77d8*/ 	.word	0xffffffff


	//   ....[232]....
        /*77dc*/ 	.word	0xffffffff


	//   ....[233]....
        /*77e0*/ 	.word	0xffffffff


	//   ....[234]....
        /*77e4*/ 	.word	0xffffffff


	//   ....[235]....
        /*77e8*/ 	.word	0xffffffff


	//   ....[236]....
        /*77ec*/ 	.word	0xffffffff


	//   ....[237]....
        /*77f0*/ 	.word	0xffffffff


	//   ....[238]....
        /*77f4*/ 	.word	0xffffffff


	//   ....[239]....
        /*77f8*/ 	.word	0xffffffff


	//   ....[240]....
        /*77fc*/ 	.word	0xffffffff


	//   ....[241]....
        /*7800*/ 	.word	0xffffffff


	//   ....[242]....
        /*7804*/ 	.word	0xffffffff


	//   ....[243]....
        /*7808*/ 	.word	0xffffffff


	//   ....[244]....
        /*780c*/ 	.word	0xffffffff


	//   ....[245]....
        /*7810*/ 	.word	0xffffffff


	//   ....[246]....
        /*7814*/ 	.word	0xffffffff


	//   ....[247]....
        /*7818*/ 	.word	0xffffffff


	//   ....[248]....
        /*781c*/ 	.word	0xffffffff


	//   ....[249]....
        /*7820*/ 	.word	0xffffffff


	//   ....[250]....
        /*7824*/ 	.word	0xffffffff


	//   ....[251]....
        /*7828*/ 	.word	0xffffffff


	//   ....[252]....
        /*782c*/ 	.word	0xffffffff


	//   ....[253]....
        /*7830*/ 	.word	0xffffffff


	//   ....[254]....
        /*7834*/ 	.word	0xffffffff


	//   ....[255]....
        /*7838*/ 	.word	0xffffffff


	//   ....[0]....
        /*783c*/ 	.word	0xffffffff


	//   ....[1]....
        /*7840*/ 	.word	0xffffffff


	//   ....[2]....
        /*7844*/ 	.word	0xffffffff


	//   ....[3]....
        /*7848*/ 	.word	0xffffffff


	//   ....[4]....
        /*784c*/ 	.word	0xffffffff


	//   ....[5]....
        /*7850*/ 	.word	0xffffffff


	//   ....[6]....
        /*7854*/ 	.word	0xffffffff


	//   ....[7]....
        /*7858*/ 	.word	0xffffffff


	//   ....[8]....
        /*785c*/ 	.word	0xffffffff


	//   ....[9]....
        /*7860*/ 	.word	0xffffffff


	//   ....[10]....
        /*7864*/ 	.word	0xffffffff


	//   ....[11]....
        /*7868*/ 	.word	0xffffffff


	//   ....[12]....
        /*786c*/ 	.word	0xffffffff


	//   ....[13]....
        /*7870*/ 	.word	0xffffffff


	//   ....[14]....
        /*7874*/ 	.word	0xffffffff


	//   ....[15]....
        /*7878*/ 	.word	0xffffffff


	//   ....[16]....
        /*787c*/ 	.word	0xffffffff


	//   ....[17]....
        /*7880*/ 	.word	0xffffffff


	//   ....[18]....
        /*7884*/ 	.word	0xffffffff


	//   ....[19]....
        /*7888*/ 	.word	0xffffffff


	//   ....[20]....
        /*788c*/ 	.word	0xffffffff


	//   ....[21]....
        /*7890*/ 	.word	0xffffffff


	//   ....[22]....
        /*7894*/ 	.word	0xffffffff


	//   ....[23]....
        /*7898*/ 	.word	0xffffffff


	//   ....[24]....
        /*789c*/ 	.word	0xffffffff


	//   ....[25]....
        /*78a0*/ 	.word	0xffffffff


	//   ....[26]....
        /*78a4*/ 	.word	0xffffffff


	//   ....[27]....
        /*78a8*/ 	.word	0xffffffff


	//   ....[28]....
        /*78ac*/ 	.word	0xffffffff


	//   ....[29]....
        /*78b0*/ 	.word	0xffffffff


	//   ....[30]....
        /*78b4*/ 	.word	0xffffffff


	//   ....[31]....
        /*78b8*/ 	.word	0xffffffff


	//   ....[32]....
        /*78bc*/ 	.word	0xffffffff


	//   ....[33]....
        /*78c0*/ 	.word	0xffffffff


	//   ....[34]....
        /*78c4*/ 	.word	0xffffffff


	//   ....[35]....
        /*78c8*/ 	.word	0xffffffff


	//   ....[36]....
        /*78cc*/ 	.word	0xffffffff


	//   ....[37]....
        /*78d0*/ 	.word	0xffffffff


	//   ....[38]....
        /*78d4*/ 	.word	0xffffffff


	//   ....[39]....
        /*78d8*/ 	.word	0xffffffff


	//   ....[40]....
        /*78dc*/ 	.word	0xffffffff


	//   ....[41]....
        /*78e0*/ 	.word	0xffffffff


	//   ....[42]....
        /*78e4*/ 	.word	0xffffffff


	//   ....[43]....
        /*78e8*/ 	.word	0xffffffff


	//   ....[44]....
        /*78ec*/ 	.word	0xffffffff


	//   ....[45]....
        /*78f0*/ 	.word	0xffffffff


	//   ....[46]....
        /*78f4*/ 	.word	0xffffffff


	//   ....[47]....
        /*78f8*/ 	.word	0xffffffff


	//   ....[48]....
        /*78fc*/ 	.word	0xffffffff


	//   ....[49]....
        /*7900*/ 	.word	0xffffffff


	//   ....[50]....
        /*7904*/ 	.word	0xffffffff


	//   ....[51]....
        /*7908*/ 	.word	0xffffffff


	//   ....[52]....
        /*790c*/ 	.word	0xffffffff


	//   ....[53]....
        /*7910*/ 	.word	0xffffffff


	//   ....[54]....
        /*7914*/ 	.word	0xffffffff


	//   ....[55]....
        /*7918*/ 	.word	0xffffffff


	//   ....[56]....
        /*791c*/ 	.word	0xffffffff


	//   ....[57]....
        /*7920*/ 	.word	0xffffffff


	//   ....[58]....
        /*7924*/ 	.word	0xffffffff


	//   ....[59]....
        /*7928*/ 	.word	0xffffffff


	//   ....[60]....
        /*792c*/ 	.word	0xffffffff


	//   ....[61]....
        /*7930*/ 	.word	0xffffffff


	//   ....[62]....
        /*7934*/ 	.word	0xffffffff


	//   ....[63]....
        /*7938*/ 	.word	0xffffffff


	//   ....[64]....
        /*793c*/ 	.word	0xffffffff


	//   ....[65]....
        /*7940*/ 	.word	0xffffffff


	//   ....[66]....
        /*7944*/ 	.word	0xffffffff


	//   ....[67]....
        /*7948*/ 	.word	0xffffffff


	//   ....[68]....
        /*794c*/ 	.word	0xffffffff


	//   ....[69]....
        /*7950*/ 	.word	0xffffffff


	//   ....[70]....
        /*7954*/ 	.word	0xffffffff


	//   ....[71]....
        /*7958*/ 	.word	0xffffffff


	//   ....[72]....
        /*795c*/ 	.word	0xffffffff


	//   ....[73]....
        /*7960*/ 	.word	0xffffffff


	//   ....[74]....
        /*7964*/ 	.word	0xffffffff


	//   ....[75]....
        /*7968*/ 	.word	0xffffffff


	//   ....[76]....
        /*796c*/ 	.word	0xffffffff


	//   ....[77]....
        /*7970*/ 	.word	0xffffffff


	//   ....[78]....
        /*7974*/ 	.word	0xffffffff


	//   ....[79]....
        /*7978*/ 	.word	0xffffffff


	//   ....[80]....
        /*797c*/ 	.word	0xffffffff


	//   ....[81]....
        /*7980*/ 	.word	0xffffffff


	//   ....[82]....
        /*7984*/ 	.word	0xffffffff


	//   ....[83]....
        /*7988*/ 	.word	0xffffffff


	//   ....[84]....
        /*798c*/ 	.word	0xffffffff


	//   ....[85]....
        /*7990*/ 	.word	0xffffffff


	//   ....[86]....
        /*7994*/ 	.word	0xffffffff


	//   ....[87]....
        /*7998*/ 	.word	0xffffffff


	//   ....[88]....
        /*799c*/ 	.word	0xffffffff


	//   ....[89]....
        /*79a0*/ 	.word	0xffffffff


	//   ....[90]....
        /*79a4*/ 	.word	0xffffffff


	//   ....[91]....
        /*79a8*/ 	.word	0xffffffff


	//   ....[92]....
        /*79ac*/ 	.word	0xffffffff


	//   ....[93]....
        /*79b0*/ 	.word	0xffffffff


	//   ....[94]....
        /*79b4*/ 	.word	0xffffffff


	//   ....[95]....
        /*79b8*/ 	.word	0xffffffff


	//   ....[96]....
        /*79bc*/ 	.word	0xffffffff


	//   ....[97]....
        /*79c0*/ 	.word	0xffffffff


	//   ....[98]....
        /*79c4*/ 	.word	0xffffffff


	//   ....[99]....
        /*79c8*/ 	.word	0xffffffff


	//   ....[100]....
        /*79cc*/ 	.word	0xffffffff


	//   ....[101]....
        /*79d0*/ 	.word	0xffffffff


	//   ....[102]....
        /*79d4*/ 	.word	0xffffffff


	//   ....[103]....
        /*79d8*/ 	.word	0xffffffff


	//   ....[104]....
        /*79dc*/ 	.word	0xffffffff


	//   ....[105]....
        /*79e0*/ 	.word	0xffffffff


	//   ....[106]....
        /*79e4*/ 	.word	0xffffffff


	//   ....[107]....
        /*79e8*/ 	.word	0xffffffff


	//   ....[108]....
        /*79ec*/ 	.word	0xffffffff


	//   ....[109]....
        /*79f0*/ 	.word	0xffffffff


	//   ....[110]....
        /*79f4*/ 	.word	0xffffffff


	//   ....[111]....
        /*79f8*/ 	.word	0xffffffff


	//   ....[112]....
        /*79fc*/ 	.word	0xffffffff


	//   ....[113]....
        /*7a00*/ 	.word	0xffffffff


	//   ....[114]....
        /*7a04*/ 	.word	0xffffffff


	//   ....[115]....
        /*7a08*/ 	.word	0xffffffff


	//   ....[116]....
        /*7a0c*/ 	.word	0xffffffff


	//   ....[117]....
        /*7a10*/ 	.word	0xffffffff


	//   ....[118]....
        /*7a14*/ 	.word	0xffffffff


	//   ....[119]....
        /*7a18*/ 	.word	0xffffffff


	//   ....[120]....
        /*7a1c*/ 	.word	0xffffffff


	//   ....[121]....
        /*7a20*/ 	.word	0xffffffff


	//   ....[122]....
        /*7a24*/ 	.word	0xffffffff


	//   ....[123]....
        /*7a28*/ 	.word	0xffffffff


	//   ....[124]....
        /*7a2c*/ 	.word	0xffffffff


	//   ....[125]....
        /*7a30*/ 	.word	0xffffffff


	//   ....[126]....
        /*7a34*/ 	.word	0xffffffff


	//   ....[127]....
        /*7a38*/ 	.word	0xffffffff


	//   ....[128]....
        /*7a3c*/ 	.word	0xffffffff


	//   ....[129]....
        /*7a40*/ 	.word	0xffffffff


	//   ....[130]....
        /*7a44*/ 	.word	0xffffffff


	//   ....[131]....
        /*7a48*/ 	.word	0xffffffff


	//   ....[132]....
        /*7a4c*/ 	.word	0xffffffff


	//   ....[133]....
        /*7a50*/ 	.word	0xffffffff


	//   ....[134]....
        /*7a54*/ 	.word	0xffffffff


	//   ....[135]....
        /*7a58*/ 	.word	0xffffffff


	//   ....[136]....
        /*7a5c*/ 	.word	0xffffffff


	//   ....[137]....
        /*7a60*/ 	.word	0xffffffff


	//   ....[138]....
        /*7a64*/ 	.word	0xffffffff


	//   ....[139]....
        /*7a68*/ 	.word	0xffffffff


	//   ....[140]....
        /*7a6c*/ 	.word	0xffffffff


	//   ....[141]....
        /*7a70*/ 	.word	0xffffffff


	//   ....[142]....
        /*7a74*/ 	.word	0xffffffff


	//   ....[143]....
        /*7a78*/ 	.word	0xffffffff


	//   ....[144]....
        /*7a7c*/ 	.word	0xffffffff


	//   ....[145]....
        /*7a80*/ 	.word	0xffffffff


	//   ....[146]....
        /*7a84*/ 	.word	0xffffffff


	//   ....[147]....
        /*7a88*/ 	.word	0xffffffff


	//   ....[148]....
        /*7a8c*/ 	.word	0xffffffff


	//   ....[149]....
        /*7a90*/ 	.word	0xffffffff


	//   ....[150]....
        /*7a94*/ 	.word	0xffffffff


	//   ....[151]....
        /*7a98*/ 	.word	0xffffffff


	//   ....[152]....
        /*7a9c*/ 	.word	0xffffffff


	//   ....[153]....
        /*7aa0*/ 	.word	0xffffffff


	//   ....[154]....
        /*7aa4*/ 	.word	0xffffffff


	//   ....[155]....
        /*7aa8*/ 	.word	0xffffffff


	//   ....[156]....
        /*7aac*/ 	.word	0xffffffff


	//   ....[157]....
        /*7ab0*/ 	.word	0xffffffff


	//   ....[158]....
        /*7ab4*/ 	.word	0xffffffff


	//   ....[159]....
        /*7ab8*/ 	.word	0xffffffff


	//   ....[160]....
        /*7abc*/ 	.word	0xffffffff


	//   ....[161]....
        /*7ac0*/ 	.word	0xffffffff


	//   ....[162]....
        /*7ac4*/ 	.word	0xffffffff


	//   ....[163]....
        /*7ac8*/ 	.word	0xffffffff


	//   ....[164]....
        /*7acc*/ 	.word	0xffffffff


	//   ....[165]....
        /*7ad0*/ 	.word	0xffffffff


	//   ....[166]....
        /*7ad4*/ 	.word	0xffffffff


	//   ....[167]....
        /*7ad8*/ 	.word	0xffffffff


	//   ....[168]....
        /*7adc*/ 	.word	0xffffffff


	//   ....[169]....
        /*7ae0*/ 	.word	0xffffffff


	//   ....[170]....
        /*7ae4*/ 	.word	0xffffffff


	//   ....[171]....
        /*7ae8*/ 	.word	0xffffffff


	//   ....[172]....
        /*7aec*/ 	.word	0xffffffff


	//   ....[173]....
        /*7af0*/ 	.word	0xffffffff


	//   ....[174]....
        /*7af4*/ 	.word	0xffffffff


	//   ....[175]....
        /*7af8*/ 	.word	0xffffffff


	//   ....[176]....
        /*7afc*/ 	.word	0xffffffff


	//   ....[177]....
        /*7b00*/ 	.word	0xffffffff


	//   ....[178]....
        /*7b04*/ 	.word	0xffffffff


	//   ....[179]....
        /*7b08*/ 	.word	0xffffffff


	//   ....[180]....
        /*7b0c*/ 	.word	0xffffffff


	//   ....[181]....
        /*7b10*/ 	.word	0xffffffff


	//   ....[182]....
        /*7b14*/ 	.word	0xffffffff


	//   ....[183]....
        /*7b18*/ 	.word	0xffffffff


	//   ....[184]....
        /*7b1c*/ 	.word	0xffffffff


	//   ....[185]....
        /*7b20*/ 	.word	0xffffffff


	//   ....[186]....
        /*7b24*/ 	.word	0xffffffff


	//   ....[187]....
        /*7b28*/ 	.word	0xffffffff


	//   ....[188]....
        /*7b2c*/ 	.word	0xffffffff


	//   ....[189]....
        /*7b30*/ 	.word	0xffffffff


	//   ....[190]....
        /*7b34*/ 	.word	0xffffffff


	//   ....[191]....
        /*7b38*/ 	.word	0xffffffff


	//   ....[192]....
        /*7b3c*/ 	.word	0xffffffff


	//   ....[193]....
        /*7b40*/ 	.word	0xffffffff


	//   ....[194]....
        /*7b44*/ 	.word	0xffffffff


	//   ....[195]....
        /*7b48*/ 	.word	0xffffffff


	//   ....[196]....
        /*7b4c*/ 	.word	0xffffffff


	//   ....[197]....
        /*7b50*/ 	.word	0xffffffff


	//   ....[198]....
        /*7b54*/ 	.word	0xffffffff


	//   ....[199]....
        /*7b58*/ 	.word	0xffffffff


	//   ....[200]....
        /*7b5c*/ 	.word	0xffffffff


	//   ....[201]....
        /*7b60*/ 	.word	0xffffffff


	//   ....[202]....
        /*7b64*/ 	.word	0xffffffff


	//   ....[203]....
        /*7b68*/ 	.word	0xffffffff


	//   ....[204]....
        /*7b6c*/ 	.word	0xffffffff


	//   ....[205]....
        /*7b70*/ 	.word	0xffffffff


	//   ....[206]....
        /*7b74*/ 	.word	0xffffffff


	//   ....[207]....
        /*7b78*/ 	.word	0xffffffff


	//   ....[208]....
        /*7b7c*/ 	.word	0xffffffff


	//   ....[209]....
        /*7b80*/ 	.word	0xffffffff


	//   ....[210]....
        /*7b84*/ 	.word	0xffffffff


	//   ....[211]....
        /*7b88*/ 	.word	0xffffffff


	//   ....[212]....
        /*7b8c*/ 	.word	0xffffffff


	//   ....[213]....
        /*7b90*/ 	.word	0xffffffff


	//   ....[214]....
        /*7b94*/ 	.word	0xffffffff


	//   ....[215]....
        /*7b98*/ 	.word	0xffffffff


	//   ....[216]....
        /*7b9c*/ 	.word	0xffffffff


	//   ....[217]....
        /*7ba0*/ 	.word	0xffffffff


	//   ....[218]....
        /*7ba4*/ 	.word	0xffffffff


	//   ....[219]....
        /*7ba8*/ 	.word	0xffffffff


	//   ....[220]....
        /*7bac*/ 	.word	0xffffffff


	//   ....[221]....
        /*7bb0*/ 	.word	0xffffffff


	//   ....[222]....
        /*7bb4*/ 	.word	0xffffffff


	//   ....[223]....
        /*7bb8*/ 	.word	0xffffffff


	//   ....[224]....
        /*7bbc*/ 	.word	0xffffffff


	//   ....[225]....
        /*7bc0*/ 	.word	0xffffffff


	//   ....[226]....
        /*7bc4*/ 	.word	0xffffffff


	//   ....[227]....
        /*7bc8*/ 	.word	0xffffffff


	//   ....[228]....
        /*7bcc*/ 	.word	0xffffffff


	//   ....[229]....
        /*7bd0*/ 	.word	0xffffffff


	//   ....[230]....
        /*7bd4*/ 	.word	0xffffffff


	//   ....[231]....
        /*7bd8*/ 	.word	0xffffffff


	//   ....[232]....
        /*7bdc*/ 	.word	0xffffffff


	//   ....[233]....
        /*7be0*/ 	.word	0xffffffff


	//   ....[234]....
        /*7be4*/ 	.word	0xffffffff


	//   ....[235]....
        /*7be8*/ 	.word	0xffffffff


	//   ....[236]....
        /*7bec*/ 	.word	0xffffffff


	//   ....[237]....
        /*7bf0*/ 	.word	0xffffffff


	//   ....[238]....
        /*7bf4*/ 	.word	0xffffffff


	//   ....[239]....
        /*7bf8*/ 	.word	0xffffffff


	//   ....[240]....
        /*7bfc*/ 	.word	0xffffffff


	//   ....[241]....
        /*7c00*/ 	.word	0xffffffff


	//   ....[242]....
        /*7c04*/ 	.word	0xffffffff


	//   ....[243]....
        /*7c08*/ 	.word	0xffffffff


	//   ....[244]....
        /*7c0c*/ 	.word	0xffffffff


	//   ....[245]....
        /*7c10*/ 	.word	0xffffffff


	//   ....[246]....
        /*7c14*/ 	.word	0xffffffff


	//   ....[247]....
        /*7c18*/ 	.word	0xffffffff


	//   ....[248]....
        /*7c1c*/ 	.word	0xffffffff


	//   ....[249]....
        /*7c20*/ 	.word	0xffffffff


	//   ....[250]....
        /*7c24*/ 	.word	0xffffffff


	//   ....[251]....
        /*7c28*/ 	.word	0xffffffff


	//   ....[252]....
        /*7c2c*/ 	.word	0xffffffff


	//   ....[253]....
        /*7c30*/ 	.word	0xffffffff


	//   ....[254]....
        /*7c34*/ 	.word	0xffffffff


	//   ....[255]....
        /*7c38*/ 	.word	0xffffffff


	//   ....[0]....
        /*7c3c*/ 	.word	0xffffffff


	//   ....[1]....
        /*7c40*/ 	.word	0xffffffff


	//   ....[2]....
        /*7c44*/ 	.word	0xffffffff


	//   ....[3]....
        /*7c48*/ 	.word	0xffffffff


	//   ....[4]....
        /*7c4c*/ 	.word	0xffffffff


	//   ....[5]....
        /*7c50*/ 	.word	0xffffffff


	//   ....[6]....
        /*7c54*/ 	.word	0xffffffff


	//   ....[7]....
        /*7c58*/ 	.word	0xffffffff


	//   ....[8]....
        /*7c5c*/ 	.word	0xffffffff


	//   ....[9]....
        /*7c60*/ 	.word	0xffffffff


	//   ....[10]....
        /*7c64*/ 	.word	0xffffffff


	//   ....[11]....
        /*7c68*/ 	.word	0xffffffff


	//   ....[12]....
        /*7c6c*/ 	.word	0xffffffff


	//   ....[13]....
        /*7c70*/ 	.word	0xffffffff


	//   ....[14]....
        /*7c74*/ 	.word	0xffffffff


	//   ....[15]....
        /*7c78*/ 	.word	0xffffffff


	//   ....[16]....
        /*7c7c*/ 	.word	0xffffffff


	//   ....[17]....
        /*7c80*/ 	.word	0xffffffff


	//   ....[18]....
        /*7c84*/ 	.word	0xffffffff


	//   ....[19]....
        /*7c88*/ 	.word	0xffffffff


	//   ....[20]....
        /*7c8c*/ 	.word	0xffffffff


	//   ....[21]....
        /*7c90*/ 	.word	0xffffffff


	//   ....[22]....
        /*7c94*/ 	.word	0xffffffff


	//   ....[23]....
        /*7c98*/ 	.word	0xffffffff


	//   ....[24]....
        /*7c9c*/ 	.word	0xffffffff


	//   ....[25]....
        /*7ca0*/ 	.word	0xffffffff


	//   ....[26]....
        /*7ca4*/ 	.word	0xffffffff


	//   ....[27]....
        /*7ca8*/ 	.word	0xffffffff


	//   ....[28]....
        /*7cac*/ 	.word	0xffffffff


	//   ....[29]....
        /*7cb0*/ 	.word	0xffffffff


	//   ....[30]....
        /*7cb4*/ 	.word	0xffffffff


	//   ....[31]....
        /*7cb8*/ 	.word	0xffffffff


	//   ....[32]....
        /*7cbc*/ 	.word	0xffffffff


	//   ....[33]....
        /*7cc0*/ 	.word	0xffffffff


	//   ....[34]....
        /*7cc4*/ 	.word	0xffffffff


	//   ....[35]....
        /*7cc8*/ 	.word	0xffffffff


	//   ....[36]....
        /*7ccc*/ 	.word	0xffffffff


	//   ....[37]....
        /*7cd0*/ 	.word	0xffffffff


	//   ....[38]....
        /*7cd4*/ 	.word	0xffffffff


	//   ....[39]....
        /*7cd8*/ 	.word	0xffffffff


	//   ....[40]....
        /*7cdc*/ 	.word	0xffffffff


	//   ....[41]....
        /*7ce0*/ 	.word	0xffffffff


	//   ....[42]....
        /*7ce4*/ 	.word	0xffffffff


	//   ....[43]....
        /*7ce8*/ 	.word	0xffffffff


	//   ....[44]....
        /*7cec*/ 	.word	0xffffffff


	//   ....[45]....
        /*7cf0*/ 	.word	0xffffffff


	//   ....[46]....
        /*7cf4*/ 	.word	0xffffffff


	//   ....[47]....
        /*7cf8*/ 	.word	0xffffffff


	//   ....[48]....
        /*7cfc*/ 	.word	0xffffffff


	//   ....[49]....
        /*7d00*/ 	.word	0xffffffff


	//   ....[50]....
        /*7d04*/ 	.word	0xffffffff


	//   ....[51]....
        /*7d08*/ 	.word	0xffffffff


	//   ....[52]....
        /*7d0c*/ 	.word	0xffffffff


	//   ....[53]....
        /*7d10*/ 	.word	0xffffffff


	//   ....[54]....
        /*7d14*/ 	.word	0xffffffff


	//   ....[55]....
        /*7d18*/ 	.word	0xffffffff


	//   ....[56]....
        /*7d1c*/ 	.word	0xffffffff


	//   ....[57]....
        /*7d20*/ 	.word	0xffffffff


	//   ....[58]....
        /*7d24*/ 	.word	0xffffffff


	//   ....[59]....
        /*7d28*/ 	.word	0xffffffff


	//   ....[60]....
        /*7d2c*/ 	.word	0xffffffff


	//   ....[61]....
        /*7d30*/ 	.word	0xffffffff


	//   ....[62]....
        /*7d34*/ 	.word	0xffffffff


	//   ....[63]....
        /*7d38*/ 	.word	0xffffffff


	//   ....[64]....
        /*7d3c*/ 	.word	0xffffffff


	//   ....[65]....
        /*7d40*/ 	.word	0xffffffff


	//   ....[66]....
        /*7d44*/ 	.word	0xffffffff


	//   ....[67]....
        /*7d48*/ 	.word	0xffffffff


	//   ....[68]....
        /*7d4c*/ 	.word	0xffffffff


	//   ....[69]....
        /*7d50*/ 	.word	0xffffffff


	//   ....[70]....
        /*7d54*/ 	.word	0xffffffff


	//   ....[71]....
        /*7d58*/ 	.word	0xffffffff


	//   ....[72]....
        /*7d5c*/ 	.word	0xffffffff


	//   ....[73]....
        /*7d60*/ 	.word	0xffffffff


	//   ....[74]....
        /*7d64*/ 	.word	0xffffffff


	//   ....[75]....
        /*7d68*/ 	.word	0xffffffff


	//   ....[76]....
        /*7d6c*/ 	.word	0xffffffff


	//   ....[77]....
        /*7d70*/ 	.word	0xffffffff


	//   ....[78]....
        /*7d74*/ 	.word	0xffffffff


	//   ....[79]....
        /*7d78*/ 	.word	0xffffffff


	//   ....[80]....
        /*7d7c*/ 	.word	0xffffffff


	//   ....[81]....
        /*7d80*/ 	.word	0xffffffff


	//   ....[82]....
        /*7d84*/ 	.word	0xffffffff


	//   ....[83]....
        /*7d88*/ 	.word	0xffffffff


	//   ....[84]....
        /*7d8c*/ 	.word	0xffffffff


	//   ....[85]....
        /*7d90*/ 	.word	0xffffffff


	//   ....[86]....
        /*7d94*/ 	.word	0xffffffff


	//   ....[87]....
        /*7d98*/ 	.word	0xffffffff


	//   ....[88]....
        /*7d9c*/ 	.word	0xffffffff


	//   ....[89]....
        /*7da0*/ 	.word	0xffffffff


	//   ....[90]....
        /*7da4*/ 	.word	0xffffffff


	//   ....[91]....
        /*7da8*/ 	.word	0xffffffff


	//   ....[92]....
        /*7dac*/ 	.word	0xffffffff


	//   ....[93]....
        /*7db0*/ 	.word	0xffffffff


	//   ....[94]....
        /*7db4*/ 	.word	0xffffffff


	//   ....[95]....
        /*7db8*/ 	.word	0xffffffff


	//   ....[96]....
        /*7dbc*/ 	.word	0xffffffff


	//   ....[97]....
        /*7dc0*/ 	.word	0xffffffff


	//   ....[98]....
        /*7dc4*/ 	.word	0xffffffff


	//   ....[99]....
        /*7dc8*/ 	.word	0xffffffff


	//   ....[100]....
        /*7dcc*/ 	.word	0xffffffff


	//   ....[101]....
        /*7dd0*/ 	.word	0xffffffff


	//   ....[102]....
        /*7dd4*/ 	.word	0xffffffff


	//   ....[103]....
        /*7dd8*/ 	.word	0xffffffff


	//   ....[104]....
        /*7ddc*/ 	.word	0xffffffff


	//   ....[105]....
        /*7de0*/ 	.word	0xffffffff


	//   ....[106]....
        /*7de4*/ 	.word	0xffffffff


	//   ....[107]....
        /*7de8*/ 	.word	0xffffffff


	//   ....[108]....
        /*7dec*/ 	.word	0xffffffff


	//   ....[109]....
        /*7df0*/ 	.word	0xffffffff


	//   ....[110]....
        /*7df4*/ 	.word	0xffffffff


	//   ....[111]....
        /*7df8*/ 	.word	0xffffffff


	//   ....[112]....
        /*7dfc*/ 	.word	0xffffffff


	//   ....[113]....
        /*7e00*/ 	.word	0xffffffff


	//   ....[114]....
        /*7e04*/ 	.word	0xffffffff


	//   ....[115]....
        /*7e08*/ 	.word	0xffffffff


	//   ....[116]....
        /*7e0c*/ 	.word	0xffffffff


	//   ....[117]....
        /*7e10*/ 	.word	0xffffffff


	//   ....[118]....
        /*7e14*/ 	.word	0xffffffff


	//   ....[119]....
        /*7e18*/ 	.word	0xffffffff


	//   ....[120]....
        /*7e1c*/ 	.word	0xffffffff


	//   ....[121]....
        /*7e20*/ 	.word	0xffffffff


	//   ....[122]....
        /*7e24*/ 	.word	0xffffffff


	//   ....[123]....
        /*7e28*/ 	.word	0xffffffff


	//   ....[124]....
        /*7e2c*/ 	.word	0xffffffff


	//   ....[125]....
        /*7e30*/ 	.word	0xffffffff


	//   ....[126]....
        /*7e34*/ 	.word	0xffffffff


	//   ....[127]....
        /*7e38*/ 	.word	0xffffffff


	//   ....[128]....
        /*7e3c*/ 	.word	0xffffffff


	//   ....[129]....
        /*7e40*/ 	.word	0xffffffff


	//   ....[130]....
        /*7e44*/ 	.word	0xffffffff


	//   ....[131]....
        /*7e48*/ 	.word	0xffffffff


	//   ....[132]....
        /*7e4c*/ 	.word	0xffffffff


	//   ....[133]....
        /*7e50*/ 	.word	0xffffffff


	//   ....[134]....
        /*7e54*/ 	.word	0xffffffff


	//   ....[135]....
        /*7e58*/ 	.word	0xffffffff


	//   ....[136]....
        /*7e5c*/ 	.word	0xffffffff


	//   ....[137]....
        /*7e60*/ 	.word	0xffffffff


	//   ....[138]....
        /*7e64*/ 	.word	0xffffffff


	//   ....[139]....
        /*7e68*/ 	.word	0xffffffff


	//   ....[140]....
        /*7e6c*/ 	.word	0xffffffff


	//   ....[141]....
        /*7e70*/ 	.word	0xffffffff


	//   ....[142]....
        /*7e74*/ 	.word	0xffffffff


	//   ....[143]....
        /*7e78*/ 	.word	0xffffffff


	//   ....[144]....
        /*7e7c*/ 	.word	0xffffffff


	//   ....[145]....
        /*7e80*/ 	.word	0xffffffff


	//   ....[146]....
        /*7e84*/ 	.word	0xffffffff


	//   ....[147]....
        /*7e88*/ 	.word	0xffffffff


	//   ....[148]....
        /*7e8c*/ 	.word	0xffffffff


	//   ....[149]....
        /*7e90*/ 	.word	0xffffffff


	//   ....[150]....
        /*7e94*/ 	.word	0xffffffff


	//   ....[151]....
        /*7e98*/ 	.word	0xffffffff


	//   ....[152]....
        /*7e9c*/ 	.word	0xffffffff


	//   ....[153]....
        /*7ea0*/ 	.word	0xffffffff


	//   ....[154]....
        /*7ea4*/ 	.word	0xffffffff


	//   ....[155]....
        /*7ea8*/ 	.word	0xffffffff


	//   ....[156]....
        /*7eac*/ 	.word	0xffffffff


	//   ....[157]....
        /*7eb0*/ 	.word	0xffffffff


	//   ....[158]....
        /*7eb4*/ 	.word	0xffffffff


	//   ....[159]....
        /*7eb8*/ 	.word	0xffffffff


	//   ....[160]....
        /*7ebc*/ 	.word	0xffffffff


	//   ....[161]....
        /*7ec0*/ 	.word	0xffffffff


	//   ....[162]....
        /*7ec4*/ 	.word	0xffffffff


	//   ....[163]....
        /*7ec8*/ 	.word	0xffffffff


	//   ....[164]....
        /*7ecc*/ 	.word	0xffffffff


	//   ....[165]....
        /*7ed0*/ 	.word	0xffffffff


	//   ....[166]....
        /*7ed4*/ 	.word	0xffffffff


	//   ....[167]....
        /*7ed8*/ 	.word	0xffffffff


	//   ....[168]....
        /*7edc*/ 	.word	0xffffffff


	//   ....[169]....
        /*7ee0*/ 	.word	0xffffffff


	//   ....[170]....
        /*7ee4*/ 	.word	0xffffffff


	//   ....[171]....
        /*7ee8*/ 	.word	0xffffffff


	//   ....[172]....
        /*7eec*/ 	.word	0xffffffff


	//   ....[173]....
        /*7ef0*/ 	.word	0xffffffff


	//   ....[174]....
        /*7ef4*/ 	.word	0xffffffff


	//   ....[175]....
        /*7ef8*/ 	.word	0xffffffff


	//   ....[176]....
        /*7efc*/ 	.word	0xffffffff


	//   ....[177]....
        /*7f00*/ 	.word	0xffffffff


	//   ....[178]....
        /*7f04*/ 	.word	0xffffffff


	//   ....[179]....
        /*7f08*/ 	.word	0xffffffff


	//   ....[180]....
        /*7f0c*/ 	.word	0xffffffff


	//   ....[181]....
        /*7f10*/ 	.word	0xffffffff


	//   ....[182]....
        /*7f14*/ 	.word	0xffffffff


	//   ....[183]....
        /*7f18*/ 	.word	0xffffffff


	//   ....[184]....
        /*7f1c*/ 	.word	0xffffffff


	//   ....[185]....
        /*7f20*/ 	.word	0xffffffff


	//   ....[186]....
        /*7f24*/ 	.word	0xffffffff


	//   ....[187]....
        /*7f28*/ 	.word	0xffffffff


	//   ....[188]....
        /*7f2c*/ 	.word	0xffffffff


	//   ....[189]....
        /*7f30*/ 	.word	0xffffffff


	//   ....[190]....
        /*7f34*/ 	.word	0xffffffff


	//   ....[191]....
        /*7f38*/ 	.word	0xffffffff


	//   ....[192]....
        /*7f3c*/ 	.word	0xffffffff


	//   ....[193]....
        /*7f40*/ 	.word	0xffffffff


	//   ....[194]....
        /*7f44*/ 	.word	0xffffffff


	//   ....[195]....
        /*7f48*/ 	.word	0xffffffff


	//   ....[196]....
        /*7f4c*/ 	.word	0xffffffff


	//   ....[197]....
        /*7f50*/ 	.word	0xffffffff


	//   ....[198]....
        /*7f54*/ 	.word	0xffffffff


	//   ....[199]....
        /*7f58*/ 	.word	0xffffffff


	//   ....[200]....
        /*7f5c*/ 	.word	0xffffffff


	//   ....[201]....
        /*7f60*/ 	.word	0xffffffff


	//   ....[202]....
        /*7f64*/ 	.word	0xffffffff


	//   ....[203]....
        /*7f68*/ 	.word	0xffffffff


	//   ....[204]....
        /*7f6c*/ 	.word	0xffffffff


	//   ....[205]....
        /*7f70*/ 	.word	0xffffffff


	//   ....[206]....
        /*7f74*/ 	.word	0xffffffff


	//   ....[207]....
        /*7f78*/ 	.word	0xffffffff


	//   ....[208]....
        /*7f7c*/ 	.word	0xffffffff


	//   ....[209]....
        /*7f80*/ 	.word	0xffffffff


	//   ....[210]....
        /*7f84*/ 	.word	0xffffffff


	//   ....[211]....
        /*7f88*/ 	.word	0xffffffff


	//   ....[212]....
        /*7f8c*/ 	.word	0xffffffff


	//   ....[213]....
        /*7f90*/ 	.word	0xffffffff


	//   ....[214]....
        /*7f94*/ 	.word	0xffffffff


	//   ....[215]....
        /*7f98*/ 	.word	0xffffffff


	//   ....[216]....
        /*7f9c*/ 	.word	0xffffffff


	//   ....[217]....
        /*7fa0*/ 	.word	0xffffffff


	//   ....[218]....
        /*7fa4*/ 	.word	0xffffffff


	//   ....[219]....
        /*7fa8*/ 	.word	0xffffffff


	//   ....[220]....
        /*7fac*/ 	.word	0xffffffff


	//   ....[221]....
        /*7fb0*/ 	.word	0xffffffff


	//   ....[222]....
        /*7fb4*/ 	.word	0xffffffff


	//   ....[223]....
        /*7fb8*/ 	.word	0xffffffff


	//   ....[224]....
        /*7fbc*/ 	.word	0xffffffff


	//   ....[225]....
        /*7fc0*/ 	.word	0xffffffff


	//   ....[226]....
        /*7fc4*/ 	.word	0xffffffff


	//   ....[227]....
        /*7fc8*/ 	.word	0xffffffff


	//   ....[228]....
        /*7fcc*/ 	.word	0xffffffff


	//   ....[229]....
        /*7fd0*/ 	.word	0xffffffff


	//   ....[230]....
        /*7fd4*/ 	.word	0xffffffff


	//   ....[231]....
        /*7fd8*/ 	.word	0xffffffff


	//   ....[232]....
        /*7fdc*/ 	.word	0xffffffff


	//   ....[233]....
        /*7fe0*/ 	.word	0xffffffff


	//   ....[234]....
        /*7fe4*/ 	.word	0xffffffff


	//   ....[235]....
        /*7fe8*/ 	.word	0xffffffff


	//   ....[236]....
        /*7fec*/ 	.word	0xffffffff


	//   ....[237]....
        /*7ff0*/ 	.word	0xffffffff


	//   ....[238]....
        /*7ff4*/ 	.word	0xffffffff


	//   ....[239]....
        /*7ff8*/ 	.word	0xffffffff


	//   ....[240]....
        /*7ffc*/ 	.word	0xffffffff


	//   ....[241]....
        /*8000*/ 	.word	0xffffffff


	//   ....[242]....
        /*8004*/ 	.word	0xffffffff


	//   ....[243]....
        /*8008*/ 	.word	0xffffffff


	//   ....[244]....
        /*800c*/ 	.word	0xffffffff


	//   ....[245]....
        /*8010*/ 	.word	0xffffffff


	//   ....[246]....
        /*8014*/ 	.word	0xffffffff


	//   ....[247]....
        /*8018*/ 	.word	0xffffffff


	//   ....[248]....
        /*801c*/ 	.word	0xffffffff


	//   ....[249]....
        /*8020*/ 	.word	0xffffffff


	//   ....[250]....
        /*8024*/ 	.word	0xffffffff


	//   ....[251]....
        /*8028*/ 	.word	0xffffffff


	//   ....[252]....
        /*802c*/ 	.word	0xffffffff


	//   ....[253]....
        /*8030*/ 	.word	0xffffffff


	//   ....[254]....
        /*8034*/ 	.word	0xffffffff


	//   ....[255]....
        /*8038*/ 	.word	0xffffffff


	//----- nvinfo : EIATTR_COOP_GROUP_INSTR_OFFSETS
	.align		4
.L_225:
        /*803c*/ 	.byte	0x04, 0x28
        /*803e*/ 	.short	(.L_227 - .L_226)


	//   ....[0]....
.L_226:
        /*8040*/ 	.word	0x00000050


	//   ....[1]....
        /*8044*/ 	.word	0x00000070


	//   ....[2]....
        /*8048*/ 	.word	0x00000080


	//   ....[3]....
        /*804c*/ 	.word	0x00000090


	//   ....[4]....
        /*8050*/ 	.word	0x000000a0


	//   ....[5]....
        /*8054*/ 	.word	0x000000d0


	//   ....[6]....
        /*8058*/ 	.word	0x000000e0


	//   ....[7]....
        /*805c*/ 	.word	0x000000f0


	//   ....[8]....
        /*8060*/ 	.word	0x00000100


	//   ....[9]....
        /*8064*/ 	.word	0x00000130


	//   ....[10]....
        /*8068*/ 	.word	0x00000140


	//   ....[11]....
        /*806c*/ 	.word	0x00000150


	//   ....[12]....
        /*8070*/ 	.word	0x00000160


	//   ....[13]....
        /*8074*/ 	.word	0x00000190


	//   ....[14]....
        /*8078*/ 	.word	0x000001a0


	//   ....[15]....
        /*807c*/ 	.word	0x000001b0


	//   ....[16]....
        /*8080*/ 	.word	0x000001c0


	//   ....[17]....
        /*8084*/ 	.word	0x000001f0


	//   ....[18]....
        /*8088*/ 	.word	0x00000200


	//   ....[19]....
        /*808c*/ 	.word	0x00000210


	//   ....[20]....
        /*8090*/ 	.word	0x00000220


	//   ....[21]....
        /*8094*/ 	.word	0x00000250


	//   ....[22]....
        /*8098*/ 	.word	0x00000260


	//   ....[23]....
        /*809c*/ 	.word	0x00000270


	//   ....[24]....
        /*80a0*/ 	.word	0x00000280


	//   ....[25]....
        /*80a4*/ 	.word	0x000002b0


	//   ....[26]....
        /*80a8*/ 	.word	0x000002c0


	//   ....[27]....
        /*80ac*/ 	.word	0x000002d0


	//   ....[28]....
        /*80b0*/ 	.word	0x000002e0


	//   ....[29]....
        /*80b4*/ 	.word	0x00000310


	//   ....[30]....
        /*80b8*/ 	.word	0x00000320


	//   ....[31]....
        /*80bc*/ 	.word	0x00000330


	//   ....[32]....
        /*80c0*/ 	.word	0x00000340


	//   ....[33]....
        /*80c4*/ 	.word	0x00000370


	//   ....[34]....
        /*80c8*/ 	.word	0x00000380


	//   ....[35]....
        /*80cc*/ 	.word	0x00000390


	//   ....[36]....
        /*80d0*/ 	.word	0x000003a0


	//   ....[37]....
        /*80d4*/ 	.word	0x000003d0


	//   ....[38]....
        /*80d8*/ 	.word	0x000003e0


	//   ....[39]....
        /*80dc*/ 	.word	0x000003f0


	//   ....[40]....
        /*80e0*/ 	.word	0x00000400


	//   ....[41]....
        /*80e4*/ 	.word	0x00000430


	//   ....[42]....
        /*80e8*/ 	.word	0x00000440


	//   ....[43]....
        /*80ec*/ 	.word	0x00000450


	//   ....[44]....
        /*80f0*/ 	.word	0x00000460


	//   ....[45]....
        /*80f4*/ 	.word	0x00000490


	//   ....[46]....
        /*80f8*/ 	.word	0x000004a0


	//   ....[47]....
        /*80fc*/ 	.word	0x000004b0


	//   ....[48]....
        /*8100*/ 	.word	0x000004c0


	//   ....[49]....
        /*8104*/ 	.word	0x000004f0


	//   ....[50]....
        /*8108*/ 	.word	0x00000500


	//   ....[51]....
        /*810c*/ 	.word	0x00000510


	//   ....[52]....
        /*8110*/ 	.word	0x00000520


	//   ....[53]....
        /*8114*/ 	.word	0x00000550


	//   ....[54]....
        /*8118*/ 	.word	0x00000560


	//   ....[55]....
        /*811c*/ 	.word	0x00000570


	//   ....[56]....
        /*8120*/ 	.word	0x00000580


	//   ....[57]....
        /*8124*/ 	.word	0x000005b0


	//   ....[58]....
        /*8128*/ 	.word	0x000005c0


	//   ....[59]....
        /*812c*/ 	.word	0x000005d0


	//   ....[60]....
        /*8130*/ 	.word	0x000005e0


	//   ....[61]....
        /*8134*/ 	.word	0x00000610


	//   ....[62]....
        /*8138*/ 	.word	0x00000620


	//   ....[63]....
        /*813c*/ 	.word	0x00000630


	//   ....[64]....
        /*8140*/ 	.word	0x00000640


	//   ....[65]....
        /*8144*/ 	.word	0x00000670


	//   ....[66]....
        /*8148*/ 	.word	0x00000680


	//   ....[67]....
        /*814c*/ 	.word	0x00000690


	//   ....[68]....
        /*8150*/ 	.word	0x000006a0


	//   ....[69]....
        /*8154*/ 	.word	0x000006d0


	//   ....[70]....
        /*8158*/ 	.word	0x000006e0


	//   ....[71]....
        /*815c*/ 	.word	0x000006f0


	//   ....[72]....
        /*8160*/ 	.word	0x00000700


	//   ....[73]....
        /*8164*/ 	.word	0x00000730


	//   ....[74]....
        /*8168*/ 	.word	0x00000740


	//   ....[75]....
        /*816c*/ 	.word	0x00000750


	//   ....[76]....
        /*8170*/ 	.word	0x00000760


	//   ....[77]....
        /*8174*/ 	.word	0x00000790


	//   ....[78]....
        /*8178*/ 	.word	0x000007a0


	//   ....[79]....
        /*817c*/ 	.word	0x000007b0


	//   ....[80]....
        /*8180*/ 	.word	0x000007c0


	//   ....[81]....
        /*8184*/ 	.word	0x000007f0


	//   ....[82]....
        /*8188*/ 	.word	0x00000800


	//   ....[83]....
        /*818c*/ 	.word	0x00000810


	//   ....[84]....
        /*8190*/ 	.word	0x00000820


	//   ....[85]....
        /*8194*/ 	.word	0x00000850


	//   ....[86]....
        /*8198*/ 	.word	0x00000860


	//   ....[87]....
        /*819c*/ 	.word	0x00000870


	//   ....[88]....
        /*81a0*/ 	.word	0x00000880


	//   ....[89]....
        /*81a4*/ 	.word	0x000008b0


	//   ....[90]....
        /*81a8*/ 	.word	0x000008c0


	//   ....[91]....
        /*81ac*/ 	.word	0x000008d0


	//   ....[92]....
        /*81b0*/ 	.word	0x000008e0


	//   ....[93]....
        /*81b4*/ 	.word	0x00000910


	//   ....[94]....
        /*81b8*/ 	.word	0x00000920


	//   ....[95]....
        /*81bc*/ 	.word	0x00000930


	//   ....[96]....
        /*81c0*/ 	.word	0x00000940


	//   ....[97]....
        /*81c4*/ 	.word	0x00000970


	//   ....[98]....
        /*81c8*/ 	.word	0x00000980


	//   ....[99]....
        /*81cc*/ 	.word	0x00000990


	//   ....[100]....
        /*81d0*/ 	.word	0x000009a0


	//   ....[101]....
        /*81d4*/ 	.word	0x000009d0


	//   ....[102]....
        /*81d8*/ 	.word	0x000009e0


	//   ....[103]....
        /*81dc*/ 	.word	0x000009f0


	//   ....[104]....
        /*81e0*/ 	.word	0x00000a00


	//   ....[105]....
        /*81e4*/ 	.word	0x00000a30


	//   ....[106]....
        /*81e8*/ 	.word	0x00000a40


	//   ....[107]....
        /*81ec*/ 	.word	0x00000a50


	//   ....[108]....
        /*81f0*/ 	.word	0x00000a60


	//   ....[109]....
        /*81f4*/ 	.word	0x00000a90


	//   ....[110]....
        /*81f8*/ 	.word	0x00000aa0


	//   ....[111]....
        /*81fc*/ 	.word	0x00000ab0


	//   ....[112]....
        /*8200*/ 	.word	0x00000ac0


	//   ....[113]....
        /*8204*/ 	.word	0x00000af0


	//   ....[114]....
        /*8208*/ 	.word	0x00000b00


	//   ....[115]....
        /*820c*/ 	.word	0x00000b10


	//   ....[116]....
        /*8210*/ 	.word	0x00000b20


	//   ....[117]....
        /*8214*/ 	.word	0x00000b50


	//   ....[118]....
        /*8218*/ 	.word	0x00000b60


	//   ....[119]....
        /*821c*/ 	.word	0x00000b70


	//   ....[120]....
        /*8220*/ 	.word	0x00000b80


	//   ....[121]....
        /*8224*/ 	.word	0x00000bb0


	//   ....[122]....
        /*8228*/ 	.word	0x00000bc0


	//   ....[123]....
        /*822c*/ 	.word	0x00000bd0


	//   ....[124]....
        /*8230*/ 	.word	0x00000be0


	//   ....[125]....
        /*8234*/ 	.word	0x00000c10


	//   ....[126]....
        /*8238*/ 	.word	0x00000c20


	//   ....[127]....
        /*823c*/ 	.word	0x00000c30


	//   ....[128]....
        /*8240*/ 	.word	0x00000c40


	//   ....[129]....
        /*8244*/ 	.word	0x00000c70


	//   ....[130]....
        /*8248*/ 	.word	0x00000c80


	//   ....[131]....
        /*824c*/ 	.word	0x00000c90


	//   ....[132]....
        /*8250*/ 	.word	0x00000ca0


	//   ....[133]....
        /*8254*/ 	.word	0x00000cd0


	//   ....[134]....
        /*8258*/ 	.word	0x00000ce0


	//   ....[135]....
        /*825c*/ 	.word	0x00000cf0


	//   ....[136]....
        /*8260*/ 	.word	0x00000d00


	//   ....[137]....
        /*8264*/ 	.word	0x00000d30


	//   ....[138]....
        /*8268*/ 	.word	0x00000d40


	//   ....[139]....
        /*826c*/ 	.word	0x00000d50


	//   ....[140]....
        /*8270*/ 	.word	0x00000d60


	//   ....[141]....
        /*8274*/ 	.word	0x00000d90


	//   ....[142]....
        /*8278*/ 	.word	0x00000da0


	//   ....[143]....
        /*827c*/ 	.word	0x00000db0


	//   ....[144]....
        /*8280*/ 	.word	0x00000dc0


	//   ....[145]....
        /*8284*/ 	.word	0x00000df0


	//   ....[146]....
        /*8288*/ 	.word	0x00000e00


	//   ....[147]....
        /*828c*/ 	.word	0x00000e10


	//   ....[148]....
        /*8290*/ 	.word	0x00000e20


	//   ....[149]....
        /*8294*/ 	.word	0x00000e50


	//   ....[150]....
        /*8298*/ 	.word	0x00000e60


	//   ....[151]....
        /*829c*/ 	.word	0x00000e70


	//   ....[152]....
        /*82a0*/ 	.word	0x00000e80


	//   ....[153]....
        /*82a4*/ 	.word	0x00000eb0


	//   ....[154]....
        /*82a8*/ 	.word	0x00000ec0


	//   ....[155]....
        /*82ac*/ 	.word	0x00000ed0


	//   ....[156]....
        /*82b0*/ 	.word	0x00000ee0


	//   ....[157]....
        /*82b4*/ 	.word	0x00000f10


	//   ....[158]....
        /*82b8*/ 	.word	0x00000f20


	//   ....[159]....
        /*82bc*/ 	.word	0x00000f30


	//   ....[160]....
        /*82c0*/ 	.word	0x00000f40


	//   ....[161]....
        /*82c4*/ 	.word	0x00000f70


	//   ....[162]....
        /*82c8*/ 	.word	0x00000f80


	//   ....[163]....
        /*82cc*/ 	.word	0x00000f90


	//   ....[164]....
        /*82d0*/ 	.word	0x00000fa0


	//   ....[165]....
        /*82d4*/ 	.word	0x00000fd0


	//   ....[166]....
        /*82d8*/ 	.word	0x00000fe0


	//   ....[167]....
        /*82dc*/ 	.word	0x00000ff0


	//   ....[168]....
        /*82e0*/ 	.word	0x00001000


	//   ....[169]....
        /*82e4*/ 	.word	0x00001030


	//   ....[170]....
        /*82e8*/ 	.word	0x00001040


	//   ....[171]....
        /*82ec*/ 	.word	0x00001050


	//   ....[172]....
        /*82f0*/ 	.word	0x00001060


	//   ....[173]....
        /*82f4*/ 	.word	0x00001090


	//   ....[174]....
        /*82f8*/ 	.word	0x000010a0


	//   ....[175]....
        /*82fc*/ 	.word	0x000010b0


	//   ....[176]....
        /*8300*/ 	.word	0x000010c0


	//   ....[177]....
        /*8304*/ 	.word	0x000010f0


	//   ....[178]....
        /*8308*/ 	.word	0x00001100


	//   ....[179]....
        /*830c*/ 	.word	0x00001110


	//   ....[180]....
        /*8310*/ 	.word	0x00001120


	//   ....[181]....
        /*8314*/ 	.word	0x00001150


	//   ....[182]....
        /*8318*/ 	.word	0x00001160


	//   ....[183]....
        /*831c*/ 	.word	0x00001170


	//   ....[184]....
        /*8320*/ 	.word	0x00001180


	//   ....[185]....
        /*8324*/ 	.word	0x000011b0


	//   ....[186]....
        /*8328*/ 	.word	0x000011c0


	//   ....[187]....
        /*832c*/ 	.word	0x000011d0


	//   ....[188]....
        /*8330*/ 	.word	0x000011e0


	//   ....[189]....
        /*8334*/ 	.word	0x00001210


	//   ....[190]....
        /*8338*/ 	.word	0x00001220


	//   ....[191]....
        /*833c*/ 	.word	0x00001230


	//   ....[192]....
        /*8340*/ 	.word	0x00001240


	//   ....[193]....
        /*8344*/ 	.word	0x00001270


	//   ....[194]....
        /*8348*/ 	.word	0x00001280


	//   ....[195]....
        /*834c*/ 	.word	0x00001290


	//   ....[196]....
        /*8350*/ 	.word	0x000012a0


	//   ....[197]....
        /*8354*/ 	.word	0x000012d0


	//   ....[198]....
        /*8358*/ 	.word	0x000012e0


	//   ....[199]....
        /*835c*/ 	.word	0x000012f0


	//   ....[200]....
        /*8360*/ 	.word	0x00001300


	//   ....[201]....
        /*8364*/ 	.word	0x00001330


	//   ....[202]....
        /*8368*/ 	.word	0x00001340


	//   ....[203]....
        /*836c*/ 	.word	0x00001350


	//   ....[204]....
        /*8370*/ 	.word	0x00001360


	//   ....[205]....
        /*8374*/ 	.word	0x00001390


	//   ....[206]....
        /*8378*/ 	.word	0x000013a0


	//   ....[207]....
        /*837c*/ 	.word	0x000013b0


	//   ....[208]....
        /*8380*/ 	.word	0x000013c0


	//   ....[209]....
        /*8384*/ 	.word	0x000013f0


	//   ....[210]....
        /*8388*/ 	.word	0x00001400


	//   ....[211]....
        /*838c*/ 	.word	0x00001410


	//   ....[212]....
        /*8390*/ 	.word	0x00001420


	//   ....[213]....
        /*8394*/ 	.word	0x00001450


	//   ....[214]....
        /*8398*/ 	.word	0x00001460


	//   ....[215]....
        /*839c*/ 	.word	0x00001470


	//   ....[216]....
        /*83a0*/ 	.word	0x00001480


	//   ....[217]....
        /*83a4*/ 	.word	0x000014b0


	//   ....[218]....
        /*83a8*/ 	.word	0x000014c0


	//   ....[219]....
        /*83ac*/ 	.word	0x000014d0


	//   ....[220]....
        /*83b0*/ 	.word	0x000014e0


	//   ....[221]....
        /*83b4*/ 	.word	0x00001510


	//   ....[222]....
        /*83b8*/ 	.word	0x00001520


	//   ....[223]....
        /*83bc*/ 	.word	0x00001530


	//   ....[224]....
        /*83c0*/ 	.word	0x00001540


	//   ....[225]....
        /*83c4*/ 	.word	0x00001570


	//   ....[226]....
        /*83c8*/ 	.word	0x00001580


	//   ....[227]....
        /*83cc*/ 	.word	0x00001590


	//   ....[228]....
        /*83d0*/ 	.word	0x000015a0


	//   ....[229]....
        /*83d4*/ 	.word	0x000015d0


	//   ....[230]....
        /*83d8*/ 	.word	0x000015e0


	//   ....[231]....
        /*83dc*/ 	.word	0x000015f0


	//   ....[232]....
        /*83e0*/ 	.word	0x00001600


	//   ....[233]....
        /*83e4*/ 	.word	0x00001630


	//   ....[234]....
        /*83e8*/ 	.word	0x00001640


	//   ....[235]....
        /*83ec*/ 	.word	0x00001650


	//   ....[236]....
        /*83f0*/ 	.word	0x00001660


	//   ....[237]....
        /*83f4*/ 	.word	0x00001690


	//   ....[238]....
        /*83f8*/ 	.word	0x000016a0


	//   ....[239]....
        /*83fc*/ 	.word	0x000016b0


	//   ....[240]....
        /*8400*/ 	.word	0x000016c0


	//   ....[241]....
        /*8404*/ 	.word	0x000016f0


	//   ....[242]....
        /*8408*/ 	.word	0x00001700


	//   ....[243]....
        /*840c*/ 	.word	0x00001710


	//   ....[244]....
        /*8410*/ 	.word	0x00001720


	//   ....[245]....
        /*8414*/ 	.word	0x00001750


	//   ....[246]....
        /*8418*/ 	.word	0x00001760


	//   ....[247]....
        /*841c*/ 	.word	0x00001770


	//   ....[248]....
        /*8420*/ 	.word	0x00001780


	//   ....[249]....
        /*8424*/ 	.word	0x000017b0


	//   ....[250]....
        /*8428*/ 	.word	0x000017c0


	//   ....[251]....
        /*842c*/ 	.word	0x000017d0


	//   ....[252]....
        /*8430*/ 	.word	0x000017e0


	//   ....[253]....
        /*8434*/ 	.word	0x00001810


	//   ....[254]....
        /*8438*/ 	.word	0x00001820


	//   ....[255]....
        /*843c*/ 	.word	0x00001830


	//   ....[0]....
        /*8440*/ 	.word	0x00001840


	//   ....[1]....
        /*8444*/ 	.word	0x00001870


	//   ....[2]....
        /*8448*/ 	.word	0x00001880


	//   ....[3]....
        /*844c*/ 	.word	0x00001890


	//   ....[4]....
        /*8450*/ 	.word	0x000018a0


	//   ....[5]....
        /*8454*/ 	.word	0x000018d0


	//   ....[6]....
        /*8458*/ 	.word	0x000018e0


	//   ....[7]....
        /*845c*/ 	.word	0x000018f0


	//   ....[8]....
        /*8460*/ 	.word	0x00001900


	//   ....[9]....
        /*8464*/ 	.word	0x00001930


	//   ....[10]....
        /*8468*/ 	.word	0x00001940


	//   ....[11]....
        /*846c*/ 	.word	0x00001950


	//   ....[12]....
        /*8470*/ 	.word	0x00001960


	//   ....[13]....
        /*8474*/ 	.word	0x00001990


	//   ....[14]....
        /*8478*/ 	.word	0x000019a0


	//   ....[15]....
        /*847c*/ 	.word	0x000019b0


	//   ....[16]....
        /*8480*/ 	.word	0x000019c0


	//   ....[17]....
        /*8484*/ 	.word	0x000019f0


	//   ....[18]....
        /*8488*/ 	.word	0x00001a00


	//   ....[19]....
        /*848c*/ 	.word	0x00001a10


	//   ....[20]....
        /*8490*/ 	.word	0x00001a20


	//   ....[21]....
        /*8494*/ 	.word	0x00001a50


	//   ....[22]....
        /*8498*/ 	.word	0x00001a60


	//   ....[23]....
        /*849c*/ 	.word	0x00001a70


	//   ....[24]....
        /*84a0*/ 	.word	0x00001a80


	//   ....[25]....
        /*84a4*/ 	.word	0x00001ab0


	//   ....[26]....
        /*84a8*/ 	.word	0x00001ac0


	//   ....[27]....
        /*84ac*/ 	.word	0x00001ad0


	//   ....[28]....
        /*84b0*/ 	.word	0x00001ae0


	//   ....[29]....
        /*84b4*/ 	.word	0x00001b10


	//   ....[30]....
        /*84b8*/ 	.word	0x00001b20


	//   ....[31]....
        /*84bc*/ 	.word	0x00001b30


	//   ....[32]....
        /*84c0*/ 	.word	0x00001b40


	//   ....[33]....
        /*84c4*/ 	.word	0x00001b70


	//   ....[34]....
        /*84c8*/ 	.word	0x00001b80


	//   ....[35]....
        /*84cc*/ 	.word	0x00001b90


	//   ....[36]....
        /*84d0*/ 	.word	0x00001ba0


	//   ....[37]....
        /*84d4*/ 	.word	0x00001bd0


	//   ....[38]....
        /*84d8*/ 	.word	0x00001be0


	//   ....[39]....
        /*84dc*/ 	.word	0x00001bf0


	//   ....[40]....
        /*84e0*/ 	.word	0x00001c00


	//   ....[41]....
        /*84e4*/ 	.word	0x00001c30


	//   ....[42]....
        /*84e8*/ 	.word	0x00001c40


	//   ....[43]....
        /*84ec*/ 	.word	0x00001c50


	//   ....[44]....
        /*84f0*/ 	.word	0x00001c60


	//   ....[45]....
        /*84f4*/ 	.word	0x00001c90


	//   ....[46]....
        /*84f8*/ 	.word	0x00001ca0


	//   ....[47]....
        /*84fc*/ 	.word	0x00001cb0


	//   ....[48]....
        /*8500*/ 	.word	0x00001cc0


	//   ....[49]....
        /*8504*/ 	.word	0x00001cf0


	//   ....[50]....
        /*8508*/ 	.word	0x00001d00


	//   ....[51]....
        /*850c*/ 	.word	0x00001d10


	//   ....[52]....
        /*8510*/ 	.word	0x00001d20


	//   ....[53]....
        /*8514*/ 	.word	0x00001d50


	//   ....[54]....
        /*8518*/ 	.word	0x00001d60


	//   ....[55]....
        /*851c*/ 	.word	0x00001d70


	//   ....[56]....
        /*8520*/ 	.word	0x00001d80


	//   ....[57]....
        /*8524*/ 	.word	0x00001db0


	//   ....[58]....
        /*8528*/ 	.word	0x00001dc0


	//   ....[59]....
        /*852c*/ 	.word	0x00001dd0


	//   ....[60]....
        /*8530*/ 	.word	0x00001de0


	//   ....[61]....
        /*8534*/ 	.word	0x00001e10


	//   ....[62]....
        /*8538*/ 	.word	0x00001e20


	//   ....[63]....
        /*853c*/ 	.word	0x00001e30


	//   ....[64]....
        /*8540*/ 	.word	0x00001e40


	//   ....[65]....
        /*8544*/ 	.word	0x00001e70


	//   ....[66]....
        /*8548*/ 	.word	0x00001e80


	//   ....[67]....
        /*854c*/ 	.word	0x00001e90


	//   ....[68]....
        /*8550*/ 	.word	0x00001ea0


	//   ....[69]....
        /*8554*/ 	.word	0x00001ed0


	//   ....[70]....
        /*8558*/ 	.word	0x00001ee0


	//   ....[71]....
        /*855c*/ 	.word	0x00001ef0


	//   ....[72]....
        /*8560*/ 	.word	0x00001f00


	//   ....[73]....
        /*8564*/ 	.word	0x00001f30


	//   ....[74]....
        /*8568*/ 	.word	0x00001f40


	//   ....[75]....
        /*856c*/ 	.word	0x00001f50


	//   ....[76]....
        /*8570*/ 	.word	0x00001f60


	//   ....[77]....
        /*8574*/ 	.word	0x00001f90


	//   ....[78]....
        /*8578*/ 	.word	0x00001fa0


	//   ....[79]....
        /*857c*/ 	.word	0x00001fb0


	//   ....[80]....
        /*8580*/ 	.word	0x00001fc0


	//   ....[81]....
        /*8584*/ 	.word	0x00001ff0


	//   ....[82]....
        /*8588*/ 	.word	0x00002000


	//   ....[83]....
        /*858c*/ 	.word	0x00002010


	//   ....[84]....
        /*8590*/ 	.word	0x00002020


	//   ....[85]....
        /*8594*/ 	.word	0x00002050


	//   ....[86]....
        /*8598*/ 	.word	0x00002060


	//   ....[87]....
        /*859c*/ 	.word	0x00002070


	//   ....[88]....
        /*85a0*/ 	.word	0x00002080


	//   ....[89]....
        /*85a4*/ 	.word	0x000020b0


	//   ....[90]....
        /*85a8*/ 	.word	0x000020c0


	//   ....[91]....
        /*85ac*/ 	.word	0x000020d0


	//   ....[92]....
        /*85b0*/ 	.word	0x000020e0


	//   ....[93]....
        /*85b4*/ 	.word	0x00002110


	//   ....[94]....
        /*85b8*/ 	.word	0x00002120


	//   ....[95]....
        /*85bc*/ 	.word	0x00002130


	//   ....[96]....
        /*85c0*/ 	.word	0x00002140


	//   ....[97]....
        /*85c4*/ 	.word	0x00002170


	//   ....[98]....
        /*85c8*/ 	.word	0x00002180


	//   ....[99]....
        /*85cc*/ 	.word	0x00002190


	//   ....[100]....
        /*85d0*/ 	.word	0x000021a0


	//   ....[101]....
        /*85d4*/ 	.word	0x000021d0


	//   ....[102]....
        /*85d8*/ 	.word	0x000021e0


	//   ....[103]....
        /*85dc*/ 	.word	0x000021f0


	//   ....[104]....
        /*85e0*/ 	.word	0x00002200


	//   ....[105]....
        /*85e4*/ 	.word	0x00002230


	//   ....[106]....
        /*85e8*/ 	.word	0x00002240


	//   ....[107]....
        /*85ec*/ 	.word	0x00002250


	//   ....[108]....
        /*85f0*/ 	.word	0x00002260


	//   ....[109]....
        /*85f4*/ 	.word	0x00002290


	//   ....[110]....
        /*85f8*/ 	.word	0x000022a0


	//   ....[111]....
        /*85fc*/ 	.word	0x000022b0


	//   ....[112]....
        /*8600*/ 	.word	0x000022c0


	//   ....[113]....
        /*8604*/ 	.word	0x000022f0


	//   ....[114]....
        /*8608*/ 	.word	0x00002300


	//   ....[115]....
        /*860c*/ 	.word	0x00002310


	//   ....[116]....
        /*8610*/ 	.word	0x00002320


	//   ....[117]....
        /*8614*/ 	.word	0x00002350


	//   ....[118]....
        /*8618*/ 	.word	0x00002360


	//   ....[119]....
        /*861c*/ 	.word	0x00002370


	//   ....[120]....
        /*8620*/ 	.word	0x00002380


	//   ....[121]....
        /*8624*/ 	.word	0x000023b0


	//   ....[122]....
        /*8628*/ 	.word	0x000023c0


	//   ....[123]....
        /*862c*/ 	.word	0x000023d0


	//   ....[124]....
        /*8630*/ 	.word	0x000023e0


	//   ....[125]....
        /*8634*/ 	.word	0x00002410


	//   ....[126]....
        /*8638*/ 	.word	0x00002420


	//   ....[127]....
        /*863c*/ 	.word	0x00002430


	//   ....[128]....
        /*8640*/ 	.word	0x00002440


	//   ....[129]....
        /*8644*/ 	.word	0x00002470


	//   ....[130]....
        /*8648*/ 	.word	0x00002480


	//   ....[131]....
        /*864c*/ 	.word	0x00002490


	//   ....[132]....
        /*8650*/ 	.word	0x000024a0


	//   ....[133]....
        /*8654*/ 	.word	0x000024d0


	//   ....[134]....
        /*8658*/ 	.word	0x000024e0


	//   ....[135]....
        /*865c*/ 	.word	0x000024f0


	//   ....[136]....
        /*8660*/ 	.word	0x00002500


	//   ....[137]....
        /*8664*/ 	.word	0x00002530


	//   ....[138]....
        /*8668*/ 	.word	0x00002540


	//   ....[139]....
        /*866c*/ 	.word	0x00002550


	//   ....[140]....
        /*8670*/ 	.word	0x00002560


	//   ....[141]....
        /*8674*/ 	.word	0x00002590


	//   ....[142]....
        /*8678*/ 	.word	0x000025a0


	//   ....[143]....
        /*867c*/ 	.word	0x000025b0


	//   ....[144]....
        /*8680*/ 	.word	0x000025c0


	//   ....[145]....
        /*8684*/ 	.word	0x000025f0


	//   ....[146]....
        /*8688*/ 	.word	0x00002600


	//   ....[147]....
        /*868c*/ 	.word	0x00002610


	//   ....[148]....
        /*8690*/ 	.word	0x00002620


	//   ....[149]....
        /*8694*/ 	.word	0x00002650


	//   ....[150]....
        /*8698*/ 	.word	0x00002660


	//   ....[151]....
        /*869c*/ 	.word	0x00002670


	//   ....[152]....
        /*86a0*/ 	.word	0x00002680


	//   ....[153]....
        /*86a4*/ 	.word	0x000026b0


	//   ....[154]....
        /*86a8*/ 	.word	0x000026c0


	//   ....[155]....
        /*86ac*/ 	.word	0x000026d0


	//   ....[156]....
        /*86b0*/ 	.word	0x000026e0


	//   ....[157]....
        /*86b4*/ 	.word	0x00002710


	//   ....[158]....
        /*86b8*/ 	.word	0x00002720


	//   ....[159]....
        /*86bc*/ 	.word	0x00002730


	//   ....[160]....
        /*86c0*/ 	.word	0x00002740


	//   ....[161]....
        /*86c4*/ 	.word	0x00002770


	//   ....[162]....
        /*86c8*/ 	.word	0x00002780


	//   ....[163]....
        /*86cc*/ 	.word	0x00002790


	//   ....[164]....
        /*86d0*/ 	.word	0x000027a0


	//   ....[165]....
        /*86d4*/ 	.word	0x000027d0


	//   ....[166]....
        /*86d8*/ 	.word	0x000027e0


	//   ....[167]....
        /*86dc*/ 	.word	0x000027f0


	//   ....[168]....
        /*86e0*/ 	.word	0x00002800


	//   ....[169]....
        /*86e4*/ 	.word	0x00002830


	//   ....[170]....
        /*86e8*/ 	.word	0x00002840


	//   ....[171]....
        /*86ec*/ 	.word	0x00002850


	//   ....[172]....
        /*86f0*/ 	.word	0x00002860


	//   ....[173]....
        /*86f4*/ 	.word	0x00002890


	//   ....[174]....
        /*86f8*/ 	.word	0x000028a0


	//   ....[175]....
        /*86fc*/ 	.word	0x000028b0


	//   ....[176]....
        /*8700*/ 	.word	0x000028c0


	//   ....[177]....
        /*8704*/ 	.word	0x000028f0


	//   ....[178]....
        /*8708*/ 	.word	0x00002900


	//   ....[179]....
        /*870c*/ 	.word	0x00002910


	//   ....[180]....
        /*8710*/ 	.word	0x00002920


	//   ....[181]....
        /*8714*/ 	.word	0x00002950


	//   ....[182]....
        /*8718*/ 	.word	0x00002960


	//   ....[183]....
        /*871c*/ 	.word	0x00002970


	//   ....[184]....
        /*8720*/ 	.word	0x00002980


	//   ....[185]....
        /*8724*/ 	.word	0x000029b0


	//   ....[186]....
        /*8728*/ 	.word	0x000029c0


	//   ....[187]....
        /*872c*/ 	.word	0x000029d0


	//   ....[188]....
        /*8730*/ 	.word	0x000029e0


	//   ....[189]....
        /*8734*/ 	.word	0x00002a10


	//   ....[190]....
        /*8738*/ 	.word	0x00002a20


	//   ....[191]....
        /*873c*/ 	.word	0x00002a30


	//   ....[192]....
        /*8740*/ 	.word	0x00002a40


	//   ....[193]....
        /*8744*/ 	.word	0x00002a70


	//   ....[194]....
        /*8748*/ 	.word	0x00002a80


	//   ....[195]....
        /*874c*/ 	.word	0x00002a90


	//   ....[196]....
        /*8750*/ 	.word	0x00002aa0


	//   ....[197]....
        /*8754*/ 	.word	0x00002ad0


	//   ....[198]....
        /*8758*/ 	.word	0x00002ae0


	//   ....[199]....
        /*875c*/ 	.word	0x00002af0


	//   ....[200]....
        /*8760*/ 	.word	0x00002b00


	//   ....[201]....
        /*8764*/ 	.word	0x00002b30


	//   ....[202]....
        /*8768*/ 	.word	0x00002b40


	//   ....[203]....
        /*876c*/ 	.word	0x00002b50


	//   ....[204]....
        /*8770*/ 	.word	0x00002b60


	//   ....[205]....
        /*8774*/ 	.word	0x00002b90


	//   ....[206]....
        /*8778*/ 	.word	0x00002ba0


	//   ....[207]....
        /*877c*/ 	.word	0x00002bb0


	//   ....[208]....
        /*8780*/ 	.word	0x00002bc0


	//   ....[209]....
        /*8784*/ 	.word	0x00002bf0


	//   ....[210]....
        /*8788*/ 	.word	0x00002c00


	//   ....[211]....
        /*878c*/ 	.word	0x00002c10


	//   ....[212]....
        /*8790*/ 	.word	0x00002c20


	//   ....[213]....
        /*8794*/ 	.word	0x00002c50


	//   ....[214]....
        /*8798*/ 	.word	0x00002c60


	//   ....[215]....
        /*879c*/ 	.word	0x00002c70


	//   ....[216]....
        /*87a0*/ 	.word	0x00002c80


	//   ....[217]....
        /*87a4*/ 	.word	0x00002cb0


	//   ....[218]....
        /*87a8*/ 	.word	0x00002cc0


	//   ....[219]....
        /*87ac*/ 	.word	0x00002cd0


	//   ....[220]....
        /*87b0*/ 	.word	0x00002ce0


	//   ....[221]....
        /*87b4*/ 	.word	0x00002d10


	//   ....[222]....
        /*87b8*/ 	.word	0x00002d20


	//   ....[223]....
        /*87bc*/ 	.word	0x00002d30


	//   ....[224]....
        /*87c0*/ 	.word	0x00002d40


	//   ....[225]....
        /*87c4*/ 	.word	0x00002d70


	//   ....[226]....
        /*87c8*/ 	.word	0x00002d80


	//   ....[227]....
        /*87cc*/ 	.word	0x00002d90


	//   ....[228]....
        /*87d0*/ 	.word	0x00002da0


	//   ....[229]....
        /*87d4*/ 	.word	0x00002dd0


	//   ....[230]....
        /*87d8*/ 	.word	0x00002de0


	//   ....[231]....
        /*87dc*/ 	.word	0x00002df0


	//   ....[232]....
        /*87e0*/ 	.word	0x00002e00


	//   ....[233]....
        /*87e4*/ 	.word	0x00002e30


	//   ....[234]....
        /*87e8*/ 	.word	0x00002e40


	//   ....[235]....
        /*87ec*/ 	.word	0x00002e50


	//   ....[236]....
        /*87f0*/ 	.word	0x00002e60


	//   ....[237]....
        /*87f4*/ 	.word	0x00002e90


	//   ....[238]....
        /*87f8*/ 	.word	0x00002ea0


	//   ....[239]....
        /*87fc*/ 	.word	0x00002eb0


	//   ....[240]....
        /*8800*/ 	.word	0x00002ec0


	//   ....[241]....
        /*8804*/ 	.word	0x00002ef0


	//   ....[242]....
        /*8808*/ 	.word	0x00002f00


	//   ....[243]....
        /*880c*/ 	.word	0x00002f10


	//   ....[244]....
        /*8810*/ 	.word	0x00002f20


	//   ....[245]....
        /*8814*/ 	.word	0x00002f50


	//   ....[246]....
        /*8818*/ 	.word	0x00002f60


	//   ....[247]....
        /*881c*/ 	.word	0x00002f70


	//   ....[248]....
        /*8820*/ 	.word	0x00002f80


	//   ....[249]....
        /*8824*/ 	.word	0x00002fb0


	//   ....[250]....
        /*8828*/ 	.word	0x00002fc0


	//   ....[251]....
        /*882c*/ 	.word	0x00002fd0


	//   ....[252]....
        /*8830*/ 	.word	0x00002fe0


	//   ....[253]....
        /*8834*/ 	.word	0x00003010


	//   ....[254]....
        /*8838*/ 	.word	0x00003020


	//   ....[255]....
        /*883c*/ 	.word	0x00006070


	//   ....[0]....
        /*8840*/ 	.word	0x00006080


	//   ....[1]....
        /*8844*/ 	.word	0x00006090


	//   ....[2]....
        /*8848*/ 	.word	0x000060b0


	//   ....[3]....
        /*884c*/ 	.word	0x000060c0


	//   ....[4]....
        /*8850*/ 	.word	0x000060d0


	//   ....[5]....
        /*8854*/ 	.word	0x000060e0


	//   ....[6]....
        /*8858*/ 	.word	0x00006110


	//   ....[7]....
        /*885c*/ 	.word	0x00006120


	//   ....[8]....
        /*8860*/ 	.word	0x00006130


	//   ....[9]....
        /*8864*/ 	.word	0x00006140


	//   ....[10]....
        /*8868*/ 	.word	0x00006170


	//   ....[11]....
        /*886c*/ 	.word	0x00006180


	//   ....[12]....
        /*8870*/ 	.word	0x00006190


	//   ....[13]....
        /*8874*/ 	.word	0x000061a0


	//   ....[14]....
        /*8878*/ 	.word	0x000061d0


	//   ....[15]....
        /*887c*/ 	.word	0x000061e0


	//   ....[16]....
        /*8880*/ 	.word	0x000061f0


	//   ....[17]....
        /*8884*/ 	.word	0x00006200


	//   ....[18]....
        /*8888*/ 	.word	0x00006230


	//   ....[19]....
        /*888c*/ 	.word	0x00006240


	//   ....[20]....
        /*8890*/ 	.word	0x00006250


	//   ....[21]....
        /*8894*/ 	.word	0x00006260


	//   ....[22]....
        /*8898*/ 	.word	0x00006290


	//   ....[23]....
        /*889c*/ 	.word	0x000062a0


	//   ....[24]....
        /*88a0*/ 	.word	0x000062b0


	//   ....[25]....
        /*88a4*/ 	.word	0x000062c0


	//   ....[26]....
        /*88a8*/ 	.word	0x000062f0


	//   ....[27]....
        /*88ac*/ 	.word	0x00006300


	//   ....[28]....
        /*88b0*/ 	.word	0x00006310


	//   ....[29]....
        /*88b4*/ 	.word	0x00006320


	//   ....[30]....
        /*88b8*/ 	.word	0x00006350


	//   ....[31]....
        /*88bc*/ 	.word	0x00006360


	//   ....[32]....
        /*88c0*/ 	.word	0x00006370


	//   ....[33]....
        /*88c4*/ 	.word	0x00006380


	//   ....[34]....
        /*88c8*/ 	.word	0x000063b0


	//   ....[35]....
        /*88cc*/ 	.word	0x000063c0


	//   ....[36]....
        /*88d0*/ 	.word	0x000063d0


	//   ....[37]....
        /*88d4*/ 	.word	0x000063e0


	//   ....[38]....
        /*88d8*/ 	.word	0x00006410


	//   ....[39]....
        /*88dc*/ 	.word	0x00006420


	//   ....[40]....
        /*88e0*/ 	.word	0x00006430


	//   ....[41]....
        /*88e4*/ 	.word	0x00006440


	//   ....[42]....
        /*88e8*/ 	.word	0x00006470


	//   ....[43]....
        /*88ec*/ 	.word	0x00006480


	//   ....[44]....
        /*88f0*/ 	.word	0x00006490


	//   ....[45]....
        /*88f4*/ 	.word	0x000064a0


	//   ....[46]....
        /*88f8*/ 	.word	0x000064d0


	//   ....[47]....
        /*88fc*/ 	.word	0x000064e0


	//   ....[48]....
        /*8900*/ 	.word	0x000064f0


	//   ....[49]....
        /*8904*/ 	.word	0x00006500


	//   ....[50]....
        /*8908*/ 	.word	0x00006530


	//   ....[51]....
        /*890c*/ 	.word	0x00006540


	//   ....[52]....
        /*8910*/ 	.word	0x00006550


	//   ....[53]....
        /*8914*/ 	.word	0x00006560


	//   ....[54]....
        /*8918*/ 	.word	0x00006590


	//   ....[55]....
        /*891c*/ 	.word	0x000065a0


	//   ....[56]....
        /*8920*/ 	.word	0x000065b0


	//   ....[57]....
        /*8924*/ 	.word	0x000065c0


	//   ....[58]....
        /*8928*/ 	.word	0x000065f0


	//   ....[59]....
        /*892c*/ 	.word	0x00006600


	//   ....[60]....
        /*8930*/ 	.word	0x00006610


	//   ....[61]....
        /*8934*/ 	.word	0x00006620


	//   ....[62]....
        /*8938*/ 	.word	0x00006650


	//   ....[63]....
        /*893c*/ 	.word	0x00006660


	//   ....[64]....
        /*8940*/ 	.word	0x00006670


	//   ....[65]....
        /*8944*/ 	.word	0x00006680


	//   ....[66]....
        /*8948*/ 	.word	0x000066b0


	//   ....[67]....
        /*894c*/ 	.word	0x000066c0


	//   ....[68]....
        /*8950*/ 	.word	0x000066d0


	//   ....[69]....
        /*8954*/ 	.word	0x000066e0


	//   ....[70]....
        /*8958*/ 	.word	0x00006710


	//   ....[71]....
        /*895c*/ 	.word	0x00006720


	//   ....[72]....
        /*8960*/ 	.word	0x00006730


	//   ....[73]....
        /*8964*/ 	.word	0x00006740


	//   ....[74]....
        /*8968*/ 	.word	0x00006770


	//   ....[75]....
        /*896c*/ 	.word	0x00006780


	//   ....[76]....
        /*8970*/ 	.word	0x00006790


	//   ....[77]....
        /*8974*/ 	.word	0x000067a0


	//   ....[78]....
        /*8978*/ 	.word	0x000067d0


	//   ....[79]....
        /*897c*/ 	.word	0x000067e0


	//   ....[80]....
        /*8980*/ 	.word	0x000067f0


	//   ....[81]....
        /*8984*/ 	.word	0x00006800


	//   ....[82]....
        /*8988*/ 	.word	0x00006830


	//   ....[83]....
        /*898c*/ 	.word	0x00006840


	//   ....[84]....
        /*8990*/ 	.word	0x00006850


	//   ....[85]....
        /*8994*/ 	.word	0x00006860


	//   ....[86]....
        /*8998*/ 	.word	0x00006890


	//   ....[87]....
        /*899c*/ 	.word	0x000068a0


	//   ....[88]....
        /*89a0*/ 	.word	0x000068b0


	//   ....[89]....
        /*89a4*/ 	.word	0x000068c0


	//   ....[90]....
        /*89a8*/ 	.word	0x000068f0


	//   ....[91]....
        /*89ac*/ 	.word	0x00006900


	//   ....[92]....
        /*89b0*/ 	.word	0x00006910


	//   ....[93]....
        /*89b4*/ 	.word	0x00006920


	//   ....[94]....
        /*89b8*/ 	.word	0x00006950


	//   ....[95]....
        /*89bc*/ 	.word	0x00006960


	//   ....[96]....
        /*89c0*/ 	.word	0x00006970


	//   ....[97]....
        /*89c4*/ 	.word	0x00006980


	//   ....[98]....
        /*89c8*/ 	.word	0x000069b0


	//   ....[99]....
        /*89cc*/ 	.word	0x000069c0


	//   ....[100]....
        /*89d0*/ 	.word	0x000069d0


	//   ....[101]....
        /*89d4*/ 	.word	0x000069e0


	//   ....[102]....
        /*89d8*/ 	.word	0x00006a10


	//   ....[103]....
        /*89dc*/ 	.word	0x00006a20


	//   ....[104]....
        /*89e0*/ 	.word	0x00006a30


	//   ....[105]....
        /*89e4*/ 	.word	0x00006a40


	//   ....[106]....
        /*89e8*/ 	.word	0x00006a70


	//   ....[107]....
        /*89ec*/ 	.word	0x00006a80


	//   ....[108]....
        /*89f0*/ 	.word	0x00006a90


	//   ....[109]....
        /*89f4*/ 	.word	0x00006aa0


	//   ....[110]....
        /*89f8*/ 	.word	0x00006ad0


	//   ....[111]....
        /*89fc*/ 	.word	0x00006ae0


	//   ....[112]....
        /*8a00*/ 	.word	0x00006af0


	//   ....[113]....
        /*8a04*/ 	.word	0x00006b00


	//   ....[114]....
        /*8a08*/ 	.word	0x00006b30


	//   ....[115]....
        /*8a0c*/ 	.word	0x00006b40


	//   ....[116]....
        /*8a10*/ 	.word	0x00006b50


	//   ....[117]....
        /*8a14*/ 	.word	0x00006b60


	//   ....[118]....
        /*8a18*/ 	.word	0x00006b90


	//   ....[119]....
        /*8a1c*/ 	.word	0x00006ba0


	//   ....[120]....
        /*8a20*/ 	.word	0x00006bb0


	//   ....[121]....
        /*8a24*/ 	.word	0x00006bc0


	//   ....[122]....
        /*8a28*/ 	.word	0x00006bf0


	//   ....[123]....
        /*8a2c*/ 	.word	0x00006c00


	//   ....[124]....
        /*8a30*/ 	.word	0x00006c10


	//   ....[125]....
        /*8a34*/ 	.word	0x00006c20


	//   ....[126]....
        /*8a38*/ 	.word	0x00006c50


	//   ....[127]....
        /*8a3c*/ 	.word	0x00006c60


	//   ....[128]....
        /*8a40*/ 	.word	0x00006c70


	//   ....[129]....
        /*8a44*/ 	.word	0x00006c80


	//   ....[130]....
        /*8a48*/ 	.word	0x00006cb0


	//   ....[131]....
        /*8a4c*/ 	.word	0x00006cc0


	//   ....[132]....
        /*8a50*/ 	.word	0x00006cd0


	//   ....[133]....
        /*8a54*/ 	.word	0x00006ce0


	//   ....[134]....
        /*8a58*/ 	.word	0x00006d10


	//   ....[135]....
        /*8a5c*/ 	.word	0x00006d20


	//   ....[136]....
        /*8a60*/ 	.word	0x00006d30


	//   ....[137]....
        /*8a64*/ 	.word	0x00006d40


	//   ....[138]....
        /*8a68*/ 	.word	0x00006d70


	//   ....[139]....
        /*8a6c*/ 	.word	0x00006d80


	//   ....[140]....
        /*8a70*/ 	.word	0x00006d90


	//   ....[141]....
        /*8a74*/ 	.word	0x00006da0


	//   ....[142]....
        /*8a78*/ 	.word	0x00006dd0


	//   ....[143]....
        /*8a7c*/ 	.word	0x00006de0


	//   ....[144]....
        /*8a80*/ 	.word	0x00006df0


	//   ....[145]....
        /*8a84*/ 	.word	0x00006e00


	//   ....[146]....
        /*8a88*/ 	.word	0x00006e30


	//   ....[147]....
        /*8a8c*/ 	.word	0x00006e40


	//   ....[148]....
        /*8a90*/ 	.word	0x00006e50


	//   ....[149]....
        /*8a94*/ 	.word	0x00006e60


	//   ....[150]....
        /*8a98*/ 	.word	0x00006e90


	//   ....[151]....
        /*8a9c*/ 	.word	0x00006ea0


	//   ....[152]....
        /*8aa0*/ 	.word	0x00006eb0


	//   ....[153]....
        /*8aa4*/ 	.word	0x00006ec0


	//   ....[154]....
        /*8aa8*/ 	.word	0x00006ef0


	//   ....[155]....
        /*8aac*/ 	.word	0x00006f00


	//   ....[156]....
        /*8ab0*/ 	.word	0x00006f10


	//   ....[157]....
        /*8ab4*/ 	.word	0x00006f20


	//   ....[158]....
        /*8ab8*/ 	.word	0x00006f50


	//   ....[159]....
        /*8abc*/ 	.word	0x00006f60


	//   ....[160]....
        /*8ac0*/ 	.word	0x00006f70


	//   ....[161]....
        /*8ac4*/ 	.word	0x00006f80


	//   ....[162]....
        /*8ac8*/ 	.word	0x00006fb0


	//   ....[163]....
        /*8acc*/ 	.word	0x00006fc0


	//   ....[164]....
        /*8ad0*/ 	.word	0x00006fd0


	//   ....[165]....
        /*8ad4*/ 	.word	0x00006fe0


	//   ....[166]....
        /*8ad8*/ 	.word	0x00007010


	//   ....[167]....
        /*8adc*/ 	.word	0x00007020


	//   ....[168]....
        /*8ae0*/ 	.word	0x00007030


	//   ....[169]....
        /*8ae4*/ 	.word	0x00007040


	//   ....[170]....
        /*8ae8*/ 	.word	0x00007070


	//   ....[171]....
        /*8aec*/ 	.word	0x00007080


	//   ....[172]....
        /*8af0*/ 	.word	0x00007090


	//   ....[173]....
        /*8af4*/ 	.word	0x000070a0


	//   ....[174]....
        /*8af8*/ 	.word	0x000070d0


	//   ....[175]....
        /*8afc*/ 	.word	0x000070e0


	//   ....[176]....
        /*8b00*/ 	.word	0x000070f0


	//   ....[177]....
        /*8b04*/ 	.word	0x00007100


	//   ....[178]....
        /*8b08*/ 	.word	0x00007130


	//   ....[179]....
        /*8b0c*/ 	.word	0x00007140


	//   ....[180]....
        /*8b10*/ 	.word	0x00007150


	//   ....[181]....
        /*8b14*/ 	.word	0x00007160


	//   ....[182]....
        /*8b18*/ 	.word	0x00007190


	//   ....[183]....
        /*8b1c*/ 	.word	0x000071a0


	//   ....[184]....
        /*8b20*/ 	.word	0x000071b0


	//   ....[185]....
        /*8b24*/ 	.word	0x000071c0


	//   ....[186]....
        /*8b28*/ 	.word	0x000071f0


	//   ....[187]....
        /*8b2c*/ 	.word	0x00007200


	//   ....[188]....
        /*8b30*/ 	.word	0x00007210


	//   ....[189]....
        /*8b34*/ 	.word	0x00007220


	//   ....[190]....
        /*8b38*/ 	.word	0x00007250


	//   ....[191]....
        /*8b3c*/ 	.word	0x00007260


	//   ....[192]....
        /*8b40*/ 	.word	0x00007270


	//   ....[193]....
        /*8b44*/ 	.word	0x00007280


	//   ....[194]....
        /*8b48*/ 	.word	0x000072b0


	//   ....[195]....
        /*8b4c*/ 	.word	0x000072c0


	//   ....[196]....
        /*8b50*/ 	.word	0x000072d0


	//   ....[197]....
        /*8b54*/ 	.word	0x000072e0


	//   ....[198]....
        /*8b58*/ 	.word	0x00007310


	//   ....[199]....
        /*8b5c*/ 	.word	0x00007320


	//   ....[200]....
        /*8b60*/ 	.word	0x00007330


	//   ....[201]....
        /*8b64*/ 	.word	0x00007340


	//   ....[202]....
        /*8b68*/ 	.word	0x00007370


	//   ....[203]....
        /*8b6c*/ 	.word	0x00007380


	//   ....[204]....
        /*8b70*/ 	.word	0x00007390


	//   ....[205]....
        /*8b74*/ 	.word	0x000073a0


	//   ....[206]....
        /*8b78*/ 	.word	0x000073d0


	//   ....[207]....
        /*8b7c*/ 	.word	0x000073e0


	//   ....[208]....
        /*8b80*/ 	.word	0x000073f0


	//   ....[209]....
        /*8b84*/ 	.word	0x00007400


	//   ....[210]....
        /*8b88*/ 	.word	0x00007430


	//   ....[211]....
        /*8b8c*/ 	.word	0x00007440


	//   ....[212]....
        /*8b90*/ 	.word	0x00007450


	//   ....[213]....
        /*8b94*/ 	.word	0x00007460


	//   ....[214]....
        /*8b98*/ 	.word	0x00007490


	//   ....[215]....
        /*8b9c*/ 	.word	0x000074a0


	//   ....[216]....
        /*8ba0*/ 	.word	0x000074b0


	//   ....[217]....
        /*8ba4*/ 	.word	0x000074c0


	//   ....[218]....
        /*8ba8*/ 	.word	0x000074f0


	//   ....[219]....
        /*8bac*/ 	.word	0x00007500


	//   ....[220]....
        /*8bb0*/ 	.word	0x00007510


	//   ....[221]....
        /*8bb4*/ 	.word	0x00007520


	//   ....[222]....
        /*8bb8*/ 	.word	0x00007550


	//   ....[223]....
        /*8bbc*/ 	.word	0x00007560


	//   ....[224]....
        /*8bc0*/ 	.word	0x00007570


	//   ....[225]....
        /*8bc4*/ 	.word	0x00007580


	//   ....[226]....
        /*8bc8*/ 	.word	0x000075b0


	//   ....[227]....
        /*8bcc*/ 	.word	0x000075c0


	//   ....[228]....
        /*8bd0*/ 	.word	0x000075d0


	//   ....[229]....
        /*8bd4*/ 	.word	0x000075e0


	//   ....[230]....
        /*8bd8*/ 	.word	0x00007610


	//   ....[231]....
        /*8bdc*/ 	.word	0x00007620


	//   ....[232]....
        /*8be0*/ 	.word	0x00007630


	//   ....[233]....
        /*8be4*/ 	.word	0x00007640


	//   ....[234]....
        /*8be8*/ 	.word	0x00007670


	//   ....[235]....
        /*8bec*/ 	.word	0x00007680


	//   ....[236]....
        /*8bf0*/ 	.word	0x00007690


	//   ....[237]....
        /*8bf4*/ 	.word	0x000076a0


	//   ....[238]....
        /*8bf8*/ 	.word	0x000076d0


	//   ....[239]....
        /*8bfc*/ 	.word	0x000076e0


	//   ....[240]....
        /*8c00*/ 	.word	0x000076f0


	//   ....[241]....
        /*8c04*/ 	.word	0x00007700


	//   ....[242]....
        /*8c08*/ 	.word	0x00007730


	//   ....[243]....
        /*8c0c*/ 	.word	0x00007740


	//   ....[244]....
        /*8c10*/ 	.word	0x00007750


	//   ....[245]....
        /*8c14*/ 	.word	0x00007760


	//   ....[246]....
        /*8c18*/ 	.word	0x00007790


	//   ....[247]....
        /*8c1c*/ 	.word	0x000077a0


	//   ....[248]....
        /*8c20*/ 	.word	0x000077b0


	//   ....[249]....
        /*8c24*/ 	.word	0x000077c0


	//   ....[250]....
        /*8c28*/ 	.word	0x000077f0


	//   ....[251]....
        /*8c2c*/ 	.word	0x00007800


	//   ....[252]....
        /*8c30*/ 	.word	0x00007810


	//   ....[253]....
        /*8c34*/ 	.word	0x00007820


	//   ....[254]....
        /*8c38*/ 	.word	0x00007850


	//   ....[255]....
        /*8c3c*/ 	.word	0x00007860


	//   ....[0]....
        /*8c40*/ 	.word	0x00007870


	//   ....[1]....
        /*8c44*/ 	.word	0x00007880


	//   ....[2]....
        /*8c48*/ 	.word	0x000078b0


	//   ....[3]....
        /*8c4c*/ 	.word	0x000078c0


	//   ....[4]....
        /*8c50*/ 	.word	0x000078d0


	//   ....[5]....
        /*8c54*/ 	.word	0x000078e0


	//   ....[6]....
        /*8c58*/ 	.word	0x00007910


	//   ....[7]....
        /*8c5c*/ 	.word	0x00007920


	//   ....[8]....
        /*8c60*/ 	.word	0x00007930


	//   ....[9]....
        /*8c64*/ 	.word	0x00007940


	//   ....[10]....
        /*8c68*/ 	.word	0x00007970


	//   ....[11]....
        /*8c6c*/ 	.word	0x00007980


	//   ....[12]....
        /*8c70*/ 	.word	0x00007990


	//   ....[13]....
        /*8c74*/ 	.word	0x000079a0


	//   ....[14]....
        /*8c78*/ 	.word	0x000079d0


	//   ....[15]....
        /*8c7c*/ 	.word	0x000079e0


	//   ....[16]....
        /*8c80*/ 	.word	0x000079f0


	//   ....[17]....
        /*8c84*/ 	.word	0x00007a00


	//   ....[18]....
        /*8c88*/ 	.word	0x00007a30


	//   ....[19]....
        /*8c8c*/ 	.word	0x00007a40


	//   ....[20]....
        /*8c90*/ 	.word	0x00007a50


	//   ....[21]....
        /*8c94*/ 	.word	0x00007a60


	//   ....[22]....
        /*8c98*/ 	.word	0x00007a90


	//   ....[23]....
        /*8c9c*/ 	.word	0x00007aa0


	//   ....[24]....
        /*8ca0*/ 	.word	0x00007ab0


	//   ....[25]....
        /*8ca4*/ 	.word	0x00007ac0


	//   ....[26]....
        /*8ca8*/ 	.word	0x00007af0


	//   ....[27]....
        /*8cac*/ 	.word	0x00007b00


	//   ....[28]....
        /*8cb0*/ 	.word	0x00007b10


	//   ....[29]....
        /*8cb4*/ 	.word	0x00007b20


	//   ....[30]....
        /*8cb8*/ 	.word	0x00007b50


	//   ....[31]....
        /*8cbc*/ 	.word	0x00007b60


	//   ....[32]....
        /*8cc0*/ 	.word	0x00007b70


	//   ....[33]....
        /*8cc4*/ 	.word	0x00007b80


	//   ....[34]....
        /*8cc8*/ 	.word	0x00007bb0


	//   ....[35]....
        /*8ccc*/ 	.word	0x00007bc0


	//   ....[36]....
        /*8cd0*/ 	.word	0x00007bd0


	//   ....[37]....
        /*8cd4*/ 	.word	0x00007be0


	//   ....[38]....
        /*8cd8*/ 	.word	0x00007c10


	//   ....[39]....
        /*8cdc*/ 	.word	0x00007c20


	//   ....[40]....
        /*8ce0*/ 	.word	0x00007c30


	//   ....[41]....
        /*8ce4*/ 	.word	0x00007c40


	//   ....[42]....
        /*8ce8*/ 	.word	0x00007c70


	//   ....[43]....
        /*8cec*/ 	.word	0x00007c80


	//   ....[44]....
        /*8cf0*/ 	.word	0x00007c90


	//   ....[45]....
        /*8cf4*/ 	.word	0x00007ca0


	//   ....[46]....
        /*8cf8*/ 	.word	0x00007cd0


	//   ....[47]....
        /*8cfc*/ 	.word	0x00007ce0


	//   ....[48]....
        /*8d00*/ 	.word	0x00007cf0


	//   ....[49]....
        /*8d04*/ 	.word	0x00007d00


	//   ....[50]....
        /*8d08*/ 	.word	0x00007d30


	//   ....[51]....
        /*8d0c*/ 	.word	0x00007d40


	//   ....[52]....
        /*8d10*/ 	.word	0x00007d50


	//   ....[53]....
        /*8d14*/ 	.word	0x00007d60


	//   ....[54]....
        /*8d18*/ 	.word	0x00007d90


	//   ....[55]....
        /*8d1c*/ 	.word	0x00007da0


	//   ....[56]....
        /*8d20*/ 	.word	0x00007db0


	//   ....[57]....
        /*8d24*/ 	.word	0x00007dc0


	//   ....[58]....
        /*8d28*/ 	.word	0x00007df0


	//   ....[59]....
        /*8d2c*/ 	.word	0x00007e00


	//   ....[60]....
        /*8d30*/ 	.word	0x00007e10


	//   ....[61]....
        /*8d34*/ 	.word	0x00007e20


	//   ....[62]....
        /*8d38*/ 	.word	0x00007e50


	//   ....[63]....
        /*8d3c*/ 	.word	0x00007e60


	//   ....[64]....
        /*8d40*/ 	.word	0x00007e70


	//   ....[65]....
        /*8d44*/ 	.word	0x00007e80


	//   ....[66]....
        /*8d48*/ 	.word	0x00007eb0


	//   ....[67]....
        /*8d4c*/ 	.word	0x00007ec0


	//   ....[68]....
        /*8d50*/ 	.word	0x00007ed0


	//   ....[69]....
        /*8d54*/ 	.word	0x00007ee0


	//   ....[70]....
        /*8d58*/ 	.word	0x00007f10


	//   ....[71]....
        /*8d5c*/ 	.word	0x00007f20


	//   ....[72]....
        /*8d60*/ 	.word	0x00007f30


	//   ....[73]....
        /*8d64*/ 	.word	0x00007f40


	//   ....[74]....
        /*8d68*/ 	.word	0x00007f70


	//   ....[75]....
        /*8d6c*/ 	.word	0x00007f80


	//   ....[76]....
        /*8d70*/ 	.word	0x00007f90


	//   ....[77]....
        /*8d74*/ 	.word	0x00007fa0


	//   ....[78]....
        /*8d78*/ 	.word	0x00007fd0


	//   ....[79]....
        /*8d7c*/ 	.word	0x00007fe0


	//   ....[80]....
        /*8d80*/ 	.word	0x00007ff0


	//   ....[81]....
        /*8d84*/ 	.word	0x00008000


	//   ....[82]....
        /*8d88*/ 	.word	0x00008030


	//   ....[83]....
        /*8d8c*/ 	.word	0x00008040


	//   ....[84]....
        /*8d90*/ 	.word	0x00008050


	//   ....[85]....
        /*8d94*/ 	.word	0x00008060


	//   ....[86]....
        /*8d98*/ 	.word	0x00008090


	//   ....[87]....
        /*8d9c*/ 	.word	0x000080a0


	//   ....[88]....
        /*8da0*/ 	.word	0x000080b0


	//   ....[89]....
        /*8da4*/ 	.word	0x000080c0


	//   ....[90]....
        /*8da8*/ 	.word	0x000080f0


	//   ....[91]....
        /*8dac*/ 	.word	0x00008100


	//   ....[92]....
        /*8db0*/ 	.word	0x00008110


	//   ....[93]....
        /*8db4*/ 	.word	0x00008120


	//   ....[94]....
        /*8db8*/ 	.word	0x00008150


	//   ....[95]....
        /*8dbc*/ 	.word	0x00008160


	//   ....[96]....
        /*8dc0*/ 	.word	0x00008170


	//   ....[97]....
        /*8dc4*/ 	.word	0x00008180


	//   ....[98]....
        /*8dc8*/ 	.word	0x000081b0


	//   ....[99]....
        /*8dcc*/ 	.word	0x000081c0


	//   ....[100]....
        /*8dd0*/ 	.word	0x000081d0


	//   ....[101]....
        /*8dd4*/ 	.word	0x000081e0


	//   ....[102]....
        /*8dd8*/ 	.word	0x00008210


	//   ....[103]....
        /*8ddc*/ 	.word	0x00008220


	//   ....[104]....
        /*8de0*/ 	.word	0x00008230


	//   ....[105]....
        /*8de4*/ 	.word	0x00008240


	//   ....[106]....
        /*8de8*/ 	.word	0x00008270


	//   ....[107]....
        /*8dec*/ 	.word	0x00008280


	//   ....[108]....
        /*8df0*/ 	.word	0x00008290


	//   ....[109]....
        /*8df4*/ 	.word	0x000082a0


	//   ....[110]....
        /*8df8*/ 	.word	0x000082d0


	//   ....[111]....
        /*8dfc*/ 	.word	0x000082e0


	//   ....[112]....
        /*8e00*/ 	.word	0x000082f0


	//   ....[113]....
        /*8e04*/ 	.word	0x00008300


	//   ....[114]....
        /*8e08*/ 	.word	0x00008330


	//   ....[115]....
        /*8e0c*/ 	.word	0x00008340


	//   ....[116]....
        /*8e10*/ 	.word	0x00008350


	//   ....[117]....
        /*8e14*/ 	.word	0x00008360


	//   ....[118]....
        /*8e18*/ 	.word	0x00008390


	//   ....[119]....
        /*8e1c*/ 	.word	0x000083a0


	//   ....[120]....
        /*8e20*/ 	.word	0x000083b0


	//   ....[121]....
        /*8e24*/ 	.word	0x000083c0


	//   ....[122]....
        /*8e28*/ 	.word	0x000083f0


	//   ....[123]....
        /*8e2c*/ 	.word	0x00008400


	//   ....[124]....
        /*8e30*/ 	.word	0x00008410


	//   ....[125]....
        /*8e34*/ 	.word	0x00008420


	//   ....[126]....
        /*8e38*/ 	.word	0x00008450


	//   ....[127]....
        /*8e3c*/ 	.word	0x00008460


	//   ....[128]....
        /*8e40*/ 	.word	0x00008470


	//   ....[129]....
        /*8e44*/ 	.word	0x00008480


	//   ....[130]....
        /*8e48*/ 	.word	0x000084b0


	//   ....[131]....
        /*8e4c*/ 	.word	0x000084c0


	//   ....[132]....
        /*8e50*/ 	.word	0x000084d0


	//   ....[133]....
        /*8e54*/ 	.word	0x000084e0


	//   ....[134]....
        /*8e58*/ 	.word	0x00008510


	//   ....[135]....
        /*8e5c*/ 	.word	0x00008520


	//   ....[136]....
        /*8e60*/ 	.word	0x00008530


	//   ....[137]....
        /*8e64*/ 	.word	0x00008540


	//   ....[138]....
        /*8e68*/ 	.word	0x00008570


	//   ....[139]....
        /*8e6c*/ 	.word	0x00008580


	//   ....[140]....
        /*8e70*/ 	.word	0x00008590


	//   ....[141]....
        /*8e74*/ 	.word	0x000085a0


	//   ....[142]....
        /*8e78*/ 	.word	0x000085d0


	//   ....[143]....
        /*8e7c*/ 	.word	0x000085e0


	//   ....[144]....
        /*8e80*/ 	.word	0x000085f0


	//   ....[145]....
        /*8e84*/ 	.word	0x00008600


	//   ....[146]....
        /*8e88*/ 	.word	0x00008630


	//   ....[147]....
        /*8e8c*/ 	.word	0x00008640


	//   ....[148]....
        /*8e90*/ 	.word	0x00008650


	//   ....[149]....
        /*8e94*/ 	.word	0x00008660


	//   ....[150]....
        /*8e98*/ 	.word	0x00008690


	//   ....[151]....
        /*8e9c*/ 	.word	0x000086a0


	//   ....[152]....
        /*8ea0*/ 	.word	0x000086b0


	//   ....[153]....
        /*8ea4*/ 	.word	0x000086c0


	//   ....[154]....
        /*8ea8*/ 	.word	0x000086f0


	//   ....[155]....
        /*8eac*/ 	.word	0x00008700


	//   ....[156]....
        /*8eb0*/ 	.word	0x00008710


	//   ....[157]....
        /*8eb4*/ 	.word	0x00008720


	//   ....[158]....
        /*8eb8*/ 	.word	0x00008750


	//   ....[159]....
        /*8ebc*/ 	.word	0x00008760


	//   ....[160]....
        /*8ec0*/ 	.word	0x00008770


	//   ....[161]....
        /*8ec4*/ 	.word	0x00008780


	//   ....[162]....
        /*8ec8*/ 	.word	0x000087b0


	//   ....[163]....
        /*8ecc*/ 	.word	0x000087c0


	//   ....[164]....
        /*8ed0*/ 	.word	0x000087d0


	//   ....[165]....
        /*8ed4*/ 	.word	0x000087e0


	//   ....[166]....
        /*8ed8*/ 	.word	0x00008810


	//   ....[167]....
        /*8edc*/ 	.word	0x00008820


	//   ....[168]....
        /*8ee0*/ 	.word	0x00008830


	//   ....[169]....
        /*8ee4*/ 	.word	0x00008840


	//   ....[170]....
        /*8ee8*/ 	.word	0x00008870


	//   ....[171]....
        /*8eec*/ 	.word	0x00008880


	//   ....[172]....
        /*8ef0*/ 	.word	0x00008890


	//   ....[173]....
        /*8ef4*/ 	.word	0x000088a0


	//   ....[174]....
        /*8ef8*/ 	.word	0x000088d0


	//   ....[175]....
        /*8efc*/ 	.word	0x000088e0


	//   ....[176]....
        /*8f00*/ 	.word	0x000088f0


	//   ....[177]....
        /*8f04*/ 	.word	0x00008900


	//   ....[178]....
        /*8f08*/ 	.word	0x00008930


	//   ....[179]....
        /*8f0c*/ 	.word	0x00008940


	//   ....[180]....
        /*8f10*/ 	.word	0x00008950


	//   ....[181]....
        /*8f14*/ 	.word	0x00008960


	//   ....[182]....
        /*8f18*/ 	.word	0x00008990


	//   ....[183]....
        /*8f1c*/ 	.word	0x000089a0


	//   ....[184]....
        /*8f20*/ 	.word	0x000089b0


	//   ....[185]....
        /*8f24*/ 	.word	0x000089c0


	//   ....[186]....
        /*8f28*/ 	.word	0x000089f0


	//   ....[187]....
        /*8f2c*/ 	.word	0x00008a00


	//   ....[188]....
        /*8f30*/ 	.word	0x00008a10


	//   ....[189]....
        /*8f34*/ 	.word	0x00008a20


	//   ....[190]....
        /*8f38*/ 	.word	0x00008a50


	//   ....[191]....
        /*8f3c*/ 	.word	0x00008a60


	//   ....[192]....
        /*8f40*/ 	.word	0x00008a70


	//   ....[193]....
        /*8f44*/ 	.word	0x00008a80


	//   ....[194]....
        /*8f48*/ 	.word	0x00008ab0


	//   ....[195]....
        /*8f4c*/ 	.word	0x00008ac0


	//   ....[196]....
        /*8f50*/ 	.word	0x00008ad0


	//   ....[197]....
        /*8f54*/ 	.word	0x00008ae0


	//   ....[198]....
        /*8f58*/ 	.word	0x00008b10


	//   ....[199]....
        /*8f5c*/ 	.word	0x00008b20


	//   ....[200]....
        /*8f60*/ 	.word	0x00008b30


	//   ....[201]....
        /*8f64*/ 	.word	0x00008b40


	//   ....[202]....
        /*8f68*/ 	.word	0x00008b70


	//   ....[203]....
        /*8f6c*/ 	.word	0x00008b80


	//   ....[204]....
        /*8f70*/ 	.word	0x00008b90


	//   ....[205]....
        /*8f74*/ 	.word	0x00008ba0


	//   ....[206]....
        /*8f78*/ 	.word	0x00008bd0


	//   ....[207]....
        /*8f7c*/ 	.word	0x00008be0


	//   ....[208]....
        /*8f80*/ 	.word	0x00008bf0


	//   ....[209]....
        /*8f84*/ 	.word	0x00008c00


	//   ....[210]....
        /*8f88*/ 	.word	0x00008c30


	//   ....[211]....
        /*8f8c*/ 	.word	0x00008c40


	//   ....[212]....
        /*8f90*/ 	.word	0x00008c50


	//   ....[213]....
        /*8f94*/ 	.word	0x00008c60


	//   ....[214]....
        /*8f98*/ 	.word	0x00008c90


	//   ....[215]....
        /*8f9c*/ 	.word	0x00008ca0


	//   ....[216]....
        /*8fa0*/ 	.word	0x00008cb0


	//   ....[217]....
        /*8fa4*/ 	.word	0x00008cc0


	//   ....[218]....
        /*8fa8*/ 	.word	0x00008cf0


	//   ....[219]....
        /*8fac*/ 	.word	0x00008d00


	//   ....[220]....
        /*8fb0*/ 	.word	0x00008d10


	//   ....[221]....
        /*8fb4*/ 	.word	0x00008d20


	//   ....[222]....
        /*8fb8*/ 	.word	0x00008d50


	//   ....[223]....
        /*8fbc*/ 	.word	0x00008d60


	//   ....[224]....
        /*8fc0*/ 	.word	0x00008d70


	//   ....[225]....
        /*8fc4*/ 	.word	0x00008d80


	//   ....[226]....
        /*8fc8*/ 	.word	0x00008db0


	//   ....[227]....
        /*8fcc*/ 	.word	0x00008dc0


	//   ....[228]....
        /*8fd0*/ 	.word	0x00008dd0


	//   ....[229]....
        /*8fd4*/ 	.word	0x00008de0


	//   ....[230]....
        /*8fd8*/ 	.word	0x00008e10


	//   ....[231]....
        /*8fdc*/ 	.word	0x00008e20


	//   ....[232]....
        /*8fe0*/ 	.word	0x00008e30


	//   ....[233]....
        /*8fe4*/ 	.word	0x00008e40


	//   ....[234]....
        /*8fe8*/ 	.word	0x00008e70


	//   ....[235]....
        /*8fec*/ 	.word	0x00008e80


	//   ....[236]....
        /*8ff0*/ 	.word	0x00008e90


	//   ....[237]....
        /*8ff4*/ 	.word	0x00008ea0


	//   ....[238]....
        /*8ff8*/ 	.word	0x00008ed0


	//   ....[239]....
        /*8ffc*/ 	.word	0x00008ee0


	//   ....[240]....
        /*9000*/ 	.word	0x00008ef0


	//   ....[241]....
        /*9004*/ 	.word	0x00008f00


	//   ....[242]....
        /*9008*/ 	.word	0x00008f30


	//   ....[243]....
        /*900c*/ 	.word	0x00008f40


	//   ....[244]....
        /*9010*/ 	.word	0x00008f50


	//   ....[245]....
        /*9014*/ 	.word	0x00008f60


	//   ....[246]....
        /*9018*/ 	.word	0x00008f90


	//   ....[247]....
        /*901c*/ 	.word	0x00008fa0


	//   ....[248]....
        /*9020*/ 	.word	0x00008fb0


	//   ....[249]....
        /*9024*/ 	.word	0x00008fc0


	//   ....[250]....
        /*9028*/ 	.word	0x00008ff0


	//   ....[251]....
        /*902c*/ 	.word	0x00009000


	//   ....[252]....
        /*9030*/ 	.word	0x00009010


	//   ....[253]....
        /*9034*/ 	.word	0x00009020


	//   ....[254]....
        /*9038*/ 	.word	0x00009060


	//   ....[255]....
        /*903c*/ 	.word	0x0000c0a0


	//   ....[0]....
        /*9040*/ 	.word	0x0000c0b0


	//   ....[1]....
        /*9044*/ 	.word	0x0000c0c0


	//   ....[2]....
        /*9048*/ 	.word	0x0000c0e0


	//   ....[3]....
        /*904c*/ 	.word	0x0000c0f0


	//   ....[4]....
        /*9050*/ 	.word	0x0000c100


	//   ....[5]....
        /*9054*/ 	.word	0x0000c110


	//   ....[6]....
        /*9058*/ 	.word	0x0000c140


	//   ....[7]....
        /*905c*/ 	.word	0x0000c150


	//   ....[8]....
        /*9060*/ 	.word	0x0000c160


	//   ....[9]....
        /*9064*/ 	.word	0x0000c170


	//   ....[10]....
        /*9068*/ 	.word	0x0000c1a0


	//   ....[11]....
        /*906c*/ 	.word	0x0000c1b0


	//   ....[12]....
        /*9070*/ 	.word	0x0000c1c0


	//   ....[13]....
        /*9074*/ 	.word	0x0000c1d0


	//   ....[14]....
        /*9078*/ 	.word	0x0000c200


	//   ....[15]....
        /*907c*/ 	.word	0x0000c210


	//   ....[16]....
        /*9080*/ 	.word	0x0000c220


	//   ....[17]....
        /*9084*/ 	.word	0x0000c230


	//   ....[18]....
        /*9088*/ 	.word	0x0000c260


	//   ....[19]....
        /*908c*/ 	.word	0x0000c270


	//   ....[20]....
        /*9090*/ 	.word	0x0000c280


	//   ....[21]....
        /*9094*/ 	.word	0x0000c290


	//   ....[22]....
        /*9098*/ 	.word	0x0000c2c0


	//   ....[23]....
        /*909c*/ 	.word	0x0000c2d0


	//   ....[24]....
        /*90a0*/ 	.word	0x0000c2e0


	//   ....[25]....
        /*90a4*/ 	.word	0x0000c2f0


	//   ....[26]....
        /*90a8*/ 	.word	0x0000c320


	//   ....[27]....
        /*90ac*/ 	.word	0x0000c330


	//   ....[28]....
        /*90b0*/ 	.word	0x0000c340


	//   ....[29]....
        /*90b4*/ 	.word	0x0000c350


	//   ....[30]....
        /*90b8*/ 	.word	0x0000c380


	//   ....[31]....
        /*90bc*/ 	.word	0x0000c390


	//   ....[32]....
        /*90c0*/ 	.word	0x0000c3a0


	//   ....[33]....
        /*90c4*/ 	.word	0x0000c3b0


	//   ....[34]....
        /*90c8*/ 	.word	0x0000c3e0


	//   ....[35]....
        /*90cc*/ 	.word	0x0000c3f0


	//   ....[36]....
        /*90d0*/ 	.word	0x0000c400


	//   ....[37]....
        /*90d4*/ 	.word	0x0000c410


	//   ....[38]....
        /*90d8*/ 	.word	0x0000c440


	//   ....[39]....
        /*90dc*/ 	.word	0x0000c450


	//   ....[40]....
        /*90e0*/ 	.word	0x0000c460


	//   ....[41]....
        /*90e4*/ 	.word	0x0000c470


	//   ....[42]....
        /*90e8*/ 	.word	0x0000c4a0


	//   ....[43]....
        /*90ec*/ 	.word	0x0000c4b0


	//   ....[44]....
        /*90f0*/ 	.word	0x0000c4c0


	//   ....[45]....
        /*90f4*/ 	.word	0x0000c4d0


	//   ....[46]....
        /*90f8*/ 	.word	0x0000c500


	//   ....[47]....
        /*90fc*/ 	.word	0x0000c510


	//   ....[48]....
        /*9100*/ 	.word	0x0000c520


	//   ....[49]....
        /*9104*/ 	.word	0x0000c530


	//   ....[50]....
        /*9108*/ 	.word	0x0000c560


	//   ....[51]....
        /*910c*/ 	.word	0x0000c570


	//   ....[52]....
        /*9110*/ 	.word	0x0000c580


	//   ....[53]....
        /*9114*/ 	.word	0x0000c590


	//   ....[54]....
        /*9118*/ 	.word	0x0000c5c0


	//   ....[55]....
        /*911c*/ 	.word	0x0000c5d0


	//   ....[56]....
        /*9120*/ 	.word	0x0000c5e0


	//   ....[57]....
        /*9124*/ 	.word	0x0000c5f0


	//   ....[58]....
        /*9128*/ 	.word	0x0000c620


	//   ....[59]....
        /*912c*/ 	.word	0x0000c630


	//   ....[60]....
        /*9130*/ 	.word	0x0000c640


	//   ....[61]....
        /*9134*/ 	.word	0x0000c650


	//   ....[62]....
        /*9138*/ 	.word	0x0000c680


	//   ....[63]....
        /*913c*/ 	.word	0x0000c690


	//   ....[64]....
        /*9140*/ 	.word	0x0000c6a0


	//   ....[65]....
        /*9144*/ 	.word	0x0000c6b0


	//   ....[66]....
        /*9148*/ 	.word	0x0000c6e0


	//   ....[67]....
        /*914c*/ 	.word	0x0000c6f0


	//   ....[68]....
        /*9150*/ 	.word	0x0000c700


	//   ....[69]....
        /*9154*/ 	.word	0x0000c710


	//   ....[70]....
        /*9158*/ 	.word	0x0000c740


	//   ....[71]....
        /*915c*/ 	.word	0x0000c750


	//   ....[72]....
        /*9160*/ 	.word	0x0000c760


	//   ....[73]....
        /*9164*/ 	.word	0x0000c770


	//   ....[74]....
        /*9168*/ 	.word	0x0000c7a0


	//   ....[75]....
        /*916c*/ 	.word	0x0000c7b0


	//   ....[76]....
        /*9170*/ 	.word	0x0000c7c0


	//   ....[77]....
        /*9174*/ 	.word	0x0000c7d0


	//   ....[78]....
        /*9178*/ 	.word	0x0000c800


	//   ....[79]....
        /*917c*/ 	.word	0x0000c810


	//   ....[80]....
        /*9180*/ 	.word	0x0000c820


	//   ....[81]....
        /*9184*/ 	.word	0x0000c830


	//   ....[82]....
        /*9188*/ 	.word	0x0000c860


	//   ....[83]....
        /*918c*/ 	.word	0x0000c870


	//   ....[84]....
        /*9190*/ 	.word	0x0000c880


	//   ....[85]....
        /*9194*/ 	.word	0x0000c890


	//   ....[86]....
        /*9198*/ 	.word	0x0000c8c0


	//   ....[87]....
        /*919c*/ 	.word	0x0000c8d0


	//   ....[88]....
        /*91a0*/ 	.word	0x0000c8e0


	//   ....[89]....
        /*91a4*/ 	.word	0x0000c8f0


	//   ....[90]....
        /*91a8*/ 	.word	0x0000c920


	//   ....[91]....
        /*91ac*/ 	.word	0x0000c930


	//   ....[92]....
        /*91b0*/ 	.word	0x0000c940


	//   ....[93]....
        /*91b4*/ 	.word	0x0000c950


	//   ....[94]....
        /*91b8*/ 	.word	0x0000c980


	//   ....[95]....
        /*91bc*/ 	.word	0x0000c990


	//   ....[96]....
        /*91c0*/ 	.word	0x0000c9a0


	//   ....[97]....
        /*91c4*/ 	.word	0x0000c9b0


	//   ....[98]....
        /*91c8*/ 	.word	0x0000c9e0


	//   ....[99]....
        /*91cc*/ 	.word	0x0000c9f0


	//   ....[100]....
        /*91d0*/ 	.word	0x0000ca00


	//   ....[101]....
        /*91d4*/ 	.word	0x0000ca10


	//   ....[102]....
        /*91d8*/ 	.word	0x0000ca40


	//   ....[103]....
        /*91dc*/ 	.word	0x0000ca50


	//   ....[104]....
        /*91e0*/ 	.word	0x0000ca60


	//   ....[105]....
        /*91e4*/ 	.word	0x0000ca70


	//   ....[106]....
        /*91e8*/ 	.word	0x0000caa0


	//   ....[107]....
        /*91ec*/ 	.word	0x0000cab0


	//   ....[108]....
        /*91f0*/ 	.word	0x0000cac0


	//   ....[109]....
        /*91f4*/ 	.word	0x0000cad0


	//   ....[110]....
        /*91f8*/ 	.word	0x0000cb00


	//   ....[111]....
        /*91fc*/ 	.word	0x0000cb10


	//   ....[112]....
        /*9200*/ 	.word	0x0000cb20


	//   ....[113]....
        /*9204*/ 	.word	0x0000cb30


	//   ....[114]....
        /*9208*/ 	.word	0x0000cb60


	//   ....[115]....
        /*920c*/ 	.word	0x0000cb70


	//   ....[116]....
        /*9210*/ 	.word	0x0000cb80


	//   ....[117]....
        /*9214*/ 	.word	0x0000cb90


	//   ....[118]....
        /*9218*/ 	.word	0x0000cbc0


	//   ....[119]....
        /*921c*/ 	.word	0x0000cbd0


	//   ....[120]....
        /*9220*/ 	.word	0x0000cbe0


	//   ....[121]....
        /*9224*/ 	.word	0x0000cbf0


	//   ....[122]....
        /*9228*/ 	.word	0x0000cc20


	//   ....[123]....
        /*922c*/ 	.word	0x0000cc30


	//   ....[124]....
        /*9230*/ 	.word	0x0000cc40


	//   ....[125]....
        /*9234*/ 	.word	0x0000cc50


	//   ....[126]....
        /*9238*/ 	.word	0x0000cc80


	//   ....[127]....
        /*923c*/ 	.word	0x0000cc90


	//   ....[128]....
        /*9240*/ 	.word	0x0000cca0


	//   ....[129]....
        /*9244*/ 	.word	0x0000ccb0


	//   ....[130]....
        /*9248*/ 	.word	0x0000cce0


	//   ....[131]....
        /*924c*/ 	.word	0x0000ccf0


	//   ....[132]....
        /*9250*/ 	.word	0x0000cd00


	//   ....[133]....
        /*9254*/ 	.word	0x0000cd10


	//   ....[134]....
        /*9258*/ 	.word	0x0000cd40


	//   ....[135]....
        /*925c*/ 	.word	0x0000cd50


	//   ....[136]....
        /*9260*/ 	.word	0x0000cd60


	//   ....[137]....
        /*9264*/ 	.word	0x0000cd70


	//   ....[138]....
        /*9268*/ 	.word	0x0000cda0


	//   ....[139]....
        /*926c*/ 	.word	0x0000cdb0


	//   ....[140]....
        /*9270*/ 	.word	0x0000cdc0


	//   ....[141]....
        /*9274*/ 	.word	0x0000cdd0


	//   ....[142]....
        /*9278*/ 	.word	0x0000ce00


	//   ....[143]....
        /*927c*/ 	.word	0x0000ce10


	//   ....[144]....
        /*9280*/ 	.word	0x0000ce20


	//   ....[145]....
        /*9284*/ 	.word	0x0000ce30


	//   ....[146]....
        /*9288*/ 	.word	0x0000ce60


	//   ....[147]....
        /*928c*/ 	.word	0x0000ce70


	//   ....[148]....
        /*9290*/ 	.word	0x0000ce80


	//   ....[149]....
        /*9294*/ 	.word	0x0000ce90


	//   ....[150]....
        /*9298*/ 	.word	0x0000cec0


	//   ....[151]....
        /*929c*/ 	.word	0x0000ced0


	//   ....[152]....
        /*92a0*/ 	.word	0x0000cee0


	//   ....[153]....
        /*92a4*/ 	.word	0x0000cef0


	//   ....[154]....
        /*92a8*/ 	.word	0x0000cf20


	//   ....[155]....
        /*92ac*/ 	.word	0x0000cf30


	//   ....[156]....
        /*92b0*/ 	.word	0x0000cf40


	//   ....[157]....
        /*92b4*/ 	.word	0x0000cf50


	//   ....[158]....
        /*92b8*/ 	.word	0x0000cf80


	//   ....[159]....
        /*92bc*/ 	.word	0x0000cf90


	//   ....[160]....
        /*92c0*/ 	.word	0x0000cfa0


	//   ....[161]....
        /*92c4*/ 	.word	0x0000cfb0


	//   ....[162]....
        /*92c8*/ 	.word	0x0000cfe0


	//   ....[163]....
        /*92cc*/ 	.word	0x0000cff0


	//   ....[164]....
        /*92d0*/ 	.word	0x0000d000


	//   ....[165]....
        /*92d4*/ 	.word	0x0000d010


	//   ....[166]....
        /*92d8*/ 	.word	0x0000d040


	//   ....[167]....
        /*92dc*/ 	.word	0x0000d050


	//   ....[168]....
        /*92e0*/ 	.word	0x0000d060


	//   ....[169]....
        /*92e4*/ 	.word	0x0000d070


	//   ....[170]....
        /*92e8*/ 	.word	0x0000d0a0


	//   ....[171]....
        /*92ec*/ 	.word	0x0000d0b0


	//   ....[172]....
        /*92f0*/ 	.word	0x0000d0c0


	//   ....[173]....
        /*92f4*/ 	.word	0x0000d0d0


	//   ....[174]....
        /*92f8*/ 	.word	0x0000d100


	//   ....[175]....
        /*92fc*/ 	.word	0x0000d110


	//   ....[176]....
        /*9300*/ 	.word	0x0000d120


	//   ....[177]....
        /*9304*/ 	.word	0x0000d130


	//   ....[178]....
        /*9308*/ 	.word	0x0000d160


	//   ....[179]....
        /*930c*/ 	.word	0x0000d170


	//   ....[180]....
        /*9310*/ 	.word	0x0000d180


	//   ....[181]....
        /*9314*/ 	.word	0x0000d190


	//   ....[182]....
        /*9318*/ 	.word	0x0000d1c0


	//   ....[183]....
        /*931c*/ 	.word	0x0000d1d0


	//   ....[184]....
        /*9320*/ 	.word	0x0000d1e0


	//   ....[185]....
        /*9324*/ 	.word	0x0000d1f0


	//   ....[186]....
        /*9328*/ 	.word	0x0000d220


	//   ....[187]....
        /*932c*/ 	.word	0x0000d230


	//   ....[188]....
        /*9330*/ 	.word	0x0000d240


	//   ....[189]....
        /*9334*/ 	.word	0x0000d250


	//   ....[190]....
        /*9338*/ 	.word	0x0000d280


	//   ....[191]....
        /*933c*/ 	.word	0x0000d290


	//   ....[192]....
        /*9340*/ 	.word	0x0000d2a0


	//   ....[193]....
        /*9344*/ 	.word	0x0000d2b0


	//   ....[194]....
        /*9348*/ 	.word	0x0000d2e0


	//   ....[195]....
        /*934c*/ 	.word	0x0000d2f0


	//   ....[196]....
        /*9350*/ 	.word	0x0000d300


	//   ....[197]....
        /*9354*/ 	.word	0x0000d310


	//   ....[198]....
        /*9358*/ 	.word	0x0000d340


	//   ....[199]....
        /*935c*/ 	.word	0x0000d350


	//   ....[200]....
        /*9360*/ 	.word	0x0000d360


	//   ....[201]....
        /*9364*/ 	.word	0x0000d370


	//   ....[202]....
        /*9368*/ 	.word	0x0000d3a0


	//   ....[203]....
        /*936c*/ 	.word	0x0000d3b0


	//   ....[204]....
        /*9370*/ 	.word	0x0000d3c0


	//   ....[205]....
        /*9374*/ 	.word	0x0000d3d0


	//   ....[206]....
        /*9378*/ 	.word	0x0000d400


	//   ....[207]....
        /*937c*/ 	.word	0x0000d410


	//   ....[208]....
        /*9380*/ 	.word	0x0000d420


	//   ....[209]....
        /*9384*/ 	.word	0x0000d430


	//   ....[210]....
        /*9388*/ 	.word	0x0000d460


	//   ....[211]....
        /*938c*/ 	.word	0x0000d470


	//   ....[212]....
        /*9390*/ 	.word	0x0000d480


	//   ....[213]....
        /*9394*/ 	.word	0x0000d490


	//   ....[214]....
        /*9398*/ 	.word	0x0000d4c0


	//   ....[215]....
        /*939c*/ 	.word	0x0000d4d0


	//   ....[216]....
        /*93a0*/ 	.word	0x0000d4e0


	//   ....[217]....
        /*93a4*/ 	.word	0x0000d4f0


	//   ....[218]....
        /*93a8*/ 	.word	0x0000d520


	//   ....[219]....
        /*93ac*/ 	.word	0x0000d530


	//   ....[220]....
        /*93b0*/ 	.word	0x0000d540


	//   ....[221]....
        /*93b4*/ 	.word	0x0000d550


	//   ....[222]....
        /*93b8*/ 	.word	0x0000d580


	//   ....[223]....
        /*93bc*/ 	.word	0x0000d590


	//   ....[224]....
        /*93c0*/ 	.word	0x0000d5a0


	//   ....[225]....
        /*93c4*/ 	.word	0x0000d5b0


	//   ....[226]....
        /*93c8*/ 	.word	0x0000d5e0


	//   ....[227]....
        /*93cc*/ 	.word	0x0000d5f0


	//   ....[228]....
        /*93d0*/ 	.word	0x0000d600


	//   ....[229]....
        /*93d4*/ 	.word	0x0000d610


	//   ....[230]....
        /*93d8*/ 	.word	0x0000d640


	//   ....[231]....
        /*93dc*/ 	.word	0x0000d650


	//   ....[232]....
        /*93e0*/ 	.word	0x0000d660


	//   ....[233]....
        /*93e4*/ 	.word	0x0000d670


	//   ....[234]....
        /*93e8*/ 	.word	0x0000d6a0


	//   ....[235]....
        /*93ec*/ 	.word	0x0000d6b0


	//   ....[236]....
        /*93f0*/ 	.word	0x0000d6c0


	//   ....[237]....
        /*93f4*/ 	.word	0x0000d6d0


	//   ....[238]....
        /*93f8*/ 	.word	0x0000d700


	//   ....[239]....
        /*93fc*/ 	.word	0x0000d710


	//   ....[240]....
        /*9400*/ 	.word	0x0000d720


	//   ....[241]....
        /*9404*/ 	.word	0x0000d730


	//   ....[242]....
        /*9408*/ 	.word	0x0000d760


	//   ....[243]....
        /*940c*/ 	.word	0x0000d770


	//   ....[244]....
        /*9410*/ 	.word	0x0000d780


	//   ....[245]....
        /*9414*/ 	.word	0x0000d790


	//   ....[246]....
        /*9418*/ 	.word	0x0000d7c0


	//   ....[247]....
        /*941c*/ 	.word	0x0000d7d0


	//   ....[248]....
        /*9420*/ 	.word	0x0000d7e0


	//   ....[249]....
        /*9424*/ 	.word	0x0000d7f0


	//   ....[250]....
        /*9428*/ 	.word	0x0000d820


	//   ....[251]....
        /*942c*/ 	.word	0x0000d830


	//   ....[252]....
        /*9430*/ 	.word	0x0000d840


	//   ....[253]....
        /*9434*/ 	.word	0x0000d850


	//   ....[254]....
        /*9438*/ 	.word	0x0000d880


	//   ....[255]....
        /*943c*/ 	.word	0x0000d890


	//   ....[0]....
        /*9440*/ 	.word	0x0000d8a0


	//   ....[1]....
        /*9444*/ 	.word	0x0000d8b0


	//   ....[2]....
        /*9448*/ 	.word	0x0000d8e0


	//   ....[3]....
        /*944c*/ 	.word	0x0000d8f0


	//   ....[4]....
        /*9450*/ 	.word	0x0000d900


	//   ....[5]....
        /*9454*/ 	.word	0x0000d910


	//   ....[6]....
        /*9458*/ 	.word	0x0000d940


	//   ....[7]....
        /*945c*/ 	.word	0x0000d950


	//   ....[8]....
        /*9460*/ 	.word	0x0000d960


	//   ....[9]....
        /*9464*/ 	.word	0x0000d970


	//   ....[10]....
        /*9468*/ 	.word	0x0000d9a0


	//   ....[11]....
        /*946c*/ 	.word	0x0000d9b0


	//   ....[12]....
        /*9470*/ 	.word	0x0000d9c0


	//   ....[13]....
        /*9474*/ 	.word	0x0000d9d0


	//   ....[14]....
        /*9478*/ 	.word	0x0000da00


	//   ....[15]....
        /*947c*/ 	.word	0x0000da10


	//   ....[16]....
        /*9480*/ 	.word	0x0000da20


	//   ....[17]....
        /*9484*/ 	.word	0x0000da30


	//   ....[18]....
        /*9488*/ 	.word	0x0000da60


	//   ....[19]....
        /*948c*/ 	.word	0x0000da70


	//   ....[20]....
        /*9490*/ 	.word	0x0000da80


	//   ....[21]....
        /*9494*/ 	.word	0x0000da90


	//   ....[22]....
        /*9498*/ 	.word	0x0000dac0


	//   ....[23]....
        /*949c*/ 	.word	0x0000dad0


	//   ....[24]....
        /*94a0*/ 	.word	0x0000dae0


	//   ....[25]....
        /*94a4*/ 	.word	0x0000daf0


	//   ....[26]....
        /*94a8*/ 	.word	0x0000db20


	//   ....[27]....
        /*94ac*/ 	.word	0x0000db30


	//   ....[28]....
        /*94b0*/ 	.word	0x0000db40


	//   ....[29]....
        /*94b4*/ 	.word	0x0000db50


	//   ....[30]....
        /*94b8*/ 	.word	0x0000db80


	//   ....[31]....
        /*94bc*/ 	.word	0x0000db90


	//   ....[32]....
        /*94c0*/ 	.word	0x0000dba0


	//   ....[33]....
        /*94c4*/ 	.word	0x0000dbb0


	//   ....[34]....
        /*94c8*/ 	.word	0x0000dbe0


	//   ....[35]....
        /*94cc*/ 	.word	0x0000dbf0


	//   ....[36]....
        /*94d0*/ 	.word	0x0000dc00


	//   ....[37]....
        /*94d4*/ 	.word	0x0000dc10


	//   ....[38]....
        /*94d8*/ 	.word	0x0000dc40


	//   ....[39]....
        /*94dc*/ 	.word	0x0000dc50


	//   ....[40]....
        /*94e0*/ 	.word	0x0000dc60


	//   ....[41]....
        /*94e4*/ 	.word	0x0000dc70


	//   ....[42]....
        /*94e8*/ 	.word	0x0000dca0


	//   ....[43]....
        /*94ec*/ 	.word	0x0000dcb0


	//   ....[44]....
        /*94f0*/ 	.word	0x0000dcc0


	//   ....[45]....
        /*94f4*/ 	.word	0x0000dcd0


	//   ....[46]....
        /*94f8*/ 	.word	0x0000dd00


	//   ....[47]....
        /*94fc*/ 	.word	0x0000dd10


	//   ....[48]....
        /*9500*/ 	.word	0x0000dd20


	//   ....[49]....
        /*9504*/ 	.word	0x0000dd30


	//   ....[50]....
        /*9508*/ 	.word	0x0000dd60


	//   ....[51]....
        /*950c*/ 	.word	0x0000dd70


	//   ....[52]....
        /*9510*/ 	.word	0x0000dd80


	//   ....[53]....
        /*9514*/ 	.word	0x0000dd90


	//   ....[54]....
        /*9518*/ 	.word	0x0000ddc0


	//   ....[55]....
        /*951c*/ 	.word	0x0000ddd0


	//   ....[56]....
        /*9520*/ 	.word	0x0000dde0


	//   ....[57]....
        /*9524*/ 	.word	0x0000ddf0


	//   ....[58]....
        /*9528*/ 	.word	0x0000de20


	//   ....[59]....
        /*952c*/ 	.word	0x0000de30


	//   ....[60]....
        /*9530*/ 	.word	0x0000de40


	//   ....[61]....
        /*9534*/ 	.word	0x0000de50


	//   ....[62]....
        /*9538*/ 	.word	0x0000de80


	//   ....[63]....
        /*953c*/ 	.word	0x0000de90


	//   ....[64]....
        /*9540*/ 	.word	0x0000dea0


	//   ....[65]....
        /*9544*/ 	.word	0x0000deb0


	//   ....[66]....
        /*9548*/ 	.word	0x0000dee0


	//   ....[67]....
        /*954c*/ 	.word	0x0000def0


	//   ....[68]....
        /*9550*/ 	.word	0x0000df00


	//   ....[69]....
        /*9554*/ 	.word	0x0000df10


	//   ....[70]....
        /*9558*/ 	.word	0x0000df40


	//   ....[71]....
        /*955c*/ 	.word	0x0000df50


	//   ....[72]....
        /*9560*/ 	.word	0x0000df60


	//   ....[73]....
        /*9564*/ 	.word	0x0000df70


	//   ....[74]....
        /*9568*/ 	.word	0x0000dfa0


	//   ....[75]....
        /*956c*/ 	.word	0x0000dfb0


	//   ....[76]....
        /*9570*/ 	.word	0x0000dfc0


	//   ....[77]....
        /*9574*/ 	.word	0x0000dfd0


	//   ....[78]....
        /*9578*/ 	.word	0x0000e000


	//   ....[79]....
        /*957c*/ 	.word	0x0000e010


	//   ....[80]....
        /*9580*/ 	.word	0x0000e020


	//   ....[81]....
        /*9584*/ 	.word	0x0000e030


	//   ....[82]....
        /*9588*/ 	.word	0x0000e060


	//   ....[83]....
        /*958c*/ 	.word	0x0000e070


	//   ....[84]....
        /*9590*/ 	.word	0x0000e080


	//   ....[85]....
        /*9594*/ 	.word	0x0000e090


	//   ....[86]....
        /*9598*/ 	.word	0x0000e0c0


	//   ....[87]....
        /*959c*/ 	.word	0x0000e0d0


	//   ....[88]....
        /*95a0*/ 	.word	0x0000e0e0


	//   ....[89]....
        /*95a4*/ 	.word	0x0000e0f0


	//   ....[90]....
        /*95a8*/ 	.word	0x0000e120


	//   ....[91]....
        /*95ac*/ 	.word	0x0000e130


	//   ....[92]....
        /*95b0*/ 	.word	0x0000e140


	//   ....[93]....
        /*95b4*/ 	.word	0x0000e150


	//   ....[94]....
        /*95b8*/ 	.word	0x0000e180


	//   ....[95]....
        /*95bc*/ 	.word	0x0000e190


	//   ....[96]....
        /*95c0*/ 	.word	0x0000e1a0


	//   ....[97]....
        /*95c4*/ 	.word	0x0000e1b0


	//   ....[98]....
        /*95c8*/ 	.word	0x0000e1e0


	//   ....[99]....
        /*95cc*/ 	.word	0x0000e1f0


	//   ....[100]....
        /*95d0*/ 	.word	0x0000e200


	//   ....[101]....
        /*95d4*/ 	.word	0x0000e210


	//   ....[102]....
        /*95d8*/ 	.word	0x0000e240


	//   ....[103]....
        /*95dc*/ 	.word	0x0000e250


	//   ....[104]....
        /*95e0*/ 	.word	0x0000e260


	//   ....[105]....
        /*95e4*/ 	.word	0x0000e270


	//   ....[106]....
        /*95e8*/ 	.word	0x0000e2a0


	//   ....[107]....
        /*95ec*/ 	.word	0x0000e2b0


	//   ....[108]....
        /*95f0*/ 	.word	0x0000e2c0


	//   ....[109]....
        /*95f4*/ 	.word	0x0000e2d0


	//   ....[110]....
        /*95f8*/ 	.word	0x0000e300


	//   ....[111]....
        /*95fc*/ 	.word	0x0000e310


	//   ....[112]....
        /*9600*/ 	.word	0x0000e320


	//   ....[113]....
        /*9604*/ 	.word	0x0000e330


	//   ....[114]....
        /*9608*/ 	.word	0x0000e360


	//   ....[115]....
        /*960c*/ 	.word	0x0000e370


	//   ....[116]....
        /*9610*/ 	.word	0x0000e380


	//   ....[117]....
        /*9614*/ 	.word	0x0000e390


	//   ....[118]....
        /*9618*/ 	.word	0x0000e3c0


	//   ....[119]....
        /*961c*/ 	.word	0x0000e3d0


	//   ....[120]....
        /*9620*/ 	.word	0x0000e3e0


	//   ....[121]....
        /*9624*/ 	.word	0x0000e3f0


	//   ....[122]....
        /*9628*/ 	.word	0x0000e420


	//   ....[123]....
        /*962c*/ 	.word	0x0000e430


	//   ....[124]....
        /*9630*/ 	.word	0x0000e440


	//   ....[125]....
        /*9634*/ 	.word	0x0000e450


	//   ....[126]....
        /*9638*/ 	.word	0x0000e480


	//   ....[127]....
        /*963c*/ 	.word	0x0000e490


	//   ....[128]....
        /*9640*/ 	.word	0x0000e4a0


	//   ....[129]....
        /*9644*/ 	.word	0x0000e4b0


	//   ....[130]....
        /*9648*/ 	.word	0x0000e4e0


	//   ....[131]....
        /*964c*/ 	.word	0x0000e4f0


	//   ....[132]....
        /*9650*/ 	.word	0x0000e500


	//   ....[133]....
        /*9654*/ 	.word	0x0000e510


	//   ....[134]....
        /*9658*/ 	.word	0x0000e540


	//   ....[135]....
        /*965c*/ 	.word	0x0000e550


	//   ....[136]....
        /*9660*/ 	.word	0x0000e560


	//   ....[137]....
        /*9664*/ 	.word	0x0000e570


	//   ....[138]....
        /*9668*/ 	.word	0x0000e5a0


	//   ....[139]....
        /*966c*/ 	.word	0x0000e5b0


	//   ....[140]....
        /*9670*/ 	.word	0x0000e5c0


	//   ....[141]....
        /*9674*/ 	.word	0x0000e5d0


	//   ....[142]....
        /*9678*/ 	.word	0x0000e600


	//   ....[143]....
        /*967c*/ 	.word	0x0000e610


	//   ....[144]....
        /*9680*/ 	.word	0x0000e620


	//   ....[145]....
        /*9684*/ 	.word	0x0000e630


	//   ....[146]....
        /*9688*/ 	.word	0x0000e660


	//   ....[147]....
        /*968c*/ 	.word	0x0000e670


	//   ....[148]....
        /*9690*/ 	.word	0x0000e680


	//   ....[149]....
        /*9694*/ 	.word	0x0000e690


	//   ....[150]....
        /*9698*/ 	.word	0x0000e6c0


	//   ....[151]....
        /*969c*/ 	.word	0x0000e6d0


	//   ....[152]....
        /*96a0*/ 	.word	0x0000e6e0


	//   ....[153]....
        /*96a4*/ 	.word	0x0000e6f0


	//   ....[154]....
        /*96a8*/ 	.word	0x0000e720


	//   ....[155]....
        /*96ac*/ 	.word	0x0000e730


	//   ....[156]....
        /*96b0*/ 	.word	0x0000e740


	//   ....[157]....
        /*96b4*/ 	.word	0x0000e750


	//   ....[158]....
        /*96b8*/ 	.word	0x0000e780


	//   ....[159]....
        /*96bc*/ 	.word	0x0000e790


	//   ....[160]....
        /*96c0*/ 	.word	0x0000e7a0


	//   ....[161]....
        /*96c4*/ 	.word	0x0000e7b0


	//   ....[162]....
        /*96c8*/ 	.word	0x0000e7e0


	//   ....[163]....
        /*96cc*/ 	.word	0x0000e7f0


	//   ....[164]....
        /*96d0*/ 	.word	0x0000e800


	//   ....[165]....
        /*96d4*/ 	.word	0x0000e810


	//   ....[166]....
        /*96d8*/ 	.word	0x0000e840


	//   ....[167]....
        /*96dc*/ 	.word	0x0000e850


	//   ....[168]....
        /*96e0*/ 	.word	0x0000e860


	//   ....[169]....
        /*96e4*/ 	.word	0x0000e870


	//   ....[170]....
        /*96e8*/ 	.word	0x0000e8a0


	//   ....[171]....
        /*96ec*/ 	.word	0x0000e8b0


	//   ....[172]....
        /*96f0*/ 	.word	0x0000e8c0


	//   ....[173]....
        /*96f4*/ 	.word	0x0000e8d0


	//   ....[174]....
        /*96f8*/ 	.word	0x0000e900


	//   ....[175]....
        /*96fc*/ 	.word	0x0000e910


	//   ....[176]....
        /*9700*/ 	.word	0x0000e920


	//   ....[177]....
        /*9704*/ 	.word	0x0000e930


	//   ....[178]....
        /*9708*/ 	.word	0x0000e960


	//   ....[179]....
        /*970c*/ 	.word	0x0000e970


	//   ....[180]....
        /*9710*/ 	.word	0x0000e980


	//   ....[181]....
        /*9714*/ 	.word	0x0000e990


	//   ....[182]....
        /*9718*/ 	.word	0x0000e9c0


	//   ....[183]....
        /*971c*/ 	.word	0x0000e9d0


	//   ....[184]....
        /*9720*/ 	.word	0x0000e9e0


	//   ....[185]....
        /*9724*/ 	.word	0x0000e9f0


	//   ....[186]....
        /*9728*/ 	.word	0x0000ea20


	//   ....[187]....
        /*972c*/ 	.word	0x0000ea30


	//   ....[188]....
        /*9730*/ 	.word	0x0000ea40


	//   ....[189]....
        /*9734*/ 	.word	0x0000ea50


	//   ....[190]....
        /*9738*/ 	.word	0x0000ea80


	//   ....[191]....
        /*973c*/ 	.word	0x0000ea90


	//   ....[192]....
        /*9740*/ 	.word	0x0000eaa0


	//   ....[193]....
        /*9744*/ 	.word	0x0000eab0


	//   ....[194]....
        /*9748*/ 	.word	0x0000eae0


	//   ....[195]....
        /*974c*/ 	.word	0x0000eaf0


	//   ....[196]....
        /*9750*/ 	.word	0x0000eb00


	//   ....[197]....
        /*9754*/ 	.word	0x0000eb10


	//   ....[198]....
        /*9758*/ 	.word	0x0000eb40


	//   ....[199]....
        /*975c*/ 	.word	0x0000eb50


	//   ....[200]....
        /*9760*/ 	.word	0x0000eb60


	//   ....[201]....
        /*9764*/ 	.word	0x0000eb70


	//   ....[202]....
        /*9768*/ 	.word	0x0000eba0


	//   ....[203]....
        /*976c*/ 	.word	0x0000ebb0


	//   ....[204]....
        /*9770*/ 	.word	0x0000ebc0


	//   ....[205]....
        /*9774*/ 	.word	0x0000ebd0


	//   ....[206]....
        /*9778*/ 	.word	0x0000ec00


	//   ....[207]....
        /*977c*/ 	.word	0x0000ec10


	//   ....[208]....
        /*9780*/ 	.word	0x0000ec20


	//   ....[209]....
        /*9784*/ 	.word	0x0000ec30


	//   ....[210]....
        /*9788*/ 	.word	0x0000ec60


	//   ....[211]....
        /*978c*/ 	.word	0x0000ec70


	//   ....[212]....
        /*9790*/ 	.word	0x0000ec80


	//   ....[213]....
        /*9794*/ 	.word	0x0000ec90


	//   ....[214]....
        /*9798*/ 	.word	0x0000ecc0


	//   ....[215]....
        /*979c*/ 	.word	0x0000ecd0


	//   ....[216]....
        /*97a0*/ 	.word	0x0000ece0


	//   ....[217]....
        /*97a4*/ 	.word	0x0000ecf0


	//   ....[218]....
        /*97a8*/ 	.word	0x0000ed20


	//   ....[219]....
        /*97ac*/ 	.word	0x0000ed30


	//   ....[220]....
        /*97b0*/ 	.word	0x0000ed40


	//   ....[221]....
        /*97b4*/ 	.word	0x0000ed50


	//   ....[222]....
        /*97b8*/ 	.word	0x0000ed80


	//   ....[223]....
        /*97bc*/ 	.word	0x0000ed90


	//   ....[224]....
        /*97c0*/ 	.word	0x0000eda0


	//   ....[225]....
        /*97c4*/ 	.word	0x0000edb0


	//   ....[226]....
        /*97c8*/ 	.word	0x0000ede0


	//   ....[227]....
        /*97cc*/ 	.word	0x0000edf0


	//   ....[228]....
        /*97d0*/ 	.word	0x0000ee00


	//   ....[229]....
        /*97d4*/ 	.word	0x0000ee10


	//   ....[230]....
        /*97d8*/ 	.word	0x0000ee40


	//   ....[231]....
        /*97dc*/ 	.word	0x0000ee50


	//   ....[232]....
        /*97e0*/ 	.word	0x0000ee60


	//   ....[233]....
        /*97e4*/ 	.word	0x0000ee70


	//   ....[234]....
        /*97e8*/ 	.word	0x0000eea0


	//   ....[235]....
        /*97ec*/ 	.word	0x0000eeb0


	//   ....[236]....
        /*97f0*/ 	.word	0x0000eec0


	//   ....[237]....
        /*97f4*/ 	.word	0x0000eed0


	//   ....[238]....
        /*97f8*/ 	.word	0x0000ef00


	//   ....[239]....
        /*97fc*/ 	.word	0x0000ef10


	//   ....[240]....
        /*9800*/ 	.word	0x0000ef20


	//   ....[241]....
        /*9804*/ 	.word	0x0000ef30


	//   ....[242]....
        /*9808*/ 	.word	0x0000ef60


	//   ....[243]....
        /*980c*/ 	.word	0x0000ef70


	//   ....[244]....
        /*9810*/ 	.word	0x0000ef80


	//   ....[245]....
        /*9814*/ 	.word	0x0000ef90


	//   ....[246]....
        /*9818*/ 	.word	0x0000efc0


	//   ....[247]....
        /*981c*/ 	.word	0x0000efd0


	//   ....[248]....
        /*9820*/ 	.word	0x0000efe0


	//   ....[249]....
        /*9824*/ 	.word	0x0000eff0


	//   ....[250]....
        /*9828*/ 	.word	0x0000f020


	//   ....[251]....
        /*982c*/ 	.word	0x0000f030


	//   ....[252]....
        /*9830*/ 	.word	0x0000f040


	//   ....[253]....
        /*9834*/ 	.word	0x0000f050


	//   ....[254]....
        /*9838*/ 	.word	0x0000f090


	//   ....[255]....
        /*983c*/ 	.word	0x000120d0


	//   ....[0]....
        /*9840*/ 	.word	0x000120e0


	//   ....[1]....
        /*9844*/ 	.word	0x000120f0


	//   ....[2]....
        /*9848*/ 	.word	0x00012110


	//   ....[3]....
        /*984c*/ 	.word	0x00012120


	//   ....[4]....
        /*9850*/ 	.word	0x00012130


	//   ....[5]....
        /*9854*/ 	.word	0x00012140


	//   ....[6]....
        /*9858*/ 	.word	0x00012170


	//   ....[7]....
        /*985c*/ 	.word	0x00012180


	//   ....[8]....
        /*9860*/ 	.word	0x00012190


	//   ....[9]....
        /*9864*/ 	.word	0x000121a0


	//   ....[10]....
        /*9868*/ 	.word	0x000121d0


	//   ....[11]....
        /*986c*/ 	.word	0x000121e0


	//   ....[12]....
        /*9870*/ 	.word	0x000121f0


	//   ....[13]....
        /*9874*/ 	.word	0x00012200


	//   ....[14]....
        /*9878*/ 	.word	0x00012230


	//   ....[15]....
        /*987c*/ 	.word	0x00012240


	//   ....[16]....
        /*9880*/ 	.word	0x00012250


	//   ....[17]....
        /*9884*/ 	.word	0x00012260


	//   ....[18]....
        /*9888*/ 	.word	0x00012290


	//   ....[19]....
        /*988c*/ 	.word	0x000122a0


	//   ....[20]....
        /*9890*/ 	.word	0x000122b0


	//   ....[21]....
        /*9894*/ 	.word	0x000122c0


	//   ....[22]....
        /*9898*/ 	.word	0x000122f0


	//   ....[23]....
        /*989c*/ 	.word	0x00012300


	//   ....[24]....
        /*98a0*/ 	.word	0x00012310


	//   ....[25]....
        /*98a4*/ 	.word	0x00012320


	//   ....[26]....
        /*98a8*/ 	.word	0x00012350


	//   ....[27]....
        /*98ac*/ 	.word	0x00012360


	//   ....[28]....
        /*98b0*/ 	.word	0x00012370


	//   ....[29]....
        /*98b4*/ 	.word	0x00012380


	//   ....[30]....
        /*98b8*/ 	.word	0x000123b0


	//   ....[31]....
        /*98bc*/ 	.word	0x000123c0


	//   ....[32]....
        /*98c0*/ 	.word	0x000123d0


	//   ....[33]....
        /*98c4*/ 	.word	0x000123e0


	//   ....[34]....
        /*98c8*/ 	.word	0x00012410


	//   ....[35]....
        /*98cc*/ 	.word	0x00012420


	//   ....[36]....
        /*98d0*/ 	.word	0x00012430


	//   ....[37]....
        /*98d4*/ 	.word	0x00012440


	//   ....[38]....
        /*98d8*/ 	.word	0x00012470


	//   ....[39]....
        /*98dc*/ 	.word	0x00012480


	//   ....[40]....
        /*98e0*/ 	.word	0x00012490


	//   ....[41]....
        /*98e4*/ 	.word	0x000124a0


	//   ....[42]....
        /*98e8*/ 	.word	0x000124d0


	//   ....[43]....
        /*98ec*/ 	.word	0x000124e0


	//   ....[44]....
        /*98f0*/ 	.word	0x000124f0


	//   ....[45]....
        /*98f4*/ 	.word	0x00012500


	//   ....[46]....
        /*98f8*/ 	.word	0x00012530


	//   ....[47]....
        /*98fc*/ 	.word	0x00012540


	//   ....[48]....
        /*9900*/ 	.word	0x00012550


	//   ....[49]....
        /*9904*/ 	.word	0x00012560


	//   ....[50]....
        /*9908*/ 	.word	0x00012590


	//   ....[51]....
        /*990c*/ 	.word	0x000125a0


	//   ....[52]....
        /*9910*/ 	.word	0x000125b0


	//   ....[53]....
        /*9914*/ 	.word	0x000125c0


	//   ....[54]....
        /*9918*/ 	.word	0x000125f0


	//   ....[55]....
        /*991c*/ 	.word	0x00012600


	//   ....[56]....
        /*9920*/ 	.word	0x00012610


	//   ....[57]....
        /*9924*/ 	.word	0x00012620


	//   ....[58]....
        /*9928*/ 	.word	0x00012650


	//   ....[59]....
        /*992c*/ 	.word	0x00012660


	//   ....[60]....
        /*9930*/ 	.word	0x00012670


	//   ....[61]....
        /*9934*/ 	.word	0x00012680


	//   ....[62]....
        /*9938*/ 	.word	0x000126b0


	//   ....[63]....
        /*993c*/ 	.word	0x000126c0


	//   ....[64]....
        /*9940*/ 	.word	0x000126d0


	//   ....[65]....
        /*9944*/ 	.word	0x000126e0


	//   ....[66]....
        /*9948*/ 	.word	0x00012710


	//   ....[67]....
        /*994c*/ 	.word	0x00012720


	//   ....[68]....
        /*9950*/ 	.word	0x00012730


	//   ....[69]....
        /*9954*/ 	.word	0x00012740


	//   ....[70]....
        /*9958*/ 	.word	0x00012770


	//   ....[71]....
        /*995c*/ 	.word	0x00012780


	//   ....[72]....
        /*9960*/ 	.word	0x00012790


	//   ....[73]....
        /*9964*/ 	.word	0x000127a0


	//   ....[74]....
        /*9968*/ 	.word	0x000127d0


	//   ....[75]....
        /*996c*/ 	.word	0x000127e0


	//   ....[76]....
        /*9970*/ 	.word	0x000127f0


	//   ....[77]....
        /*9974*/ 	.word	0x00012800


	//   ....[78]....
        /*9978*/ 	.word	0x00012830


	//   ....[79]....
        /*997c*/ 	.word	0x00012840


	//   ....[80]....
        /*9980*/ 	.word	0x00012850


	//   ....[81]....
        /*9984*/ 	.word	0x00012860


	//   ....[82]....
        /*9988*/ 	.word	0x00012890


	//   ....[83]....
        /*998c*/ 	.word	0x000128a0


	//   ....[84]....
        /*9990*/ 	.word	0x000128b0


	//   ....[85]....
        /*9994*/ 	.word	0x000128c0


	//   ....[86]....
        /*9998*/ 	.word	0x000128f0


	//   ....[87]....
        /*999c*/ 	.word	0x00012900


	//   ....[88]....
        /*99a0*/ 	.word	0x00012910


	//   ....[89]....
        /*99a4*/ 	.word	0x00012920


	//   ....[90]....
        /*99a8*/ 	.word	0x00012950


	//   ....[91]....
        /*99ac*/ 	.word	0x00012960


	//   ....[92]....
        /*99b0*/ 	.word	0x00012970


	//   ....[93]....
        /*99b4*/ 	.word	0x00012980


	//   ....[94]....
        /*99b8*/ 	.word	0x000129b0


	//   ....[95]....
        /*99bc*/ 	.word	0x000129c0


	//   ....[96]....
        /*99c0*/ 	.word	0x000129d0


	//   ....[97]....
        /*99c4*/ 	.word	0x000129e0


	//   ....[98]....
        /*99c8*/ 	.word	0x00012a10


	//   ....[99]....
        /*99cc*/ 	.word	0x00012a20


	//   ....[100]....
        /*99d0*/ 	.word	0x00012a30


	//   ....[101]....
        /*99d4*/ 	.word	0x00012a40


	//   ....[102]....
        /*99d8*/ 	.word	0x00012a70


	//   ....[103]....
        /*99dc*/ 	.word	0x00012a80


	//   ....[104]....
        /*99e0*/ 	.word	0x00012a90


	//   ....[105]....
        /*99e4*/ 	.word	0x00012aa0


	//   ....[106]....
        /*99e8*/ 	.word	0x00012ad0


	//   ....[107]....
        /*99ec*/ 	.word	0x00012ae0


	//   ....[108]....
        /*99f0*/ 	.word	0x00012af0


	//   ....[109]....
        /*99f4*/ 	.word	0x00012b00


	//   ....[110]....
        /*99f8*/ 	.word	0x00012b30


	//   ....[111]....
        /*99fc*/ 	.word	0x00012b40


	//   ....[112]....
        /*9a00*/ 	.word	0x00012b50


	//   ....[113]....
        /*9a04*/ 	.word	0x00012b60


	//   ....[114]....
        /*9a08*/ 	.word	0x00012b90


	//   ....[115]....
        /*9a0c*/ 	.word	0x00012ba0


	//   ....[116]....
        /*9a10*/ 	.word	0x00012bb0


	//   ....[117]....
        /*9a14*/ 	.word	0x00012bc0


	//   ....[118]....
        /*9a18*/ 	.word	0x00012bf0


	//   ....[119]....
        /*9a1c*/ 	.word	0x00012c00


	//   ....[120]....
        /*9a20*/ 	.word	0x00012c10


	//   ....[121]....
        /*9a24*/ 	.word	0x00012c20


	//   ....[122]....
        /*9a28*/ 	.word	0x00012c50


	//   ....[123]....
        /*9a2c*/ 	.word	0x00012c60


	//   ....[124]....
        /*9a30*/ 	.word	0x00012c70


	//   ....[125]....
        /*9a34*/ 	.word	0x00012c80


	//   ....[126]....
        /*9a38*/ 	.word	0x00012cb0


	//   ....[127]....
        /*9a3c*/ 	.word	0x00012cc0


	//   ....[128]....
        /*9a40*/ 	.word	0x00012cd0


	//   ....[129]....
        /*9a44*/ 	.word	0x00012ce0


	//   ....[130]....
        /*9a48*/ 	.word	0x00012d10


	//   ....[131]....
        /*9a4c*/ 	.word	0x00012d20


	//   ....[132]....
        /*9a50*/ 	.word	0x00012d30


	//   ....[133]....
        /*9a54*/ 	.word	0x00012d40


	//   ....[134]....
        /*9a58*/ 	.word	0x00012d70


	//   ....[135]....
        /*9a5c*/ 	.word	0x00012d80


	//   ....[136]....
        /*9a60*/ 	.word	0x00012d90


	//   ....[137]....
        /*9a64*/ 	.word	0x00012da0


	//   ....[138]....
        /*9a68*/ 	.word	0x00012dd0


	//   ....[139]....
        /*9a6c*/ 	.word	0x00012de0


	//   ....[140]....
        /*9a70*/ 	.word	0x00012df0


	//   ....[141]....
        /*9a74*/ 	.word	0x00012e00


	//   ....[142]....
        /*9a78*/ 	.word	0x00012e30


	//   ....[143]....
        /*9a7c*/ 	.word	0x00012e40


	//   ....[144]....
        /*9a80*/ 	.word	0x00012e50


	//   ....[145]....
        /*9a84*/ 	.word	0x00012e60


	//   ....[146]....
        /*9a88*/ 	.word	0x00012e90


	//   ....[147]....
        /*9a8c*/ 	.word	0x00012ea0


	//   ....[148]....
        /*9a90*/ 	.word	0x00012eb0


	//   ....[149]....
        /*9a94*/ 	.word	0x00012ec0


	//   ....[150]....
        /*9a98*/ 	.word	0x00012ef0


	//   ....[151]....
        /*9a9c*/ 	.word	0x00012f00


	//   ....[152]....
        /*9aa0*/ 	.word	0x00012f10


	//   ....[153]....
        /*9aa4*/ 	.word	0x00012f20


	//   ....[154]....
        /*9aa8*/ 	.word	0x00012f50


	//   ....[155]....
        /*9aac*/ 	.word	0x00012f60


	//   ....[156]....
        /*9ab0*/ 	.word	0x00012f70


	//   ....[157]....
        /*9ab4*/ 	.word	0x00012f80


	//   ....[158]....
        /*9ab8*/ 	.word	0x00012fb0


	//   ....[159]....
        /*9abc*/ 	.word	0x00012fc0


	//   ....[160]....
        /*9ac0*/ 	.word	0x00012fd0


	//   ....[161]....
        /*9ac4*/ 	.word	0x00012fe0


	//   ....[162]....
        /*9ac8*/ 	.word	0x00013010


	//   ....[163]....
        /*9acc*/ 	.word	0x00013020


	//   ....[164]....
        /*9ad0*/ 	.word	0x00013030


	//   ....[165]....
        /*9ad4*/ 	.word	0x00013040


	//   ....[166]....
        /*9ad8*/ 	.word	0x00013070


	//   ....[167]....
        /*9adc*/ 	.word	0x00013080


	//   ....[168]....
        /*9ae0*/ 	.word	0x00013090


	//   ....[169]....
        /*9ae4*/ 	.word	0x000130a0


	//   ....[170]....
        /*9ae8*/ 	.word	0x000130d0


	//   ....[171]....
        /*9aec*/ 	.word	0x000130e0


	//   ....[172]....
        /*9af0*/ 	.word	0x000130f0


	//   ....[173]....
        /*9af4*/ 	.word	0x00013100


	//   ....[174]....
        /*9af8*/ 	.word	0x00013130


	//   ....[175]....
        /*9afc*/ 	.word	0x00013140


	//   ....[176]....
        /*9b00*/ 	.word	0x00013150


	//   ....[177]....
        /*9b04*/ 	.word	0x00013160


	//   ....[178]....
        /*9b08*/ 	.word	0x00013190


	//   ....[179]....
        /*9b0c*/ 	.word	0x000131a0


	//   ....[180]....
        /*9b10*/ 	.word	0x000131b0


	//   ....[181]....
        /*9b14*/ 	.word	0x000131c0


	//   ....[182]....
        /*9b18*/ 	.word	0x000131f0


	//   ....[183]....
        /*9b1c*/ 	.word	0x00013200


	//   ....[184]....
        /*9b20*/ 	.word	0x00013210


	//   ....[185]....
        /*9b24*/ 	.word	0x00013220


	//   ....[186]....
        /*9b28*/ 	.word	0x00013250


	//   ....[187]....
        /*9b2c*/ 	.word	0x00013260


	//   ....[188]....
        /*9b30*/ 	.word	0x00013270


	//   ....[189]....
        /*9b34*/ 	.word	0x00013280


	//   ....[190]....
        /*9b38*/ 	.word	0x000132b0


	//   ....[191]....
        /*9b3c*/ 	.word	0x000132c0


	//   ....[192]....
        /*9b40*/ 	.word	0x000132d0


	//   ....[193]....
        /*9b44*/ 	.word	0x000132e0


	//   ....[194]....
        /*9b48*/ 	.word	0x00013310


	//   ....[195]....
        /*9b4c*/ 	.word	0x00013320


	//   ....[196]....
        /*9b50*/ 	.word	0x00013330


	//   ....[197]....
        /*9b54*/ 	.word	0x00013340


	//   ....[198]....
        /*9b58*/ 	.word	0x00013370


	//   ....[199]....
        /*9b5c*/ 	.word	0x00013380


	//   ....[200]....
        /*9b60*/ 	.word	0x00013390


	//   ....[201]....
        /*9b64*/ 	.word	0x000133a0


	//   ....[202]....
        /*9b68*/ 	.word	0x000133d0


	//   ....[203]....
        /*9b6c*/ 	.word	0x000133e0


	//   ....[204]....
        /*9b70*/ 	.word	0x000133f0


	//   ....[205]....
        /*9b74*/ 	.word	0x00013400


	//   ....[206]....
        /*9b78*/ 	.word	0x00013430


	//   ....[207]....
        /*9b7c*/ 	.word	0x00013440


	//   ....[208]....
        /*9b80*/ 	.word	0x00013450


	//   ....[209]....
        /*9b84*/ 	.word	0x00013460


	//   ....[210]....
        /*9b88*/ 	.word	0x00013490


	//   ....[211]....
        /*9b8c*/ 	.word	0x000134a0


	//   ....[212]....
        /*9b90*/ 	.word	0x000134b0


	//   ....[213]....
        /*9b94*/ 	.word	0x000134c0


	//   ....[214]....
        /*9b98*/ 	.word	0x000134f0


	//   ....[215]....
        /*9b9c*/ 	.word	0x00013500


	//   ....[216]....
        /*9ba0*/ 	.word	0x00013510


	//   ....[217]....
        /*9ba4*/ 	.word	0x00013520


	//   ....[218]....
        /*9ba8*/ 	.word	0x00013550


	//   ....[219]....
        /*9bac*/ 	.word	0x00013560


	//   ....[220]....
        /*9bb0*/ 	.word	0x00013570


	//   ....[221]....
        /*9bb4*/ 	.word	0x00013580


	//   ....[222]....
        /*9bb8*/ 	.word	0x000135b0


	//   ....[223]....
        /*9bbc*/ 	.word	0x000135c0


	//   ....[224]....
        /*9bc0*/ 	.word	0x000135d0


	//   ....[225]....
        /*9bc4*/ 	.word	0x000135e0


	//   ....[226]....
        /*9bc8*/ 	.word	0x00013610


	//   ....[227]....
        /*9bcc*/ 	.word	0x00013620


	//   ....[228]....
        /*9bd0*/ 	.word	0x00013630


	//   ....[229]....
        /*9bd4*/ 	.word	0x00013640


	//   ....[230]....
        /*9bd8*/ 	.word	0x00013670


	//   ....[231]....
        /*9bdc*/ 	.word	0x00013680


	//   ....[232]....
        /*9be0*/ 	.word	0x00013690


	//   ....[233]....
        /*9be4*/ 	.word	0x000136a0


	//   ....[234]....
        /*9be8*/ 	.word	0x000136d0


	//   ....[235]....
        /*9bec*/ 	.word	0x000136e0


	//   ....[236]....
        /*9bf0*/ 	.word	0x000136f0


	//   ....[237]....
        /*9bf4*/ 	.word	0x00013700


	//   ....[238]....
        /*9bf8*/ 	.word	0x00013730


	//   ....[239]....
        /*9bfc*/ 	.word	0x00013740


	//   ....[240]....
        /*9c00*/ 	.word	0x00013750


	//   ....[241]....
        /*9c04*/ 	.word	0x00013760


	//   ....[242]....
        /*9c08*/ 	.word	0x00013790


	//   ....[243]....
        /*9c0c*/ 	.word	0x000137a0


	//   ....[244]....
        /*9c10*/ 	.word	0x000137b0


	//   ....[245]....
        /*9c14*/ 	.word	0x000137c0


	//   ....[246]....
        /*9c18*/ 	.word	0x000137f0


	//   ....[247]....
        /*9c1c*/ 	.word	0x00013800


	//   ....[248]....
        /*9c20*/ 	.word	0x00013810


	//   ....[249]....
        /*9c24*/ 	.word	0x00013820


	//   ....[250]....
        /*9c28*/ 	.word	0x00013850


	//   ....[251]....
        /*9c2c*/ 	.word	0x00013860


	//   ....[252]....
        /*9c30*/ 	.word	0x00013870


	//   ....[253]....
        /*9c34*/ 	.word	0x00013880


	//   ....[254]....
        /*9c38*/ 	.word	0x000138b0


	//   ....[255]....
        /*9c3c*/ 	.word	0x000138c0


	//   ....[0]....
        /*9c40*/ 	.word	0x000138d0


	//   ....[1]....
        /*9c44*/ 	.word	0x000138e0


	//   ....[2]....
        /*9c48*/ 	.word	0x00013910


	//   ....[3]....
        /*9c4c*/ 	.word	0x00013920


	//   ....[4]....
        /*9c50*/ 	.word	0x00013930


	//   ....[5]....
        /*9c54*/ 	.word	0x00013940


	//   ....[6]....
        /*9c58*/ 	.word	0x00013970


	//   ....[7]....
        /*9c5c*/ 	.word	0x00013980


	//   ....[8]....
        /*9c60*/ 	.word	0x00013990


	//   ....[9]....
        /*9c64*/ 	.word	0x000139a0


	//   ....[10]....
        /*9c68*/ 	.word	0x000139d0


	//   ....[11]....
        /*9c6c*/ 	.word	0x000139e0


	//   ....[12]....
        /*9c70*/ 	.word	0x000139f0


	//   ....[13]....
        /*9c74*/ 	.word	0x00013a00


	//   ....[14]....
        /*9c78*/ 	.word	0x00013a30


	//   ....[15]....
        /*9c7c*/ 	.word	0x00013a40


	//   ....[16]....
        /*9c80*/ 	.word	0x00013a50


	//   ....[17]....
        /*9c84*/ 	.word	0x00013a60


	//   ....[18]....
        /*9c88*/ 	.word	0x00013a90


	//   ....[19]....
        /*9c8c*/ 	.word	0x00013aa0


	//   ....[20]....
        /*9c90*/ 	.word	0x00013ab0


	//   ....[21]....
        /*9c94*/ 	.word	0x00013ac0


	//   ....[22]....
        /*9c98*/ 	.word	0x00013af0


	//   ....[23]....
        /*9c9c*/ 	.word	0x00013b00


	//   ....[24]....
        /*9ca0*/ 	.word	0x00013b10


	//   ....[25]....
        /*9ca4*/ 	.word	0x00013b20


	//   ....[26]....
        /*9ca8*/ 	.word	0x00013b50


	//   ....[27]....
        /*9cac*/ 	.word	0x00013b60


	//   ....[28]....
        /*9cb0*/ 	.word	0x00013b70


	//   ....[29]....
        /*9cb4*/ 	.word	0x00013b80


	//   ....[30]....
        /*9cb8*/ 	.word	0x00013bb0


	//   ....[31]....
        /*9cbc*/ 	.word	0x00013bc0


	//   ....[32]....
        /*9cc0*/ 	.word	0x00013bd0


	//   ....[33]....
        /*9cc4*/ 	.word	0x00013be0


	//   ....[34]....
        /*9cc8*/ 	.word	0x00013c10


	//   ....[35]....
        /*9ccc*/ 	.word	0x00013c20


	//   ....[36]....
        /*9cd0*/ 	.word	0x00013c30


	//   ....[37]....
        /*9cd4*/ 	.word	0x00013c40


	//   ....[38]....
        /*9cd8*/ 	.word	0x00013c70


	//   ....[39]....
        /*9cdc*/ 	.word	0x00013c80


	//   ....[40]....
        /*9ce0*/ 	.word	0x00013c90


	//   ....[41]....
        /*9ce4*/ 	.word	0x00013ca0


	//   ....[42]....
        /*9ce8*/ 	.word	0x00013cd0


	//   ....[43]....
        /*9cec*/ 	.word	0x00013ce0


	//   ....[44]....
        /*9cf0*/ 	.word	0x00013cf0


	//   ....[45]....
        /*9cf4*/ 	.word	0x00013d00


	//   ....[46]....
        /*9cf8*/ 	.word	0x00013d30


	//   ....[47]....
        /*9cfc*/ 	.word	0x00013d40


	//   ....[48]....
        /*9d00*/ 	.word	0x00013d50


	//   ....[49]....
        /*9d04*/ 	.word	0x00013d60


	//   ....[50]....
        /*9d08*/ 	.word	0x00013d90


	//   ....[51]....
        /*9d0c*/ 	.word	0x00013da0


	//   ....[52]....
        /*9d10*/ 	.word	0x00013db0


	//   ....[53]....
        /*9d14*/ 	.word	0x00013dc0


	//   ....[54]....
        /*9d18*/ 	.word	0x00013df0


	//   ....[55]....
        /*9d1c*/ 	.word	0x00013e00


	//   ....[56]....
        /*9d20*/ 	.word	0x00013e10


	//   ....[57]....
        /*9d24*/ 	.word	0x00013e20


	//   ....[58]....
        /*9d28*/ 	.word	0x00013e50


	//   ....[59]....
        /*9d2c*/ 	.word	0x00013e60


	//   ....[60]....
        /*9d30*/ 	.word	0x00013e70


	//   ....[61]....
        /*9d34*/ 	.word	0x00013e80


	//   ....[62]....
        /*9d38*/ 	.word	0x00013eb0


	//   ....[63]....
        /*9d3c*/ 	.word	0x00013ec0


	//   ....[64]....
        /*9d40*/ 	.word	0x00013ed0


	//   ....[65]....
        /*9d44*/ 	.word	0x00013ee0


	//   ....[66]....
        /*9d48*/ 	.word	0x00013f10


	//   ....[67]....
        /*9d4c*/ 	.word	0x00013f20


	//   ....[68]....
        /*9d50*/ 	.word	0x00013f30


	//   ....[69]....
        /*9d54*/ 	.word	0x00013f40


	//   ....[70]....
        /*9d58*/ 	.word	0x00013f70


	//   ....[71]....
        /*9d5c*/ 	.word	0x00013f80


	//   ....[72]....
        /*9d60*/ 	.word	0x00013f90


	//   ....[73]....
        /*9d64*/ 	.word	0x00013fa0


	//   ....[74]....
        /*9d68*/ 	.word	0x00013fd0


	//   ....[75]....
        /*9d6c*/ 	.word	0x00013fe0


	//   ....[76]....
        /*9d70*/ 	.word	0x00013ff0


	//   ....[77]....
        /*9d74*/ 	.word	0x00014000


	//   ....[78]....
        /*9d78*/ 	.word	0x00014030


	//   ....[79]....
        /*9d7c*/ 	.word	0x00014040


	//   ....[80]....
        /*9d80*/ 	.word	0x00014050


	//   ....[81]....
        /*9d84*/ 	.word	0x00014060


	//   ....[82]....
        /*9d88*/ 	.word	0x00014090


	//   ....[83]....
        /*9d8c*/ 	.word	0x000140a0


	//   ....[84]....
        /*9d90*/ 	.word	0x000140b0


	//   ....[85]....
        /*9d94*/ 	.word	0x000140c0


	//   ....[86]....
        /*9d98*/ 	.word	0x000140f0


	//   ....[87]....
        /*9d9c*/ 	.word	0x00014100


	//   ....[88]....
        /*9da0*/ 	.word	0x00014110


	//   ....[89]....
        /*9da4*/ 	.word	0x00014120


	//   ....[90]....
        /*9da8*/ 	.word	0x00014150


	//   ....[91]....
        /*9dac*/ 	.word	0x00014160


	//   ....[92]....
        /*9db0*/ 	.word	0x00014170


	//   ....[93]....
        /*9db4*/ 	.word	0x00014180


	//   ....[94]....
        /*9db8*/ 	.word	0x000141b0


	//   ....[95]....
        /*9dbc*/ 	.word	0x000141c0


	//   ....[96]....
        /*9dc0*/ 	.word	0x000141d0


	//   ....[97]....
        /*9dc4*/ 	.word	0x000141e0


	//   ....[98]....
        /*9dc8*/ 	.word	0x00014210


	//   ....[99]....
        /*9dcc*/ 	.word	0x00014220


	//   ....[100]....
        /*9dd0*/ 	.word	0x00014230


	//   ....[101]....
        /*9dd4*/ 	.word	0x00014240


	//   ....[102]....
        /*9dd8*/ 	.word	0x00014270


	//   ....[103]....
        /*9ddc*/ 	.word	0x00014280


	//   ....[104]....
        /*9de0*/ 	.word	0x00014290


	//   ....[105]....
        /*9de4*/ 	.word	0x000142a0


	//   ....[106]....
        /*9de8*/ 	.word	0x000142d0


	//   ....[107]....
        /*9dec*/ 	.word	0x000142e0


	//   ....[108]....
        /*9df0*/ 	.word	0x000142f0


	//   ....[109]....
        /*9df4*/ 	.word	0x00014300


	//   ....[110]....
        /*9df8*/ 	.word	0x00014330


	//   ....[111]....
        /*9dfc*/ 	.word	0x00014340


	//   ....[112]....
        /*9e00*/ 	.word	0x00014350


	//   ....[113]....
        /*9e04*/ 	.word	0x00014360


	//   ....[114]....
        /*9e08*/ 	.word	0x00014390


	//   ....[115]....
        /*9e0c*/ 	.word	0x000143a0


	//   ....[116]....
        /*9e10*/ 	.word	0x000143b0


	//   ....[117]....
        /*9e14*/ 	.word	0x000143c0


	//   ....[118]....
        /*9e18*/ 	.word	0x000143f0


	//   ....[119]....
        /*9e1c*/ 	.word	0x00014400


	//   ....[120]....
        /*9e20*/ 	.word	0x00014410


	//   ....[121]....
        /*9e24*/ 	.word	0x00014420


	//   ....[122]....
        /*9e28*/ 	.word	0x00014450


	//   ....[123]....
        /*9e2c*/ 	.word	0x00014460


	//   ....[124]....
        /*9e30*/ 	.word	0x00014470


	//   ....[125]....
        /*9e34*/ 	.word	0x00014480


	//   ....[126]....
        /*9e38*/ 	.word	0x000144b0


	//   ....[127]....
        /*9e3c*/ 	.word	0x000144c0


	//   ....[128]....
        /*9e40*/ 	.word	0x000144d0


	//   ....[129]....
        /*9e44*/ 	.word	0x000144e0


	//   ....[130]....
        /*9e48*/ 	.word	0x00014510


	//   ....[131]....
        /*9e4c*/ 	.word	0x00014520


	//   ....[132]....
        /*9e50*/ 	.word	0x00014530


	//   ....[133]....
        /*9e54*/ 	.word	0x00014540


	//   ....[134]....
        /*9e58*/ 	.word	0x00014570


	//   ....[135]....
        /*9e5c*/ 	.word	0x00014580


	//   ....[136]....
        /*9e60*/ 	.word	0x00014590


	//   ....[137]....
        /*9e64*/ 	.word	0x000145a0


	//   ....[138]....
        /*9e68*/ 	.word	0x000145d0


	//   ....[139]....
        /*9e6c*/ 	.word	0x000145e0


	//   ....[140]....
        /*9e70*/ 	.word	0x000145f0


	//   ....[141]....
        /*9e74*/ 	.word	0x00014600


	//   ....[142]....
        /*9e78*/ 	.word	0x00014630


	//   ....[143]....
        /*9e7c*/ 	.word	0x00014640


	//   ....[144]....
        /*9e80*/ 	.word	0x00014650


	//   ....[145]....
        /*9e84*/ 	.word	0x00014660


	//   ....[146]....
        /*9e88*/ 	.word	0x00014690


	//   ....[147]....
        /*9e8c*/ 	.word	0x000146a0


	//   ....[148]....
        /*9e90*/ 	.word	0x000146b0


	//   ....[149]....
        /*9e94*/ 	.word	0x000146c0


	//   ....[150]....
        /*9e98*/ 	.word	0x000146f0


	//   ....[151]....
        /*9e9c*/ 	.word	0x00014700


	//   ....[152]....
        /*9ea0*/ 	.word	0x00014710


	//   ....[153]....
        /*9ea4*/ 	.word	0x00014720


	//   ....[154]....
        /*9ea8*/ 	.word	0x00014750


	//   ....[155]....
        /*9eac*/ 	.word	0x00014760


	//   ....[156]....
        /*9eb0*/ 	.word	0x00014770


	//   ....[157]....
        /*9eb4*/ 	.word	0x00014780


	//   ....[158]....
        /*9eb8*/ 	.word	0x000147b0


	//   ....[159]....
        /*9ebc*/ 	.word	0x000147c0


	//   ....[160]....
        /*9ec0*/ 	.word	0x000147d0


	//   ....[161]....
        /*9ec4*/ 	.word	0x000147e0


	//   ....[162]....
        /*9ec8*/ 	.word	0x00014810


	//   ....[163]....
        /*9ecc*/ 	.word	0x00014820


	//   ....[164]....
        /*9ed0*/ 	.word	0x00014830


	//   ....[165]....
        /*9ed4*/ 	.word	0x00014840


	//   ....[166]....
        /*9ed8*/ 	.word	0x00014870


	//   ....[167]....
        /*9edc*/ 	.word	0x00014880


	//   ....[168]....
        /*9ee0*/ 	.word	0x00014890


	//   ....[169]....
        /*9ee4*/ 	.word	0x000148a0


	//   ....[170]....
        /*9ee8*/ 	.word	0x000148d0


	//   ....[171]....
        /*9eec*/ 	.word	0x000148e0


	//   ....[172]....
        /*9ef0*/ 	.word	0x000148f0


	//   ....[173]....
        /*9ef4*/ 	.word	0x00014900


	//   ....[174]....
        /*9ef8*/ 	.word	0x00014930


	//   ....[175]....
        /*9efc*/ 	.word	0x00014940


	//   ....[176]....
        /*9f00*/ 	.word	0x00014950


	//   ....[177]....
        /*9f04*/ 	.word	0x00014960


	//   ....[178]....
        /*9f08*/ 	.word	0x00014990


	//   ....[179]....
        /*9f0c*/ 	.word	0x000149a0


	//   ....[180]....
        /*9f10*/ 	.word	0x000149b0


	//   ....[181]....
        /*9f14*/ 	.word	0x000149c0


	//   ....[182]....
        /*9f18*/ 	.word	0x000149f0


	//   ....[183]....
        /*9f1c*/ 	.word	0x00014a00


	//   ....[184]....
        /*9f20*/ 	.word	0x00014a10


	//   ....[185]....
        /*9f24*/ 	.word	0x00014a20


	//   ....[186]....
        /*9f28*/ 	.word	0x00014a50


	//   ....[187]....
        /*9f2c*/ 	.word	0x00014a60


	//   ....[188]....
        /*9f30*/ 	.word	0x00014a70


	//   ....[189]....
        /*9f34*/ 	.word	0x00014a80


	//   ....[190]....
        /*9f38*/ 	.word	0x00014ab0


	//   ....[191]....
        /*9f3c*/ 	.word	0x00014ac0


	//   ....[192]....
        /*9f40*/ 	.word	0x00014ad0


	//   ....[193]....
        /*9f44*/ 	.word	0x00014ae0


	//   ....[194]....
        /*9f48*/ 	.word	0x00014b10


	//   ....[195]....
        /*9f4c*/ 	.word	0x00014b20


	//   ....[196]....
        /*9f50*/ 	.word	0x00014b30


	//   ....[197]....
        /*9f54*/ 	.word	0x00014b40


	//   ....[198]....
        /*9f58*/ 	.word	0x00014b70


	//   ....[199]....
        /*9f5c*/ 	.word	0x00014b80


	//   ....[200]....
        /*9f60*/ 	.word	0x00014b90


	//   ....[201]....
        /*9f64*/ 	.word	0x00014ba0


	//   ....[202]....
        /*9f68*/ 	.word	0x00014bd0


	//   ....[203]....
        /*9f6c*/ 	.word	0x00014be0


	//   ....[204]....
        /*9f70*/ 	.word	0x00014bf0


	//   ....[205]....
        /*9f74*/ 	.word	0x00014c00


	//   ....[206]....
        /*9f78*/ 	.word	0x00014c30


	//   ....[207]....
        /*9f7c*/ 	.word	0x00014c40


	//   ....[208]....
        /*9f80*/ 	.word	0x00014c50


	//   ....[209]....
        /*9f84*/ 	.word	0x00014c60


	//   ....[210]....
        /*9f88*/ 	.word	0x00014c90


	//   ....[211]....
        /*9f8c*/ 	.word	0x00014ca0


	//   ....[212]....
        /*9f90*/ 	.word	0x00014cb0


	//   ....[213]....
        /*9f94*/ 	.word	0x00014cc0


	//   ....[214]....
        /*9f98*/ 	.word	0x00014cf0


	//   ....[215]....
        /*9f9c*/ 	.word	0x00014d00


	//   ....[216]....
        /*9fa0*/ 	.word	0x00014d10


	//   ....[217]....
        /*9fa4*/ 	.word	0x00014d20


	//   ....[218]....
        /*9fa8*/ 	.word	0x00014d50


	//   ....[219]....
        /*9fac*/ 	.word	0x00014d60


	//   ....[220]....
        /*9fb0*/ 	.word	0x00014d70


	//   ....[221]....
        /*9fb4*/ 	.word	0x00014d80


	//   ....[222]....
        /*9fb8*/ 	.word	0x00014db0


	//   ....[223]....
        /*9fbc*/ 	.word	0x00014dc0


	//   ....[224]....
        /*9fc0*/ 	.word	0x00014dd0


	//   ....[225]....
        /*9fc4*/ 	.word	0x00014de0


	//   ....[226]....
        /*9fc8*/ 	.word	0x00014e10


	//   ....[227]....
        /*9fcc*/ 	.word	0x00014e20


	//   ....[228]....
        /*9fd0*/ 	.word	0x00014e30


	//   ....[229]....
        /*9fd4*/ 	.word	0x00014e40


	//   ....[230]....
        /*9fd8*/ 	.word	0x00014e70


	//   ....[231]....
        /*9fdc*/ 	.word	0x00014e80


	//   ....[232]....
        /*9fe0*/ 	.word	0x00014e90


	//   ....[233]....
        /*9fe4*/ 	.word	0x00014ea0


	//   ....[234]....
        /*9fe8*/ 	.word	0x00014ed0


	//   ....[235]....
        /*9fec*/ 	.word	0x00014ee0


	//   ....[236]....
        /*9ff0*/ 	.word	0x00014ef0


	//   ....[237]....
        /*9ff4*/ 	.word	0x00014f00


	//   ....[238]....
        /*9ff8*/ 	.word	0x00014f30


	//   ....[239]....
        /*9ffc*/ 	.word	0x00014f40


	//   ....[240]....
        /*a000*/ 	.word	0x00014f50


	//   ....[241]....
        /*a004*/ 	.word	0x00014f60


	//   ....[242]....
        /*a008*/ 	.word	0x00014f90


	//   ....[243]....
        /*a00c*/ 	.word	0x00014fa0


	//   ....[244]....
        /*a010*/ 	.word	0x00014fb0


	//   ....[245]....
        /*a014*/ 	.word	0x00014fc0


	//   ....[246]....
        /*a018*/ 	.word	0x00014ff0


	//   ....[247]....
        /*a01c*/ 	.word	0x00015000


	//   ....[248]....
        /*a020*/ 	.word	0x00015010


	//   ....[249]....
        /*a024*/ 	.word	0x00015020


	//   ....[250]....
        /*a028*/ 	.word	0x00015050


	//   ....[251]....
        /*a02c*/ 	.word	0x00015060


	//   ....[252]....
        /*a030*/ 	.word	0x00015070


	//   ....[253]....
        /*a034*/ 	.word	0x00015080


	//   ....[254]....
        /*a038*/ 	.word	0x000150c0


	//   ....[255]....
        /*a03c*/ 	.word	0x00018100


	//   ....[0]....
        /*a040*/ 	.word	0x00018110


	//   ....[1]....
        /*a044*/ 	.word	0x00018120


	//   ....[2]....
        /*a048*/ 	.word	0x00018140


	//   ....[3]....
        /*a04c*/ 	.word	0x00018150


	//   ....[4]....
        /*a050*/ 	.word	0x00018160


	//   ....[5]....
        /*a054*/ 	.word	0x00018170


	//   ....[6]....
        /*a058*/ 	.word	0x000181a0


	//   ....[7]....
        /*a05c*/ 	.word	0x000181b0


	//   ....[8]....
        /*a060*/ 	.word	0x000181c0


	//   ....[9]....
        /*a064*/ 	.word	0x000181d0


	//   ....[10]....
        /*a068*/ 	.word	0x00018200


	//   ....[11]....
        /*a06c*/ 	.word	0x00018210


	//   ....[12]....
        /*a070*/ 	.word	0x00018220


	//   ....[13]....
        /*a074*/ 	.word	0x00018230


	//   ....[14]....
        /*a078*/ 	.word	0x00018260


	//   ....[15]....
        /*a07c*/ 	.word	0x00018270


	//   ....[16]....
        /*a080*/ 	.word	0x00018280


	//   ....[17]....
        /*a084*/ 	.word	0x00018290


	//   ....[18]....
        /*a088*/ 	.word	0x000182c0


	//   ....[19]....
        /*a08c*/ 	.word	0x000182d0


	//   ....[20]....
        /*a090*/ 	.word	0x000182e0


	//   ....[21]....
        /*a094*/ 	.word	0x000182f0


	//   ....[22]....
        /*a098*/ 	.word	0x00018320


	//   ....[23]....
        /*a09c*/ 	.word	0x00018330


	//   ....[24]....
        /*a0a0*/ 	.word	0x00018340


	//   ....[25]....
        /*a0a4*/ 	.word	0x00018350


	//   ....[26]....
        /*a0a8*/ 	.word	0x00018380


	//   ....[27]....
        /*a0ac*/ 	.word	0x00018390


	//   ....[28]....
        /*a0b0*/ 	.word	0x000183a0


	//   ....[29]....
        /*a0b4*/ 	.word	0x000183b0


	//   ....[30]....
        /*a0b8*/ 	.word	0x000183e0


	//   ....[31]....
        /*a0bc*/ 	.word	0x000183f0


	//   ....[32]....
        /*a0c0*/ 	.word	0x00018400


	//   ....[33]....
        /*a0c4*/ 	.word	0x00018410


	//   ....[34]....
        /*a0c8*/ 	.word	0x00018440


	//   ....[35]....
        /*a0cc*/ 	.word	0x00018450


	//   ....[36]....
        /*a0d0*/ 	.word	0x00018460


	//   ....[37]....
        /*a0d4*/ 	.word	0x00018470


	//   ....[38]....
        /*a0d8*/ 	.word	0x000184a0


	//   ....[39]....
        /*a0dc*/ 	.word	0x000184b0


	//   ....[40]....
        /*a0e0*/ 	.word	0x000184c0


	//   ....[41]....
        /*a0e4*/ 	.word	0x000184d0


	//   ....[42]....
        /*a0e8*/ 	.word	0x00018500


	//   ....[43]....
        /*a0ec*/ 	.word	0x00018510


	//   ....[44]....
        /*a0f0*/ 	.word	0x00018520


	//   ....[45]....
        /*a0f4*/ 	.word	0x00018530


	//   ....[46]....
        /*a0f8*/ 	.word	0x00018560


	//   ....[47]....
        /*a0fc*/ 	.word	0x00018570


	//   ....[48]....
        /*a100*/ 	.word	0x00018580


	//   ....[49]....
        /*a104*/ 	.word	0x00018590


	//   ....[50]....
        /*a108*/ 	.word	0x000185c0


	//   ....[51]....
        /*a10c*/ 	.word	0x000185d0


	//   ....[52]....
        /*a110*/ 	.word	0x000185e0


	//   ....[53]....
        /*a114*/ 	.word	0x000185f0


	//   ....[54]....
        /*a118*/ 	.word	0x00018620


	//   ....[55]....
        /*a11c*/ 	.word	0x00018630


	//   ....[56]....
        /*a120*/ 	.word	0x00018640


	//   ....[57]....
        /*a124*/ 	.word	0x00018650


	//   ....[58]....
        /*a128*/ 	.word	0x00018680


	//   ....[59]....
        /*a12c*/ 	.word	0x00018690


	//   ....[60]....
        /*a130*/ 	.word	0x000186a0


	//   ....[61]....
        /*a134*/ 	.word	0x000186b0


	//   ....[62]....
        /*a138*/ 	.word	0x000186e0


	//   ....[63]....
        /*a13c*/ 	.word	0x000186f0


	//   ....[64]....
        /*a140*/ 	.word	0x00018700


	//   ....[65]....
        /*a144*/ 	.word	0x00018710


	//   ....[66]....
        /*a148*/ 	.word	0x00018740


	//   ....[67]....
        /*a14c*/ 	.word	0x00018750


	//   ....[68]....
        /*a150*/ 	.word	0x00018760


	//   ....[69]....
        /*a154*/ 	.word	0x00018770


	//   ....[70]....
        /*a158*/ 	.word	0x000187a0


	//   ....[71]....
        /*a15c*/ 	.word	0x000187b0


	//   ....[72]....
        /*a160*/ 	.word	0x000187c0


	//   ....[73]....
        /*a164*/ 	.word	0x000187d0


	//   ....[74]....
        /*a168*/ 	.word	0x00018800


	//   ....[75]....
        /*a16c*/ 	.word	0x00018810


	//   ....[76]....
        /*a170*/ 	.word	0x00018820


	//   ....[77]....
        /*a174*/ 	.word	0x00018830


	//   ....[78]....
        /*a178*/ 	.word	0x00018860


	//   ....[79]....
        /*a17c*/ 	.word	0x00018870


	//   ....[80]....
        /*a180*/ 	.word	0x00018880


	//   ....[81]....
        /*a184*/ 	.word	0x00018890


	//   ....[82]....
        /*a188*/ 	.word	0x000188c0


	//   ....[83]....
        /*a18c*/ 	.word	0x000188d0


	//   ....[84]....
        /*a190*/ 	.word	0x000188e0


	//   ....[85]....
        /*a194*/ 	.word	0x000188f0


	//   ....[86]....
        /*a198*/ 	.word	0x00018920


	//   ....[87]....
        /*a19c*/ 	.word	0x00018930


	//   ....[88]....
        /*a1a0*/ 	.word	0x00018940


	//   ....[89]....
        /*a1a4*/ 	.word	0x00018950


	//   ....[90]....
        /*a1a8*/ 	.word	0x00018980


	//   ....[91]....
        /*a1ac*/ 	.word	0x00018990


	//   ....[92]....
        /*a1b0*/ 	.word	0x000189a0


	//   ....[93]....
        /*a1b4*/ 	.word	0x000189b0


	//   ....[94]....
        /*a1b8*/ 	.word	0x000189e0


	//   ....[95]....
        /*a1bc*/ 	.word	0x000189f0


	//   ....[96]....
        /*a1c0*/ 	.word	0x00018a00


	//   ....[97]....
        /*a1c4*/ 	.word	0x00018a10


	//   ....[98]....
        /*a1c8*/ 	.word	0x00018a40


	//   ....[99]....
        /*a1cc*/ 	.word	0x00018a50


	//   ....[100]....
        /*a1d0*/ 	.word	0x00018a60


	//   ....[101]....
        /*a1d4*/ 	.word	0x00018a70


	//   ....[102]....
        /*a1d8*/ 	.word	0x00018aa0


	//   ....[103]....
        /*a1dc*/ 	.word	0x00018ab0


	//   ....[104]....
        /*a1e0*/ 	.word	0x00018ac0


	//   ....[105]....
        /*a1e4*/ 	.word	0x00018ad0


	//   ....[106]....
        /*a1e8*/ 	.word	0x00018b00


	//   ....[107]....
        /*a1ec*/ 	.word	0x00018b10


	//   ....[108]....
        /*a1f0*/ 	.word	0x00018b20


	//   ....[109]....
        /*a1f4*/ 	.word	0x00018b30


	//   ....[110]....
        /*a1f8*/ 	.word	0x00018b60


	//   ....[111]....
        /*a1fc*/ 	.word	0x00018b70


	//   ....[112]....
        /*a200*/ 	.word	0x00018b80


	//   ....[113]....
        /*a204*/ 	.word	0x00018b90


	//   ....[114]....
        /*a208*/ 	.word	0x00018bc0


	//   ....[115]....
        /*a20c*/ 	.word	0x00018bd0


	//   ....[116]....
        /*a210*/ 	.word	0x00018be0


	//   ....[117]....
        /*a214*/ 	.word	0x00018bf0


	//   ....[118]....
        /*a218*/ 	.word	0x00018c20


	//   ....[119]....
        /*a21c*/ 	.word	0x00018c30


	//   ....[120]....
        /*a220*/ 	.word	0x00018c40


	//   ....[121]....
        /*a224*/ 	.word	0x00018c50


	//   ....[122]....
        /*a228*/ 	.word	0x00018c80


	//   ....[123]....
        /*a22c*/ 	.word	0x00018c90


	//   ....[124]....
        /*a230*/ 	.word	0x00018ca0


	//   ....[125]....
        /*a234*/ 	.word	0x00018cb0


	//   ....[126]....
        /*a238*/ 	.word	0x00018ce0


	//   ....[127]....
        /*a23c*/ 	.word	0x00018cf0


	//   ....[128]....
        /*a240*/ 	.word	0x00018d00


	//   ....[129]....
        /*a244*/ 	.word	0x00018d10


	//   ....[130]....
        /*a248*/ 	.word	0x00018d40


	//   ....[131]....
        /*a24c*/ 	.word	0x00018d50


	//   ....[132]....
        /*a250*/ 	.word	0x00018d60


	//   ....[133]....
        /*a254*/ 	.word	0x00018d70


	//   ....[134]....
        /*a258*/ 	.word	0x00018da0


	//   ....[135]....
        /*a25c*/ 	.word	0x00018db0


	//   ....[136]....
        /*a260*/ 	.word	0x00018dc0


	//   ....[137]....
        /*a264*/ 	.word	0x00018dd0


	//   ....[138]....
        /*a268*/ 	.word	0x00018e00


	//   ....[139]....
        /*a26c*/ 	.word	0x00018e10


	//   ....[140]....
        /*a270*/ 	.word	0x00018e20


	//   ....[141]....
        /*a274*/ 	.word	0x00018e30


	//   ....[142]....
        /*a278*/ 	.word	0x00018e60


	//   ....[143]....
        /*a27c*/ 	.word	0x00018e70


	//   ....[144]....
        /*a280*/ 	.word	0x00018e80


	//   ....[145]....
        /*a284*/ 	.word	0x00018e90


	//   ....[146]....
        /*a288*/ 	.word	0x00018ec0


	//   ....[147]....
        /*a28c*/ 	.word	0x00018ed0


	//   ....[148]....
        /*a290*/ 	.word	0x00018ee0


	//   ....[149]....
        /*a294*/ 	.word	0x00018ef0


	//   ....[150]....
        /*a298*/ 	.word	0x00018f20


	//   ....[151]....
        /*a29c*/ 	.word	0x00018f30


	//   ....[152]....
        /*a2a0*/ 	.word	0x00018f40


	//   ....[153]....
        /*a2a4*/ 	.word	0x00018f50


	//   ....[154]....
        /*a2a8*/ 	.word	0x00018f80


	//   ....[155]....
        /*a2ac*/ 	.word	0x00018f90


	//   ....[156]....
        /*a2b0*/ 	.word	0x00018fa0


	//   ....[157]....
        /*a2b4*/ 	.word	0x00018fb0


	//   ....[158]....
        /*a2b8*/ 	.word	0x00018fe0


	//   ....[159]....
        /*a2bc*/ 	.word	0x00018ff0


	//   ....[160]....
        /*a2c0*/ 	.word	0x00019000


	//   ....[161]....
        /*a2c4*/ 	.word	0x00019010


	//   ....[162]....
        /*a2c8*/ 	.word	0x00019040


	//   ....[163]....
        /*a2cc*/ 	.word	0x00019050


	//   ....[164]....
        /*a2d0*/ 	.word	0x00019060


	//   ....[165]....
        /*a2d4*/ 	.word	0x00019070


	//   ....[166]....
        /*a2d8*/ 	.word	0x000190a0


	//   ....[167]....
        /*a2dc*/ 	.word	0x000190b0


	//   ....[168]....
        /*a2e0*/ 	.word	0x000190c0


	//   ....[169]....
        /*a2e4*/ 	.word	0x000190d0


	//   ....[170]....
        /*a2e8*/ 	.word	0x00019100


	//   ....[171]....
        /*a2ec*/ 	.word	0x00019110


	//   ....[172]....
        /*a2f0*/ 	.word	0x00019120


	//   ....[173]....
        /*a2f4*/ 	.word	0x00019130


	//   ....[174]....
        /*a2f8*/ 	.word	0x00019160


	//   ....[175]....
        /*a2fc*/ 	.word	0x00019170


	//   ....[176]....
        /*a300*/ 	.word	0x00019180


	//   ....[177]....
        /*a304*/ 	.word	0x00019190


	//   ....[178]....
        /*a308*/ 	.word	0x000191c0


	//   ....[179]....
        /*a30c*/ 	.word	0x000191d0


	//   ....[180]....
        /*a310*/ 	.word	0x000191e0


	//   ....[181]....
        /*a314*/ 	.word	0x000191f0


	//   ....[182]....
        /*a318*/ 	.word	0x00019220


	//   ....[183]....
        /*a31c*/ 	.word	0x00019230


	//   ....[184]....
        /*a320*/ 	.word	0x00019240


	//   ....[185]....
        /*a324*/ 	.word	0x00019250


	//   ....[186]....
        /*a328*/ 	.word	0x00019280


	//   ....[187]....
        /*a32c*/ 	.word	0x00019290


	//   ....[188]....
        /*a330*/ 	.word	0x000192a0


	//   ....[189]....
        /*a334*/ 	.word	0x000192b0


	//   ....[190]....
        /*a338*/ 	.word	0x000192e0


	//   ....[191]....
        /*a33c*/ 	.word	0x000192f0


	//   ....[192]....
        /*a340*/ 	.word	0x00019300


	//   ....[193]....
        /*a344*/ 	.word	0x00019310


	//   ....[194]....
        /*a348*/ 	.word	0x00019340


	//   ....[195]....
        /*a34c*/ 	.word	0x00019350


	//   ....[196]....
        /*a350*/ 	.word	0x00019360


	//   ....[197]....
        /*a354*/ 	.word	0x00019370


	//   ....[198]....
        /*a358*/ 	.word	0x000193a0


	//   ....[199]....
        /*a35c*/ 	.word	0x000193b0


	//   ....[200]....
        /*a360*/ 	.word	0x000193c0


	//   ....[201]....
        /*a364*/ 	.word	0x000193d0


	//   ....[202]....
        /*a368*/ 	.word	0x00019400


	//   ....[203]....
        /*a36c*/ 	.word	0x00019410


	//   ....[204]....
        /*a370*/ 	.word	0x00019420


	//   ....[205]....
        /*a374*/ 	.word	0x00019430


	//   ....[206]....
        /*a378*/ 	.word	0x00019460


	//   ....[207]....
        /*a37c*/ 	.word	0x00019470


	//   ....[208]....
        /*a380*/ 	.word	0x00019480


	//   ....[209]....
        /*a384*/ 	.word	0x00019490


	//   ....[210]....
        /*a388*/ 	.word	0x000194c0


	//   ....[211]....
        /*a38c*/ 	.word	0x000194d0


	//   ....[212]....
        /*a390*/ 	.word	0x000194e0


	//   ....[213]....
        /*a394*/ 	.word	0x000194f0


	//   ....[214]....
        /*a398*/ 	.word	0x00019520


	//   ....[215]....
        /*a39c*/ 	.word	0x00019530


	//   ....[216]....
        /*a3a0*/ 	.word	0x00019540


	//   ....[217]....
        /*a3a4*/ 	.word	0x00019550


	//   ....[218]....
        /*a3a8*/ 	.word	0x00019580


	//   ....[219]....
        /*a3ac*/ 	.word	0x00019590


	//   ....[220]....
        /*a3b0*/ 	.word	0x000195a0


	//   ....[221]....
        /*a3b4*/ 	.word	0x000195b0


	//   ....[222]....
        /*a3b8*/ 	.word	0x000195e0


	//   ....[223]....
        /*a3bc*/ 	.word	0x000195f0


	//   ....[224]....
        /*a3c0*/ 	.word	0x00019600


	//   ....[225]....
        /*a3c4*/ 	.word	0x00019610


	//   ....[226]....
        /*a3c8*/ 	.word	0x00019640


	//   ....[227]....
        /*a3cc*/ 	.word	0x00019650


	//   ....[228]....
        /*a3d0*/ 	.word	0x00019660


	//   ....[229]....
        /*a3d4*/ 	.word	0x00019670


	//   ....[230]....
        /*a3d8*/ 	.word	0x000196a0


	//   ....[231]....
        /*a3dc*/ 	.word	0x000196b0


	//   ....[232]....
        /*a3e0*/ 	.word	0x000196c0


	//   ....[233]....
        /*a3e4*/ 	.word	0x000196d0


	//   ....[234]....
        /*a3e8*/ 	.word	0x00019700


	//   ....[235]....
        /*a3ec*/ 	.word	0x00019710


	//   ....[236]....
        /*a3f0*/ 	.word	0x00019720


	//   ....[237]....
        /*a3f4*/ 	.word	0x00019730


	//   ....[238]....
        /*a3f8*/ 	.word	0x00019760


	//   ....[239]....
        /*a3fc*/ 	.word	0x00019770


	//   ....[240]....
        /*a400*/ 	.word	0x00019780


	//   ....[241]....
        /*a404*/ 	.word	0x00019790


	//   ....[242]....
        /*a408*/ 	.word	0x000197c0


	//   ....[243]....
        /*a40c*/ 	.word	0x000197d0


	//   ....[244]....
        /*a410*/ 	.word	0x000197e0


	//   ....[245]....
        /*a414*/ 	.word	0x000197f0


	//   ....[246]....
        /*a418*/ 	.word	0x00019820


	//   ....[247]....
        /*a41c*/ 	.word	0x00019830


	//   ....[248]....
        /*a420*/ 	.word	0x00019840


	//   ....[249]....
        /*a424*/ 	.word	0x00019850


	//   ....[250]....
        /*a428*/ 	.word	0x00019880


	//   ....[251]....
        /*a42c*/ 	.word	0x00019890


	//   ....[252]....
        /*a430*/ 	.word	0x000198a0


	//   ....[253]....
        /*a434*/ 	.word	0x000198b0


	//   ....[254]....
        /*a438*/ 	.word	0x000198e0


	//   ....[255]....
        /*a43c*/ 	.word	0x000198f0


	//   ....[0]....
        /*a440*/ 	.word	0x00019900


	//   ....[1]....
        /*a444*/ 	.word	0x00019910


	//   ....[2]....
        /*a448*/ 	.word	0x00019940


	//   ....[3]....
        /*a44c*/ 	.word	0x00019950


	//   ....[4]....
        /*a450*/ 	.word	0x00019960


	//   ....[5]....
        /*a454*/ 	.word	0x00019970


	//   ....[6]....
        /*a458*/ 	.word	0x000199a0


	//   ....[7]....
        /*a45c*/ 	.word	0x000199b0


	//   ....[8]....
        /*a460*/ 	.word	0x000199c0


	//   ....[9]....
        /*a464*/ 	.word	0x000199d0


	//   ....[10]....
        /*a468*/ 	.word	0x00019a00


	//   ....[11]....
        /*a46c*/ 	.word	0x00019a10


	//   ....[12]....
        /*a470*/ 	.word	0x00019a20


	//   ....[13]....
        /*a474*/ 	.word	0x00019a30


	//   ....[14]....
        /*a478*/ 	.word	0x00019a60


	//   ....[15]....
        /*a47c*/ 	.word	0x00019a70


	//   ....[16]....
        /*a480*/ 	.word	0x00019a80


	//   ....[17]....
        /*a484*/ 	.word	0x00019a90


	//   ....[18]....
        /*a488*/ 	.word	0x00019ac0


	//   ....[19]....
        /*a48c*/ 	.word	0x00019ad0


	//   ....[20]....
        /*a490*/ 	.word	0x00019ae0


	//   ....[21]....
        /*a494*/ 	.word	0x00019af0


	//   ....[22]....
        /*a498*/ 	.word	0x00019b20


	//   ....[23]....
        /*a49c*/ 	.word	0x00019b30


	//   ....[24]....
        /*a4a0*/ 	.word	0x00019b40


	//   ....[25]....
        /*a4a4*/ 	.word	0x00019b50


	//   ....[26]....
        /*a4a8*/ 	.word	0x00019b80


	//   ....[27]....
        /*a4ac*/ 	.word	0x00019b90


	//   ....[28]....
        /*a4b0*/ 	.word	0x00019ba0


	//   ....[29]....
        /*a4b4*/ 	.word	0x00019bb0


	//   ....[30]....
        /*a4b8*/ 	.word	0x00019be0


	//   ....[31]....
        /*a4bc*/ 	.word	0x00019bf0


	//   ....[32]....
        /*a4c0*/ 	.word	0x00019c00


	//   ....[33]....
        /*a4c4*/ 	.word	0x00019c10


	//   ....[34]....
        /*a4c8*/ 	.word	0x00019c40


	//   ....[35]....
        /*a4cc*/ 	.word	0x00019c50


	//   ....[36]....
        /*a4d0*/ 	.word	0x00019c60


	//   ....[37]....
        /*a4d4*/ 	.word	0x00019c70


	//   ....[38]....
        /*a4d8*/ 	.word	0x00019ca0


	//   ....[39]....
        /*a4dc*/ 	.word	0x00019cb0


	//   ....[40]....
        /*a4e0*/ 	.word	0x00019cc0


	//   ....[41]....
        /*a4e4*/ 	.word	0x00019cd0


	//   ....[42]....
        /*a4e8*/ 	.word	0x00019d00


	//   ....[43]....
        /*a4ec*/ 	.word	0x00019d10


	//   ....[44]....
        /*a4f0*/ 	.word	0x00019d20


	//   ....[45]....
        /*a4f4*/ 	.word	0x00019d30


	//   ....[46]....
        /*a4f8*/ 	.word	0x00019d60


	//   ....[47]....
        /*a4fc*/ 	.word	0x00019d70


	//   ....[48]....
        /*a500*/ 	.word	0x00019d80


	//   ....[49]....
        /*a504*/ 	.word	0x00019d90


	//   ....[50]....
        /*a508*/ 	.word	0x00019dc0


	//   ....[51]....
        /*a50c*/ 	.word	0x00019dd0


	//   ....[52]....
        /*a510*/ 	.word	0x00019de0


	//   ....[53]....
        /*a514*/ 	.word	0x00019df0


	//   ....[54]....
        /*a518*/ 	.word	0x00019e20


	//   ....[55]....
        /*a51c*/ 	.word	0x00019e30


	//   ....[56]....
        /*a520*/ 	.word	0x00019e40


	//   ....[57]....
        /*a524*/ 	.word	0x00019e50


	//   ....[58]....
        /*a528*/ 	.word	0x00019e80


	//   ....[59]....
        /*a52c*/ 	.word	0x00019e90


	//   ....[60]....
        /*a530*/ 	.word	0x00019ea0


	//   ....[61]....
        /*a534*/ 	.word	0x00019eb0


	//   ....[62]....
        /*a538*/ 	.word	0x00019ee0


	//   ....[63]....
        /*a53c*/ 	.word	0x00019ef0


	//   ....[64]....
        /*a540*/ 	.word	0x00019f00


	//   ....[65]....
        /*a544*/ 	.word	0x00019f10


	//   ....[66]....
        /*a548*/ 	.word	0x00019f40


	//   ....[67]....
        /*a54c*/ 	.word	0x00019f50


	//   ....[68]....
        /*a550*/ 	.word	0x00019f60


	//   ....[69]....
        /*a554*/ 	.word	0x00019f70


	//   ....[70]....
        /*a558*/ 	.word	0x00019fa0


	//   ....[71]....
        /*a55c*/ 	.word	0x00019fb0


	//   ....[72]....
        /*a560*/ 	.word	0x00019fc0


	//   ....[73]....
        /*a564*/ 	.word	0x00019fd0


	//   ....[74]....
        /*a568*/ 	.word	0x0001a000


	//   ....[75]....
        /*a56c*/ 	.word	0x0001a010


	//   ....[76]....
        /*a570*/ 	.word	0x0001a020


	//   ....[77]....
        /*a574*/ 	.word	0x0001a030


	//   ....[78]....
        /*a578*/ 	.word	0x0001a060


	//   ....[79]....
        /*a57c*/ 	.word	0x0001a070


	//   ....[80]....
        /*a580*/ 	.word	0x0001a080


	//   ....[81]....
        /*a584*/ 	.word	0x0001a090


	//   ....[82]....
        /*a588*/ 	.word	0x0001a0c0


	//   ....[83]....
        /*a58c*/ 	.word	0x0001a0d0


	//   ....[84]....
        /*a590*/ 	.word	0x0001a0e0


	//   ....[85]....
        /*a594*/ 	.word	0x0001a0f0


	//   ....[86]....
        /*a598*/ 	.word	0x0001a120


	//   ....[87]....
        /*a59c*/ 	.word	0x0001a130


	//   ....[88]....
        /*a5a0*/ 	.word	0x0001a140


	//   ....[89]....
        /*a5a4*/ 	.word	0x0001a150


	//   ....[90]....
        /*a5a8*/ 	.word	0x0001a180


	//   ....[91]....
        /*a5ac*/ 	.word	0x0001a190


	//   ....[92]....
        /*a5b0*/ 	.word	0x0001a1a0


	//   ....[93]....
        /*a5b4*/ 	.word	0x0001a1b0


	//   ....[94]....
        /*a5b8*/ 	.word	0x0001a1e0


	//   ....[95]....
        /*a5bc*/ 	.word	0x0001a1f0


	//   ....[96]....
        /*a5c0*/ 	.word	0x0001a200


	//   ....[97]....
        /*a5c4*/ 	.word	0x0001a210


	//   ....[98]....
        /*a5c8*/ 	.word	0x0001a240


	//   ....[99]....
        /*a5cc*/ 	.word	0x0001a250


	//   ....[100]....
        /*a5d0*/ 	.word	0x0001a260


	//   ....[101]....
        /*a5d4*/ 	.word	0x0001a270


	//   ....[102]....
        /*a5d8*/ 	.word	0x0001a2a0


	//   ....[103]....
        /*a5dc*/ 	.word	0x0001a2b0


	//   ....[104]....
        /*a5e0*/ 	.word	0x0001a2c0


	//   ....[105]....
        /*a5e4*/ 	.word	0x0001a2d0


	//   ....[106]....
        /*a5e8*/ 	.word	0x0001a300


	//   ....[107]....
        /*a5ec*/ 	.word	0x0001a310


	//   ....[108]....
        /*a5f0*/ 	.word	0x0001a320


	//   ....[109]....
        /*a5f4*/ 	.word	0x0001a330


	//   ....[110]....
        /*a5f8*/ 	.word	0x0001a360


	//   ....[111]....
        /*a5fc*/ 	.word	0x0001a370


	//   ....[112]....
        /*a600*/ 	.word	0x0001a380


	//   ....[113]....
        /*a604*/ 	.word	0x0001a390


	//   ....[114]....
        /*a608*/ 	.word	0x0001a3c0


	//   ....[115]....
        /*a60c*/ 	.word	0x0001a3d0


	//   ....[116]....
        /*a610*/ 	.word	0x0001a3e0


	//   ....[117]....
        /*a614*/ 	.word	0x0001a3f0


	//   ....[118]....
        /*a618*/ 	.word	0x0001a420


	//   ....[119]....
        /*a61c*/ 	.word	0x0001a430


	//   ....[120]....
        /*a620*/ 	.word	0x0001a440


	//   ....[121]....
        /*a624*/ 	.word	0x0001a450


	//   ....[122]....
        /*a628*/ 	.word	0x0001a480


	//   ....[123]....
        /*a62c*/ 	.word	0x0001a490


	//   ....[124]....
        /*a630*/ 	.word	0x0001a4a0


	//   ....[125]....
        /*a634*/ 	.word	0x0001a4b0


	//   ....[126]....
        /*a638*/ 	.word	0x0001a4e0


	//   ....[127]....
        /*a63c*/ 	.word	0x0001a4f0


	//   ....[128]....
        /*a640*/ 	.word	0x0001a500


	//   ....[129]....
        /*a644*/ 	.word	0x0001a510


	//   ....[130]....
        /*a648*/ 	.word	0x0001a540


	//   ....[131]....
        /*a64c*/ 	.word	0x0001a550


	//   ....[132]....
        /*a650*/ 	.word	0x0001a560


	//   ....[133]....
        /*a654*/ 	.word	0x0001a570


	//   ....[134]....
        /*a658*/ 	.word	0x0001a5a0


	//   ....[135]....
        /*a65c*/ 	.word	0x0001a5b0


	//   ....[136]....
        /*a660*/ 	.word	0x0001a5c0


	//   ....[137]....
        /*a664*/ 	.word	0x0001a5d0


	//   ....[138]....
        /*a668*/ 	.word	0x0001a600


	//   ....[139]....
        /*a66c*/ 	.word	0x0001a610


	//   ....[140]....
        /*a670*/ 	.word	0x0001a620


	//   ....[141]....
        /*a674*/ 	.word	0x0001a630


	//   ....[142]....
        /*a678*/ 	.word	0x0001a660


	//   ....[143]....
        /*a67c*/ 	.word	0x0001a670


	//   ....[144]....
        /*a680*/ 	.word	0x0001a680


	//   ....[145]....
        /*a684*/ 	.word	0x0001a690


	//   ....[146]....
        /*a688*/ 	.word	0x0001a6c0


	//   ....[147]....
        /*a68c*/ 	.word	0x0001a6d0


	//   ....[148]....
        /*a690*/ 	.word	0x0001a6e0


	//   ....[149]....
        /*a694*/ 	.word	0x0001a6f0


	//   ....[150]....
        /*a698*/ 	.word	0x0001a720


	//   ....[151]....
        /*a69c*/ 	.word	0x0001a730


	//   ....[152]....
        /*a6a0*/ 	.word	0x0001a740


	//   ....[153]....
        /*a6a4*/ 	.word	0x0001a750


	//   ....[154]....
        /*a6a8*/ 	.word	0x0001a780


	//   ....[155]....
        /*a6ac*/ 	.word	0x0001a790


	//   ....[156]....
        /*a6b0*/ 	.word	0x0001a7a0


	//   ....[157]....
        /*a6b4*/ 	.word	0x0001a7b0


	//   ....[158]....
        /*a6b8*/ 	.word	0x0001a7e0


	//   ....[159]....
        /*a6bc*/ 	.word	0x0001a7f0


	//   ....[160]....
        /*a6c0*/ 	.word	0x0001a800


	//   ....[161]....
        /*a6c4*/ 	.word	0x0001a810


	//   ....[162]....
        /*a6c8*/ 	.word	0x0001a840


	//   ....[163]....
        /*a6cc*/ 	.word	0x0001a850


	//   ....[164]....
        /*a6d0*/ 	.word	0x0001a860


	//   ....[165]....
        /*a6d4*/ 	.word	0x0001a870


	//   ....[166]....
        /*a6d8*/ 	.word	0x0001a8a0


	//   ....[167]....
        /*a6dc*/ 	.word	0x0001a8b0


	//   ....[168]....
        /*a6e0*/ 	.word	0x0001a8c0


	//   ....[169]....
        /*a6e4*/ 	.word	0x0001a8d0


	//   ....[170]....
        /*a6e8*/ 	.word	0x0001a900


	//   ....[171]....
        /*a6ec*/ 	.word	0x0001a910


	//   ....[172]....
        /*a6f0*/ 	.word	0x0001a920


	//   ....[173]....
        /*a6f4*/ 	.word	0x0001a930


	//   ....[174]....
        /*a6f8*/ 	.word	0x0001a960


	//   ....[175]....
        /*a6fc*/ 	.word	0x0001a970


	//   ....[176]....
        /*a700*/ 	.word	0x0001a980


	//   ....[177]....
        /*a704*/ 	.word	0x0001a990


	//   ....[178]....
        /*a708*/ 	.word	0x0001a9c0


	//   ....[179]....
        /*a70c*/ 	.word	0x0001a9d0


	//   ....[180]....
        /*a710*/ 	.word	0x0001a9e0


	//   ....[181]....
        /*a714*/ 	.word	0x0001a9f0


	//   ....[182]....
        /*a718*/ 	.word	0x0001aa20


	//   ....[183]....
        /*a71c*/ 	.word	0x0001aa30


	//   ....[184]....
        /*a720*/ 	.word	0x0001aa40


	//   ....[185]....
        /*a724*/ 	.word	0x0001aa50


	//   ....[186]....
        /*a728*/ 	.word	0x0001aa80


	//   ....[187]....
        /*a72c*/ 	.word	0x0001aa90


	//   ....[188]....
        /*a730*/ 	.word	0x0001aaa0


	//   ....[189]....
        /*a734*/ 	.word	0x0001aab0


	//   ....[190]....
        /*a738*/ 	.word	0x0001aae0


	//   ....[191]....
        /*a73c*/ 	.word	0x0001aaf0


	//   ....[192]....
        /*a740*/ 	.word	0x0001ab00


	//   ....[193]....
        /*a744*/ 	.word	0x0001ab10


	//   ....[194]....
        /*a748*/ 	.word	0x0001ab40


	//   ....[195]....
        /*a74c*/ 	.word	0x0001ab50


	//   ....[196]....
        /*a750*/ 	.word	0x0001ab60


	//   ....[197]....
        /*a754*/ 	.word	0x0001ab70


	//   ....[198]....
        /*a758*/ 	.word	0x0001aba0


	//   ....[199]....
        /*a75c*/ 	.word	0x0001abb0


	//   ....[200]....
        /*a760*/ 	.word	0x0001abc0


	//   ....[201]....
        /*a764*/ 	.word	0x0001abd0


	//   ....[202]....
        /*a768*/ 	.word	0x0001ac00


	//   ....[203]....
        /*a76c*/ 	.word	0x0001ac10


	//   ....[204]....
        /*a770*/ 	.word	0x0001ac20


	//   ....[205]....
        /*a774*/ 	.word	0x0001ac30


	//   ....[206]....
        /*a778*/ 	.word	0x0001ac60


	//   ....[207]....
        /*a77c*/ 	.word	0x0001ac70


	//   ....[208]....
        /*a780*/ 	.word	0x0001ac80


	//   ....[209]....
        /*a784*/ 	.word	0x0001ac90


	//   ....[210]....
        /*a788*/ 	.word	0x0001acc0


	//   ....[211]....
        /*a78c*/ 	.word	0x0001acd0


	//   ....[212]....
        /*a790*/ 	.word	0x0001ace0


	//   ....[213]....
        /*a794*/ 	.word	0x0001acf0


	//   ....[214]....
        /*a798*/ 	.word	0x0001ad20


	//   ....[215]....
        /*a79c*/ 	.word	0x0001ad30


	//   ....[216]....
        /*a7a0*/ 	.word	0x0001ad40


	//   ....[217]....
        /*a7a4*/ 	.word	0x0001ad50


	//   ....[218]....
        /*a7a8*/ 	.word	0x0001ad80


	//   ....[219]....
        /*a7ac*/ 	.word	0x0001ad90


	//   ....[220]....
        /*a7b0*/ 	.word	0x0001ada0


	//   ....[221]....
        /*a7b4*/ 	.word	0x0001adb0


	//   ....[222]....
        /*a7b8*/ 	.word	0x0001ade0


	//   ....[223]....
        /*a7bc*/ 	.word	0x0001adf0


	//   ....[224]....
        /*a7c0*/ 	.word	0x0001ae00


	//   ....[225]....
        /*a7c4*/ 	.word	0x0001ae10


	//   ....[226]....
        /*a7c8*/ 	.word	0x0001ae40


	//   ....[227]....
        /*a7cc*/ 	.word	0x0001ae50


	//   ....[228]....
        /*a7d0*/ 	.word	0x0001ae60


	//   ....[229]....
        /*a7d4*/ 	.word	0x0001ae70


	//   ....[230]....
        /*a7d8*/ 	.word	0x0001aea0


	//   ....[231]....
        /*a7dc*/ 	.word	0x0001aeb0


	//   ....[232]....
        /*a7e0*/ 	.word	0x0001aec0


	//   ....[233]....
        /*a7e4*/ 	.word	0x0001aed0


	//   ....[234]....
        /*a7e8*/ 	.word	0x0001af00


	//   ....[235]....
        /*a7ec*/ 	.word	0x0001af10


	//   ....[236]....
        /*a7f0*/ 	.word	0x0001af20


	//   ....[237]....
        /*a7f4*/ 	.word	0x0001af30


	//   ....[238]....
        /*a7f8*/ 	.word	0x0001af60


	//   ....[239]....
        /*a7fc*/ 	.word	0x0001af70


	//   ....[240]....
        /*a800*/ 	.word	0x0001af80


	//   ....[241]....
        /*a804*/ 	.word	0x0001af90


	//   ....[242]....
        /*a808*/ 	.word	0x0001afc0


	//   ....[243]....
        /*a80c*/ 	.word	0x0001afd0


	//   ....[244]....
        /*a810*/ 	.word	0x0001afe0


	//   ....[245]....
        /*a814*/ 	.word	0x0001aff0


	//   ....[246]....
        /*a818*/ 	.word	0x0001b020


	//   ....[247]....
        /*a81c*/ 	.word	0x0001b030


	//   ....[248]....
        /*a820*/ 	.word	0x0001b040


	//   ....[249]....
        /*a824*/ 	.word	0x0001b050


	//   ....[250]....
        /*a828*/ 	.word	0x0001b080


	//   ....[251]....
        /*a82c*/ 	.word	0x0001b090


	//   ....[252]....
        /*a830*/ 	.word	0x0001b0a0


	//   ....[253]....
        /*a834*/ 	.word	0x0001b0b0


	//   ....[254]....
        /*a838*/ 	.word	0x0001b0f0


	//   ....[255]....
        /*a83c*/ 	.word	0x0001e130


	//   ....[0]....
        /*a840*/ 	.word	0x0001e140


	//   ....[1]....
        /*a844*/ 	.word	0x0001e150


	//   ....[2]....
        /*a848*/ 	.word	0x0001e170


	//   ....[3]....
        /*a84c*/ 	.word	0x0001e180


	//   ....[4]....
        /*a850*/ 	.word	0x0001e190


	//   ....[5]....
        /*a854*/ 	.word	0x0001e1a0


	//   ....[6]....
        /*a858*/ 	.word	0x0001e1d0


	//   ....[7]....
        /*a85c*/ 	.word	0x0001e1e0


	//   ....[8]....
        /*a860*/ 	.word	0x0001e1f0


	//   ....[9]....
        /*a864*/ 	.word	0x0001e200


	//   ....[10]....
        /*a868*/ 	.word	0x0001e230


	//   ....[11]....
        /*a86c*/ 	.word	0x0001e240


	//   ....[12]....
        /*a870*/ 	.word	0x0001e250


	//   ....[13]....
        /*a874*/ 	.word	0x0001e260


	//   ....[14]....
        /*a878*/ 	.word	0x0001e290


	//   ....[15]....
        /*a87c*/ 	.word	0x0001e2a0


	//   ....[16]....
        /*a880*/ 	.word	0x0001e2b0


	//   ....[17]....
        /*a884*/ 	.word	0x0001e2c0


	//   ....[18]....
        /*a888*/ 	.word	0x0001e2f0


	//   ....[19]....
        /*a88c*/ 	.word	0x0001e300


	//   ....[20]....
        /*a890*/ 	.word	0x0001e310


	//   ....[21]....
        /*a894*/ 	.word	0x0001e320


	//   ....[22]....
        /*a898*/ 	.word	0x0001e350


	//   ....[23]....
        /*a89c*/ 	.word	0x0001e360


	//   ....[24]....
        /*a8a0*/ 	.word	0x0001e370


	//   ....[25]....
        /*a8a4*/ 	.word	0x0001e380


	//   ....[26]....
        /*a8a8*/ 	.word	0x0001e3b0


	//   ....[27]....
        /*a8ac*/ 	.word	0x0001e3c0


	//   ....[28]....
        /*a8b0*/ 	.word	0x0001e3d0


	//   ....[29]....
        /*a8b4*/ 	.word	0x0001e3e0


	//   ....[30]....
        /*a8b8*/ 	.word	0x0001e410


	//   ....[31]....
        /*a8bc*/ 	.word	0x0001e420


	//   ....[32]....
        /*a8c0*/ 	.word	0x0001e430


	//   ....[33]....
        /*a8c4*/ 	.word	0x0001e440


	//   ....[34]....
        /*a8c8*/ 	.word	0x0001e470


	//   ....[35]....
        /*a8cc*/ 	.word	0x0001e480


	//   ....[36]....
        /*a8d0*/ 	.word	0x0001e490


	//   ....[37]....
        /*a8d4*/ 	.word	0x0001e4a0


	//   ....[38]....
        /*a8d8*/ 	.word	0x0001e4d0


	//   ....[39]....
        /*a8dc*/ 	.word	0x0001e4e0


	//   ....[40]....
        /*a8e0*/ 	.word	0x0001e4f0


	//   ....[41]....
        /*a8e4*/ 	.word	0x0001e500


	//   ....[42]....
        /*a8e8*/ 	.word	0x0001e530


	//   ....[43]....
        /*a8ec*/ 	.word	0x0001e540


	//   ....[44]....
        /*a8f0*/ 	.word	0x0001e550


	//   ....[45]....
        /*a8f4*/ 	.word	0x0001e560


	//   ....[46]....
        /*a8f8*/ 	.word	0x0001e590


	//   ....[47]....
        /*a8fc*/ 	.word	0x0001e5a0


	//   ....[48]....
        /*a900*/ 	.word	0x0001e5b0


	//   ....[49]....
        /*a904*/ 	.word	0x0001e5c0


	//   ....[50]....
        /*a908*/ 	.word	0x0001e5f0


	//   ....[51]....
        /*a90c*/ 	.word	0x0001e600


	//   ....[52]....
        /*a910*/ 	.word	0x0001e610


	//   ....[53]....
        /*a914*/ 	.word	0x0001e620


	//   ....[54]....
        /*a918*/ 	.word	0x0001e650


	//   ....[55]....
        /*a91c*/ 	.word	0x0001e660


	//   ....[56]....
        /*a920*/ 	.word	0x0001e670


	//   ....[57]....
        /*a924*/ 	.word	0x0001e680


	//   ....[58]....
        /*a928*/ 	.word	0x0001e6b0


	//   ....[59]....
        /*a92c*/ 	.word	0x0001e6c0


	//   ....[60]....
        /*a930*/ 	.word	0x0001e6d0


	//   ....[61]....
        /*a934*/ 	.word	0x0001e6e0


	//   ....[62]....
        /*a938*/ 	.word	0x0001e710


	//   ....[63]....
        /*a93c*/ 	.word	0x0001e720


	//   ....[64]....
        /*a940*/ 	.word	0x0001e730


	//   ....[65]....
        /*a944*/ 	.word	0x0001e740


	//   ....[66]....
        /*a948*/ 	.word	0x0001e770


	//   ....[67]....
        /*a94c*/ 	.word	0x0001e780


	//   ....[68]....
        /*a950*/ 	.word	0x0001e790


	//   ....[69]....
        /*a954*/ 	.word	0x0001e7a0


	//   ....[70]....
        /*a958*/ 	.word	0x0001e7d0


	//   ....[71]....
        /*a95c*/ 	.word	0x0001e7e0


	//   ....[72]....
        /*a960*/ 	.word	0x0001e7f0


	//   ....[73]....
        /*a964*/ 	.word	0x0001e800


	//   ....[74]....
        /*a968*/ 	.word	0x0001e830


	//   ....[75]....
        /*a96c*/ 	.word	0x0001e840


	//   ....[76]....
        /*a970*/ 	.word	0x0001e850


	//   ....[77]....
        /*a974*/ 	.word	0x0001e860


	//   ....[78]....
        /*a978*/ 	.word	0x0001e890


	//   ....[79]....
        /*a97c*/ 	.word	0x0001e8a0


	//   ....[80]....
        /*a980*/ 	.word	0x0001e8b0


	//   ....[81]....
        /*a984*/ 	.word	0x0001e8c0


	//   ....[82]....
        /*a988*/ 	.word	0x0001e8f0


	//   ....[83]....
        /*a98c*/ 	.word	0x0001e900


	//   ....[84]....
        /*a990*/ 	.word	0x0001e910


	//   ....[85]....
        /*a994*/ 	.word	0x0001e920


	//   ....[86]....
        /*a998*/ 	.word	0x0001e950


	//   ....[87]....
        /*a99c*/ 	.word	0x0001e960


	//   ....[88]....
        /*a9a0*/ 	.word	0x0001e970


	//   ....[89]....
        /*a9a4*/ 	.word	0x0001e980


	//   ....[90]....
        /*a9a8*/ 	.word	0x0001e9b0


	//   ....[91]....
        /*a9ac*/ 	.word	0x0001e9c0


	//   ....[92]....
        /*a9b0*/ 	.word	0x0001e9d0


	//   ....[93]....
        /*a9b4*/ 	.word	0x0001e9e0


	//   ....[94]....
        /*a9b8*/ 	.word	0x0001ea10


	//   ....[95]....
        /*a9bc*/ 	.word	0x0001ea20


	//   ....[96]....
        /*a9c0*/ 	.word	0x0001ea30


	//   ....[97]....
        /*a9c4*/ 	.word	0x0001ea40


	//   ....[98]....
        /*a9c8*/ 	.word	0x0001ea70


	//   ....[99]....
        /*a9cc*/ 	.word	0x0001ea80


	//   ....[100]....
        /*a9d0*/ 	.word	0x0001ea90


	//   ....[101]....
        /*a9d4*/ 	.word	0x0001eaa0


	//   ....[102]....
        /*a9d8*/ 	.word	0x0001ead0


	//   ....[103]....
        /*a9dc*/ 	.word	0x0001eae0


	//   ....[104]....
        /*a9e0*/ 	.word	0x0001eaf0


	//   ....[105]....
        /*a9e4*/ 	.word	0x0001eb00


	//   ....[106]....
        /*a9e8*/ 	.word	0x0001eb30


	//   ....[107]....
        /*a9ec*/ 	.word	0x0001eb40


	//   ....[108]....
        /*a9f0*/ 	.word	0x0001eb50


	//   ....[109]....
        /*a9f4*/ 	.word	0x0001eb60


	//   ....[110]....
        /*a9f8*/ 	.word	0x0001eb90


	//   ....[111]....
        /*a9fc*/ 	.word	0x0001eba0


	//   ....[112]....
        /*aa00*/ 	.word	0x0001ebb0


	//   ....[113]....
        /*aa04*/ 	.word	0x0001ebc0


	//   ....[114]....
        /*aa08*/ 	.word	0x0001ebf0


	//   ....[115]....
        /*aa0c*/ 	.word	0x0001ec00


	//   ....[116]....
        /*aa10*/ 	.word	0x0001ec10


	//   ....[117]....
        /*aa14*/ 	.word	0x0001ec20


	//   ....[118]....
        /*aa18*/ 	.word	0x0001ec50


	//   ....[119]....
        /*aa1c*/ 	.word	0x0001ec60


	//   ....[120]....
        /*aa20*/ 	.word	0x0001ec70


	//   ....[121]....
        /*aa24*/ 	.word	0x0001ec80


	//   ....[122]....
        /*aa28*/ 	.word	0x0001ecb0


	//   ....[123]....
        /*aa2c*/ 	.word	0x0001ecc0


	//   ....[124]....
        /*aa30*/ 	.word	0x0001ecd0


	//   ....[125]....
        /*aa34*/ 	.word	0x0001ece0


	//   ....[126]....
        /*aa38*/ 	.word	0x0001ed10


	//   ....[127]....
        /*aa3c*/ 	.word	0x0001ed20


	//   ....[128]....
        /*aa40*/ 	.word	0x0001ed30


	//   ....[129]....
        /*aa44*/ 	.word	0x0001ed40


	//   ....[130]....
        /*aa48*/ 	.word	0x0001ed70


	//   ....[131]....
        /*aa4c*/ 	.word	0x0001ed80


	//   ....[132]....
        /*aa50*/ 	.word	0x0001ed90


	//   ....[133]....
        /*aa54*/ 	.word	0x0001eda0


	//   ....[134]....
        /*aa58*/ 	.word	0x0001edd0


	//   ....[135]....
        /*aa5c*/ 	.word	0x0001ede0


	//   ....[136]....
        /*aa60*/ 	.word	0x0001edf0


	//   ....[137]....
        /*aa64*/ 	.word	0x0001ee00


	//   ....[138]....
        /*aa68*/ 	.word	0x0001ee30


	//   ....[139]....
        /*aa6c*/ 	.word	0x0001ee40


	//   ....[140]....
        /*aa70*/ 	.word	0x0001ee50


	//   ....[141]....
        /*aa74*/ 	.word	0x0001ee60


	//   ....[142]....
        /*aa78*/ 	.word	0x0001ee90


	//   ....[143]....
        /*aa7c*/ 	.word	0x0001eea0


	//   ....[144]....
        /*aa80*/ 	.word	0x0001eeb0


	//   ....[145]....
        /*aa84*/ 	.word	0x0001eec0


	//   ....[146]....
        /*aa88*/ 	.word	0x0001eef0


	//   ....[147]....
        /*aa8c*/ 	.word	0x0001ef00


	//   ....[148]....
        /*aa90*/ 	.word	0x0001ef10


	//   ....[149]....
        /*aa94*/ 	.word	0x0001ef20


	//   ....[150]....
        /*aa98*/ 	.word	0x0001ef50


	//   ....[151]....
        /*aa9c*/ 	.word	0x0001ef60


	//   ....[152]....
        /*aaa0*/ 	.word	0x0001ef70


	//   ....[153]....
        /*aaa4*/ 	.word	0x0001ef80


	//   ....[154]....
        /*aaa8*/ 	.word	0x0001efb0


	//   ....[155]....
        /*aaac*/ 	.word	0x0001efc0


	//   ....[156]....
        /*aab0*/ 	.word	0x0001efd0


	//   ....[157]....
        /*aab4*/ 	.word	0x0001efe0


	//   ....[158]....
        /*aab8*/ 	.word	0x0001f010


	//   ....[159]....
        /*aabc*/ 	.word	0x0001f020


	//   ....[160]....
        /*aac0*/ 	.word	0x0001f030


	//   ....[161]....
        /*aac4*/ 	.word	0x0001f040


	//   ....[162]....
        /*aac8*/ 	.word	0x0001f070


	//   ....[163]....
        /*aacc*/ 	.word	0x0001f080


	//   ....[164]....
        /*aad0*/ 	.word	0x0001f090


	//   ....[165]....
        /*aad4*/ 	.word	0x0001f0a0


	//   ....[166]....
        /*aad8*/ 	.word	0x0001f0d0


	//   ....[167]....
        /*aadc*/ 	.word	0x0001f0e0


	//   ....[168]....
        /*aae0*/ 	.word	0x0001f0f0


	//   ....[169]....
        /*aae4*/ 	.word	0x0001f100


	//   ....[170]....
        /*aae8*/ 	.word	0x0001f130


	//   ....[171]....
        /*aaec*/ 	.word	0x0001f140


	//   ....[172]....
        /*aaf0*/ 	.word	0x0001f150


	//   ....[173]....
        /*aaf4*/ 	.word	0x0001f160


	//   ....[174]....
        /*aaf8*/ 	.word	0x0001f190


	//   ....[175]....
        /*aafc*/ 	.word	0x0001f1a0


	//   ....[176]....
        /*ab00*/ 	.word	0x0001f1b0


	//   ....[177]....
        /*ab04*/ 	.word	0x0001f1c0


	//   ....[178]....
        /*ab08*/ 	.word	0x0001f1f0


	//   ....[179]....
        /*ab0c*/ 	.word	0x0001f200


	//   ....[180]....
        /*ab10*/ 	.word	0x0001f210


	//   ....[181]....
        /*ab14*/ 	.word	0x0001f220


	//   ....[182]....
        /*ab18*/ 	.word	0x0001f250


	//   ....[183]....
        /*ab1c*/ 	.word	0x0001f260


	//   ....[184]....
        /*ab20*/ 	.word	0x0001f270


	//   ....[185]....
        /*ab24*/ 	.word	0x0001f280


	//   ....[186]....
        /*ab28*/ 	.word	0x0001f2b0


	//   ....[187]....
        /*ab2c*/ 	.word	0x0001f2c0


	//   ....[188]....
        /*ab30*/ 	.word	0x0001f2d0


	//   ....[189]....
        /*ab34*/ 	.word	0x0001f2e0


	//   ....[190]....
        /*ab38*/ 	.word	0x0001f310


	//   ....[191]....
        /*ab3c*/ 	.word	0x0001f320


	//   ....[192]....
        /*ab40*/ 	.word	0x0001f330


	//   ....[193]....
        /*ab44*/ 	.word	0x0001f340


	//   ....[194]....
        /*ab48*/ 	.word	0x0001f370


	//   ....[195]....
        /*ab4c*/ 	.word	0x0001f380


	//   ....[196]....
        /*ab50*/ 	.word	0x0001f390


	//   ....[197]....
        /*ab54*/ 	.word	0x0001f3a0


	//   ....[198]....
        /*ab58*/ 	.word	0x0001f3d0


	//   ....[199]....
        /*ab5c*/ 	.word	0x0001f3e0


	//   ....[200]....
        /*ab60*/ 	.word	0x0001f3f0


	//   ....[201]....
        /*ab64*/ 	.word	0x0001f400


	//   ....[202]....
        /*ab68*/ 	.word	0x0001f430


	//   ....[203]....
        /*ab6c*/ 	.word	0x0001f440


	//   ....[204]....
        /*ab70*/ 	.word	0x0001f450


	//   ....[205]....
        /*ab74*/ 	.word	0x0001f460


	//   ....[206]....
        /*ab78*/ 	.word	0x0001f490


	//   ....[207]....
        /*ab7c*/ 	.word	0x0001f4a0


	//   ....[208]....
        /*ab80*/ 	.word	0x0001f4b0


	//   ....[209]....
        /*ab84*/ 	.word	0x0001f4c0


	//   ....[210]....
        /*ab88*/ 	.word	0x0001f4f0


	//   ....[211]....
        /*ab8c*/ 	.word	0x0001f500


	//   ....[212]....
        /*ab90*/ 	.word	0x0001f510


	//   ....[213]....
        /*ab94*/ 	.word	0x0001f520


	//   ....[214]....
        /*ab98*/ 	.word	0x0001f550


	//   ....[215]....
        /*ab9c*/ 	.word	0x0001f560


	//   ....[216]....
        /*aba0*/ 	.word	0x0001f570


	//   ....[217]....
        /*aba4*/ 	.word	0x0001f580


	//   ....[218]....
        /*aba8*/ 	.word	0x0001f5b0


	//   ....[219]....
        /*abac*/ 	.word	0x0001f5c0


	//   ....[220]....
        /*abb0*/ 	.word	0x0001f5d0


	//   ....[221]....
        /*abb4*/ 	.word	0x0001f5e0


	//   ....[222]....
        /*abb8*/ 	.word	0x0001f610


	//   ....[223]....
        /*abbc*/ 	.word	0x0001f620


	//   ....[224]....
        /*abc0*/ 	.word	0x0001f630


	//   ....[225]....
        /*abc4*/ 	.word	0x0001f640


	//   ....[226]....
        /*abc8*/ 	.word	0x0001f670


	//   ....[227]....
        /*abcc*/ 	.word	0x0001f680


	//   ....[228]....
        /*abd0*/ 	.word	0x0001f690


	//   ....[229]....
        /*abd4*/ 	.word	0x0001f6a0


	//   ....[230]....
        /*abd8*/ 	.word	0x0001f6d0


	//   ....[231]....
        /*abdc*/ 	.word	0x0001f6e0


	//   ....[232]....
        /*abe0*/ 	.word	0x0001f6f0


	//   ....[233]....
        /*abe4*/ 	.word	0x0001f700


	//   ....[234]....
        /*abe8*/ 	.word	0x0001f730


	//   ....[235]....
        /*abec*/ 	.word	0x0001f740


	//   ....[236]....
        /*abf0*/ 	.word	0x0001f750


	//   ....[237]....
        /*abf4*/ 	.word	0x0001f760


	//   ....[238]....
        /*abf8*/ 	.word	0x0001f790


	//   ....[239]....
        /*abfc*/ 	.word	0x0001f7a0


	//   ....[240]....
        /*ac00*/ 	.word	0x0001f7b0


	//   ....[241]....
        /*ac04*/ 	.word	0x0001f7c0


	//   ....[242]....
        /*ac08*/ 	.word	0x0001f7f0


	//   ....[243]....
        /*ac0c*/ 	.word	0x0001f800


	//   ....[244]....
        /*ac10*/ 	.word	0x0001f810


	//   ....[245]....
        /*ac14*/ 	.word	0x0001f820


	//   ....[246]....
        /*ac18*/ 	.word	0x0001f850


	//   ....[247]....
        /*ac1c*/ 	.word	0x0001f860


	//   ....[248]....
        /*ac20*/ 	.word	0x0001f870


	//   ....[249]....
        /*ac24*/ 	.word	0x0001f880


	//   ....[250]....
        /*ac28*/ 	.word	0x0001f8b0


	//   ....[251]....
        /*ac2c*/ 	.word	0x0001f8c0


	//   ....[252]....
        /*ac30*/ 	.word	0x0001f8d0


	//   ....[253]....
        /*ac34*/ 	.word	0x0001f8e0


	//   ....[254]....
        /*ac38*/ 	.word	0x0001f910


	//   ....[255]....
        /*ac3c*/ 	.word	0x0001f920


	//   ....[0]....
        /*ac40*/ 	.word	0x0001f930


	//   ....[1]....
        /*ac44*/ 	.word	0x0001f940


	//   ....[2]....
        /*ac48*/ 	.word	0x0001f970


	//   ....[3]....
        /*ac4c*/ 	.word	0x0001f980


	//   ....[4]....
        /*ac50*/ 	.word	0x0001f990


	//   ....[5]....
        /*ac54*/ 	.word	0x0001f9a0


	//   ....[6]....
        /*ac58*/ 	.word	0x0001f9d0


	//   ....[7]....
        /*ac5c*/ 	.word	0x0001f9e0


	//   ....[8]....
        /*ac60*/ 	.word	0x0001f9f0


	//   ....[9]....
        /*ac64*/ 	.word	0x0001fa00


	//   ....[10]....
        /*ac68*/ 	.word	0x0001fa30


	//   ....[11]....
        /*ac6c*/ 	.word	0x0001fa40


	//   ....[12]....
        /*ac70*/ 	.word	0x0001fa50


	//   ....[13]....
        /*ac74*/ 	.word	0x0001fa60


	//   ....[14]....
        /*ac78*/ 	.word	0x0001fa90


	//   ....[15]....
        /*ac7c*/ 	.word	0x0001faa0


	//   ....[16]....
        /*ac80*/ 	.word	0x0001fab0


	//   ....[17]....
        /*ac84*/ 	.word	0x0001fac0


	//   ....[18]....
        /*ac88*/ 	.word	0x0001faf0


	//   ....[19]....
        /*ac8c*/ 	.word	0x0001fb00


	//   ....[20]....
        /*ac90*/ 	.word	0x0001fb10


	//   ....[21]....
        /*ac94*/ 	.word	0x0001fb20


	//   ....[22]....
        /*ac98*/ 	.word	0x0001fb50


	//   ....[23]....
        /*ac9c*/ 	.word	0x0001fb60


	//   ....[24]....
        /*aca0*/ 	.word	0x0001fb70


	//   ....[25]....
        /*aca4*/ 	.word	0x0001fb80


	//   ....[26]....
        /*aca8*/ 	.word	0x0001fbb0


	//   ....[27]....
        /*acac*/ 	.word	0x0001fbc0


	//   ....[28]....
        /*acb0*/ 	.word	0x0001fbd0


	//   ....[29]....
        /*acb4*/ 	.word	0x0001fbe0


	//   ....[30]....
        /*acb8*/ 	.word	0x0001fc10


	//   ....[31]....
        /*acbc*/ 	.word	0x0001fc20


	//   ....[32]....
        /*acc0*/ 	.word	0x0001fc30


	//   ....[33]....
        /*acc4*/ 	.word	0x0001fc40


	//   ....[34]....
        /*acc8*/ 	.word	0x0001fc70


	//   ....[35]....
        /*accc*/ 	.word	0x0001fc80


	//   ....[36]....
        /*acd0*/ 	.word	0x0001fc90


	//   ....[37]....
        /*acd4*/ 	.word	0x0001fca0


	//   ....[38]....
        /*acd8*/ 	.word	0x0001fcd0


	//   ....[39]....
        /*acdc*/ 	.word	0x0001fce0


	//   ....[40]....
        /*ace0*/ 	.word	0x0001fcf0


	//   ....[41]....
        /*ace4*/ 	.word	0x0001fd00


	//   ....[42]....
        /*ace8*/ 	.word	0x0001fd30


	//   ....[43]....
        /*acec*/ 	.word	0x0001fd40


	//   ....[44]....
        /*acf0*/ 	.word	0x0001fd50


	//   ....[45]....
        /*acf4*/ 	.word	0x0001fd60


	//   ....[46]....
        /*acf8*/ 	.word	0x0001fd90


	//   ....[47]....
        /*acfc*/ 	.word	0x0001fda0


	//   ....[48]....
        /*ad00*/ 	.word	0x0001fdb0


	//   ....[49]....
        /*ad04*/ 	.word	0x0001fdc0


	//   ....[50]....
        /*ad08*/ 	.word	0x0001fdf0


	//   ....[51]....
        /*ad0c*/ 	.word	0x0001fe00


	//   ....[52]....
        /*ad10*/ 	.word	0x0001fe10


	//   ....[53]....
        /*ad14*/ 	.word	0x0001fe20


	//   ....[54]....
        /*ad18*/ 	.word	0x0001fe50


	//   ....[55]....
        /*ad1c*/ 	.word	0x0001fe60


	//   ....[56]....
        /*ad20*/ 	.word	0x0001fe70


	//   ....[57]....
        /*ad24*/ 	.word	0x0001fe80


	//   ....[58]....
        /*ad28*/ 	.word	0x0001feb0


	//   ....[59]....
        /*ad2c*/ 	.word	0x0001fec0


	//   ....[60]....
        /*ad30*/ 	.word	0x0001fed0


	//   ....[61]....
        /*ad34*/ 	.word	0x0001fee0


	//   ....[62]....
        /*ad38*/ 	.word	0x0001ff10


	//   ....[63]....
        /*ad3c*/ 	.word	0x0001ff20


	//   ....[64]....
        /*ad40*/ 	.word	0x0001ff30


	//   ....[65]....
        /*ad44*/ 	.word	0x0001ff40


	//   ....[66]....
        /*ad48*/ 	.word	0x0001ff70


	//   ....[67]....
        /*ad4c*/ 	.word	0x0001ff80


	//   ....[68]....
        /*ad50*/ 	.word	0x0001ff90


	//   ....[69]....
        /*ad54*/ 	.word	0x0001ffa0


	//   ....[70]....
        /*ad58*/ 	.word	0x0001ffd0


	//   ....[71]....
        /*ad5c*/ 	.word	0x0001ffe0


	//   ....[72]....
        /*ad60*/ 	.word	0x0001fff0


	//   ....[73]....
        /*ad64*/ 	.word	0x00020000


	//   ....[74]....
        /*ad68*/ 	.word	0x00020030


	//   ....[75]....
        /*ad6c*/ 	.word	0x00020040


	//   ....[76]....
        /*ad70*/ 	.word	0x00020050


	//   ....[77]....
        /*ad74*/ 	.word	0x00020060


	//   ....[78]....
        /*ad78*/ 	.word	0x00020090


	//   ....[79]....
        /*ad7c*/ 	.word	0x000200a0


	//   ....[80]....
        /*ad80*/ 	.word	0x000200b0


	//   ....[81]....
        /*ad84*/ 	.word	0x000200c0


	//   ....[82]....
        /*ad88*/ 	.word	0x000200f0


	//   ....[83]....
        /*ad8c*/ 	.word	0x00020100


	//   ....[84]....
        /*ad90*/ 	.word	0x00020110


	//   ....[85]....
        /*ad94*/ 	.word	0x00020120


	//   ....[86]....
        /*ad98*/ 	.word	0x00020150


	//   ....[87]....
        /*ad9c*/ 	.word	0x00020160


	//   ....[88]....
        /*ada0*/ 	.word	0x00020170


	//   ....[89]....
        /*ada4*/ 	.word	0x00020180


	//   ....[90]....
        /*ada8*/ 	.word	0x000201b0


	//   ....[91]....
        /*adac*/ 	.word	0x000201c0


	//   ....[92]....
        /*adb0*/ 	.word	0x000201d0


	//   ....[93]....
        /*adb4*/ 	.word	0x000201e0


	//   ....[94]....
        /*adb8*/ 	.word	0x00020210


	//   ....[95]....
        /*adbc*/ 	.word	0x00020220


	//   ....[96]....
        /*adc0*/ 	.word	0x00020230


	//   ....[97]....
        /*adc4*/ 	.word	0x00020240


	//   ....[98]....
        /*adc8*/ 	.word	0x00020270


	//   ....[99]....
        /*adcc*/ 	.word	0x00020280


	//   ....[100]....
        /*add0*/ 	.word	0x00020290


	//   ....[101]....
        /*add4*/ 	.word	0x000202a0


	//   ....[102]....
        /*add8*/ 	.word	0x000202d0


	//   ....[103]....
        /*addc*/ 	.word	0x000202e0


	//   ....[104]....
        /*ade0*/ 	.word	0x000202f0


	//   ....[105]....
        /*ade4*/ 	.word	0x00020300


	//   ....[106]....
        /*ade8*/ 	.word	0x00020330


	//   ....[107]....
        /*adec*/ 	.word	0x00020340


	//   ....[108]....
        /*adf0*/ 	.word	0x00020350


	//   ....[109]....
        /*adf4*/ 	.word	0x00020360


	//   ....[110]....
        /*adf8*/ 	.word	0x00020390


	//   ....[111]....
        /*adfc*/ 	.word	0x000203a0


	//   ....[112]....
        /*ae00*/ 	.word	0x000203b0


	//   ....[113]....
        /*ae04*/ 	.word	0x000203c0


	//   ....[114]....
        /*ae08*/ 	.word	0x000203f0


	//   ....[115]....
        /*ae0c*/ 	.word	0x00020400


	//   ....[116]....
        /*ae10*/ 	.word	0x00020410


	//   ....[117]....
        /*ae14*/ 	.word	0x00020420


	//   ....[118]....
        /*ae18*/ 	.word	0x00020450


	//   ....[119]....
        /*ae1c*/ 	.word	0x00020460


	//   ....[120]....
        /*ae20*/ 	.word	0x00020470


	//   ....[121]....
        /*ae24*/ 	.word	0x00020480


	//   ....[122]....
        /*ae28*/ 	.word	0x000204b0


	//   ....[123]....
        /*ae2c*/ 	.word	0x000204c0


	//   ....[124]....
        /*ae30*/ 	.word	0x000204d0


	//   ....[125]....
        /*ae34*/ 	.word	0x000204e0


	//   ....[126]....
        /*ae38*/ 	.word	0x00020510


	//   ....[127]....
        /*ae3c*/ 	.word	0x00020520


	//   ....[128]....
        /*ae40*/ 	.word	0x00020530


	//   ....[129]....
        /*ae44*/ 	.word	0x00020540


	//   ....[130]....
        /*ae48*/ 	.word	0x00020570


	//   ....[131]....
        /*ae4c*/ 	.word	0x00020580


	//   ....[132]....
        /*ae50*/ 	.word	0x00020590


	//   ....[133]....
        /*ae54*/ 	.word	0x000205a0


	//   ....[134]....
        /*ae58*/ 	.word	0x000205d0


	//   ....[135]....
        /*ae5c*/ 	.word	0x000205e0


	//   ....[136]....
        /*ae60*/ 	.word	0x000205f0


	//   ....[137]....
        /*ae64*/ 	.word	0x00020600


	//   ....[138]....
        /*ae68*/ 	.word	0x00020630


	//   ....[139]....
        /*ae6c*/ 	.word	0x00020640


	//   ....[140]....
        /*ae70*/ 	.word	0x00020650


	//   ....[141]....
        /*ae74*/ 	.word	0x00020660


	//   ....[142]....
        /*ae78*/ 	.word	0x00020690


	//   ....[143]....
        /*ae7c*/ 	.word	0x000206a0


	//   ....[144]....
        /*ae80*/ 	.word	0x000206b0


	//   ....[145]....
        /*ae84*/ 	.word	0x000206c0


	//   ....[146]....
        /*ae88*/ 	.word	0x000206f0


	//   ....[147]....
        /*ae8c*/ 	.word	0x00020700


	//   ....[148]....
        /*ae90*/ 	.word	0x00020710


	//   ....[149]....
        /*ae94*/ 	.word	0x00020720


	//   ....[150]....
        /*ae98*/ 	.word	0x00020750


	//   ....[151]....
        /*ae9c*/ 	.word	0x00020760


	//   ....[152]....
        /*aea0*/ 	.word	0x00020770


	//   ....[153]....
        /*aea4*/ 	.word	0x00020780


	//   ....[154]....
        /*aea8*/ 	.word	0x000207b0


	//   ....[155]....
        /*aeac*/ 	.word	0x000207c0


	//   ....[156]....
        /*aeb0*/ 	.word	0x000207d0


	//   ....[157]....
        /*aeb4*/ 	.word	0x000207e0


	//   ....[158]....
        /*aeb8*/ 	.word	0x00020810


	//   ....[159]....
        /*aebc*/ 	.word	0x00020820


	//   ....[160]....
        /*aec0*/ 	.word	0x00020830


	//   ....[161]....
        /*aec4*/ 	.word	0x00020840


	//   ....[162]....
        /*aec8*/ 	.word	0x00020870


	//   ....[163]....
        /*aecc*/ 	.word	0x00020880


	//   ....[164]....
        /*aed0*/ 	.word	0x00020890


	//   ....[165]....
        /*aed4*/ 	.word	0x000208a0


	//   ....[166]....
        /*aed8*/ 	.word	0x000208d0


	//   ....[167]....
        /*aedc*/ 	.word	0x000208e0


	//   ....[168]....
        /*aee0*/ 	.word	0x000208f0


	//   ....[169]....
        /*aee4*/ 	.word	0x00020900


	//   ....[170]....
        /*aee8*/ 	.word	0x00020930


	//   ....[171]....
        /*aeec*/ 	.word	0x00020940


	//   ....[172]....
        /*aef0*/ 	.word	0x00020950


	//   ....[173]....
        /*aef4*/ 	.word	0x00020960


	//   ....[174]....
        /*aef8*/ 	.word	0x00020990


	//   ....[175]....
        /*aefc*/ 	.word	0x000209a0


	//   ....[176]....
        /*af00*/ 	.word	0x000209b0


	//   ....[177]....
        /*af04*/ 	.word	0x000209c0


	//   ....[178]....
        /*af08*/ 	.word	0x000209f0


	//   ....[179]....
        /*af0c*/ 	.word	0x00020a00


	//   ....[180]....
        /*af10*/ 	.word	0x00020a10


	//   ....[181]....
        /*af14*/ 	.word	0x00020a20


	//   ....[182]....
        /*af18*/ 	.word	0x00020a50


	//   ....[183]....
        /*af1c*/ 	.word	0x00020a60


	//   ....[184]....
        /*af20*/ 	.word	0x00020a70


	//   ....[185]....
        /*af24*/ 	.word	0x00020a80


	//   ....[186]....
        /*af28*/ 	.word	0x00020ab0


	//   ....[187]....
        /*af2c*/ 	.word	0x00020ac0


	//   ....[188]....
        /*af30*/ 	.word	0x00020ad0


	//   ....[189]....
        /*af34*/ 	.word	0x00020ae0


	//   ....[190]....
        /*af38*/ 	.word	0x00020b10


	//   ....[191]....
        /*af3c*/ 	.word	0x00020b20


	//   ....[192]....
        /*af40*/ 	.word	0x00020b30


	//   ....[193]....
        /*af44*/ 	.word	0x00020b40


	//   ....[194]....
        /*af48*/ 	.word	0x00020b70


	//   ....[195]....
        /*af4c*/ 	.word	0x00020b80


	//   ....[196]....
        /*af50*/ 	.word	0x00020b90


	//   ....[197]....
        /*af54*/ 	.word	0x00020ba0


	//   ....[198]....
        /*af58*/ 	.word	0x00020bd0


	//   ....[199]....
        /*af5c*/ 	.word	0x00020be0


	//   ....[200]....
        /*af60*/ 	.word	0x00020bf0


	//   ....[201]....
        /*af64*/ 	.word	0x00020c00


	//   ....[202]....
        /*af68*/ 	.word	0x00020c30


	//   ....[203]....
        /*af6c*/ 	.word	0x00020c40


	//   ....[204]....
        /*af70*/ 	.word	0x00020c50


	//   ....[205]....
        /*af74*/ 	.word	0x00020c60


	//   ....[206]....
        /*af78*/ 	.word	0x00020c90


	//   ....[207]....
        /*af7c*/ 	.word	0x00020ca0


	//   ....[208]....
        /*af80*/ 	.word	0x00020cb0


	//   ....[209]....
        /*af84*/ 	.word	0x00020cc0


	//   ....[210]....
        /*af88*/ 	.word	0x00020cf0


	//   ....[211]....
        /*af8c*/ 	.word	0x00020d00


	//   ....[212]....
        /*af90*/ 	.word	0x00020d10


	//   ....[213]....
        /*af94*/ 	.word	0x00020d20


	//   ....[214]....
        /*af98*/ 	.word	0x00020d50


	//   ....[215]....
        /*af9c*/ 	.word	0x00020d60


	//   ....[216]....
        /*afa0*/ 	.word	0x00020d70


	//   ....[217]....
        /*afa4*/ 	.word	0x00020d80


	//   ....[218]....
        /*afa8*/ 	.word	0x00020db0


	//   ....[219]....
        /*afac*/ 	.word	0x00020dc0


	//   ....[220]....
        /*afb0*/ 	.word	0x00020dd0


	//   ....[221]....
        /*afb4*/ 	.word	0x00020de0


	//   ....[222]....
        /*afb8*/ 	.word	0x00020e10


	//   ....[223]....
        /*afbc*/ 	.word	0x00020e20


	//   ....[224]....
        /*afc0*/ 	.word	0x00020e30


	//   ....[225]....
        /*afc4*/ 	.word	0x00020e40


	//   ....[226]....
        /*afc8*/ 	.word	0x00020e70


	//   ....[227]....
        /*afcc*/ 	.word	0x00020e80


	//   ....[228]....
        /*afd0*/ 	.word	0x00020e90


	//   ....[229]....
        /*afd4*/ 	.word	0x00020ea0


	//   ....[230]....
        /*afd8*/ 	.word	0x00020ed0


	//   ....[231]....
        /*afdc*/ 	.word	0x00020ee0


	//   ....[232]....
        /*afe0*/ 	.word	0x00020ef0


	//   ....[233]....
        /*afe4*/ 	.word	0x00020f00


	//   ....[234]....
        /*afe8*/ 	.word	0x00020f30


	//   ....[235]....
        /*afec*/ 	.word	0x00020f40


	//   ....[236]....
        /*aff0*/ 	.word	0x00020f50


	//   ....[237]....
        /*aff4*/ 	.word	0x00020f60


	//   ....[238]....
        /*aff8*/ 	.word	0x00020f90


	//   ....[239]....
        /*affc*/ 	.word	0x00020fa0


	//   ....[240]....
        /*b000*/ 	.word	0x00020fb0


	//   ....[241]....
        /*b004*/ 	.word	0x00020fc0


	//   ....[242]....
        /*b008*/ 	.word	0x00020ff0


	//   ....[243]....
        /*b00c*/ 	.word	0x00021000


	//   ....[244]....
        /*b010*/ 	.word	0x00021010


	//   ....[245]....
        /*b014*/ 	.word	0x00021020


	//   ....[246]....
        /*b018*/ 	.word	0x00021050


	//   ....[247]....
        /*b01c*/ 	.word	0x00021060


	//   ....[248]....
        /*b020*/ 	.word	0x00021070


	//   ....[249]....
        /*b024*/ 	.word	0x00021080


	//   ....[250]....
        /*b028*/ 	.word	0x000210b0


	//   ....[251]....
        /*b02c*/ 	.word	0x000210c0


	//   ....[252]....
        /*b030*/ 	.word	0x000210d0


	//   ....[253]....
        /*b034*/ 	.word	0x000210e0


	//   ....[254]....
        /*b038*/ 	.word	0x00021120


	//   ....[255]....
        /*b03c*/ 	.word	0x00024160


	//   ....[0]....
        /*b040*/ 	.word	0x00024170


	//   ....[1]....
        /*b044*/ 	.word	0x00024180


	//   ....[2]....
        /*b048*/ 	.word	0x000241a0


	//   ....[3]....
        /*b04c*/ 	.word	0x000241b0


	//   ....[4]....
        /*b050*/ 	.word	0x000241c0


	//   ....[5]....
        /*b054*/ 	.word	0x000241d0


	//   ....[6]....
        /*b058*/ 	.word	0x00024200


	//   ....[7]....
        /*b05c*/ 	.word	0x00024210


	//   ....[8]....
        /*b060*/ 	.word	0x00024220


	//   ....[9]....
        /*b064*/ 	.word	0x00024230


	//   ....[10]....
        /*b068*/ 	.word	0x00024260


	//   ....[11]....
        /*b06c*/ 	.word	0x00024270


	//   ....[12]....
        /*b070*/ 	.word	0x00024280


	//   ....[13]....
        /*b074*/ 	.word	0x00024290


	//   ....[14]....
        /*b078*/ 	.word	0x000242c0


	//   ....[15]....
        /*b07c*/ 	.word	0x000242d0


	//   ....[16]....
        /*b080*/ 	.word	0x000242e0


	//   ....[17]....
        /*b084*/ 	.word	0x000242f0


	//   ....[18]....
        /*b088*/ 	.word	0x00024320


	//   ....[19]....
        /*b08c*/ 	.word	0x00024330


	//   ....[20]....
        /*b090*/ 	.word	0x00024340


	//   ....[21]....
        /*b094*/ 	.word	0x00024350


	//   ....[22]....
        /*b098*/ 	.word	0x00024380


	//   ....[23]....
        /*b09c*/ 	.word	0x00024390


	//   ....[24]....
        /*b0a0*/ 	.word	0x000243a0


	//   ....[25]....
        /*b0a4*/ 	.word	0x000243b0


	//   ....[26]....
        /*b0a8*/ 	.word	0x000243e0


	//   ....[27]....
        /*b0ac*/ 	.word	0x000243f0


	//   ....[28]....
        /*b0b0*/ 	.word	0x00024400


	//   ....[29]....
        /*b0b4*/ 	.word	0x00024410


	//   ....[30]....
        /*b0b8*/ 	.word	0x00024440


	//   ....[31]....
        /*b0bc*/ 	.word	0x00024450


	//   ....[32]....
        /*b0c0*/ 	.word	0x00024460


	//   ....[33]....
        /*b0c4*/ 	.word	0x00024470


	//   ....[34]....
        /*b0c8*/ 	.word	0x000244a0


	//   ....[35]....
        /*b0cc*/ 	.word	0x000244b0


	//   ....[36]....
        /*b0d0*/ 	.word	0x000244c0


	//   ....[37]....
        /*b0d4*/ 	.word	0x000244d0


	//   ....[38]....
        /*b0d8*/ 	.word	0x00024500


	//   ....[39]....
        /*b0dc*/ 	.word	0x00024510


	//   ....[40]....
        /*b0e0*/ 	.word	0x00024520


	//   ....[41]....
        /*b0e4*/ 	.word	0x00024530


	//   ....[42]....
        /*b0e8*/ 	.word	0x00024560


	//   ....[43]....
        /*b0ec*/ 	.word	0x00024570


	//   ....[44]....
        /*b0f0*/ 	.word	0x00024580


	//   ....[45]....
        /*b0f4*/ 	.word	0x00024590


	//   ....[46]....
        /*b0f8*/ 	.word	0x000245c0


	//   ....[47]....
        /*b0fc*/ 	.word	0x000245d0


	//   ....[48]....
        /*b100*/ 	.word	0x000245e0


	//   ....[49]....
        /*b104*/ 	.word	0x000245f0


	//   ....[50]....
        /*b108*/ 	.word	0x00024620


	//   ....[51]....
        /*b10c*/ 	.word	0x00024630


	//   ....[52]....
        /*b110*/ 	.word	0x00024640


	//   ....[53]....
        /*b114*/ 	.word	0x00024650


	//   ....[54]....
        /*b118*/ 	.word	0x00024680


	//   ....[55]....
        /*b11c*/ 	.word	0x00024690


	//   ....[56]....
        /*b120*/ 	.word	0x000246a0


	//   ....[57]....
        /*b124*/ 	.word	0x000246b0


	//   ....[58]....
        /*b128*/ 	.word	0x000246e0


	//   ....[59]....
        /*b12c*/ 	.word	0x000246f0


	//   ....[60]....
        /*b130*/ 	.word	0x00024700


	//   ....[61]....
        /*b134*/ 	.word	0x00024710


	//   ....[62]....
        /*b138*/ 	.word	0x00024740


	//   ....[63]....
        /*b13c*/ 	.word	0x00024750


	//   ....[64]....
        /*b140*/ 	.word	0x00024760


	//   ....[65]....
        /*b144*/ 	.word	0x00024770


	//   ....[66]....
        /*b148*/ 	.word	0x000247a0


	//   ....[67]....
        /*b14c*/ 	.word	0x000247b0


	//   ....[68]....
        /*b150*/ 	.word	0x000247c0


	//   ....[69]....
        /*b154*/ 	.word	0x000247d0


	//   ....[70]....
        /*b158*/ 	.word	0x00024800


	//   ....[71]....
        /*b15c*/ 	.word	0x00024810


	//   ....[72]....
        /*b160*/ 	.word	0x00024820


	//   ....[73]....
        /*b164*/ 	.word	0x00024830


	//   ....[74]....
        /*b168*/ 	.word	0x00024860


	//   ....[75]....
        /*b16c*/ 	.word	0x00024870


	//   ....[76]....
        /*b170*/ 	.word	0x00024880


	//   ....[77]....
        /*b174*/ 	.word	0x00024890


	//   ....[78]....
        /*b178*/ 	.word	0x000248c0


	//   ....[79]....
        /*b17c*/ 	.word	0x000248d0


	//   ....[80]....
        /*b180*/ 	.word	0x000248e0


	//   ....[81]....
        /*b184*/ 	.word	0x000248f0


	//   ....[82]....
        /*b188*/ 	.word	0x00024920


	//   ....[83]....
        /*b18c*/ 	.word	0x00024930


	//   ....[84]....
        /*b190*/ 	.word	0x00024940


	//   ....[85]....
        /*b194*/ 	.word	0x00024950


	//   ....[86]....
        /*b198*/ 	.word	0x00024980


	//   ....[87]....
        /*b19c*/ 	.word	0x00024990


	//   ....[88]....
        /*b1a0*/ 	.word	0x000249a0


	//   ....[89]....
        /*b1a4*/ 	.word	0x000249b0


	//   ....[90]....
        /*b1a8*/ 	.word	0x000249e0


	//   ....[91]....
        /*b1ac*/ 	.word	0x000249f0


	//   ....[92]....
        /*b1b0*/ 	.word	0x00024a00


	//   ....[93]....
        /*b1b4*/ 	.word	0x00024a10


	//   ....[94]....
        /*b1b8*/ 	.word	0x00024a40


	//   ....[95]....
        /*b1bc*/ 	.word	0x00024a50


	//   ....[96]....
        /*b1c0*/ 	.word	0x00024a60


	//   ....[97]....
        /*b1c4*/ 	.word	0x00024a70


	//   ....[98]....
        /*b1c8*/ 	.word	0x00024aa0


	//   ....[99]....
        /*b1cc*/ 	.word	0x00024ab0


	//   ....[100]....
        /*b1d0*/ 	.word	0x00024ac0


	//   ....[101]....
        /*b1d4*/ 	.word	0x00024ad0


	//   ....[102]....
        /*b1d8*/ 	.word	0x00024b00


	//   ....[103]....
        /*b1dc*/ 	.word	0x00024b10


	//   ....[104]....
        /*b1e0*/ 	.word	0x00024b20


	//   ....[105]....
        /*b1e4*/ 	.word	0x00024b30


	//   ....[106]....
        /*b1e8*/ 	.word	0x00024b60


	//   ....[107]....
        /*b1ec*/ 	.word	0x00024b70


	//   ....[108]....
        /*b1f0*/ 	.word	0x00024b80


	//   ....[109]....
        /*b1f4*/ 	.word	0x00024b90


	//   ....[110]....
        /*b1f8*/ 	.word	0x00024bc0


	//   ....[111]....
        /*b1fc*/ 	.word	0x00024bd0


	//   ....[112]....
        /*b200*/ 	.word	0x00024be0


	//   ....[113]....
        /*b204*/ 	.word	0x00024bf0


	//   ....[114]....
        /*b208*/ 	.word	0x00024c20


	//   ....[115]....
        /*b20c*/ 	.word	0x00024c30


	//   ....[116]....
        /*b210*/ 	.word	0x00024c40


	//   ....[117]....
        /*b214*/ 	.word	0x00024c50


	//   ....[118]....
        /*b218*/ 	.word	0x00024c80


	//   ....[119]....
        /*b21c*/ 	.word	0x00024c90


	//   ....[120]....
        /*b220*/ 	.word	0x00024ca0


	//   ....[121]....
        /*b224*/ 	.word	0x00024cb0


	//   ....[122]....
        /*b228*/ 	.word	0x00024ce0


	//   ....[123]....
        /*b22c*/ 	.word	0x00024cf0


	//   ....[124]....
        /*b230*/ 	.word	0x00024d00


	//   ....[125]....
        /*b234*/ 	.word	0x00024d10


	//   ....[126]....
        /*b238*/ 	.word	0x00024d40


	//   ....[127]....
        /*b23c*/ 	.word	0x00024d50


	//   ....[128]....
        /*b240*/ 	.word	0x00024d60


	//   ....[129]....
        /*b244*/ 	.word	0x00024d70


	//   ....[130]....
        /*b248*/ 	.word	0x00024da0


	//   ....[131]....
        /*b24c*/ 	.word	0x00024db0


	//   ....[132]....
        /*b250*/ 	.word	0x00024dc0


	//   ....[133]....
        /*b254*/ 	.word	0x00024dd0


	//   ....[134]....
        /*b258*/ 	.word	0x00024e00


	//   ....[135]....
        /*b25c*/ 	.word	0x00024e10


	//   ....[136]....
        /*b260*/ 	.word	0x00024e20


	//   ....[137]....
        /*b264*/ 	.word	0x00024e30


	//   ....[138]....
        /*b268*/ 	.word	0x00024e60


	//   ....[139]....
        /*b26c*/ 	.word	0x00024e70


	//   ....[140]....
        /*b270*/ 	.word	0x00024e80


	//   ....[141]....
        /*b274*/ 	.word	0x00024e90


	//   ....[142]....
        /*b278*/ 	.word	0x00024ec0


	//   ....[143]....
        /*b27c*/ 	.word	0x00024ed0


	//   ....[144]....
        /*b280*/ 	.word	0x00024ee0


	//   ....[145]....
        /*b284*/ 	.word	0x00024ef0


	//   ....[146]....
        /*b288*/ 	.word	0x00024f20


	//   ....[147]....
        /*b28c*/ 	.word	0x00024f30


	//   ....[148]....
        /*b290*/ 	.word	0x00024f40


	//   ....[149]....
        /*b294*/ 	.word	0x00024f50


	//   ....[150]....
        /*b298*/ 	.word	0x00024f80


	//   ....[151]....
        /*b29c*/ 	.word	0x00024f90


	//   ....[152]....
        /*b2a0*/ 	.word	0x00024fa0


	//   ....[153]....
        /*b2a4*/ 	.word	0x00024fb0


	//   ....[154]....
        /*b2a8*/ 	.word	0x00024fe0


	//   ....[155]....
        /*b2ac*/ 	.word	0x00024ff0


	//   ....[156]....
        /*b2b0*/ 	.word	0x00025000


	//   ....[157]....
        /*b2b4*/ 	.word	0x00025010


	//   ....[158]....
        /*b2b8*/ 	.word	0x00025040


	//   ....[159]....
        /*b2bc*/ 	.word	0x00025050


	//   ....[160]....
        /*b2c0*/ 	.word	0x00025060


	//   ....[161]....
        /*b2c4*/ 	.word	0x00025070


	//   ....[162]....
        /*b2c8*/ 	.word	0x000250a0


	//   ....[163]....
        /*b2cc*/ 	.word	0x000250b0


	//   ....[164]....
        /*b2d0*/ 	.word	0x000250c0


	//   ....[165]....
        /*b2d4*/ 	.word	0x000250d0


	//   ....[166]....
        /*b2d8*/ 	.word	0x00025100


	//   ....[167]....
        /*b2dc*/ 	.word	0x00025110


	//   ....[168]....
        /*b2e0*/ 	.word	0x00025120


	//   ....[169]....
        /*b2e4*/ 	.word	0x00025130


	//   ....[170]....
        /*b2e8*/ 	.word	0x00025160


	//   ....[171]....
        /*b2ec*/ 	.word	0x00025170


	//   ....[172]....
        /*b2f0*/ 	.word	0x00025180


	//   ....[173]....
        /*b2f4*/ 	.word	0x00025190


	//   ....[174]....
        /*b2f8*/ 	.word	0x000251c0


	//   ....[175]....
        /*b2fc*/ 	.word	0x000251d0


	//   ....[176]....
        /*b300*/ 	.word	0x000251e0


	//   ....[177]....
        /*b304*/ 	.word	0x000251f0


	//   ....[178]....
        /*b308*/ 	.word	0x00025220


	//   ....[179]....
        /*b30c*/ 	.word	0x00025230


	//   ....[180]....
        /*b310*/ 	.word	0x00025240


	//   ....[181]....
        /*b314*/ 	.word	0x00025250


	//   ....[182]....
        /*b318*/ 	.word	0x00025280


	//   ....[183]....
        /*b31c*/ 	.word	0x00025290


	//   ....[184]....
        /*b320*/ 	.word	0x000252a0


	//   ....[185]....
        /*b324*/ 	.word	0x000252b0


	//   ....[186]....
        /*b328*/ 	.word	0x000252e0


	//   ....[187]....
        /*b32c*/ 	.word	0x000252f0


	//   ....[188]....
        /*b330*/ 	.word	0x00025300


	//   ....[189]....
        /*b334*/ 	.word	0x00025310


	//   ....[190]....
        /*b338*/ 	.word	0x00025340


	//   ....[191]....
        /*b33c*/ 	.word	0x00025350


	//   ....[192]....
        /*b340*/ 	.word	0x00025360


	//   ....[193]....
        /*b344*/ 	.word	0x00025370


	//   ....[194]....
        /*b348*/ 	.word	0x000253a0


	//   ....[195]....
        /*b34c*/ 	.word	0x000253b0


	//   ....[196]....
        /*b350*/ 	.word	0x000253c0


	//   ....[197]....
        /*b354*/ 	.word	0x000253d0


	//   ....[198]....
        /*b358*/ 	.word	0x00025400


	//   ....[199]....
        /*b35c*/ 	.word	0x00025410


	//   ....[200]....
        /*b360*/ 	.word	0x00025420


	//   ....[201]....
        /*b364*/ 	.word	0x00025430


	//   ....[202]....
        /*b368*/ 	.word	0x00025460


	//   ....[203]....
        /*b36c*/ 	.word	0x00025470


	//   ....[204]....
        /*b370*/ 	.word	0x00025480


	//   ....[205]....
        /*b374*/ 	.word	0x00025490


	//   ....[206]....
        /*b378*/ 	.word	0x000254c0


	//   ....[207]....
        /*b37c*/ 	.word	0x000254d0


	//   ....[208]....
        /*b380*/ 	.word	0x000254e0


	//   ....[209]....
        /*b384*/ 	.word	0x000254f0


	//   ....[210]....
        /*b388*/ 	.word	0x00025520


	//   ....[211]....
        /*b38c*/ 	.word	0x00025530


	//   ....[212]....
        /*b390*/ 	.word	0x00025540


	//   ....[213]....
        /*b394*/ 	.word	0x00025550


	//   ....[214]....
        /*b398*/ 	.word	0x00025580


	//   ....[215]....
        /*b39c*/ 	.word	0x00025590


	//   ....[216]....
        /*b3a0*/ 	.word	0x000255a0


	//   ....[217]....
        /*b3a4*/ 	.word	0x000255b0


	//   ....[218]....
        /*b3a8*/ 	.word	0x000255e0


	//   ....[219]....
        /*b3ac*/ 	.word	0x000255f0


	//   ....[220]....
        /*b3b0*/ 	.word	0x00025600


	//   ....[221]....
        /*b3b4*/ 	.word	0x00025610


	//   ....[222]....
        /*b3b8*/ 	.word	0x00025640


	//   ....[223]....
        /*b3bc*/ 	.word	0x00025650


	//   ....[224]....
        /*b3c0*/ 	.word	0x00025660


	//   ....[225]....
        /*b3c4*/ 	.word	0x00025670


	//   ....[226]....
        /*b3c8*/ 	.word	0x000256a0


	//   ....[227]....
        /*b3cc*/ 	.word	0x000256b0


	//   ....[228]....
        /*b3d0*/ 	.word	0x000256c0


	//   ....[229]....
        /*b3d4*/ 	.word	0x000256d0


	//   ....[230]....
        /*b3d8*/ 	.word	0x00025700


	//   ....[231]....
        /*b3dc*/ 	.word	0x00025710


	//   ....[232]....
        /*b3e0*/ 	.word	0x00025720


	//   ....[233]....
        /*b3e4*/ 	.word	0x00025730


	//   ....[234]....
        /*b3e8*/ 	.word	0x00025760


	//   ....[235]....
        /*b3ec*/ 	.word	0x00025770


	//   ....[236]....
        /*b3f0*/ 	.word	0x00025780


	//   ....[237]....
        /*b3f4*/ 	.word	0x00025790


	//   ....[238]....
        /*b3f8*/ 	.word	0x000257c0


	//   ....[239]....
        /*b3fc*/ 	.word	0x000257d0


	//   ....[240]....
        /*b400*/ 	.word	0x000257e0


	//   ....[241]....
        /*b404*/ 	.word	0x000257f0


	//   ....[242]....
        /*b408*/ 	.word	0x00025820


	//   ....[243]....
        /*b40c*/ 	.word	0x00025830


	//   ....[244]....
        /*b410*/ 	.word	0x00025840


	//   ....[245]....
        /*b414*/ 	.word	0x00025850


	//   ....[246]....
        /*b418*/ 	.word	0x00025880


	//   ....[247]....
        /*b41c*/ 	.word	0x00025890


	//   ....[248]....
        /*b420*/ 	.word	0x000258a0


	//   ....[249]....
        /*b424*/ 	.word	0x000258b0


	//   ....[250]....
        /*b428*/ 	.word	0x000258e0


	//   ....[251]....
        /*b42c*/ 	.word	0x000258f0


	//   ....[252]....
        /*b430*/ 	.word	0x00025900


	//   ....[253]....
        /*b434*/ 	.word	0x00025910


	//   ....[254]....
        /*b438*/ 	.word	0x00025940


	//   ....[255]....
        /*b43c*/ 	.word	0x00025950


	//   ....[0]....
        /*b440*/ 	.word	0x00025960


	//   ....[1]....
        /*b444*/ 	.word	0x00025970


	//   ....[2]....
        /*b448*/ 	.word	0x000259a0


	//   ....[3]....
        /*b44c*/ 	.word	0x000259b0


	//   ....[4]....
        /*b450*/ 	.word	0x000259c0


	//   ....[5]....
        /*b454*/ 	.word	0x000259d0


	//   ....[6]....
        /*b458*/ 	.word	0x00025a00


	//   ....[7]....
        /*b45c*/ 	.word	0x00025a10


	//   ....[8]....
        /*b460*/ 	.word	0x00025a20


	//   ....[9]....
        /*b464*/ 	.word	0x00025a30


	//   ....[10]....
        /*b468*/ 	.word	0x00025a60


	//   ....[11]....
        /*b46c*/ 	.word	0x00025a70


	//   ....[12]....
        /*b470*/ 	.word	0x00025a80


	//   ....[13]....
        /*b474*/ 	.word	0x00025a90


	//   ....[14]....
        /*b478*/ 	.word	0x00025ac0


	//   ....[15]....
        /*b47c*/ 	.word	0x00025ad0


	//   ....[16]....
        /*b480*/ 	.word	0x00025ae0


	//   ....[17]....
        /*b484*/ 	.word	0x00025af0


	//   ....[18]....
        /*b488*/ 	.word	0x00025b20


	//   ....[19]....
        /*b48c*/ 	.word	0x00025b30


	//   ....[20]....
        /*b490*/ 	.word	0x00025b40


	//   ....[21]....
        /*b494*/ 	.word	0x00025b50


	//   ....[22]....
        /*b498*/ 	.word	0x00025b80


	//   ....[23]....
        /*b49c*/ 	.word	0x00025b90


	//   ....[24]....
        /*b4a0*/ 	.word	0x00025ba0


	//   ....[25]....
        /*b4a4*/ 	.word	0x00025bb0


	//   ....[26]....
        /*b4a8*/ 	.word	0x00025be0


	//   ....[27]....
        /*b4ac*/ 	.word	0x00025bf0


	//   ....[28]....
        /*b4b0*/ 	.word	0x00025c00


	//   ....[29]....
        /*b4b4*/ 	.word	0x00025c10


	//   ....[30]....
        /*b4b8*/ 	.word	0x00025c40


	//   ....[31]....
        /*b4bc*/ 	.word	0x00025c50


	//   ....[32]....
        /*b4c0*/ 	.word	0x00025c60


	//   ....[33]....
        /*b4c4*/ 	.word	0x00025c70


	//   ....[34]....
        /*b4c8*/ 	.word	0x00025ca0


	//   ....[35]....
        /*b4cc*/ 	.word	0x00025cb0


	//   ....[36]....
        /*b4d0*/ 	.word	0x00025cc0


	//   ....[37]....
        /*b4d4*/ 	.word	0x00025cd0


	//   ....[38]....
        /*b4d8*/ 	.word	0x00025d00


	//   ....[39]....
        /*b4dc*/ 	.word	0x00025d10


	//   ....[40]....
        /*b4e0*/ 	.word	0x00025d20


	//   ....[41]....
        /*b4e4*/ 	.word	0x00025d30


	//   ....[42]....
        /*b4e8*/ 	.word	0x00025d60


	//   ....[43]....
        /*b4ec*/ 	.word	0x00025d70


	//   ....[44]....
        /*b4f0*/ 	.word	0x00025d80


	//   ....[45]....
        /*b4f4*/ 	.word	0x00025d90


	//   ....[46]....
        /*b4f8*/ 	.word	0x00025dc0


	//   ....[47]....
        /*b4fc*/ 	.word	0x00025dd0


	//   ....[48]....
        /*b500*/ 	.word	0x00025de0


	//   ....[49]....
        /*b504*/ 	.word	0x00025df0


	//   ....[50]....
        /*b508*/ 	.word	0x00025e20


	//   ....[51]....
        /*b50c*/ 	.word	0x00025e30


	//   ....[52]....
        /*b510*/ 	.word	0x00025e40


	//   ....[53]....
        /*b514*/ 	.word	0x00025e50


	//   ....[54]....
        /*b518*/ 	.word	0x00025e80


	//   ....[55]....
        /*b51c*/ 	.word	0x00025e90


	//   ....[56]....
        /*b520*/ 	.word	0x00025ea0


	//   ....[57]....
        /*b524*/ 	.word	0x00025eb0


	//   ....[58]....
        /*b528*/ 	.word	0x00025ee0


	//   ....[59]....
        /*b52c*/ 	.word	0x00025ef0


	//   ....[60]....
        /*b530*/ 	.word	0x00025f00


	//   ....[61]....
        /*b534*/ 	.word	0x00025f10


	//   ....[62]....
        /*b538*/ 	.word	0x00025f40


	//   ....[63]....
        /*b53c*/ 	.word	0x00025f50


	//   ....[64]....
        /*b540*/ 	.word	0x00025f60


	//   ....[65]....
        /*b544*/ 	.word	0x00025f70


	//   ....[66]....
        /*b548*/ 	.word	0x00025fa0


	//   ....[67]....
        /*b54c*/ 	.word	0x00025fb0


	//   ....[68]....
        /*b550*/ 	.word	0x00025fc0


	//   ....[69]....
        /*b554*/ 	.word	0x00025fd0


	//   ....[70]....
        /*b558*/ 	.word	0x00026000


	//   ....[71]....
        /*b55c*/ 	.word	0x00026010


	//   ....[72]....
        /*b560*/ 	.word	0x00026020


	//   ....[73]....
        /*b564*/ 	.word	0x00026030


	//   ....[74]....
        /*b568*/ 	.word	0x00026060


	//   ....[75]....
        /*b56c*/ 	.word	0x00026070


	//   ....[76]....
        /*b570*/ 	.word	0x00026080


	//   ....[77]....
        /*b574*/ 	.word	0x00026090


	//   ....[78]....
        /*b578*/ 	.word	0x000260c0


	//   ....[79]....
        /*b57c*/ 	.word	0x000260d0


	//   ....[80]....
        /*b580*/ 	.word	0x000260e0


	//   ....[81]....
        /*b584*/ 	.word	0x000260f0


	//   ....[82]....
        /*b588*/ 	.word	0x00026120


	//   ....[83]....
        /*b58c*/ 	.word	0x00026130


	//   ....[84]....
        /*b590*/ 	.word	0x00026140


	//   ....[85]....
        /*b594*/ 	.word	0x00026150


	//   ....[86]....
        /*b598*/ 	.word	0x00026180


	//   ....[87]....
        /*b59c*/ 	.word	0x00026190


	//   ....[88]....
        /*b5a0*/ 	.word	0x000261a0


	//   ....[89]....
        /*b5a4*/ 	.word	0x000261b0


	//   ....[90]....
        /*b5a8*/ 	.word	0x000261e0


	//   ....[91]....
        /*b5ac*/ 	.word	0x000261f0


	//   ....[92]....
        /*b5b0*/ 	.word	0x00026200


	//   ....[93]....
        /*b5b4*/ 	.word	0x00026210


	//   ....[94]....
        /*b5b8*/ 	.word	0x00026240


	//   ....[95]....
        /*b5bc*/ 	.word	0x00026250


	//   ....[96]....
        /*b5c0*/ 	.word	0x00026260


	//   ....[97]....
        /*b5c4*/ 	.word	0x00026270


	//   ....[98]....
        /*b5c8*/ 	.word	0x000262a0


	//   ....[99]....
        /*b5cc*/ 	.word	0x000262b0


	//   ....[100]....
        /*b5d0*/ 	.word	0x000262c0


	//   ....[101]....
        /*b5d4*/ 	.word	0x000262d0


	//   ....[102]....
        /*b5d8*/ 	.word	0x00026300


	//   ....[103]....
        /*b5dc*/ 	.word	0x00026310


	//   ....[104]....
        /*b5e0*/ 	.word	0x00026320


	//   ....[105]....
        /*b5e4*/ 	.word	0x00026330


	//   ....[106]....
        /*b5e8*/ 	.word	0x00026360


	//   ....[107]....
        /*b5ec*/ 	.word	0x00026370


	//   ....[108]....
        /*b5f0*/ 	.word	0x00026380


	//   ....[109]....
        /*b5f4*/ 	.word	0x00026390


	//   ....[110]....
        /*b5f8*/ 	.word	0x000263c0


	//   ....[111]....
        /*b5fc*/ 	.word	0x000263d0


	//   ....[112]....
        /*b600*/ 	.word	0x000263e0


	//   ....[113]....
        /*b604*/ 	.word	0x000263f0


	//   ....[114]....
        /*b608*/ 	.word	0x00026420


	//   ....[115]....
        /*b60c*/ 	.word	0x00026430


	//   ....[116]....
        /*b610*/ 	.word	0x00026440


	//   ....[117]....
        /*b614*/ 	.word	0x00026450


	//   ....[118]....
        /*b618*/ 	.word	0x00026480


	//   ....[119]....
        /*b61c*/ 	.word	0x00026490


	//   ....[120]....
        /*b620*/ 	.word	0x000264a0


	//   ....[121]....
        /*b624*/ 	.word	0x000264b0


	//   ....[122]....
        /*b628*/ 	.word	0x000264e0


	//   ....[123]....
        /*b62c*/ 	.word	0x000264f0


	//   ....[124]....
        /*b630*/ 	.word	0x00026500


	//   ....[125]....
        /*b634*/ 	.word	0x00026510


	//   ....[126]....
        /*b638*/ 	.word	0x00026540


	//   ....[127]....
        /*b63c*/ 	.word	0x00026550


	//   ....[128]....
        /*b640*/ 	.word	0x00026560


	//   ....[129]....
        /*b644*/ 	.word	0x00026570


	//   ....[130]....
        /*b648*/ 	.word	0x000265a0


	//   ....[131]....
        /*b64c*/ 	.word	0x000265b0


	//   ....[132]....
        /*b650*/ 	.word	0x000265c0


	//   ....[133]....
        /*b654*/ 	.word	0x000265d0


	//   ....[134]....
        /*b658*/ 	.word	0x00026600


	//   ....[135]....
        /*b65c*/ 	.word	0x00026610


	//   ....[136]....
        /*b660*/ 	.word	0x00026620


	//   ....[137]....
        /*b664*/ 	.word	0x00026630


	//   ....[138]....
        /*b668*/ 	.word	0x00026660


	//   ....[139]....
        /*b66c*/ 	.word	0x00026670


	//   ....[140]....
        /*b670*/ 	.word	0x00026680


	//   ....[141]....
        /*b674*/ 	.word	0x00026690


	//   ....[142]....
        /*b678*/ 	.word	0x000266c0


	//   ....[143]....
        /*b67c*/ 	.word	0x000266d0


	//   ....[144]....
        /*b680*/ 	.word	0x000266e0


	//   ....[145]....
        /*b684*/ 	.word	0x000266f0


	//   ....[146]....
        /*b688*/ 	.word	0x00026720


	//   ....[147]....
        /*b68c*/ 	.word	0x00026730


	//   ....[148]....
        /*b690*/ 	.word	0x00026740


	//   ....[149]....
        /*b694*/ 	.word	0x00026750


	//   ....[150]....
        /*b698*/ 	.word	0x00026780


	//   ....[151]....
        /*b69c*/ 	.word	0x00026790


	//   ....[152]....
        /*b6a0*/ 	.word	0x000267a0


	//   ....[153]....
        /*b6a4*/ 	.word	0x000267b0


	//   ....[154]....
        /*b6a8*/ 	.word	0x000267e0


	//   ....[155]....
        /*b6ac*/ 	.word	0x000267f0


	//   ....[156]....
        /*b6b0*/ 	.word	0x00026800


	//   ....[157]....
        /*b6b4*/ 	.word	0x00026810


	//   ....[158]....
        /*b6b8*/ 	.word	0x00026840


	//   ....[159]....
        /*b6bc*/ 	.word	0x00026850


	//   ....[160]....
        /*b6c0*/ 	.word	0x00026860


	//   ....[161]....
        /*b6c4*/ 	.word	0x00026870


	//   ....[162]....
        /*b6c8*/ 	.word	0x000268a0


	//   ....[163]....
        /*b6cc*/ 	.word	0x000268b0


	//   ....[164]....
        /*b6d0*/ 	.word	0x000268c0


	//   ....[165]....
        /*b6d4*/ 	.word	0x000268d0


	//   ....[166]....
        /*b6d8*/ 	.word	0x00026900


	//   ....[167]....
        /*b6dc*/ 	.word	0x00026910


	//   ....[168]....
        /*b6e0*/ 	.word	0x00026920


	//   ....[169]....
        /*b6e4*/ 	.word	0x00026930


	//   ....[170]....
        /*b6e8*/ 	.word	0x00026960


	//   ....[171]....
        /*b6ec*/ 	.word	0x00026970


	//   ....[172]....
        /*b6f0*/ 	.word	0x00026980


	//   ....[173]....
        /*b6f4*/ 	.word	0x00026990


	//   ....[174]....
        /*b6f8*/ 	.word	0x000269c0


	//   ....[175]....
        /*b6fc*/ 	.word	0x000269d0


	//   ....[176]....
        /*b700*/ 	.word	0x000269e0


	//   ....[177]....
        /*b704*/ 	.word	0x000269f0


	//   ....[178]....
        /*b708*/ 	.word	0x00026a20


	//   ....[179]....
        /*b70c*/ 	.word	0x00026a30


	//   ....[180]....
        /*b710*/ 	.word	0x00026a40


	//   ....[181]....
        /*b714*/ 	.word	0x00026a50


	//   ....[182]....
        /*b718*/ 	.word	0x00026a80


	//   ....[183]....
        /*b71c*/ 	.word	0x00026a90


	//   ....[184]....
        /*b720*/ 	.word	0x00026aa0


	//   ....[185]....
        /*b724*/ 	.word	0x00026ab0


	//   ....[186]....
        /*b728*/ 	.word	0x00026ae0


	//   ....[187]....
        /*b72c*/ 	.word	0x00026af0


	//   ....[188]....
        /*b730*/ 	.word	0x00026b00


	//   ....[189]....
        /*b734*/ 	.word	0x00026b10


	//   ....[190]....
        /*b738*/ 	.word	0x00026b40


	//   ....[191]....
        /*b73c*/ 	.word	0x00026b50


	//   ....[192]....
        /*b740*/ 	.word	0x00026b60


	//   ....[193]....
        /*b744*/ 	.word	0x00026b70


	//   ....[194]....
        /*b748*/ 	.word	0x00026ba0


	//   ....[195]....
        /*b74c*/ 	.word	0x00026bb0


	//   ....[196]....
        /*b750*/ 	.word	0x00026bc0


	//   ....[197]....
        /*b754*/ 	.word	0x00026bd0


	//   ....[198]....
        /*b758*/ 	.word	0x00026c00


	//   ....[199]....
        /*b75c*/ 	.word	0x00026c10


	//   ....[200]....
        /*b760*/ 	.word	0x00026c20


	//   ....[201]....
        /*b764*/ 	.word	0x00026c30


	//   ....[202]....
        /*b768*/ 	.word	0x00026c60


	//   ....[203]....
        /*b76c*/ 	.word	0x00026c70


	//   ....[204]....
        /*b770*/ 	.word	0x00026c80


	//   ....[205]....
        /*b774*/ 	.word	0x00026c90


	//   ....[206]....
        /*b778*/ 	.word	0x00026cc0


	//   ....[207]....
        /*b77c*/ 	.word	0x00026cd0


	//   ....[208]....
        /*b780*/ 	.word	0x00026ce0


	//   ....[209]....
        /*b784*/ 	.word	0x00026cf0


	//   ....[210]....
        /*b788*/ 	.word	0x00026d20


	//   ....[211]....
        /*b78c*/ 	.word	0x00026d30


	//   ....[212]....
        /*b790*/ 	.word	0x00026d40


	//   ....[213]....
        /*b794*/ 	.word	0x00026d50


	//   ....[214]....
        /*b798*/ 	.word	0x00026d80


	//   ....[215]....
        /*b79c*/ 	.word	0x00026d90


	//   ....[216]....
        /*b7a0*/ 	.word	0x00026da0


	//   ....[217]....
        /*b7a4*/ 	.word	0x00026db0


	//   ....[218]....
        /*b7a8*/ 	.word	0x00026de0


	//   ....[219]....
        /*b7ac*/ 	.word	0x00026df0


	//   ....[220]....
        /*b7b0*/ 	.word	0x00026e00


	//   ....[221]....
        /*b7b4*/ 	.word	0x00026e10


	//   ....[222]....
        /*b7b8*/ 	.word	0x00026e40


	//   ....[223]....
        /*b7bc*/ 	.word	0x00026e50


	//   ....[224]....
        /*b7c0*/ 	.word	0x00026e60


	//   ....[225]....
        /*b7c4*/ 	.word	0x00026e70


	//   ....[226]....
        /*b7c8*/ 	.word	0x00026ea0


	//   ....[227]....
        /*b7cc*/ 	.word	0x00026eb0


	//   ....[228]....
        /*b7d0*/ 	.word	0x00026ec0


	//   ....[229]....
        /*b7d4*/ 	.word	0x00026ed0


	//   ....[230]....
        /*b7d8*/ 	.word	0x00026f00


	//   ....[231]....
        /*b7dc*/ 	.word	0x00026f10


	//   ....[232]....
        /*b7e0*/ 	.word	0x00026f20


	//   ....[233]....
        /*b7e4*/ 	.word	0x00026f30


	//   ....[234]....
        /*b7e8*/ 	.word	0x00026f60


	//   ....[235]....
        /*b7ec*/ 	.word	0x00026f70


	//   ....[236]....
        /*b7f0*/ 	.word	0x00026f80


	//   ....[237]....
        /*b7f4*/ 	.word	0x00026f90


	//   ....[238]....
        /*b7f8*/ 	.word	0x00026fc0


	//   ....[239]....
        /*b7fc*/ 	.word	0x00026fd0


	//   ....[240]....
        /*b800*/ 	.word	0x00026fe0


	//   ....[241]....
        /*b804*/ 	.word	0x00026ff0


	//   ....[242]....
        /*b808*/ 	.word	0x00027020


	//   ....[243]....
        /*b80c*/ 	.word	0x00027030


	//   ....[244]....
        /*b810*/ 	.word	0x00027040


	//   ....[245]....
        /*b814*/ 	.word	0x00027050


	//   ....[246]....
        /*b818*/ 	.word	0x00027080


	//   ....[247]....
        /*b81c*/ 	.word	0x00027090


	//   ....[248]....
        /*b820*/ 	.word	0x000270a0


	//   ....[249]....
        /*b824*/ 	.word	0x000270b0


	//   ....[250]....
        /*b828*/ 	.word	0x000270e0


	//   ....[251]....
        /*b82c*/ 	.word	0x000270f0


	//   ....[252]....
        /*b830*/ 	.word	0x00027100


	//   ....[253]....
        /*b834*/ 	.word	0x00027110


	//   ....[254]....
        /*b838*/ 	.word	0x00027150


	//   ....[255]....
        /*b83c*/ 	.word	0x0002a190


	//   ....[0]....
        /*b840*/ 	.word	0x0002a1a0


	//   ....[1]....
        /*b844*/ 	.word	0x0002a1b0


	//   ....[2]....
        /*b848*/ 	.word	0x0002a1d0


	//   ....[3]....
        /*b84c*/ 	.word	0x0002a1e0


	//   ....[4]....
        /*b850*/ 	.word	0x0002a1f0


	//   ....[5]....
        /*b854*/ 	.word	0x0002a200


	//   ....[6]....
        /*b858*/ 	.word	0x0002a230


	//   ....[7]....
        /*b85c*/ 	.word	0x0002a240


	//   ....[8]....
        /*b860*/ 	.word	0x0002a250


	//   ....[9]....
        /*b864*/ 	.word	0x0002a260


	//   ....[10]....
        /*b868*/ 	.word	0x0002a290


	//   ....[11]....
        /*b86c*/ 	.word	0x0002a2a0


	//   ....[12]....
        /*b870*/ 	.word	0x0002a2b0


	//   ....[13]....
        /*b874*/ 	.word	0x0002a2c0


	//   ....[14]....
        /*b878*/ 	.word	0x0002a2f0


	//   ....[15]....
        /*b87c*/ 	.word	0x0002a300


	//   ....[16]....
        /*b880*/ 	.word	0x0002a310


	//   ....[17]....
        /*b884*/ 	.word	0x0002a320


	//   ....[18]....
        /*b888*/ 	.word	0x0002a350


	//   ....[19]....
        /*b88c*/ 	.word	0x0002a360


	//   ....[20]....
        /*b890*/ 	.word	0x0002a370


	//   ....[21]....
        /*b894*/ 	.word	0x0002a380


	//   ....[22]....
        /*b898*/ 	.word	0x0002a3b0


	//   ....[23]....
        /*b89c*/ 	.word	0x0002a3c0


	//   ....[24]....
        /*b8a0*/ 	.word	0x0002a3d0


	//   ....[25]....
        /*b8a4*/ 	.word	0x0002a3e0


	//   ....[26]....
        /*b8a8*/ 	.word	0x0002a410


	//   ....[27]....
        /*b8ac*/ 	.word	0x0002a420


	//   ....[28]....
        /*b8b0*/ 	.word	0x0002a430


	//   ....[29]....
        /*b8b4*/ 	.word	0x0002a440


	//   ....[30]....
        /*b8b8*/ 	.word	0x0002a470


	//   ....[31]....
        /*b8bc*/ 	.word	0x0002a480


	//   ....[32]....
        /*b8c0*/ 	.word	0x0002a490


	//   ....[33]....
        /*b8c4*/ 	.word	0x0002a4a0


	//   ....[34]....
        /*b8c8*/ 	.word	0x0002a4d0


	//   ....[35]....
        /*b8cc*/ 	.word	0x0002a4e0


	//   ....[36]....
        /*b8d0*/ 	.word	0x0002a4f0


	//   ....[37]....
        /*b8d4*/ 	.word	0x0002a500


	//   ....[38]....
        /*b8d8*/ 	.word	0x0002a530


	//   ....[39]....
        /*b8dc*/ 	.word	0x0002a540


	//   ....[40]....
        /*b8e0*/ 	.word	0x0002a550


	//   ....[41]....
        /*b8e4*/ 	.word	0x0002a560


	//   ....[42]....
        /*b8e8*/ 	.word	0x0002a590


	//   ....[43]....
        /*b8ec*/ 	.word	0x0002a5a0


	//   ....[44]....
        /*b8f0*/ 	.word	0x0002a5b0


	//   ....[45]....
        /*b8f4*/ 	.word	0x0002a5c0


	//   ....[46]....
        /*b8f8*/ 	.word	0x0002a5f0


	//   ....[47]....
        /*b8fc*/ 	.word	0x0002a600


	//   ....[48]....
        /*b900*/ 	.word	0x0002a610


	//   ....[49]....
        /*b904*/ 	.word	0x0002a620


	//   ....[50]....
        /*b908*/ 	.word	0x0002a650


	//   ....[51]....
        /*b90c*/ 	.word	0x0002a660


	//   ....[52]....
        /*b910*/ 	.word	0x0002a670


	//   ....[53]....
        /*b914*/ 	.word	0x0002a680


	//   ....[54]....
        /*b918*/ 	.word	0x0002a6b0


	//   ....[55]....
        /*b91c*/ 	.word	0x0002a6c0


	//   ....[56]....
        /*b920*/ 	.word	0x0002a6d0


	//   ....[57]....
        /*b924*/ 	.word	0x0002a6e0


	//   ....[58]....
        /*b928*/ 	.word	0x0002a710


	//   ....[59]....
        /*b92c*/ 	.word	0x0002a720


	//   ....[60]....
        /*b930*/ 	.word	0x0002a730


	//   ....[61]....
        /*b934*/ 	.word	0x0002a740


	//   ....[62]....
        /*b938*/ 	.word	0x0002a770


	//   ....[63]....
        /*b93c*/ 	.word	0x0002a780


	//   ....[64]....
        /*b940*/ 	.word	0x0002a790


	//   ....[65]....
        /*b944*/ 	.word	0x0002a7a0


	//   ....[66]....
        /*b948*/ 	.word	0x0002a7d0


	//   ....[67]....
        /*b94c*/ 	.word	0x0002a7e0


	//   ....[68]....
        /*b950*/ 	.word	0x0002a7f0


	//   ....[69]....
        /*b954*/ 	.word	0x0002a800


	//   ....[70]....
        /*b958*/ 	.word	0x0002a830


	//   ....[71]....
        /*b95c*/ 	.word	0x0002a840


	//   ....[72]....
        /*b960*/ 	.word	0x0002a850


	//   ....[73]....
        /*b964*/ 	.word	0x0002a860


	//   ....[74]....
        /*b968*/ 	.word	0x0002a890


	//   ....[75]....
        /*b96c*/ 	.word	0x0002a8a0


	//   ....[76]....
        /*b970*/ 	.word	0x0002a8b0


	//   ....[77]....
        /*b974*/ 	.word	0x0002a8c0


	//   ....[78]....
        /*b978*/ 	.word	0x0002a8f0


	//   ....[79]....
        /*b97c*/ 	.word	0x0002a900


	//   ....[80]....
        /*b980*/ 	.word	0x0002a910


	//   ....[81]....
        /*b984*/ 	.word	0x0002a920


	//   ....[82]....
        /*b988*/ 	.word	0x0002a950


	//   ....[83]....
        /*b98c*/ 	.word	0x0002a960


	//   ....[84]....
        /*b990*/ 	.word	0x0002a970


	//   ....[85]....
        /*b994*/ 	.word	0x0002a980


	//   ....[86]....
        /*b998*/ 	.word	0x0002a9b0


	//   ....[87]....
        /*b99c*/ 	.word	0x0002a9c0


	//   ....[88]....
        /*b9a0*/ 	.word	0x0002a9d0


	//   ....[89]....
        /*b9a4*/ 	.word	0x0002a9e0


	//   ....[90]....
        /*b9a8*/ 	.word	0x0002aa10


	//   ....[91]....
        /*b9ac*/ 	.word	0x0002aa20


	//   ....[92]....
        /*b9b0*/ 	.word	0x0002aa30


	//   ....[93]....
        /*b9b4*/ 	.word	0x0002aa40


	//   ....[94]....
        /*b9b8*/ 	.word	0x0002aa70


	//   ....[95]....
        /*b9bc*/ 	.word	0x0002aa80


	//   ....[96]....
        /*b9c0*/ 	.word	0x0002aa90


	//   ....[97]....
        /*b9c4*/ 	.word	0x0002aaa0


	//   ....[98]....
        /*b9c8*/ 	.word	0x0002aad0


	//   ....[99]....
        /*b9cc*/ 	.word	0x0002aae0


	//   ....[100]....
        /*b9d0*/ 	.word	0x0002aaf0


	//   ....[101]....
        /*b9d4*/ 	.word	0x0002ab00


	//   ....[102]....
        /*b9d8*/ 	.word	0x0002ab30


	//   ....[103]....
        /*b9dc*/ 	.word	0x0002ab40


	//   ....[104]....
        /*b9e0*/ 	.word	0x0002ab50


	//   ....[105]....
        /*b9e4*/ 	.word	0x0002ab60


	//   ....[106]....
        /*b9e8*/ 	.word	0x0002ab90


	//   ....[107]....
        /*b9ec*/ 	.word	0x0002aba0


	//   ....[108]....
        /*b9f0*/ 	.word	0x0002abb0


	//   ....[109]....
        /*b9f4*/ 	.word	0x0002abc0


	//   ....[110]....
        /*b9f8*/ 	.word	0x0002abf0


	//   ....[111]....
        /*b9fc*/ 	.word	0x0002ac00


	//   ....[112]....
        /*ba00*/ 	.word	0x0002ac10


	//   ....[113]....
        /*ba04*/ 	.word	0x0002ac20


	//   ....[114]....
        /*ba08*/ 	.word	0x0002ac50


	//   ....[115]....
        /*ba0c*/ 	.word	0x0002ac60


	//   ....[116]....
        /*ba10*/ 	.word	0x0002ac70


	//   ....[117]....
        /*ba14*/ 	.word	0x0002ac80


	//   ....[118]....
        /*ba18*/ 	.word	0x0002acb0


	//   ....[119]....
        /*ba1c*/ 	.word	0x0002acc0


	//   ....[120]....
        /*ba20*/ 	.word	0x0002acd0


	//   ....[121]....
        /*ba24*/ 	.word	0x0002ace0


	//   ....[122]....
        /*ba28*/ 	.word	0x0002ad10


	//   ....[123]....
        /*ba2c*/ 	.word	0x0002ad20


	//   ....[124]....
        /*ba30*/ 	.word	0x0002ad30


	//   ....[125]....
        /*ba34*/ 	.word	0x0002ad40


	//   ....[126]....
        /*ba38*/ 	.word	0x0002ad70


	//   ....[127]....
        /*ba3c*/ 	.word	0x0002ad80


	//   ....[128]....
        /*ba40*/ 	.word	0x0002ad90


	//   ....[129]....
        /*ba44*/ 	.word	0x0002ada0


	//   ....[130]....
        /*ba48*/ 	.word	0x0002add0


	//   ....[131]....
        /*ba4c*/ 	.word	0x0002ade0


	//   ....[132]....
        /*ba50*/ 	.word	0x0002adf0


	//   ....[133]....
        /*ba54*/ 	.word	0x0002ae00


	//   ....[134]....
        /*ba58*/ 	.word	0x0002ae30


	//   ....[135]....
        /*ba5c*/ 	.word	0x0002ae40


	//   ....[136]....
        /*ba60*/ 	.word	0x0002ae50


	//   ....[137]....
        /*ba64*/ 	.word	0x0002ae60


	//   ....[138]....
        /*ba68*/ 	.word	0x0002ae90


	//   ....[139]....
        /*ba6c*/ 	.word	0x0002aea0


	//   ....[140]....
        /*ba70*/ 	.word	0x0002aeb0


	//   ....[141]....
        /*ba74*/ 	.word	0x0002aec0


	//   ....[142]....
        /*ba78*/ 	.word	0x0002aef0


	//   ....[143]....
        /*ba7c*/ 	.word	0x0002af00


	//   ....[144]....
        /*ba80*/ 	.word	0x0002af10


	//   ....[145]....
        /*ba84*/ 	.word	0x0002af20


	//   ....[146]....
        /*ba88*/ 	.word	0x0002af50


	//   ....[147]....
        /*ba8c*/ 	.word	0x0002af60


	//   ....[148]....
        /*ba90*/ 	.word	0x0002af70


	//   ....[149]....
        /*ba94*/ 	.word	0x0002af80


	//   ....[150]....
        /*ba98*/ 	.word	0x0002afb0


	//   ....[151]....
        /*ba9c*/ 	.word	0x0002afc0


	//   ....[152]....
        /*baa0*/ 	.word	0x0002afd0


	//   ....[153]....
        /*baa4*/ 	.word	0x0002afe0


	//   ....[154]....
        /*baa8*/ 	.word	0x0002b010


	//   ....[155]....
        /*baac*/ 	.word	0x0002b020


	//   ....[156]....
        /*bab0*/ 	.word	0x0002b030


	//   ....[157]....
        /*bab4*/ 	.word	0x0002b040


	//   ....[158]....
        /*bab8*/ 	.word	0x0002b070


	//   ....[159]....
        /*babc*/ 	.word	0x0002b080


	//   ....[160]....
        /*bac0*/ 	.word	0x0002b090


	//   ....[161]....
        /*bac4*/ 	.word	0x0002b0a0


	//   ....[162]....
        /*bac8*/ 	.word	0x0002b0d0


	//   ....[163]....
        /*bacc*/ 	.word	0x0002b0e0


	//   ....[164]....
        /*bad0*/ 	.word	0x0002b0f0


	//   ....[165]....
        /*bad4*/ 	.word	0x0002b100


	//   ....[166]....
        /*bad8*/ 	.word	0x0002b130


	//   ....[167]....
        /*badc*/ 	.word	0x0002b140


	//   ....[168]....
        /*bae0*/ 	.word	0x0002b150


	//   ....[169]....
        /*bae4*/ 	.word	0x0002b160


	//   ....[170]....
        /*bae8*/ 	.word	0x0002b190


	//   ....[171]....
        /*baec*/ 	.word	0x0002b1a0


	//   ....[172]....
        /*baf0*/ 	.word	0x0002b1b0


	//   ....[173]....
        /*baf4*/ 	.word	0x0002b1c0


	//   ....[174]....
        /*baf8*/ 	.word	0x0002b1f0


	//   ....[175]....
        /*bafc*/ 	.word	0x0002b200


	//   ....[176]....
        /*bb00*/ 	.word	0x0002b210


	//   ....[177]....
        /*bb04*/ 	.word	0x0002b220


	//   ....[178]....
        /*bb08*/ 	.word	0x0002b250


	//   ....[179]....
        /*bb0c*/ 	.word	0x0002b260


	//   ....[180]....
        /*bb10*/ 	.word	0x0002b270


	//   ....[181]....
        /*bb14*/ 	.word	0x0002b280


	//   ....[182]....
        /*bb18*/ 	.word	0x0002b2b0


	//   ....[183]....
        /*bb1c*/ 	.word	0x0002b2c0


	//   ....[184]....
        /*bb20*/ 	.word	0x0002b2d0


	//   ....[185]....
        /*bb24*/ 	.word	0x0002b2e0


	//   ....[186]....
        /*bb28*/ 	.word	0x0002b310


	//   ....[187]....
        /*bb2c*/ 	.word	0x0002b320


	//   ....[188]....
        /*bb30*/ 	.word	0x0002b330


	//   ....[189]....
        /*bb34*/ 	.word	0x0002b340


	//   ....[190]....
        /*bb38*/ 	.word	0x0002b370


	//   ....[191]....
        /*bb3c*/ 	.word	0x0002b380


	//   ....[192]....
        /*bb40*/ 	.word	0x0002b390


	//   ....[193]....
        /*bb44*/ 	.word	0x0002b3a0


	//   ....[194]....
        /*bb48*/ 	.word	0x0002b3d0


	//   ....[195]....
        /*bb4c*/ 	.word	0x0002b3e0


	//   ....[196]....
        /*bb50*/ 	.word	0x0002b3f0


	//   ....[197]....
        /*bb54*/ 	.word	0x0002b400


	//   ....[198]....
        /*bb58*/ 	.word	0x0002b430


	//   ....[199]....
        /*bb5c*/ 	.word	0x0002b440


	//   ....[200]....
        /*bb60*/ 	.word	0x0002b450


	//   ....[201]....
        /*bb64*/ 	.word	0x0002b460


	//   ....[202]....
        /*bb68*/ 	.word	0x0002b490


	//   ....[203]....
        /*bb6c*/ 	.word	0x0002b4a0


	//   ....[204]....
        /*bb70*/ 	.word	0x0002b4b0


	//   ....[205]....
        /*bb74*/ 	.word	0x0002b4c0


	//   ....[206]....
        /*bb78*/ 	.word	0x0002b4f0


	//   ....[207]....
        /*bb7c*/ 	.word	0x0002b500


	//   ....[208]....
        /*bb80*/ 	.word	0x0002b510


	//   ....[209]....
        /*bb84*/ 	.word	0x0002b520


	//   ....[210]....
        /*bb88*/ 	.word	0x0002b550


	//   ....[211]....
        /*bb8c*/ 	.word	0x0002b560


	//   ....[212]....
        /*bb90*/ 	.word	0x0002b570


	//   ....[213]....
        /*bb94*/ 	.word	0x0002b580


	//   ....[214]....
        /*bb98*/ 	.word	0x0002b5b0


	//   ....[215]....
        /*bb9c*/ 	.word	0x0002b5c0


	//   ....[216]....
        /*bba0*/ 	.word	0x0002b5d0


	//   ....[217]....
        /*bba4*/ 	.word	0x0002b5e0


	//   ....[218]....
        /*bba8*/ 	.word	0x0002b610


	//   ....[219]....
        /*bbac*/ 	.word	0x0002b620


	//   ....[220]....
        /*bbb0*/ 	.word	0x0002b630


	//   ....[221]....
        /*bbb4*/ 	.word	0x0002b640


	//   ....[222]....
        /*bbb8*/ 	.word	0x0002b670


	//   ....[223]....
        /*bbbc*/ 	.word	0x0002b680


	//   ....[224]....
        /*bbc0*/ 	.word	0x0002b690


	//   ....[225]....
        /*bbc4*/ 	.word	0x0002b6a0


	//   ....[226]....
        /*bbc8*/ 	.word	0x0002b6d0


	//   ....[227]....
        /*bbcc*/ 	.word	0x0002b6e0


	//   ....[228]....
        /*bbd0*/ 	.word	0x0002b6f0


	//   ....[229]....
        /*bbd4*/ 	.word	0x0002b700


	//   ....[230]....
        /*bbd8*/ 	.word	0x0002b730


	//   ....[231]....
        /*bbdc*/ 	.word	0x0002b740


	//   ....[232]....
        /*bbe0*/ 	.word	0x0002b750


	//   ....[233]....
        /*bbe4*/ 	.word	0x0002b760


	//   ....[234]....
        /*bbe8*/ 	.word	0x0002b790


	//   ....[235]....
        /*bbec*/ 	.word	0x0002b7a0


	//   ....[236]....
        /*bbf0*/ 	.word	0x0002b7b0


	//   ....[237]....
        /*bbf4*/ 	.word	0x0002b7c0


	//   ....[238]....
        /*bbf8*/ 	.word	0x0002b7f0


	//   ....[239]....
        /*bbfc*/ 	.word	0x0002b800


	//   ....[240]....
        /*bc00*/ 	.word	0x0002b810


	//   ....[241]....
        /*bc04*/ 	.word	0x0002b820


	//   ....[242]....
        /*bc08*/ 	.word	0x0002b850


	//   ....[243]....
        /*bc0c*/ 	.word	0x0002b860


	//   ....[244]....
        /*bc10*/ 	.word	0x0002b870


	//   ....[245]....
        /*bc14*/ 	.word	0x0002b880


	//   ....[246]....
        /*bc18*/ 	.word	0x0002b8b0


	//   ....[247]....
        /*bc1c*/ 	.word	0x0002b8c0


	//   ....[248]....
        /*bc20*/ 	.word	0x0002b8d0


	//   ....[249]....
        /*bc24*/ 	.word	0x0002b8e0


	//   ....[250]....
        /*bc28*/ 	.word	0x0002b910


	//   ....[251]....
        /*bc2c*/ 	.word	0x0002b920


	//   ....[252]....
        /*bc30*/ 	.word	0x0002b930


	//   ....[253]....
        /*bc34*/ 	.word	0x0002b940


	//   ....[254]....
        /*bc38*/ 	.word	0x0002b970


	//   ....[255]....
        /*bc3c*/ 	.word	0x0002b980


	//   ....[0]....
        /*bc40*/ 	.word	0x0002b990


	//   ....[1]....
        /*bc44*/ 	.word	0x0002b9a0


	//   ....[2]....
        /*bc48*/ 	.word	0x0002b9d0


	//   ....[3]....
        /*bc4c*/ 	.word	0x0002b9e0


	//   ....[4]....
        /*bc50*/ 	.word	0x0002b9f0


	//   ....[5]....
        /*bc54*/ 	.word	0x0002ba00


	//   ....[6]....
        /*bc58*/ 	.word	0x0002ba30


	//   ....[7]....
        /*bc5c*/ 	.word	0x0002ba40


	//   ....[8]....
        /*bc60*/ 	.word	0x0002ba50


	//   ....[9]....
        /*bc64*/ 	.word	0x0002ba60


	//   ....[10]....
        /*bc68*/ 	.word	0x0002ba90


	//   ....[11]....
        /*bc6c*/ 	.word	0x0002baa0


	//   ....[12]....
        /*bc70*/ 	.word	0x0002bab0


	//   ....[13]....
        /*bc74*/ 	.word	0x0002bac0


	//   ....[14]....
        /*bc78*/ 	.word	0x0002baf0


	//   ....[15]....
        /*bc7c*/ 	.word	0x0002bb00


	//   ....[16]....
        /*bc80*/ 	.word	0x0002bb10


	//   ....[17]....
        /*bc84*/ 	.word	0x0002bb20


	//   ....[18]....
        /*bc88*/ 	.word	0x0002bb50


	//   ....[19]....
        /*bc8c*/ 	.word	0x0002bb60


	//   ....[20]....
        /*bc90*/ 	.word	0x0002bb70


	//   ....[21]....
        /*bc94*/ 	.word	0x0002bb80


	//   ....[22]....
        /*bc98*/ 	.word	0x0002bbb0


	//   ....[23]....
        /*bc9c*/ 	.word	0x0002bbc0


	//   ....[24]....
        /*bca0*/ 	.word	0x0002bbd0


	//   ....[25]....
        /*bca4*/ 	.word	0x0002bbe0


	//   ....[26]....
        /*bca8*/ 	.word	0x0002bc10


	//   ....[27]....
        /*bcac*/ 	.word	0x0002bc20


	//   ....[28]....
        /*bcb0*/ 	.word	0x0002bc30


	//   ....[29]....
        /*bcb4*/ 	.word	0x0002bc40


	//   ....[30]....
        /*bcb8*/ 	.word	0x0002bc70


	//   ....[31]....
        /*bcbc*/ 	.word	0x0002bc80


	//   ....[32]....
        /*bcc0*/ 	.word	0x0002bc90


	//   ....[33]....
        /*bcc4*/ 	.word	0x0002bca0


	//   ....[34]....
        /*bcc8*/ 	.word	0x0002bcd0


	//   ....[35]....
        /*bccc*/ 	.word	0x0002bce0


	//   ....[36]....
        /*bcd0*/ 	.word	0x0002bcf0


	//   ....[37]....
        /*bcd4*/ 	.word	0x0002bd00


	//   ....[38]....
        /*bcd8*/ 	.word	0x0002bd30


	//   ....[39]....
        /*bcdc*/ 	.word	0x0002bd40


	//   ....[40]....
        /*bce0*/ 	.word	0x0002bd50


	//   ....[41]....
        /*bce4*/ 	.word	0x0002bd60


	//   ....[42]....
        /*bce8*/ 	.word	0x0002bd90


	//   ....[43]....
        /*bcec*/ 	.word	0x0002bda0


	//   ....[44]....
        /*bcf0*/ 	.word	0x0002bdb0


	//   ....[45]....
        /*bcf4*/ 	.word	0x0002bdc0


	//   ....[46]....
        /*bcf8*/ 	.word	0x0002bdf0


	//   ....[47]....
        /*bcfc*/ 	.word	0x0002be00


	//   ....[48]....
        /*bd00*/ 	.word	0x0002be10


	//   ....[49]....
        /*bd04*/ 	.word	0x0002be20


	//   ....[50]....
        /*bd08*/ 	.word	0x0002be50


	//   ....[51]....
        /*bd0c*/ 	.word	0x0002be60


	//   ....[52]....
        /*bd10*/ 	.word	0x0002be70


	//   ....[53]....
        /*bd14*/ 	.word	0x0002be80


	//   ....[54]....
        /*bd18*/ 	.word	0x0002beb0


	//   ....[55]....
        /*bd1c*/ 	.word	0x0002bec0


	//   ....[56]....
        /*bd20*/ 	.word	0x0002bed0


	//   ....[57]....
        /*bd24*/ 	.word	0x0002bee0


	//   ....[58]....
        /*bd28*/ 	.word	0x0002bf10


	//   ....[59]....
        /*bd2c*/ 	.word	0x0002bf20


	//   ....[60]....
        /*bd30*/ 	.word	0x0002bf30


	//   ....[61]....
        /*bd34*/ 	.word	0x0002bf40


	//   ....[62]....
        /*bd38*/ 	.word	0x0002bf70


	//   ....[63]....
        /*bd3c*/ 	.word	0x0002bf80


	//   ....[64]....
        /*bd40*/ 	.word	0x0002bf90


	//   ....[65]....
        /*bd44*/ 	.word	0x0002bfa0


	//   ....[66]....
        /*bd48*/ 	.word	0x0002bfd0


	//   ....[67]....
        /*bd4c*/ 	.word	0x0002bfe0


	//   ....[68]....
        /*bd50*/ 	.word	0x0002bff0


	//   ....[69]....
        /*bd54*/ 	.word	0x0002c000


	//   ....[70]....
        /*bd58*/ 	.word	0x0002c030


	//   ....[71]....
        /*bd5c*/ 	.word	0x0002c040


	//   ....[72]....
        /*bd60*/ 	.word	0x0002c050


	//   ....[73]....
        /*bd64*/ 	.word	0x0002c060


	//   ....[74]....
        /*bd68*/ 	.word	0x0002c090


	//   ....[75]....
        /*bd6c*/ 	.word	0x0002c0a0


	//   ....[76]....
        /*bd70*/ 	.word	0x0002c0b0


	//   ....[77]....
        /*bd74*/ 	.word	0x0002c0c0


	//   ....[78]....
        /*bd78*/ 	.word	0x0002c0f0


	//   ....[79]....
        /*bd7c*/ 	.word	0x0002c100


	//   ....[80]....
        /*bd80*/ 	.word	0x0002c110


	//   ....[81]....
        /*bd84*/ 	.word	0x0002c120


	//   ....[82]....
        /*bd88*/ 	.word	0x0002c150


	//   ....[83]....
        /*bd8c*/ 	.word	0x0002c160


	//   ....[84]....
        /*bd90*/ 	.word	0x0002c170


	//   ....[85]....
        /*bd94*/ 	.word	0x0002c180


	//   ....[86]....
        /*bd98*/ 	.word	0x0002c1b0


	//   ....[87]....
        /*bd9c*/ 	.word	0x0002c1c0


	//   ....[88]....
        /*bda0*/ 	.word	0x0002c1d0


	//   ....[89]....
        /*bda4*/ 	.word	0x0002c1e0


	//   ....[90]....
        /*bda8*/ 	.word	0x0002c210


	//   ....[91]....
        /*bdac*/ 	.word	0x0002c220


	//   ....[92]....
        /*bdb0*/ 	.word	0x0002c230


	//   ....[93]....
        /*bdb4*/ 	.word	0x0002c240


	//   ....[94]....
        /*bdb8*/ 	.word	0x0002c270


	//   ....[95]....
        /*bdbc*/ 	.word	0x0002c280


	//   ....[96]....
        /*bdc0*/ 	.word	0x0002c290


	//   ....[97]....
        /*bdc4*/ 	.word	0x0002c2a0


	//   ....[98]....
        /*bdc8*/ 	.word	0x0002c2d0


	//   ....[99]....
        /*bdcc*/ 	.word	0x0002c2e0


	//   ....[100]....
        /*bdd0*/ 	.word	0x0002c2f0


	//   ....[101]....
        /*bdd4*/ 	.word	0x0002c300


	//   ....[102]....
        /*bdd8*/ 	.word	0x0002c330


	//   ....[103]....
        /*bddc*/ 	.word	0x0002c340


	//   ....[104]....
        /*bde0*/ 	.word	0x0002c350


	//   ....[105]....
        /*bde4*/ 	.word	0x0002c360


	//   ....[106]....
        /*bde8*/ 	.word	0x0002c390


	//   ....[107]....
        /*bdec*/ 	.word	0x0002c3a0


	//   ....[108]....
        /*bdf0*/ 	.word	0x0002c3b0


	//   ....[109]....
        /*bdf4*/ 	.word	0x0002c3c0


	//   ....[110]....
        /*bdf8*/ 	.word	0x0002c3f0


	//   ....[111]....
        /*bdfc*/ 	.word	0x0002c400


	//   ....[112]....
        /*be00*/ 	.word	0x0002c410


	//   ....[113]....
        /*be04*/ 	.word	0x0002c420


	//   ....[114]....
        /*be08*/ 	.word	0x0002c450


	//   ....[115]....
        /*be0c*/ 	.word	0x0002c460


	//   ....[116]....
        /*be10*/ 	.word	0x0002c470


	//   ....[117]....
        /*be14*/ 	.word	0x0002c480


	//   ....[118]....
        /*be18*/ 	.word	0x0002c4b0


	//   ....[119]....
        /*be1c*/ 	.word	0x0002c4c0


	//   ....[120]....
        /*be20*/ 	.word	0x0002c4d0


	//   ....[121]....
        /*be24*/ 	.word	0x0002c4e0


	//   ....[122]....
        /*be28*/ 	.word	0x0002c510


	//   ....[123]....
        /*be2c*/ 	.word	0x0002c520


	//   ....[124]....
        /*be30*/ 	.word	0x0002c530


	//   ....[125]....
        /*be34*/ 	.word	0x0002c540


	//   ....[126]....
        /*be38*/ 	.word	0x0002c570


	//   ....[127]....
        /*be3c*/ 	.word	0x0002c580


	//   ....[128]....
        /*be40*/ 	.word	0x0002c590


	//   ....[129]....
        /*be44*/ 	.word	0x0002c5a0


	//   ....[130]....
        /*be48*/ 	.word	0x0002c5d0


	//   ....[131]....
        /*be4c*/ 	.word	0x0002c5e0


	//   ....[132]....
        /*be50*/ 	.word	0x0002c5f0


	//   ....[133]....
        /*be54*/ 	.word	0x0002c600


	//   ....[134]....
        /*be58*/ 	.word	0x0002c630


	//   ....[135]....
        /*be5c*/ 	.word	0x0002c640


	//   ....[136]....
        /*be60*/ 	.word	0x0002c650


	//   ....[137]....
        /*be64*/ 	.word	0x0002c660


	//   ....[138]....
        /*be68*/ 	.word	0x0002c690


	//   ....[139]....
        /*be6c*/ 	.word	0x0002c6a0


	//   ....[140]....
        /*be70*/ 	.word	0x0002c6b0


	//   ....[141]....
        /*be74*/ 	.word	0x0002c6c0


	//   ....[142]....
        /*be78*/ 	.word	0x0002c6f0


	//   ....[143]....
        /*be7c*/ 	.word	0x0002c700


	//   ....[144]....
        /*be80*/ 	.word	0x0002c710


	//   ....[145]....
        /*be84*/ 	.word	0x0002c720


	//   ....[146]....
        /*be88*/ 	.word	0x0002c750


	//   ....[147]....
        /*be8c*/ 	.word	0x0002c760


	//   ....[148]....
        /*be90*/ 	.word	0x0002c770


	//   ....[149]....
        /*be94*/ 	.word	0x0002c780


	//   ....[150]....
        /*be98*/ 	.word	0x0002c7b0


	//   ....[151]....
        /*be9c*/ 	.word	0x0002c7c0


	//   ....[152]....
        /*bea0*/ 	.word	0x0002c7d0


	//   ....[153]....
        /*bea4*/ 	.word	0x0002c7e0


	//   ....[154]....
        /*bea8*/ 	.word	0x0002c810


	//   ....[155]....
        /*beac*/ 	.word	0x0002c820


	//   ....[156]....
        /*beb0*/ 	.word	0x0002c830


	//   ....[157]....
        /*beb4*/ 	.word	0x0002c840


	//   ....[158]....
        /*beb8*/ 	.word	0x0002c870


	//   ....[159]....
        /*bebc*/ 	.word	0x0002c880


	//   ....[160]....
        /*bec0*/ 	.word	0x0002c890


	//   ....[161]....
        /*bec4*/ 	.word	0x0002c8a0


	//   ....[162]....
        /*bec8*/ 	.word	0x0002c8d0


	//   ....[163]....
        /*becc*/ 	.word	0x0002c8e0


	//   ....[164]....
        /*bed0*/ 	.word	0x0002c8f0


	//   ....[165]....
        /*bed4*/ 	.word	0x0002c900


	//   ....[166]....
        /*bed8*/ 	.word	0x0002c930


	//   ....[167]....
        /*bedc*/ 	.word	0x0002c940


	//   ....[168]....
        /*bee0*/ 	.word	0x0002c950


	//   ....[169]....
        /*bee4*/ 	.word	0x0002c960


	//   ....[170]....
        /*bee8*/ 	.word	0x0002c990


	//   ....[171]....
        /*beec*/ 	.word	0x0002c9a0


	//   ....[172]....
        /*bef0*/ 	.word	0x0002c9b0


	//   ....[173]....
        /*bef4*/ 	.word	0x0002c9c0


	//   ....[174]....
        /*bef8*/ 	.word	0x0002c9f0


	//   ....[175]....
        /*befc*/ 	.word	0x0002ca00


	//   ....[176]....
        /*bf00*/ 	.word	0x0002ca10


	//   ....[177]....
        /*bf04*/ 	.word	0x0002ca20


	//   ....[178]....
        /*bf08*/ 	.word	0x0002ca50


	//   ....[179]....
        /*bf0c*/ 	.word	0x0002ca60


	//   ....[180]....
        /*bf10*/ 	.word	0x0002ca70


	//   ....[181]....
        /*bf14*/ 	.word	0x0002ca80


	//   ....[182]....
        /*bf18*/ 	.word	0x0002cab0


	//   ....[183]....
        /*bf1c*/ 	.word	0x0002cac0


	//   ....[184]....
        /*bf20*/ 	.word	0x0002cad0


	//   ....[185]....
        /*bf24*/ 	.word	0x0002cae0


	//   ....[186]....
        /*bf28*/ 	.word	0x0002cb10


	//   ....[187]....
        /*bf2c*/ 	.word	0x0002cb20


	//   ....[188]....
        /*bf30*/ 	.word	0x0002cb30


	//   ....[189]....
        /*bf34*/ 	.word	0x0002cb40


	//   ....[190]....
        /*bf38*/ 	.word	0x0002cb70


	//   ....[191]....
        /*bf3c*/ 	.word	0x0002cb80


	//   ....[192]....
        /*bf40*/ 	.word	0x0002cb90


	//   ....[193]....
        /*bf44*/ 	.word	0x0002cba0


	//   ....[194]....
        /*bf48*/ 	.word	0x0002cbd0


	//   ....[195]....
        /*bf4c*/ 	.word	0x0002cbe0


	//   ....[196]....
        /*bf50*/ 	.word	0x0002cbf0


	//   ....[197]....
        /*bf54*/ 	.word	0x0002cc00


	//   ....[198]....
        /*bf58*/ 	.word	0x0002cc30


	//   ....[199]....
        /*bf5c*/ 	.word	0x0002cc40


	//   ....[200]....
        /*bf60*/ 	.word	0x0002cc50


	//   ....[201]....
        /*bf64*/ 	.word	0x0002cc60


	//   ....[202]....
        /*bf68*/ 	.word	0x0002cc90


	//   ....[203]....
        /*bf6c*/ 	.word	0x0002cca0


	//   ....[204]....
        /*bf70*/ 	.word	0x0002ccb0


	//   ....[205]....
        /*bf74*/ 	.word	0x0002ccc0


	//   ....[206]....
        /*bf78*/ 	.word	0x0002ccf0


	//   ....[207]....
        /*bf7c*/ 	.word	0x0002cd00


	//   ....[208]....
        /*bf80*/ 	.word	0x0002cd10


	//   ....[209]....
        /*bf84*/ 	.word	0x0002cd20


	//   ....[210]....
        /*bf88*/ 	.word	0x0002cd50


	//   ....[211]....
        /*bf8c*/ 	.word	0x0002cd60


	//   ....[212]....
        /*bf90*/ 	.word	0x0002cd70


	//   ....[213]....
        /*bf94*/ 	.word	0x0002cd80


	//   ....[214]....
        /*bf98*/ 	.word	0x0002cdb0


	//   ....[215]....
        /*bf9c*/ 	.word	0x0002cdc0


	//   ....[216]....
        /*bfa0*/ 	.word	0x0002cdd0


	//   ....[217]....
        /*bfa4*/ 	.word	0x0002cde0


	//   ....[218]....
        /*bfa8*/ 	.word	0x0002ce10


	//   ....[219]....
        /*bfac*/ 	.word	0x0002ce20


	//   ....[220]....
        /*bfb0*/ 	.word	0x0002ce30


	//   ....[221]....
        /*bfb4*/ 	.word	0x0002ce40


	//   ....[222]....
        /*bfb8*/ 	.word	0x0002ce70


	//   ....[223]....
        /*bfbc*/ 	.word	0x0002ce80


	//   ....[224]....
        /*bfc0*/ 	.word	0x0002ce90


	//   ....[225]....
        /*bfc4*/ 	.word	0x0002cea0


	//   ....[226]....
        /*bfc8*/ 	.word	0x0002ced0


	//   ....[227]....
        /*bfcc*/ 	.word	0x0002cee0


	//   ....[228]....
        /*bfd0*/ 	.word	0x0002cef0


	//   ....[229]....
        /*bfd4*/ 	.word	0x0002cf00


	//   ....[230]....
        /*bfd8*/ 	.word	0x0002cf30


	//   ....[231]....
        /*bfdc*/ 	.word	0x0002cf40


	//   ....[232]....
        /*bfe0*/ 	.word	0x0002cf50


	//   ....[233]....
        /*bfe4*/ 	.word	0x0002cf60


	//   ....[234]....
        /*bfe8*/ 	.word	0x0002cf90


	//   ....[235]....
        /*bfec*/ 	.word	0x0002cfa0


	//   ....[236]....
        /*bff0*/ 	.word	0x0002cfb0


	//   ....[237]....
        /*bff4*/ 	.word	0x0002cfc0


	//   ....[238]....
        /*bff8*/ 	.word	0x0002cff0


	//   ....[239]....
        /*bffc*/ 	.word	0x0002d000


	//   ....[240]....
        /*c000*/ 	.word	0x0002d010


	//   ....[241]....
        /*c004*/ 	.word	0x0002d020


	//   ....[242]....
        /*c008*/ 	.word	0x0002d050


	//   ....[243]....
        /*c00c*/ 	.word	0x0002d060


	//   ....[244]....
        /*c010*/ 	.word	0x0002d070


	//   ....[245]....
        /*c014*/ 	.word	0x0002d080


	//   ....[246]....
        /*c018*/ 	.word	0x0002d0b0


	//   ....[247]....
        /*c01c*/ 	.word	0x0002d0c0


	//   ....[248]....
        /*c020*/ 	.word	0x0002d0d0


	//   ....[249]....
        /*c024*/ 	.word	0x0002d0e0


	//   ....[250]....
        /*c028*/ 	.word	0x0002d110


	//   ....[251]....
        /*c02c*/ 	.word	0x0002d120


	//   ....[252]....
        /*c030*/ 	.word	0x0002d130


	//   ....[253]....
        /*c034*/ 	.word	0x0002d170


	//   ....[254]....
        /*c038*/ 	.word	0x000301b0


	//   ....[255]....
        /*c03c*/ 	.word	0x000301c0


	//   ....[0]....
        /*c040*/ 	.word	0x000301d0


	//   ....[1]....
        /*c044*/ 	.word	0x000301f0


	//   ....[2]....
        /*c048*/ 	.word	0x00030200


	//   ....[3]....
        /*c04c*/ 	.word	0x00030210


	//   ....[4]....
        /*c050*/ 	.word	0x00030220


	//   ....[5]....
        /*c054*/ 	.word	0x00030250


	//   ....[6]....
        /*c058*/ 	.word	0x00030260


	//   ....[7]....
        /*c05c*/ 	.word	0x00030270


	//   ....[8]....
        /*c060*/ 	.word	0x00030280


	//   ....[9]....
        /*c064*/ 	.word	0x000302b0


	//   ....[10]....
        /*c068*/ 	.word	0x000302c0


	//   ....[11]....
        /*c06c*/ 	.word	0x000302d0


	//   ....[12]....
        /*c070*/ 	.word	0x000302e0


	//   ....[13]....
        /*c074*/ 	.word	0x00030310


	//   ....[14]....
        /*c078*/ 	.word	0x00030320


	//   ....[15]....
        /*c07c*/ 	.word	0x00030330


	//   ....[16]....
        /*c080*/ 	.word	0x00030340


	//   ....[17]....
        /*c084*/ 	.word	0x00030370


	//   ....[18]....
        /*c088*/ 	.word	0x00030380


	//   ....[19]....
        /*c08c*/ 	.word	0x00030390


	//   ....[20]....
        /*c090*/ 	.word	0x000303a0


	//   ....[21]....
        /*c094*/ 	.word	0x000303d0


	//   ....[22]....
        /*c098*/ 	.word	0x000303e0


	//   ....[23]....
        /*c09c*/ 	.word	0x000303f0


	//   ....[24]....
        /*c0a0*/ 	.word	0x00030400


	//   ....[25]....
        /*c0a4*/ 	.word	0x00030430


	//   ....[26]....
        /*c0a8*/ 	.word	0x00030440


	//   ....[27]....
        /*c0ac*/ 	.word	0x00030450


	//   ....[28]....
        /*c0b0*/ 	.word	0x00030460


	//   ....[29]....
        /*c0b4*/ 	.word	0x00030490


	//   ....[30]....
        /*c0b8*/ 	.word	0x000304a0


	//   ....[31]....
        /*c0bc*/ 	.word	0x000304b0


	//   ....[32]....
        /*c0c0*/ 	.word	0x000304c0


	//   ....[33]....
        /*c0c4*/ 	.word	0x000304f0


	//   ....[34]....
        /*c0c8*/ 	.word	0x00030500


	//   ....[35]....
        /*c0cc*/ 	.word	0x00030510


	//   ....[36]....
        /*c0d0*/ 	.word	0x00030520


	//   ....[37]....
        /*c0d4*/ 	.word	0x00030550


	//   ....[38]....
        /*c0d8*/ 	.word	0x00030560


	//   ....[39]....
        /*c0dc*/ 	.word	0x00030570


	//   ....[40]....
        /*c0e0*/ 	.word	0x00030580


	//   ....[41]....
        /*c0e4*/ 	.word	0x000305b0


	//   ....[42]....
        /*c0e8*/ 	.word	0x000305c0


	//   ....[43]....
        /*c0ec*/ 	.word	0x000305d0


	//   ....[44]....
        /*c0f0*/ 	.word	0x000305e0


	//   ....[45]....
        /*c0f4*/ 	.word	0x00030610


	//   ....[46]....
        /*c0f8*/ 	.word	0x00030620


	//   ....[47]....
        /*c0fc*/ 	.word	0x00030630


	//   ....[48]....
        /*c100*/ 	.word	0x00030640


	//   ....[49]....
        /*c104*/ 	.word	0x00030670


	//   ....[50]....
        /*c108*/ 	.word	0x00030680


	//   ....[51]....
        /*c10c*/ 	.word	0x00030690


	//   ....[52]....
        /*c110*/ 	.word	0x000306a0


	//   ....[53]....
        /*c114*/ 	.word	0x000306d0


	//   ....[54]....
        /*c118*/ 	.word	0x000306e0


	//   ....[55]....
        /*c11c*/ 	.word	0x000306f0


	//   ....[56]....
        /*c120*/ 	.word	0x00030700


	//   ....[57]....
        /*c124*/ 	.word	0x00030730


	//   ....[58]....
        /*c128*/ 	.word	0x00030740


	//   ....[59]....
        /*c12c*/ 	.word	0x00030750


	//   ....[60]....
        /*c130*/ 	.word	0x00030760


	//   ....[61]....
        /*c134*/ 	.word	0x00030790


	//   ....[62]....
        /*c138*/ 	.word	0x000307a0


	//   ....[63]....
        /*c13c*/ 	.word	0x000307b0


	//   ....[64]....
        /*c140*/ 	.word	0x000307c0


	//   ....[65]....
        /*c144*/ 	.word	0x000307f0


	//   ....[66]....
        /*c148*/ 	.word	0x00030800


	//   ....[67]....
        /*c14c*/ 	.word	0x00030810


	//   ....[68]....
        /*c150*/ 	.word	0x00030820


	//   ....[69]....
        /*c154*/ 	.word	0x00030850


	//   ....[70]....
        /*c158*/ 	.word	0x00030860


	//   ....[71]....
        /*c15c*/ 	.word	0x00030870


	//   ....[72]....
        /*c160*/ 	.word	0x00030880


	//   ....[73]....
        /*c164*/ 	.word	0x000308b0


	//   ....[74]....
        /*c168*/ 	.word	0x000308c0


	//   ....[75]....
        /*c16c*/ 	.word	0x000308d0


	//   ....[76]....
        /*c170*/ 	.word	0x000308e0


	//   ....[77]....
        /*c174*/ 	.word	0x00030910


	//   ....[78]....
        /*c178*/ 	.word	0x00030920


	//   ....[79]....
        /*c17c*/ 	.word	0x00030930


	//   ....[80]....
        /*c180*/ 	.word	0x00030940


	//   ....[81]....
        /*c184*/ 	.word	0x00030970


	//   ....[82]....
        /*c188*/ 	.word	0x00030980


	//   ....[83]....
        /*c18c*/ 	.word	0x00030990


	//   ....[84]....
        /*c190*/ 	.word	0x000309a0


	//   ....[85]....
        /*c194*/ 	.word	0x000309d0


	//   ....[86]....
        /*c198*/ 	.word	0x000309e0


	//   ....[87]....
        /*c19c*/ 	.word	0x000309f0


	//   ....[88]....
        /*c1a0*/ 	.word	0x00030a00


	//   ....[89]....
        /*c1a4*/ 	.word	0x00030a30


	//   ....[90]....
        /*c1a8*/ 	.word	0x00030a40


	//   ....[91]....
        /*c1ac*/ 	.word	0x00030a50


	//   ....[92]....
        /*c1b0*/ 	.word	0x00030a60


	//   ....[93]....
        /*c1b4*/ 	.word	0x00030a90


	//   ....[94]....
        /*c1b8*/ 	.word	0x00030aa0


	//   ....[95]....
        /*c1bc*/ 	.word	0x00030ab0


	//   ....[96]....
        /*c1c0*/ 	.word	0x00030ac0


	//   ....[97]....
        /*c1c4*/ 	.word	0x00030af0


	//   ....[98]....
        /*c1c8*/ 	.word	0x00030b00


	//   ....[99]....
        /*c1cc*/ 	.word	0x00030b10


	//   ....[100]....
        /*c1d0*/ 	.word	0x00030b20


	//   ....[101]....
        /*c1d4*/ 	.word	0x00030b50


	//   ....[102]....
        /*c1d8*/ 	.word	0x00030b60


	//   ....[103]....
        /*c1dc*/ 	.word	0x00030b70


	//   ....[104]....
        /*c1e0*/ 	.word	0x00030b80


	//   ....[105]....
        /*c1e4*/ 	.word	0x00030bb0


	//   ....[106]....
        /*c1e8*/ 	.word	0x00030bc0


	//   ....[107]....
        /*c1ec*/ 	.word	0x00030bd0


	//   ....[108]....
        /*c1f0*/ 	.word	0x00030be0


	//   ....[109]....
        /*c1f4*/ 	.word	0x00030c10


	//   ....[110]....
        /*c1f8*/ 	.word	0x00030c20


	//   ....[111]....
        /*c1fc*/ 	.word	0x00030c30


	//   ....[112]....
        /*c200*/ 	.word	0x00030c40


	//   ....[113]....
        /*c204*/ 	.word	0x00030c70


	//   ....[114]....
        /*c208*/ 	.word	0x00030c80


	//   ....[115]....
        /*c20c*/ 	.word	0x00030c90


	//   ....[116]....
        /*c210*/ 	.word	0x00030ca0


	//   ....[117]....
        /*c214*/ 	.word	0x00030cd0


	//   ....[118]....
        /*c218*/ 	.word	0x00030ce0


	//   ....[119]....
        /*c21c*/ 	.word	0x00030cf0


	//   ....[120]....
        /*c220*/ 	.word	0x00030d00


	//   ....[121]....
        /*c224*/ 	.word	0x00030d30


	//   ....[122]....
        /*c228*/ 	.word	0x00030d40


	//   ....[123]....
        /*c22c*/ 	.word	0x00030d50


	//   ....[124]....
        /*c230*/ 	.word	0x00030d60


	//   ....[125]....
        /*c234*/ 	.word	0x00030d90


	//   ....[126]....
        /*c238*/ 	.word	0x00030da0


	//   ....[127]....
        /*c23c*/ 	.word	0x00030db0


	//   ....[128]....
        /*c240*/ 	.word	0x00030dc0


	//   ....[129]....
        /*c244*/ 	.word	0x00030df0


	//   ....[130]....
        /*c248*/ 	.word	0x00030e00


	//   ....[131]....
        /*c24c*/ 	.word	0x00030e10


	//   ....[132]....
        /*c250*/ 	.word	0x00030e20


	//   ....[133]....
        /*c254*/ 	.word	0x00030e50


	//   ....[134]....
        /*c258*/ 	.word	0x00030e60


	//   ....[135]....
        /*c25c*/ 	.word	0x00030e70


	//   ....[136]....
        /*c260*/ 	.word	0x00030e80


	//   ....[137]....
        /*c264*/ 	.word	0x00030eb0


	//   ....[138]....
        /*c268*/ 	.word	0x00030ec0


	//   ....[139]....
        /*c26c*/ 	.word	0x00030ed0


	//   ....[140]....
        /*c270*/ 	.word	0x00030ee0


	//   ....[141]....
        /*c274*/ 	.word	0x00030f10


	//   ....[142]....
        /*c278*/ 	.word	0x00030f20


	//   ....[143]....
        /*c27c*/ 	.word	0x00030f30


	//   ....[144]....
        /*c280*/ 	.word	0x00030f40


	//   ....[145]....
        /*c284*/ 	.word	0x00030f70


	//   ....[146]....
        /*c288*/ 	.word	0x00030f80


	//   ....[147]....
        /*c28c*/ 	.word	0x00030f90


	//   ....[148]....
        /*c290*/ 	.word	0x00030fa0


	//   ....[149]....
        /*c294*/ 	.word	0x00030fd0


	//   ....[150]....
        /*c298*/ 	.word	0x00030fe0


	//   ....[151]....
        /*c29c*/ 	.word	0x00030ff0


	//   ....[152]....
        /*c2a0*/ 	.word	0x00031000


	//   ....[153]....
        /*c2a4*/ 	.word	0x00031030


	//   ....[154]....
        /*c2a8*/ 	.word	0x00031040


	//   ....[155]....
        /*c2ac*/ 	.word	0x00031050


	//   ....[156]....
        /*c2b0*/ 	.word	0x00031060


	//   ....[157]....
        /*c2b4*/ 	.word	0x00031090


	//   ....[158]....
        /*c2b8*/ 	.word	0x000310a0


	//   ....[159]....
        /*c2bc*/ 	.word	0x000310b0


	//   ....[160]....
        /*c2c0*/ 	.word	0x000310c0


	//   ....[161]....
        /*c2c4*/ 	.word	0x000310f0


	//   ....[162]....
        /*c2c8*/ 	.word	0x00031100


	//   ....[163]....
        /*c2cc*/ 	.word	0x00031110


	//   ....[164]....
        /*c2d0*/ 	.word	0x00031120


	//   ....[165]....
        /*c2d4*/ 	.word	0x00031150


	//   ....[166]....
        /*c2d8*/ 	.word	0x00031160


	//   ....[167]....
        /*c2dc*/ 	.word	0x00031170


	//   ....[168]....
        /*c2e0*/ 	.word	0x00031180


	//   ....[169]....
        /*c2e4*/ 	.word	0x000311b0


	//   ....[170]....
        /*c2e8*/ 	.word	0x000311c0


	//   ....[171]....
        /*c2ec*/ 	.word	0x000311d0


	//   ....[172]....
        /*c2f0*/ 	.word	0x000311e0


	//   ....[173]....
        /*c2f4*/ 	.word	0x00031210


	//   ....[174]....
        /*c2f8*/ 	.word	0x00031220


	//   ....[175]....
        /*c2fc*/ 	.word	0x00031230


	//   ....[176]....
        /*c300*/ 	.word	0x00031240


	//   ....[177]....
        /*c304*/ 	.word	0x00031270


	//   ....[178]....
        /*c308*/ 	.word	0x00031280


	//   ....[179]....
        /*c30c*/ 	.word	0x00031290


	//   ....[180]....
        /*c310*/ 	.word	0x000312a0


	//   ....[181]....
        /*c314*/ 	.word	0x000312d0


	//   ....[182]....
        /*c318*/ 	.word	0x000312e0


	//   ....[183]....
        /*c31c*/ 	.word	0x000312f0


	//   ....[184]....
        /*c320*/ 	.word	0x00031300


	//   ....[185]....
        /*c324*/ 	.word	0x00031330


	//   ....[186]....
        /*c328*/ 	.word	0x00031340


	//   ....[187]....
        /*c32c*/ 	.word	0x00031350


	//   ....[188]....
        /*c330*/ 	.word	0x00031360


	//   ....[189]....
        /*c334*/ 	.word	0x00031390


	//   ....[190]....
        /*c338*/ 	.word	0x000313a0


	//   ....[191]....
        /*c33c*/ 	.word	0x000313b0


	//   ....[192]....
        /*c340*/ 	.word	0x000313c0


	//   ....[193]....
        /*c344*/ 	.word	0x000313f0


	//   ....[194]....
        /*c348*/ 	.word	0x00031400


	//   ....[195]....
        /*c34c*/ 	.word	0x00031410


	//   ....[196]....
        /*c350*/ 	.word	0x00031420


	//   ....[197]....
        /*c354*/ 	.word	0x00031450


	//   ....[198]....
        /*c358*/ 	.word	0x00031460


	//   ....[199]....
        /*c35c*/ 	.word	0x00031470


	//   ....[200]....
        /*c360*/ 	.word	0x00031480


	//   ....[201]....
        /*c364*/ 	.word	0x000314b0


	//   ....[202]....
        /*c368*/ 	.word	0x000314c0


	//   ....[203]....
        /*c36c*/ 	.word	0x000314d0


	//   ....[204]....
        /*c370*/ 	.word	0x000314e0


	//   ....[205]....
        /*c374*/ 	.word	0x00031510


	//   ....[206]....
        /*c378*/ 	.word	0x00031520


	//   ....[207]....
        /*c37c*/ 	.word	0x00031530


	//   ....[208]....
        /*c380*/ 	.word	0x00031540


	//   ....[209]....
        /*c384*/ 	.word	0x00031570


	//   ....[210]....
        /*c388*/ 	.word	0x00031580


	//   ....[211]....
        /*c38c*/ 	.word	0x00031590


	//   ....[212]....
        /*c390*/ 	.word	0x000315a0


	//   ....[213]....
        /*c394*/ 	.word	0x000315d0


	//   ....[214]....
        /*c398*/ 	.word	0x000315e0


	//   ....[215]....
        /*c39c*/ 	.word	0x000315f0


	//   ....[216]....
        /*c3a0*/ 	.word	0x00031600


	//   ....[217]....
        /*c3a4*/ 	.word	0x00031630


	//   ....[218]....
        /*c3a8*/ 	.word	0x00031640


	//   ....[219]....
        /*c3ac*/ 	.word	0x00031650


	//   ....[220]....
        /*c3b0*/ 	.word	0x00031660


	//   ....[221]....
        /*c3b4*/ 	.word	0x00031690


	//   ....[222]....
        /*c3b8*/ 	.word	0x000316a0


	//   ....[223]....
        /*c3bc*/ 	.word	0x000316b0


	//   ....[224]....
        /*c3c0*/ 	.word	0x000316c0


	//   ....[225]....
        /*c3c4*/ 	.word	0x000316f0


	//   ....[226]....
        /*c3c8*/ 	.word	0x00031700


	//   ....[227]....
        /*c3cc*/ 	.word	0x00031710


	//   ....[228]....
        /*c3d0*/ 	.word	0x00031720


	//   ....[229]....
        /*c3d4*/ 	.word	0x00031750


	//   ....[230]....
        /*c3d8*/ 	.word	0x00031760


	//   ....[231]....
        /*c3dc*/ 	.word	0x00031770


	//   ....[232]....
        /*c3e0*/ 	.word	0x00031780


	//   ....[233]....
        /*c3e4*/ 	.word	0x000317b0


	//   ....[234]....
        /*c3e8*/ 	.word	0x000317c0


	//   ....[235]....
        /*c3ec*/ 	.word	0x000317d0


	//   ....[236]....
        /*c3f0*/ 	.word	0x000317e0


	//   ....[237]....
        /*c3f4*/ 	.word	0x00031810


	//   ....[238]....
        /*c3f8*/ 	.word	0x00031820


	//   ....[239]....
        /*c3fc*/ 	.word	0x00031830


	//   ....[240]....
        /*c400*/ 	.word	0x00031840


	//   ....[241]....
        /*c404*/ 	.word	0x00031870


	//   ....[242]....
        /*c408*/ 	.word	0x00031880


	//   ....[243]....
        /*c40c*/ 	.word	0x00031890


	//   ....[244]....
        /*c410*/ 	.word	0x000318a0


	//   ....[245]....
        /*c414*/ 	.word	0x000318d0


	//   ....[246]....
        /*c418*/ 	.word	0x000318e0


	//   ....[247]....
        /*c41c*/ 	.word	0x000318f0


	//   ....[248]....
        /*c420*/ 	.word	0x00031900


	//   ....[249]....
        /*c424*/ 	.word	0x00031930


	//   ....[250]....
        /*c428*/ 	.word	0x00031940


	//   ....[251]....
        /*c42c*/ 	.word	0x00031950


	//   ....[252]....
        /*c430*/ 	.word	0x00031960


	//   ....[253]....
        /*c434*/ 	.word	0x00031990


	//   ....[254]....
        /*c438*/ 	.word	0x000319a0


	//   ....[255]....
        /*c43c*/ 	.word	0x000319b0


	//   ....[0]....
        /*c440*/ 	.word	0x000319c0


	//   ....[1]....
        /*c444*/ 	.word	0x000319f0


	//   ....[2]....
        /*c448*/ 	.word	0x00031a00


	//   ....[3]....
        /*c44c*/ 	.word	0x00031a10


	//   ....[4]....
        /*c450*/ 	.word	0x00031a20


	//   ....[5]....
        /*c454*/ 	.word	0x00031a50


	//   ....[6]....
        /*c458*/ 	.word	0x00031a60


	//   ....[7]....
        /*c45c*/ 	.word	0x00031a70


	//   ....[8]....
        /*c460*/ 	.word	0x00031a80


	//   ....[9]....
        /*c464*/ 	.word	0x00031ab0


	//   ....[10]....
        /*c468*/ 	.word	0x00031ac0


	//   ....[11]....
        /*c46c*/ 	.word	0x00031ad0


	//   ....[12]....
        /*c470*/ 	.word	0x00031ae0


	//   ....[13]....
        /*c474*/ 	.word	0x00031b10


	//   ....[14]....
        /*c478*/ 	.word	0x00031b20


	//   ....[15]....
        /*c47c*/ 	.word	0x00031b30


	//   ....[16]....
        /*c480*/ 	.word	0x00031b40


	//   ....[17]....
        /*c484*/ 	.word	0x00031b70


	//   ....[18]....
        /*c488*/ 	.word	0x00031b80


	//   ....[19]....
        /*c48c*/ 	.word	0x00031b90


	//   ....[20]....
        /*c490*/ 	.word	0x00031ba0


	//   ....[21]....
        /*c494*/ 	.word	0x00031bd0


	//   ....[22]....
        /*c498*/ 	.word	0x00031be0


	//   ....[23]....
        /*c49c*/ 	.word	0x00031bf0


	//   ....[24]....
        /*c4a0*/ 	.word	0x00031c00


	//   ....[25]....
        /*c4a4*/ 	.word	0x00031c30


	//   ....[26]....
        /*c4a8*/ 	.word	0x00031c40


	//   ....[27]....
        /*c4ac*/ 	.word	0x00031c50


	//   ....[28]....
        /*c4b0*/ 	.word	0x00031c60


	//   ....[29]....
        /*c4b4*/ 	.word	0x00031c90


	//   ....[30]....
        /*c4b8*/ 	.word	0x00031ca0


	//   ....[31]....
        /*c4bc*/ 	.word	0x00031cb0


	//   ....[32]....
        /*c4c0*/ 	.word	0x00031cc0


	//   ....[33]....
        /*c4c4*/ 	.word	0x00031cf0


	//   ....[34]....
        /*c4c8*/ 	.word	0x00031d00


	//   ....[35]....
        /*c4cc*/ 	.word	0x00031d10


	//   ....[36]....
        /*c4d0*/ 	.word	0x00031d20


	//   ....[37]....
        /*c4d4*/ 	.word	0x00031d50


	//   ....[38]....
        /*c4d8*/ 	.word	0x00031d60


	//   ....[39]....
        /*c4dc*/ 	.word	0x00031d70


	//   ....[40]....
        /*c4e0*/ 	.word	0x00031d80


	//   ....[41]....
        /*c4e4*/ 	.word	0x00031db0


	//   ....[42]....
        /*c4e8*/ 	.word	0x00031dc0


	//   ....[43]....
        /*c4ec*/ 	.word	0x00031dd0


	//   ....[44]....
        /*c4f0*/ 	.word	0x00031de0


	//   ....[45]....
        /*c4f4*/ 	.word	0x00031e10


	//   ....[46]....
        /*c4f8*/ 	.word	0x00031e20


	//   ....[47]....
        /*c4fc*/ 	.word	0x00031e30


	//   ....[48]....
        /*c500*/ 	.word	0x00031e40


	//   ....[49]....
        /*c504*/ 	.word	0x00031e70


	//   ....[50]....
        /*c508*/ 	.word	0x00031e80


	//   ....[51]....
        /*c50c*/ 	.word	0x00031e90


	//   ....[52]....
        /*c510*/ 	.word	0x00031ea0


	//   ....[53]....
        /*c514*/ 	.word	0x00031ed0


	//   ....[54]....
        /*c518*/ 	.word	0x00031ee0


	//   ....[55]....
        /*c51c*/ 	.word	0x00031ef0


	//   ....[56]....
        /*c520*/ 	.word	0x00031f00


	//   ....[57]....
        /*c524*/ 	.word	0x00031f30


	//   ....[58]....
        /*c528*/ 	.word	0x00031f40


	//   ....[59]....
        /*c52c*/ 	.word	0x00031f50


	//   ....[60]....
        /*c530*/ 	.word	0x00031f60


	//   ....[61]....
        /*c534*/ 	.word	0x00031f90


	//   ....[62]....
        /*c538*/ 	.word	0x00031fa0


	//   ....[63]....
        /*c53c*/ 	.word	0x00031fb0


	//   ....[64]....
        /*c540*/ 	.word	0x00031fc0


	//   ....[65]....
        /*c544*/ 	.word	0x00031ff0


	//   ....[66]....
        /*c548*/ 	.word	0x00032000


	//   ....[67]....
        /*c54c*/ 	.word	0x00032010


	//   ....[68]....
        /*c550*/ 	.word	0x00032020


	//   ....[69]....
        /*c554*/ 	.word	0x00032050


	//   ....[70]....
        /*c558*/ 	.word	0x00032060


	//   ....[71]....
        /*c55c*/ 	.word	0x00032070


	//   ....[72]....
        /*c560*/ 	.word	0x00032080


	//   ....[73]....
        /*c564*/ 	.word	0x000320b0


	//   ....[74]....
        /*c568*/ 	.word	0x000320c0


	//   ....[75]....
        /*c56c*/ 	.word	0x000320d0


	//   ....[76]....
        /*c570*/ 	.word	0x000320e0


	//   ....[77]....
        /*c574*/ 	.word	0x00032110


	//   ....[78]....
        /*c578*/ 	.word	0x00032120


	//   ....[79]....
        /*c57c*/ 	.word	0x00032130


	//   ....[80]....
        /*c580*/ 	.word	0x00032140


	//   ....[81]....
        /*c584*/ 	.word	0x00032170


	//   ....[82]....
        /*c588*/ 	.word	0x00032180


	//   ....[83]....
        /*c58c*/ 	.word	0x00032190


	//   ....[84]....
        /*c590*/ 	.word	0x000321a0


	//   ....[85]....
        /*c594*/ 	.word	0x000321d0


	//   ....[86]....
        /*c598*/ 	.word	0x000321e0


	//   ....[87]....
        /*c59c*/ 	.word	0x000321f0


	//   ....[88]....
        /*c5a0*/ 	.word	0x00032200


	//   ....[89]....
        /*c5a4*/ 	.word	0x00032230


	//   ....[90]....
        /*c5a8*/ 	.word	0x00032240


	//   ....[91]....
        /*c5ac*/ 	.word	0x00032250


	//   ....[92]....
        /*c5b0*/ 	.word	0x00032260


	//   ....[93]....
        /*c5b4*/ 	.word	0x00032290


	//   ....[94]....
        /*c5b8*/ 	.word	0x000322a0


	//   ....[95]....
        /*c5bc*/ 	.word	0x000322b0


	//   ....[96]....
        /*c5c0*/ 	.word	0x000322c0


	//   ....[97]....
        /*c5c4*/ 	.word	0x000322f0


	//   ....[98]....
        /*c5c8*/ 	.word	0x00032300


	//   ....[99]....
        /*c5cc*/ 	.word	0x00032310


	//   ....[100]....
        /*c5d0*/ 	.word	0x00032320


	//   ....[101]....
        /*c5d4*/ 	.word	0x00032350


	//   ....[102]....
        /*c5d8*/ 	.word	0x00032360


	//   ....[103]....
        /*c5dc*/ 	.word	0x00032370


	//   ....[104]....
        /*c5e0*/ 	.word	0x00032380


	//   ....[105]....
        /*c5e4*/ 	.word	0x000323b0


	//   ....[106]....
        /*c5e8*/ 	.word	0x000323c0


	//   ....[107]....
        /*c5ec*/ 	.word	0x000323d0


	//   ....[108]....
        /*c5f0*/ 	.word	0x000323e0


	//   ....[109]....
        /*c5f4*/ 	.word	0x00032410


	//   ....[110]....
        /*c5f8*/ 	.word	0x00032420


	//   ....[111]....
        /*c5fc*/ 	.word	0x00032430


	//   ....[112]....
        /*c600*/ 	.word	0x00032440


	//   ....[113]....
        /*c604*/ 	.word	0x00032470


	//   ....[114]....
        /*c608*/ 	.word	0x00032480


	//   ....[115]....
        /*c60c*/ 	.word	0x00032490


	//   ....[116]....
        /*c610*/ 	.word	0x000324a0


	//   ....[117]....
        /*c614*/ 	.word	0x000324d0


	//   ....[118]....
        /*c618*/ 	.word	0x000324e0


	//   ....[119]....
        /*c61c*/ 	.word	0x000324f0


	//   ....[120]....
        /*c620*/ 	.word	0x00032500


	//   ....[121]....
        /*c624*/ 	.word	0x00032530


	//   ....[122]....
        /*c628*/ 	.word	0x00032540


	//   ....[123]....
        /*c62c*/ 	.word	0x00032550


	//   ....[124]....
        /*c630*/ 	.word	0x00032560


	//   ....[125]....
        /*c634*/ 	.word	0x00032590


	//   ....[126]....
        /*c638*/ 	.word	0x000325a0


	//   ....[127]....
        /*c63c*/ 	.word	0x000325b0


	//   ....[128]....
        /*c640*/ 	.word	0x000325c0


	//   ....[129]....
        /*c644*/ 	.word	0x000325f0


	//   ....[130]....
        /*c648*/ 	.word	0x00032600


	//   ....[131]....
        /*c64c*/ 	.word	0x00032610


	//   ....[132]....
        /*c650*/ 	.word	0x00032620


	//   ....[133]....
        /*c654*/ 	.word	0x00032650


	//   ....[134]....
        /*c658*/ 	.word	0x00032660


	//   ....[135]....
        /*c65c*/ 	.word	0x00032670


	//   ....[136]....
        /*c660*/ 	.word	0x00032680


	//   ....[137]....
        /*c664*/ 	.word	0x000326b0


	//   ....[138]....
        /*c668*/ 	.word	0x000326c0


	//   ....[139]....
        /*c66c*/ 	.word	0x000326d0


	//   ....[140]....
        /*c670*/ 	.word	0x000326e0


	//   ....[141]....
        /*c674*/ 	.word	0x00032710


	//   ....[142]....
        /*c678*/ 	.word	0x00032720


	//   ....[143]....
        /*c67c*/ 	.word	0x00032730


	//   ....[144]....
        /*c680*/ 	.word	0x00032740


	//   ....[145]....
        /*c684*/ 	.word	0x00032770


	//   ....[146]....
        /*c688*/ 	.word	0x00032780


	//   ....[147]....
        /*c68c*/ 	.word	0x00032790


	//   ....[148]....
        /*c690*/ 	.word	0x000327a0


	//   ....[149]....
        /*c694*/ 	.word	0x000327d0


	//   ....[150]....
        /*c698*/ 	.word	0x000327e0


	//   ....[151]....
        /*c69c*/ 	.word	0x000327f0


	//   ....[152]....
        /*c6a0*/ 	.word	0x00032800


	//   ....[153]....
        /*c6a4*/ 	.word	0x00032830


	//   ....[154]....
        /*c6a8*/ 	.word	0x00032840


	//   ....[155]....
        /*c6ac*/ 	.word	0x00032850


	//   ....[156]....
        /*c6b0*/ 	.word	0x00032860


	//   ....[157]....
        /*c6b4*/ 	.word	0x00032890


	//   ....[158]....
        /*c6b8*/ 	.word	0x000328a0


	//   ....[159]....
        /*c6bc*/ 	.word	0x000328b0


	//   ....[160]....
        /*c6c0*/ 	.word	0x000328c0


	//   ....[161]....
        /*c6c4*/ 	.word	0x000328f0


	//   ....[162]....
        /*c6c8*/ 	.word	0x00032900


	//   ....[163]....
        /*c6cc*/ 	.word	0x00032910


	//   ....[164]....
        /*c6d0*/ 	.word	0x00032920


	//   ....[165]....
        /*c6d4*/ 	.word	0x00032950


	//   ....[166]....
        /*c6d8*/ 	.word	0x00032960


	//   ....[167]....
        /*c6dc*/ 	.word	0x00032970


	//   ....[168]....
        /*c6e0*/ 	.word	0x00032980


	//   ....[169]....
        /*c6e4*/ 	.word	0x000329b0


	//   ....[170]....
        /*c6e8*/ 	.word	0x000329c0


	//   ....[171]....
        /*c6ec*/ 	.word	0x000329d0


	//   ....[172]....
        /*c6f0*/ 	.word	0x000329e0


	//   ....[173]....
        /*c6f4*/ 	.word	0x00032a10


	//   ....[174]....
        /*c6f8*/ 	.word	0x00032a20


	//   ....[175]....
        /*c6fc*/ 	.word	0x00032a30


	//   ....[176]....
        /*c700*/ 	.word	0x00032a40


	//   ....[177]....
        /*c704*/ 	.word	0x00032a70


	//   ....[178]....
        /*c708*/ 	.word	0x00032a80


	//   ....[179]....
        /*c70c*/ 	.word	0x00032a90


	//   ....[180]....
        /*c710*/ 	.word	0x00032aa0


	//   ....[181]....
        /*c714*/ 	.word	0x00032ad0


	//   ....[182]....
        /*c718*/ 	.word	0x00032ae0


	//   ....[183]....
        /*c71c*/ 	.word	0x00032af0


	//   ....[184]....
        /*c720*/ 	.word	0x00032b00


	//   ....[185]....
        /*c724*/ 	.word	0x00032b30


	//   ....[186]....
        /*c728*/ 	.word	0x00032b40


	//   ....[187]....
        /*c72c*/ 	.word	0x00032b50


	//   ....[188]....
        /*c730*/ 	.word	0x00032b60


	//   ....[189]....
        /*c734*/ 	.word	0x00032b90


	//   ....[190]....
        /*c738*/ 	.word	0x00032ba0


	//   ....[191]....
        /*c73c*/ 	.word	0x00032bb0


	//   ....[192]....
        /*c740*/ 	.word	0x00032bc0


	//   ....[193]....
        /*c744*/ 	.word	0x00032bf0


	//   ....[194]....
        /*c748*/ 	.word	0x00032c00


	//   ....[195]....
        /*c74c*/ 	.word	0x00032c10


	//   ....[196]....
        /*c750*/ 	.word	0x00032c20


	//   ....[197]....
        /*c754*/ 	.word	0x00032c50


	//   ....[198]....
        /*c758*/ 	.word	0x00032c60


	//   ....[199]....
        /*c75c*/ 	.word	0x00032c70


	//   ....[200]....
        /*c760*/ 	.word	0x00032c80


	//   ....[201]....
        /*c764*/ 	.word	0x00032cb0


	//   ....[202]....
        /*c768*/ 	.word	0x00032cc0


	//   ....[203]....
        /*c76c*/ 	.word	0x00032cd0


	//   ....[204]....
        /*c770*/ 	.word	0x00032ce0


	//   ....[205]....
        /*c774*/ 	.word	0x00032d10


	//   ....[206]....
        /*c778*/ 	.word	0x00032d20


	//   ....[207]....
        /*c77c*/ 	.word	0x00032d30


	//   ....[208]....
        /*c780*/ 	.word	0x00032d40


	//   ....[209]....
        /*c784*/ 	.word	0x00032d70


	//   ....[210]....
        /*c788*/ 	.word	0x00032d80


	//   ....[211]....
        /*c78c*/ 	.word	0x00032d90


	//   ....[212]....
        /*c790*/ 	.word	0x00032da0


	//   ....[213]....
        /*c794*/ 	.word	0x00032dd0


	//   ....[214]....
        /*c798*/ 	.word	0x00032de0


	//   ....[215]....
        /*c79c*/ 	.word	0x00032df0


	//   ....[216]....
        /*c7a0*/ 	.word	0x00032e00


	//   ....[217]....
        /*c7a4*/ 	.word	0x00032e30


	//   ....[218]....
        /*c7a8*/ 	.word	0x00032e40


	//   ....[219]....
        /*c7ac*/ 	.word	0x00032e50


	//   ....[220]....
        /*c7b0*/ 	.word	0x00032e60


	//   ....[221]....
        /*c7b4*/ 	.word	0x00032e90


	//   ....[222]....
        /*c7b8*/ 	.word	0x00032ea0


	//   ....[223]....
        /*c7bc*/ 	.word	0x00032eb0


	//   ....[224]....
        /*c7c0*/ 	.word	0x00032ec0


	//   ....[225]....
        /*c7c4*/ 	.word	0x00032ef0


	//   ....[226]....
        /*c7c8*/ 	.word	0x00032f00


	//   ....[227]....
        /*c7cc*/ 	.word	0x00032f10


	//   ....[228]....
        /*c7d0*/ 	.word	0x00032f20


	//   ....[229]....
        /*c7d4*/ 	.word	0x00032f50


	//   ....[230]....
        /*c7d8*/ 	.word	0x00032f60


	//   ....[231]....
        /*c7dc*/ 	.word	0x00032f70


	//   ....[232]....
        /*c7e0*/ 	.word	0x00032f80


	//   ....[233]....
        /*c7e4*/ 	.word	0x00032fb0


	//   ....[234]....
        /*c7e8*/ 	.word	0x00032fc0


	//   ....[235]....
        /*c7ec*/ 	.word	0x00032fd0


	//   ....[236]....
        /*c7f0*/ 	.word	0x00032fe0


	//   ....[237]....
        /*c7f4*/ 	.word	0x00033010


	//   ....[238]....
        /*c7f8*/ 	.word	0x00033020


	//   ....[239]....
        /*c7fc*/ 	.word	0x00033030


	//   ....[240]....
        /*c800*/ 	.word	0x00033040


	//   ....[241]....
        /*c804*/ 	.word	0x00033070


	//   ....[242]....
        /*c808*/ 	.word	0x00033080


	//   ....[243]....
        /*c80c*/ 	.word	0x00033090


	//   ....[244]....
        /*c810*/ 	.word	0x000330a0


	//   ....[245]....
        /*c814*/ 	.word	0x000330d0


	//   ....[246]....
        /*c818*/ 	.word	0x000330e0


	//   ....[247]....
        /*c81c*/ 	.word	0x000330f0


	//   ....[248]....
        /*c820*/ 	.word	0x00033100


	//   ....[249]....
        /*c824*/ 	.word	0x00033130


	//   ....[250]....
        /*c828*/ 	.word	0x00033140


	//   ....[251]....
        /*c82c*/ 	.word	0x00033150


	//   ....[252]....
        /*c830*/ 	.word	0x00033160


	//   ....[253]....
        /*c834*/ 	.word	0x000331a0


	//   ....[254]....
        /*c838*/ 	.word	0x000361c0


	//   ....[255]....
        /*c83c*/ 	.word	0x000361d0


	//   ....[0]....
        /*c840*/ 	.word	0x000361e0


	//   ....[1]....
        /*c844*/ 	.word	0x00036200


	//   ....[2]....
        /*c848*/ 	.word	0x00036210


	//   ....[3]....
        /*c84c*/ 	.word	0x00036220


	//   ....[4]....
        /*c850*/ 	.word	0x00036230


	//   ....[5]....
        /*c854*/ 	.word	0x00036260


	//   ....[6]....
        /*c858*/ 	.word	0x00036270


	//   ....[7]....
        /*c85c*/ 	.word	0x00036280


	//   ....[8]....
        /*c860*/ 	.word	0x00036290


	//   ....[9]....
        /*c864*/ 	.word	0x000362c0


	//   ....[10]....
        /*c868*/ 	.word	0x000362d0


	//   ....[11]....
        /*c86c*/ 	.word	0x000362e0


	//   ....[12]....
        /*c870*/ 	.word	0x000362f0


	//   ....[13]....
        /*c874*/ 	.word	0x00036320


	//   ....[14]....
        /*c878*/ 	.word	0x00036330


	//   ....[15]....
        /*c87c*/ 	.word	0x00036340


	//   ....[16]....
        /*c880*/ 	.word	0x00036350


	//   ....[17]....
        /*c884*/ 	.word	0x00036380


	//   ....[18]....
        /*c888*/ 	.word	0x00036390


	//   ....[19]....
        /*c88c*/ 	.word	0x000363a0


	//   ....[20]....
        /*c890*/ 	.word	0x000363b0


	//   ....[21]....
        /*c894*/ 	.word	0x000363e0


	//   ....[22]....
        /*c898*/ 	.word	0x000363f0


	//   ....[23]....
        /*c89c*/ 	.word	0x00036400


	//   ....[24]....
        /*c8a0*/ 	.word	0x00036410


	//   ....[25]....
        /*c8a4*/ 	.word	0x00036440


	//   ....[26]....
        /*c8a8*/ 	.word	0x00036450


	//   ....[27]....
        /*c8ac*/ 	.word	0x00036460


	//   ....[28]....
        /*c8b0*/ 	.word	0x00036470


	//   ....[29]....
        /*c8b4*/ 	.word	0x000364a0


	//   ....[30]....
        /*c8b8*/ 	.word	0x000364b0


	//   ....[31]....
        /*c8bc*/ 	.word	0x000364c0


	//   ....[32]....
        /*c8c0*/ 	.word	0x000364d0


	//   ....[33]....
        /*c8c4*/ 	.word	0x00036500


	//   ....[34]....
        /*c8c8*/ 	.word	0x00036510


	//   ....[35]....
        /*c8cc*/ 	.word	0x00036520


	//   ....[36]....
        /*c8d0*/ 	.word	0x00036530


	//   ....[37]....
        /*c8d4*/ 	.word	0x00036560


	//   ....[38]....
        /*c8d8*/ 	.word	0x00036570


	//   ....[39]....
        /*c8dc*/ 	.word	0x00036580


	//   ....[40]....
        /*c8e0*/ 	.word	0x00036590


	//   ....[41]....
        /*c8e4*/ 	.word	0x000365c0


	//   ....[42]....
        /*c8e8*/ 	.word	0x000365d0


	//   ....[43]....
        /*c8ec*/ 	.word	0x000365e0


	//   ....[44]....
        /*c8f0*/ 	.word	0x000365f0


	//   ....[45]....
        /*c8f4*/ 	.word	0x00036620


	//   ....[46]....
        /*c8f8*/ 	.word	0x00036630


	//   ....[47]....
        /*c8fc*/ 	.word	0x00036640


	//   ....[48]....
        /*c900*/ 	.word	0x00036650


	//   ....[49]....
        /*c904*/ 	.word	0x00036680


	//   ....[50]....
        /*c908*/ 	.word	0x00036690


	//   ....[51]....
        /*c90c*/ 	.word	0x000366a0


	//   ....[52]....
        /*c910*/ 	.word	0x000366b0


	//   ....[53]....
        /*c914*/ 	.word	0x000366e0


	//   ....[54]....
        /*c918*/ 	.word	0x000366f0


	//   ....[55]....
        /*c91c*/ 	.word	0x00036700


	//   ....[56]....
        /*c920*/ 	.word	0x00036710


	//   ....[57]....
        /*c924*/ 	.word	0x00036740


	//   ....[58]....
        /*c928*/ 	.word	0x00036750


	//   ....[59]....
        /*c92c*/ 	.word	0x00036760


	//   ....[60]....
        /*c930*/ 	.word	0x00036770


	//   ....[61]....
        /*c934*/ 	.word	0x000367a0


	//   ....[62]....
        /*c938*/ 	.word	0x000367b0


	//   ....[63]....
        /*c93c*/ 	.word	0x000367c0


	//   ....[64]....
        /*c940*/ 	.word	0x000367d0


	//   ....[65]....
        /*c944*/ 	.word	0x00036800


	//   ....[66]....
        /*c948*/ 	.word	0x00036810


	//   ....[67]....
        /*c94c*/ 	.word	0x00036820


	//   ....[68]....
        /*c950*/ 	.word	0x00036830


	//   ....[69]....
        /*c954*/ 	.word	0x00036860


	//   ....[70]....
        /*c958*/ 	.word	0x00036870


	//   ....[71]....
        /*c95c*/ 	.word	0x00036880


	//   ....[72]....
        /*c960*/ 	.word	0x00036890


	//   ....[73]....
        /*c964*/ 	.word	0x000368c0


	//   ....[74]....
        /*c968*/ 	.word	0x000368d0


	//   ....[75]....
        /*c96c*/ 	.word	0x000368e0


	//   ....[76]....
        /*c970*/ 	.word	0x000368f0


	//   ....[77]....
        /*c974*/ 	.word	0x00036920


	//   ....[78]....
        /*c978*/ 	.word	0x00036930


	//   ....[79]....
        /*c97c*/ 	.word	0x00036940


	//   ....[80]....
        /*c980*/ 	.word	0x00036950


	//   ....[81]....
        /*c984*/ 	.word	0x00036980


	//   ....[82]....
        /*c988*/ 	.word	0x00036990


	//   ....[83]....
        /*c98c*/ 	.word	0x000369a0


	//   ....[84]....
        /*c990*/ 	.word	0x000369b0


	//   ....[85]....
        /*c994*/ 	.word	0x000369e0


	//   ....[86]....
        /*c998*/ 	.word	0x000369f0


	//   ....[87]....
        /*c99c*/ 	.word	0x00036a00


	//   ....[88]....
        /*c9a0*/ 	.word	0x00036a10


	//   ....[89]....
        /*c9a4*/ 	.word	0x00036a40


	//   ....[90]....
        /*c9a8*/ 	.word	0x00036a50


	//   ....[91]....
        /*c9ac*/ 	.word	0x00036a60


	//   ....[92]....
        /*c9b0*/ 	.word	0x00036a70


	//   ....[93]....
        /*c9b4*/ 	.word	0x00036aa0


	//   ....[94]....
        /*c9b8*/ 	.word	0x00036ab0


	//   ....[95]....
        /*c9bc*/ 	.word	0x00036ac0


	//   ....[96]....
        /*c9c0*/ 	.word	0x00036ad0


	//   ....[97]....
        /*c9c4*/ 	.word	0x00036b00


	//   ....[98]....
        /*c9c8*/ 	.word	0x00036b10


	//   ....[99]....
        /*c9cc*/ 	.word	0x00036b20


	//   ....[100]....
        /*c9d0*/ 	.word	0x00036b30


	//   ....[101]....
        /*c9d4*/ 	.word	0x00036b60


	//   ....[102]....
        /*c9d8*/ 	.word	0x00036b70


	//   ....[103]....
        /*c9dc*/ 	.word	0x00036b80


	//   ....[104]....
        /*c9e0*/ 	.word	0x00036b90


	//   ....[105]....
        /*c9e4*/ 	.word	0x00036bc0


	//   ....[106]....
        /*c9e8*/ 	.word	0x00036bd0


	//   ....[107]....
        /*c9ec*/ 	.word	0x00036be0


	//   ....[108]....
        /*c9f0*/ 	.word	0x00036bf0


	//   ....[109]....
        /*c9f4*/ 	.word	0x00036c20


	//   ....[110]....
        /*c9f8*/ 	.word	0x00036c30


	//   ....[111]....
        /*c9fc*/ 	.word	0x00036c40


	//   ....[112]....
        /*ca00*/ 	.word	0x00036c50


	//   ....[113]....
        /*ca04*/ 	.word	0x00036c80


	//   ....[114]....
        /*ca08*/ 	.word	0x00036c90


	//   ....[115]....
        /*ca0c*/ 	.word	0x00036ca0


	//   ....[116]....
        /*ca10*/ 	.word	0x00036cb0


	//   ....[117]....
        /*ca14*/ 	.word	0x00036ce0


	//   ....[118]....
        /*ca18*/ 	.word	0x00036cf0


	//   ....[119]....
        /*ca1c*/ 	.word	0x00036d00


	//   ....[120]....
        /*ca20*/ 	.word	0x00036d10


	//   ....[121]....
        /*ca24*/ 	.word	0x00036d40


	//   ....[122]....
        /*ca28*/ 	.word	0x00036d50


	//   ....[123]....
        /*ca2c*/ 	.word	0x00036d60


	//   ....[124]....
        /*ca30*/ 	.word	0x00036d70


	//   ....[125]....
        /*ca34*/ 	.word	0x00036da0


	//   ....[126]....
        /*ca38*/ 	.word	0x00036db0


	//   ....[127]....
        /*ca3c*/ 	.word	0x00036dc0


	//   ....[128]....
        /*ca40*/ 	.word	0x00036dd0


	//   ....[129]....
        /*ca44*/ 	.word	0x00036e00


	//   ....[130]....
        /*ca48*/ 	.word	0x00036e10


	//   ....[131]....
        /*ca4c*/ 	.word	0x00036e20


	//   ....[132]....
        /*ca50*/ 	.word	0x00036e30


	//   ....[133]....
        /*ca54*/ 	.word	0x00036e60


	//   ....[134]....
        /*ca58*/ 	.word	0x00036e70


	//   ....[135]....
        /*ca5c*/ 	.word	0x00036e80


	//   ....[136]....
        /*ca60*/ 	.word	0x00036e90


	//   ....[137]....
        /*ca64*/ 	.word	0x00036ec0


	//   ....[138]....
        /*ca68*/ 	.word	0x00036ed0


	//   ....[139]....
        /*ca6c*/ 	.word	0x00036ee0


	//   ....[140]....
        /*ca70*/ 	.word	0x00036ef0


	//   ....[141]....
        /*ca74*/ 	.word	0x00036f20


	//   ....[142]....
        /*ca78*/ 	.word	0x00036f30


	//   ....[143]....
        /*ca7c*/ 	.word	0x00036f40


	//   ....[144]....
        /*ca80*/ 	.word	0x00036f50


	//   ....[145]....
        /*ca84*/ 	.word	0x00036f80


	//   ....[146]....
        /*ca88*/ 	.word	0x00036f90


	//   ....[147]....
        /*ca8c*/ 	.word	0x00036fa0


	//   ....[148]....
        /*ca90*/ 	.word	0x00036fb0


	//   ....[149]....
        /*ca94*/ 	.word	0x00036fe0


	//   ....[150]....
        /*ca98*/ 	.word	0x00036ff0


	//   ....[151]....
        /*ca9c*/ 	.word	0x00037000


	//   ....[152]....
        /*caa0*/ 	.word	0x00037010


	//   ....[153]....
        /*caa4*/ 	.word	0x00037040


	//   ....[154]....
        /*caa8*/ 	.word	0x00037050


	//   ....[155]....
        /*caac*/ 	.word	0x00037060


	//   ....[156]....
        /*cab0*/ 	.word	0x00037070


	//   ....[157]....
        /*cab4*/ 	.word	0x000370a0


	//   ....[158]....
        /*cab8*/ 	.word	0x000370b0


	//   ....[159]....
        /*cabc*/ 	.word	0x000370c0


	//   ....[160]....
        /*cac0*/ 	.word	0x000370d0


	//   ....[161]....
        /*cac4*/ 	.word	0x00037100


	//   ....[162]....
        /*cac8*/ 	.word	0x00037110


	//   ....[163]....
        /*cacc*/ 	.word	0x00037120


	//   ....[164]....
        /*cad0*/ 	.word	0x00037130


	//   ....[165]....
        /*cad4*/ 	.word	0x00037160


	//   ....[166]....
        /*cad8*/ 	.word	0x00037170


	//   ....[167]....
        /*cadc*/ 	.word	0x00037180


	//   ....[168]....
        /*cae0*/ 	.word	0x00037190


	//   ....[169]....
        /*cae4*/ 	.word	0x000371c0


	//   ....[170]....
        /*cae8*/ 	.word	0x000371d0


	//   ....[171]....
        /*caec*/ 	.word	0x000371e0


	//   ....[172]....
        /*caf0*/ 	.word	0x000371f0


	//   ....[173]....
        /*caf4*/ 	.word	0x00037220


	//   ....[174]....
        /*caf8*/ 	.word	0x00037230


	//   ....[175]....
        /*cafc*/ 	.word	0x00037240


	//   ....[176]....
        /*cb00*/ 	.word	0x00037250


	//   ....[177]....
        /*cb04*/ 	.word	0x00037280


	//   ....[178]....
        /*cb08*/ 	.word	0x00037290


	//   ....[179]....
        /*cb0c*/ 	.word	0x000372a0


	//   ....[180]....
        /*cb10*/ 	.word	0x000372b0


	//   ....[181]....
        /*cb14*/ 	.word	0x000372e0


	//   ....[182]....
        /*cb18*/ 	.word	0x000372f0


	//   ....[183]....
        /*cb1c*/ 	.word	0x00037300


	//   ....[184]....
        /*cb20*/ 	.word	0x00037310


	//   ....[185]....
        /*cb24*/ 	.word	0x00037340


	//   ....[186]....
        /*cb28*/ 	.word	0x00037350


	//   ....[187]....
        /*cb2c*/ 	.word	0x00037360


	//   ....[188]....
        /*cb30*/ 	.word	0x00037370


	//   ....[189]....
        /*cb34*/ 	.word	0x000373a0


	//   ....[190]....
        /*cb38*/ 	.word	0x000373b0


	//   ....[191]....
        /*cb3c*/ 	.word	0x000373c0


	//   ....[192]....
        /*cb40*/ 	.word	0x000373d0


	//   ....[193]....
        /*cb44*/ 	.word	0x00037400


	//   ....[194]....
        /*cb48*/ 	.word	0x00037410


	//   ....[195]....
        /*cb4c*/ 	.word	0x00037420


	//   ....[196]....
        /*cb50*/ 	.word	0x00037430


	//   ....[197]....
        /*cb54*/ 	.word	0x00037460


	//   ....[198]....
        /*cb58*/ 	.word	0x00037470


	//   ....[199]....
        /*cb5c*/ 	.word	0x00037480


	//   ....[200]....
        /*cb60*/ 	.word	0x00037490


	//   ....[201]....
        /*cb64*/ 	.word	0x000374c0


	//   ....[202]....
        /*cb68*/ 	.word	0x000374d0


	//   ....[203]....
        /*cb6c*/ 	.word	0x000374e0


	//   ....[204]....
        /*cb70*/ 	.word	0x000374f0


	//   ....[205]....
        /*cb74*/ 	.word	0x00037520


	//   ....[206]....
        /*cb78*/ 	.word	0x00037530


	//   ....[207]....
        /*cb7c*/ 	.word	0x00037540


	//   ....[208]....
        /*cb80*/ 	.word	0x00037550


	//   ....[209]....
        /*cb84*/ 	.word	0x00037580


	//   ....[210]....
        /*cb88*/ 	.word	0x00037590


	//   ....[211]....
        /*cb8c*/ 	.word	0x000375a0


	//   ....[212]....
        /*cb90*/ 	.word	0x000375b0


	//   ....[213]....
        /*cb94*/ 	.word	0x000375e0


	//   ....[214]....
        /*cb98*/ 	.word	0x000375f0


	//   ....[215]....
        /*cb9c*/ 	.word	0x00037600


	//   ....[216]....
        /*cba0*/ 	.word	0x00037610


	//   ....[217]....
        /*cba4*/ 	.word	0x00037640


	//   ....[218]....
        /*cba8*/ 	.word	0x00037650


	//   ....[219]....
        /*cbac*/ 	.word	0x00037660


	//   ....[220]....
        /*cbb0*/ 	.word	0x00037670


	//   ....[221]....
        /*cbb4*/ 	.word	0x000376a0


	//   ....[222]....
        /*cbb8*/ 	.word	0x000376b0


	//   ....[223]....
        /*cbbc*/ 	.word	0x000376c0


	//   ....[224]....
        /*cbc0*/ 	.word	0x000376d0


	//   ....[225]....
        /*cbc4*/ 	.word	0x00037700


	//   ....[226]....
        /*cbc8*/ 	.word	0x00037710


	//   ....[227]....
        /*cbcc*/ 	.word	0x00037720


	//   ....[228]....
        /*cbd0*/ 	.word	0x00037730


	//   ....[229]....
        /*cbd4*/ 	.word	0x00037760


	//   ....[230]....
        /*cbd8*/ 	.word	0x00037770


	//   ....[231]....
        /*cbdc*/ 	.word	0x00037780


	//   ....[232]....
        /*cbe0*/ 	.word	0x00037790


	//   ....[233]....
        /*cbe4*/ 	.word	0x000377c0


	//   ....[234]....
        /*cbe8*/ 	.word	0x000377d0


	//   ....[235]....
        /*cbec*/ 	.word	0x000377e0


	//   ....[236]....
        /*cbf0*/ 	.word	0x000377f0


	//   ....[237]....
        /*cbf4*/ 	.word	0x00037820


	//   ....[238]....
        /*cbf8*/ 	.word	0x00037830


	//   ....[239]....
        /*cbfc*/ 	.word	0x00037840


	//   ....[240]....
        /*cc00*/ 	.word	0x00037850


	//   ....[241]....
        /*cc04*/ 	.word	0x00037880


	//   ....[242]....
        /*cc08*/ 	.word	0x00037890


	//   ....[243]....
        /*cc0c*/ 	.word	0x000378a0


	//   ....[244]....
        /*cc10*/ 	.word	0x000378b0


	//   ....[245]....
        /*cc14*/ 	.word	0x000378e0


	//   ....[246]....
        /*cc18*/ 	.word	0x000378f0


	//   ....[247]....
        /*cc1c*/ 	.word	0x00037900


	//   ....[248]....
        /*cc20*/ 	.word	0x00037910


	//   ....[249]....
        /*cc24*/ 	.word	0x00037940


	//   ....[250]....
        /*cc28*/ 	.word	0x00037950


	//   ....[251]....
        /*cc2c*/ 	.word	0x00037960


	//   ....[252]....
        /*cc30*/ 	.word	0x00037970


	//   ....[253]....
        /*cc34*/ 	.word	0x000379a0


	//   ....[254]....
        /*cc38*/ 	.word	0x000379b0


	//   ....[255]....
        /*cc3c*/ 	.word	0x000379c0


	//   ....[0]....
        /*cc40*/ 	.word	0x000379d0


	//   ....[1]....
        /*cc44*/ 	.word	0x00037a00


	//   ....[2]....
        /*cc48*/ 	.word	0x00037a10


	//   ....[3]....
        /*cc4c*/ 	.word	0x00037a20


	//   ....[4]....
        /*cc50*/ 	.word	0x00037a30


	//   ....[5]....
        /*cc54*/ 	.word	0x00037a60


	//   ....[6]....
        /*cc58*/ 	.word	0x00037a70


	//   ....[7]....
        /*cc5c*/ 	.word	0x00037a80


	//   ....[8]....
        /*cc60*/ 	.word	0x00037a90


	//   ....[9]....
        /*cc64*/ 	.word	0x00037ac0


	//   ....[10]....
        /*cc68*/ 	.word	0x00037ad0


	//   ....[11]....
        /*cc6c*/ 	.word	0x00037ae0


	//   ....[12]....
        /*cc70*/ 	.word	0x00037af0


	//   ....[13]....
        /*cc74*/ 	.word	0x00037b20


	//   ....[14]....
        /*cc78*/ 	.word	0x00037b30


	//   ....[15]....
        /*cc7c*/ 	.word	0x00037b40


	//   ....[16]....
        /*cc80*/ 	.word	0x00037b50


	//   ....[17]....
        /*cc84*/ 	.word	0x00037b80


	//   ....[18]....
        /*cc88*/ 	.word	0x00037b90


	//   ....[19]....
        /*cc8c*/ 	.word	0x00037ba0


	//   ....[20]....
        /*cc90*/ 	.word	0x00037bb0


	//   ....[21]....
        /*cc94*/ 	.word	0x00037be0


	//   ....[22]....
        /*cc98*/ 	.word	0x00037bf0


	//   ....[23]....
        /*cc9c*/ 	.word	0x00037c00


	//   ....[24]....
        /*cca0*/ 	.word	0x00037c10


	//   ....[25]....
        /*cca4*/ 	.word	0x00037c40


	//   ....[26]....
        /*cca8*/ 	.word	0x00037c50


	//   ....[27]....
        /*ccac*/ 	.word	0x00037c60


	//   ....[28]....
        /*ccb0*/ 	.word	0x00037c70


	//   ....[29]....
        /*ccb4*/ 	.word	0x00037ca0


	//   ....[30]....
        /*ccb8*/ 	.word	0x00037cb0


	//   ....[31]....
        /*ccbc*/ 	.word	0x00037cc0


	//   ....[32]....
        /*ccc0*/ 	.word	0x00037cd0


	//   ....[33]....
        /*ccc4*/ 	.word	0x00037d00


	//   ....[34]....
        /*ccc8*/ 	.word	0x00037d10


	//   ....[35]....
        /*cccc*/ 	.word	0x00037d20


	//   ....[36]....
        /*ccd0*/ 	.word	0x00037d30


	//   ....[37]....
        /*ccd4*/ 	.word	0x00037d60


	//   ....[38]....
        /*ccd8*/ 	.word	0x00037d70


	//   ....[39]....
        /*ccdc*/ 	.word	0x00037d80


	//   ....[40]....
        /*cce0*/ 	.word	0x00037d90


	//   ....[41]....
        /*cce4*/ 	.word	0x00037dc0


	//   ....[42]....
        /*cce8*/ 	.word	0x00037dd0


	//   ....[43]....
        /*ccec*/ 	.word	0x00037de0


	//   ....[44]....
        /*ccf0*/ 	.word	0x00037df0


	//   ....[45]....
        /*ccf4*/ 	.word	0x00037e20


	//   ....[46]....
        /*ccf8*/ 	.word	0x00037e30


	//   ....[47]....
        /*ccfc*/ 	.word	0x00037e40


	//   ....[48]....
        /*cd00*/ 	.word	0x00037e50


	//   ....[49]....
        /*cd04*/ 	.word	0x00037e80


	//   ....[50]....
        /*cd08*/ 	.word	0x00037e90


	//   ....[51]....
        /*cd0c*/ 	.word	0x00037ea0


	//   ....[52]....
        /*cd10*/ 	.word	0x00037eb0


	//   ....[53]....
        /*cd14*/ 	.word	0x00037ee0


	//   ....[54]....
        /*cd18*/ 	.word	0x00037ef0


	//   ....[55]....
        /*cd1c*/ 	.word	0x00037f00


	//   ....[56]....
        /*cd20*/ 	.word	0x00037f10


	//   ....[57]....
        /*cd24*/ 	.word	0x00037f40


	//   ....[58]....
        /*cd28*/ 	.word	0x00037f50


	//   ....[59]....
        /*cd2c*/ 	.word	0x00037f60


	//   ....[60]....
        /*cd30*/ 	.word	0x00037f70


	//   ....[61]....
        /*cd34*/ 	.word	0x00037fa0


	//   ....[62]....
        /*cd38*/ 	.word	0x00037fb0


	//   ....[63]....
        /*cd3c*/ 	.word	0x00037fc0


	//   ....[64]....
        /*cd40*/ 	.word	0x00037fd0


	//   ....[65]....
        /*cd44*/ 	.word	0x00038000


	//   ....[66]....
        /*cd48*/ 	.word	0x00038010


	//   ....[67]....
        /*cd4c*/ 	.word	0x00038020


	//   ....[68]....
        /*cd50*/ 	.word	0x00038030


	//   ....[69]....
        /*cd54*/ 	.word	0x00038060


	//   ....[70]....
        /*cd58*/ 	.word	0x00038070


	//   ....[71]....
        /*cd5c*/ 	.word	0x00038080


	//   ....[72]....
        /*cd60*/ 	.word	0x00038090


	//   ....[73]....
        /*cd64*/ 	.word	0x000380c0


	//   ....[74]....
        /*cd68*/ 	.word	0x000380d0


	//   ....[75]....
        /*cd6c*/ 	.word	0x000380e0


	//   ....[76]....
        /*cd70*/ 	.word	0x000380f0


	//   ....[77]....
        /*cd74*/ 	.word	0x00038120


	//   ....[78]....
        /*cd78*/ 	.word	0x00038130


	//   ....[79]....
        /*cd7c*/ 	.word	0x00038140


	//   ....[80]....
        /*cd80*/ 	.word	0x00038150


	//   ....[81]....
        /*cd84*/ 	.word	0x00038180


	//   ....[82]....
        /*cd88*/ 	.word	0x00038190


	//   ....[83]....
        /*cd8c*/ 	.word	0x000381a0


	//   ....[84]....
        /*cd90*/ 	.word	0x000381b0


	//   ....[85]....
        /*cd94*/ 	.word	0x000381e0


	//   ....[86]....
        /*cd98*/ 	.word	0x000381f0


	//   ....[87]....
        /*cd9c*/ 	.word	0x00038200


	//   ....[88]....
        /*cda0*/ 	.word	0x00038210


	//   ....[89]....
        /*cda4*/ 	.word	0x00038240


	//   ....[90]....
        /*cda8*/ 	.word	0x00038250


	//   ....[91]....
        /*cdac*/ 	.word	0x00038260


	//   ....[92]....
        /*cdb0*/ 	.word	0x00038270


	//   ....[93]....
        /*cdb4*/ 	.word	0x000382a0


	//   ....[94]....
        /*cdb8*/ 	.word	0x000382b0


	//   ....[95]....
        /*cdbc*/ 	.word	0x000382c0


	//   ....[96]....
        /*cdc0*/ 	.word	0x000382d0


	//   ....[97]....
        /*cdc4*/ 	.word	0x00038300


	//   ....[98]....
        /*cdc8*/ 	.word	0x00038310


	//   ....[99]....
        /*cdcc*/ 	.word	0x00038320


	//   ....[100]....
        /*cdd0*/ 	.word	0x00038330


	//   ....[101]....
        /*cdd4*/ 	.word	0x00038360


	//   ....[102]....
        /*cdd8*/ 	.word	0x00038370


	//   ....[103]....
        /*cddc*/ 	.word	0x00038380


	//   ....[104]....
        /*cde0*/ 	.word	0x00038390


	//   ....[105]....
        /*cde4*/ 	.word	0x000383c0


	//   ....[106]....
        /*cde8*/ 	.word	0x000383d0


	//   ....[107]....
        /*cdec*/ 	.word	0x000383e0


	//   ....[108]....
        /*cdf0*/ 	.word	0x000383f0


	//   ....[109]....
        /*cdf4*/ 	.word	0x00038420


	//   ....[110]....
        /*cdf8*/ 	.word	0x00038430


	//   ....[111]....
        /*cdfc*/ 	.word	0x00038440


	//   ....[112]....
        /*ce00*/ 	.word	0x00038450


	//   ....[113]....
        /*ce04*/ 	.word	0x00038480


	//   ....[114]....
        /*ce08*/ 	.word	0x00038490


	//   ....[115]....
        /*ce0c*/ 	.word	0x000384a0


	//   ....[116]....
        /*ce10*/ 	.word	0x000384b0


	//   ....[117]....
        /*ce14*/ 	.word	0x000384e0


	//   ....[118]....
        /*ce18*/ 	.word	0x000384f0


	//   ....[119]....
        /*ce1c*/ 	.word	0x00038500


	//   ....[120]....
        /*ce20*/ 	.word	0x00038510


	//   ....[121]....
        /*ce24*/ 	.word	0x00038540


	//   ....[122]....
        /*ce28*/ 	.word	0x00038550


	//   ....[123]....
        /*ce2c*/ 	.word	0x00038560


	//   ....[124]....
        /*ce30*/ 	.word	0x00038570


	//   ....[125]....
        /*ce34*/ 	.word	0x000385a0


	//   ....[126]....
        /*ce38*/ 	.word	0x000385b0


	//   ....[127]....
        /*ce3c*/ 	.word	0x000385c0


	//   ....[128]....
        /*ce40*/ 	.word	0x000385d0


	//   ....[129]....
        /*ce44*/ 	.word	0x00038600


	//   ....[130]....
        /*ce48*/ 	.word	0x00038610


	//   ....[131]....
        /*ce4c*/ 	.word	0x00038620


	//   ....[132]....
        /*ce50*/ 	.word	0x00038630


	//   ....[133]....
        /*ce54*/ 	.word	0x00038660


	//   ....[134]....
        /*ce58*/ 	.word	0x00038670


	//   ....[135]....
        /*ce5c*/ 	.word	0x00038680


	//   ....[136]....
        /*ce60*/ 	.word	0x00038690


	//   ....[137]....
        /*ce64*/ 	.word	0x000386c0


	//   ....[138]....
        /*ce68*/ 	.word	0x000386d0


	//   ....[139]....
        /*ce6c*/ 	.word	0x000386e0


	//   ....[140]....
        /*ce70*/ 	.word	0x000386f0


	//   ....[141]....
        /*ce74*/ 	.word	0x00038720


	//   ....[142]....
        /*ce78*/ 	.word	0x00038730


	//   ....[143]....
        /*ce7c*/ 	.word	0x00038740


	//   ....[144]....
        /*ce80*/ 	.word	0x00038750


	//   ....[145]....
        /*ce84*/ 	.word	0x00038780


	//   ....[146]....
        /*ce88*/ 	.word	0x00038790


	//   ....[147]....
        /*ce8c*/ 	.word	0x000387a0


	//   ....[148]....
        /*ce90*/ 	.word	0x000387b0


	//   ....[149]....
        /*ce94*/ 	.word	0x000387e0


	//   ....[150]....
        /*ce98*/ 	.word	0x000387f0


	//   ....[151]....
        /*ce9c*/ 	.word	0x00038800


	//   ....[152]....
        /*cea0*/ 	.word	0x00038810


	//   ....[153]....
        /*cea4*/ 	.word	0x00038840


	//   ....[154]....
        /*cea8*/ 	.word	0x00038850


	//   ....[155]....
        /*ceac*/ 	.word	0x00038860


	//   ....[156]....
        /*ceb0*/ 	.word	0x00038870


	//   ....[157]....
        /*ceb4*/ 	.word	0x000388a0


	//   ....[158]....
        /*ceb8*/ 	.word	0x000388b0


	//   ....[159]....
        /*cebc*/ 	.word	0x000388c0


	//   ....[160]....
        /*cec0*/ 	.word	0x000388d0


	//   ....[161]....
        /*cec4*/ 	.word	0x00038900


	//   ....[162]....
        /*cec8*/ 	.word	0x00038910


	//   ....[163]....
        /*cecc*/ 	.word	0x00038920


	//   ....[164]....
        /*ced0*/ 	.word	0x00038930


	//   ....[165]....
        /*ced4*/ 	.word	0x00038960


	//   ....[166]....
        /*ced8*/ 	.word	0x00038970


	//   ....[167]....
        /*cedc*/ 	.word	0x00038980


	//   ....[168]....
        /*cee0*/ 	.word	0x00038990


	//   ....[169]....
        /*cee4*/ 	.word	0x000389c0


	//   ....[170]....
        /*cee8*/ 	.word	0x000389d0


	//   ....[171]....
        /*ceec*/ 	.word	0x000389e0


	//   ....[172]....
        /*cef0*/ 	.word	0x000389f0


	//   ....[173]....
        /*cef4*/ 	.word	0x00038a20


	//   ....[174]....
        /*cef8*/ 	.word	0x00038a30


	//   ....[175]....
        /*cefc*/ 	.word	0x00038a40


	//   ....[176]....
        /*cf00*/ 	.word	0x00038a50


	//   ....[177]....
        /*cf04*/ 	.word	0x00038a80


	//   ....[178]....
        /*cf08*/ 	.word	0x00038a90


	//   ....[179]....
        /*cf0c*/ 	.word	0x00038aa0


	//   ....[180]....
        /*cf10*/ 	.word	0x00038ab0


	//   ....[181]....
        /*cf14*/ 	.word	0x00038ae0


	//   ....[182]....
        /*cf18*/ 	.word	0x00038af0


	//   ....[183]....
        /*cf1c*/ 	.word	0x00038b00


	//   ....[184]....
        /*cf20*/ 	.word	0x00038b10


	//   ....[185]....
        /*cf24*/ 	.word	0x00038b40


	//   ....[186]....
        /*cf28*/ 	.word	0x00038b50


	//   ....[187]....
        /*cf2c*/ 	.word	0x00038b60


	//   ....[188]....
        /*cf30*/ 	.word	0x00038b70


	//   ....[189]....
        /*cf34*/ 	.word	0x00038ba0


	//   ....[190]....
        /*cf38*/ 	.word	0x00038bb0


	//   ....[191]....
        /*cf3c*/ 	.word	0x00038bc0


	//   ....[192]....
        /*cf40*/ 	.word	0x00038bd0


	//   ....[193]....
        /*cf44*/ 	.word	0x00038c00


	//   ....[194]....
        /*cf48*/ 	.word	0x00038c10


	//   ....[195]....
        /*cf4c*/ 	.word	0x00038c20


	//   ....[196]....
        /*cf50*/ 	.word	0x00038c30


	//   ....[197]....
        /*cf54*/ 	.word	0x00038c60


	//   ....[198]....
        /*cf58*/ 	.word	0x00038c70


	//   ....[199]....
        /*cf5c*/ 	.word	0x00038c80


	//   ....[200]....
        /*cf60*/ 	.word	0x00038c90


	//   ....[201]....
        /*cf64*/ 	.word	0x00038cc0


	//   ....[202]....
        /*cf68*/ 	.word	0x00038cd0


	//   ....[203]....
        /*cf6c*/ 	.word	0x00038ce0


	//   ....[204]....
        /*cf70*/ 	.word	0x00038cf0


	//   ....[205]....
        /*cf74*/ 	.word	0x00038d20


	//   ....[206]....
        /*cf78*/ 	.word	0x00038d30


	//   ....[207]....
        /*cf7c*/ 	.word	0x00038d40


	//   ....[208]....
        /*cf80*/ 	.word	0x00038d50


	//   ....[209]....
        /*cf84*/ 	.word	0x00038d80


	//   ....[210]....
        /*cf88*/ 	.word	0x00038d90


	//   ....[211]....
        /*cf8c*/ 	.word	0x00038da0


	//   ....[212]....
        /*cf90*/ 	.word	0x00038db0


	//   ....[213]....
        /*cf94*/ 	.word	0x00038de0


	//   ....[214]....
        /*cf98*/ 	.word	0x00038df0


	//   ....[215]....
        /*cf9c*/ 	.word	0x00038e00


	//   ....[216]....
        /*cfa0*/ 	.word	0x00038e10


	//   ....[217]....
        /*cfa4*/ 	.word	0x00038e40


	//   ....[218]....
        /*cfa8*/ 	.word	0x00038e50


	//   ....[219]....
        /*cfac*/ 	.word	0x00038e60


	//   ....[220]....
        /*cfb0*/ 	.word	0x00038e70


	//   ....[221]....
        /*cfb4*/ 	.word	0x00038ea0


	//   ....[222]....
        /*cfb8*/ 	.word	0x00038eb0


	//   ....[223]....
        /*cfbc*/ 	.word	0x00038ec0


	//   ....[224]....
        /*cfc0*/ 	.word	0x00038ed0


	//   ....[225]....
        /*cfc4*/ 	.word	0x00038f00


	//   ....[226]....
        /*cfc8*/ 	.word	0x00038f10


	//   ....[227]....
        /*cfcc*/ 	.word	0x00038f20


	//   ....[228]....
        /*cfd0*/ 	.word	0x00038f30


	//   ....[229]....
        /*cfd4*/ 	.word	0x00038f60


	//   ....[230]....
        /*cfd8*/ 	.word	0x00038f70


	//   ....[231]....
        /*cfdc*/ 	.word	0x00038f80


	//   ....[232]....
        /*cfe0*/ 	.word	0x00038f90


	//   ....[233]....
        /*cfe4*/ 	.word	0x00038fc0


	//   ....[234]....
        /*cfe8*/ 	.word	0x00038fd0


	//   ....[235]....
        /*cfec*/ 	.word	0x00038fe0


	//   ....[236]....
        /*cff0*/ 	.word	0x00038ff0


	//   ....[237]....
        /*cff4*/ 	.word	0x00039020


	//   ....[238]....
        /*cff8*/ 	.word	0x00039030


	//   ....[239]....
        /*cffc*/ 	.word	0x00039040


	//   ....[240]....
        /*d000*/ 	.word	0x00039050


	//   ....[241]....
        /*d004*/ 	.word	0x00039080


	//   ....[242]....
        /*d008*/ 	.word	0x00039090


	//   ....[243]....
        /*d00c*/ 	.word	0x000390a0


	//   ....[244]....
        /*d010*/ 	.word	0x000390b0


	//   ....[245]....
        /*d014*/ 	.word	0x000390e0


	//   ....[246]....
        /*d018*/ 	.word	0x000390f0


	//   ....[247]....
        /*d01c*/ 	.word	0x00039100


	//   ....[248]....
        /*d020*/ 	.word	0x00039110


	//   ....[249]....
        /*d024*/ 	.word	0x00039140


	//   ....[250]....
        /*d028*/ 	.word	0x00039150


	//   ....[251]....
        /*d02c*/ 	.word	0x00039160


	//   ....[252]....
        /*d030*/ 	.word	0x00039170


	//   ....[253]....
        /*d034*/ 	.word	0x000391b0


	//   ....[254]....
        /*d038*/ 	.word	0x0003c1f0


	//   ....[255]....
        /*d03c*/ 	.word	0x0003c200


	//   ....[0]....
        /*d040*/ 	.word	0x0003c210


	//   ....[1]....
        /*d044*/ 	.word	0x0003c230


	//   ....[2]....
        /*d048*/ 	.word	0x0003c240


	//   ....[3]....
        /*d04c*/ 	.word	0x0003c250


	//   ....[4]....
        /*d050*/ 	.word	0x0003c260


	//   ....[5]....
        /*d054*/ 	.word	0x0003c290


	//   ....[6]....
        /*d058*/ 	.word	0x0003c2a0


	//   ....[7]....
        /*d05c*/ 	.word	0x0003c2b0


	//   ....[8]....
        /*d060*/ 	.word	0x0003c2c0


	//   ....[9]....
        /*d064*/ 	.word	0x0003c2f0


	//   ....[10]....
        /*d068*/ 	.word	0x0003c300


	//   ....[11]....
        /*d06c*/ 	.word	0x0003c310


	//   ....[12]....
        /*d070*/ 	.word	0x0003c320


	//   ....[13]....
        /*d074*/ 	.word	0x0003c350


	//   ....[14]....
        /*d078*/ 	.word	0x0003c360


	//   ....[15]....
        /*d07c*/ 	.word	0x0003c370


	//   ....[16]....
        /*d080*/ 	.word	0x0003c380


	//   ....[17]....
        /*d084*/ 	.word	0x0003c3b0


	//   ....[18]....
        /*d088*/ 	.word	0x0003c3c0


	//   ....[19]....
        /*d08c*/ 	.word	0x0003c3d0


	//   ....[20]....
        /*d090*/ 	.word	0x0003c3e0


	//   ....[21]....
        /*d094*/ 	.word	0x0003c410


	//   ....[22]....
        /*d098*/ 	.word	0x0003c420


	//   ....[23]....
        /*d09c*/ 	.word	0x0003c430


	//   ....[24]....
        /*d0a0*/ 	.word	0x0003c440


	//   ....[25]....
        /*d0a4*/ 	.word	0x0003c470


	//   ....[26]....
        /*d0a8*/ 	.word	0x0003c480


	//   ....[27]....
        /*d0ac*/ 	.word	0x0003c490


	//   ....[28]....
        /*d0b0*/ 	.word	0x0003c4a0


	//   ....[29]....
        /*d0b4*/ 	.word	0x0003c4d0


	//   ....[30]....
        /*d0b8*/ 	.word	0x0003c4e0


	//   ....[31]....
        /*d0bc*/ 	.word	0x0003c4f0


	//   ....[32]....
        /*d0c0*/ 	.word	0x0003c500


	//   ....[33]....
        /*d0c4*/ 	.word	0x0003c530


	//   ....[34]....
        /*d0c8*/ 	.word	0x0003c540


	//   ....[35]....
        /*d0cc*/ 	.word	0x0003c550


	//   ....[36]....
        /*d0d0*/ 	.word	0x0003c560


	//   ....[37]....
        /*d0d4*/ 	.word	0x0003c590


	//   ....[38]....
        /*d0d8*/ 	.word	0x0003c5a0


	//   ....[39]....
        /*d0dc*/ 	.word	0x0003c5b0


	//   ....[40]....
        /*d0e0*/ 	.word	0x0003c5c0


	//   ....[41]....
        /*d0e4*/ 	.word	0x0003c5f0


	//   ....[42]....
        /*d0e8*/ 	.word	0x0003c600


	//   ....[43]....
        /*d0ec*/ 	.word	0x0003c610


	//   ....[44]....
        /*d0f0*/ 	.word	0x0003c620


	//   ....[45]....
        /*d0f4*/ 	.word	0x0003c650


	//   ....[46]....
        /*d0f8*/ 	.word	0x0003c660


	//   ....[47]....
        /*d0fc*/ 	.word	0x0003c670


	//   ....[48]....
        /*d100*/ 	.word	0x0003c680


	//   ....[49]....
        /*d104*/ 	.word	0x0003c6b0


	//   ....[50]....
        /*d108*/ 	.word	0x0003c6c0


	//   ....[51]....
        /*d10c*/ 	.word	0x0003c6d0


	//   ....[52]....
        /*d110*/ 	.word	0x0003c6e0


	//   ....[53]....
        /*d114*/ 	.word	0x0003c710


	//   ....[54]....
        /*d118*/ 	.word	0x0003c720


	//   ....[55]....
        /*d11c*/ 	.word	0x0003c730


	//   ....[56]....
        /*d120*/ 	.word	0x0003c740


	//   ....[57]....
        /*d124*/ 	.word	0x0003c770


	//   ....[58]....
        /*d128*/ 	.word	0x0003c780


	//   ....[59]....
        /*d12c*/ 	.word	0x0003c790


	//   ....[60]....
        /*d130*/ 	.word	0x0003c7a0


	//   ....[61]....
        /*d134*/ 	.word	0x0003c7d0


	//   ....[62]....
        /*d138*/ 	.word	0x0003c7e0


	//   ....[63]....
        /*d13c*/ 	.word	0x0003c7f0


	//   ....[64]....
        /*d140*/ 	.word	0x0003c800


	//   ....[65]....
        /*d144*/ 	.word	0x0003c830


	//   ....[66]....
        /*d148*/ 	.word	0x0003c840


	//   ....[67]....
        /*d14c*/ 	.word	0x0003c850


	//   ....[68]....
        /*d150*/ 	.word	0x0003c860


	//   ....[69]....
        /*d154*/ 	.word	0x0003c890


	//   ....[70]....
        /*d158*/ 	.word	0x0003c8a0


	//   ....[71]....
        /*d15c*/ 	.word	0x0003c8b0


	//   ....[72]....
        /*d160*/ 	.word	0x0003c8c0


	//   ....[73]....
        /*d164*/ 	.word	0x0003c8f0


	//   ....[74]....
        /*d168*/ 	.word	0x0003c900


	//   ....[75]....
        /*d16c*/ 	.word	0x0003c910


	//   ....[76]....
        /*d170*/ 	.word	0x0003c920


	//   ....[77]....
        /*d174*/ 	.word	0x0003c950


	//   ....[78]....
        /*d178*/ 	.word	0x0003c960


	//   ....[79]....
        /*d17c*/ 	.word	0x0003c970


	//   ....[80]....
        /*d180*/ 	.word	0x0003c980


	//   ....[81]....
        /*d184*/ 	.word	0x0003c9b0


	//   ....[82]....
        /*d188*/ 	.word	0x0003c9c0


	//   ....[83]....
        /*d18c*/ 	.word	0x0003c9d0


	//   ....[84]....
        /*d190*/ 	.word	0x0003c9e0


	//   ....[85]....
        /*d194*/ 	.word	0x0003ca10


	//   ....[86]....
        /*d198*/ 	.word	0x0003ca20


	//   ....[87]....
        /*d19c*/ 	.word	0x0003ca30


	//   ....[88]....
        /*d1a0*/ 	.word	0x0003ca40


	//   ....[89]....
        /*d1a4*/ 	.word	0x0003ca70


	//   ....[90]....
        /*d1a8*/ 	.word	0x0003ca80


	//   ....[91]....
        /*d1ac*/ 	.word	0x0003ca90


	//   ....[92]....
        /*d1b0*/ 	.word	0x0003caa0


	//   ....[93]....
        /*d1b4*/ 	.word	0x0003cad0


	//   ....[94]....
        /*d1b8*/ 	.word	0x0003cae0


	//   ....[95]....
        /*d1bc*/ 	.word	0x0003caf0


	//   ....[96]....
        /*d1c0*/ 	.word	0x0003cb00


	//   ....[97]....
        /*d1c4*/ 	.word	0x0003cb30


	//   ....[98]....
        /*d1c8*/ 	.word	0x0003cb40


	//   ....[99]....
        /*d1cc*/ 	.word	0x0003cb50


	//   ....[100]....
        /*d1d0*/ 	.word	0x0003cb60


	//   ....[101]....
        /*d1d4*/ 	.word	0x0003cb90


	//   ....[102]....
        /*d1d8*/ 	.word	0x0003cba0


	//   ....[103]....
        /*d1dc*/ 	.word	0x0003cbb0


	//   ....[104]....
        /*d1e0*/ 	.word	0x0003cbc0


	//   ....[105]....
        /*d1e4*/ 	.word	0x0003cbf0


	//   ....[106]....
        /*d1e8*/ 	.word	0x0003cc00


	//   ....[107]....
        /*d1ec*/ 	.word	0x0003cc10


	//   ....[108]....
        /*d1f0*/ 	.word	0x0003cc20


	//   ....[109]....
        /*d1f4*/ 	.word	0x0003cc50


	//   ....[110]....
        /*d1f8*/ 	.word	0x0003cc60


	//   ....[111]....
        /*d1fc*/ 	.word	0x0003cc70


	//   ....[112]....
        /*d200*/ 	.word	0x0003cc80


	//   ....[113]....
        /*d204*/ 	.word	0x0003ccb0


	//   ....[114]....
        /*d208*/ 	.word	0x0003ccc0


	//   ....[115]....
        /*d20c*/ 	.word	0x0003ccd0


	//   ....[116]....
        /*d210*/ 	.word	0x0003cce0


	//   ....[117]....
        /*d214*/ 	.word	0x0003cd10


	//   ....[118]....
        /*d218*/ 	.word	0x0003cd20


	//   ....[119]....
        /*d21c*/ 	.word	0x0003cd30


	//   ....[120]....
        /*d220*/ 	.word	0x0003cd40


	//   ....[121]....
        /*d224*/ 	.word	0x0003cd70


	//   ....[122]....
        /*d228*/ 	.word	0x0003cd80


	//   ....[123]....
        /*d22c*/ 	.word	0x0003cd90


	//   ....[124]....
        /*d230*/ 	.word	0x0003cda0


	//   ....[125]....
        /*d234*/ 	.word	0x0003cdd0


	//   ....[126]....
        /*d238*/ 	.word	0x0003cde0


	//   ....[127]....
        /*d23c*/ 	.word	0x0003cdf0


	//   ....[128]....
        /*d240*/ 	.word	0x0003ce00


	//   ....[129]....
        /*d244*/ 	.word	0x0003ce30


	//   ....[130]....
        /*d248*/ 	.word	0x0003ce40


	//   ....[131]....
        /*d24c*/ 	.word	0x0003ce50


	//   ....[132]....
        /*d250*/ 	.word	0x0003ce60


	//   ....[133]....
        /*d254*/ 	.word	0x0003ce90


	//   ....[134]....
        /*d258*/ 	.word	0x0003cea0


	//   ....[135]....
        /*d25c*/ 	.word	0x0003ceb0


	//   ....[136]....
        /*d260*/ 	.word	0x0003cec0


	//   ....[137]....
        /*d264*/ 	.word	0x0003cef0


	//   ....[138]....
        /*d268*/ 	.word	0x0003cf00


	//   ....[139]....
        /*d26c*/ 	.word	0x0003cf10


	//   ....[140]....
        /*d270*/ 	.word	0x0003cf20


	//   ....[141]....
        /*d274*/ 	.word	0x0003cf50


	//   ....[142]....
        /*d278*/ 	.word	0x0003cf60


	//   ....[143]....
        /*d27c*/ 	.word	0x0003cf70


	//   ....[144]....
        /*d280*/ 	.word	0x0003cf80


	//   ....[145]....
        /*d284*/ 	.word	0x0003cfb0


	//   ....[146]....
        /*d288*/ 	.word	0x0003cfc0


	//   ....[147]....
        /*d28c*/ 	.word	0x0003cfd0


	//   ....[148]....
        /*d290*/ 	.word	0x0003cfe0


	//   ....[149]....
        /*d294*/ 	.word	0x0003d010


	//   ....[150]....
        /*d298*/ 	.word	0x0003d020


	//   ....[151]....
        /*d29c*/ 	.word	0x0003d030


	//   ....[152]....
        /*d2a0*/ 	.word	0x0003d040


	//   ....[153]....
        /*d2a4*/ 	.word	0x0003d070


	//   ....[154]....
        /*d2a8*/ 	.word	0x0003d080


	//   ....[155]....
        /*d2ac*/ 	.word	0x0003d090


	//   ....[156]....
        /*d2b0*/ 	.word	0x0003d0a0


	//   ....[157]....
        /*d2b4*/ 	.word	0x0003d0d0


	//   ....[158]....
        /*d2b8*/ 	.word	0x0003d0e0


	//   ....[159]....
        /*d2bc*/ 	.word	0x0003d0f0


	//   ....[160]....
        /*d2c0*/ 	.word	0x0003d100


	//   ....[161]....
        /*d2c4*/ 	.word	0x0003d130


	//   ....[162]....
        /*d2c8*/ 	.word	0x0003d140


	//   ....[163]....
        /*d2cc*/ 	.word	0x0003d150


	//   ....[164]....
        /*d2d0*/ 	.word	0x0003d160


	//   ....[165]....
        /*d2d4*/ 	.word	0x0003d190


	//   ....[166]....
        /*d2d8*/ 	.word	0x0003d1a0


	//   ....[167]....
        /*d2dc*/ 	.word	0x0003d1b0


	//   ....[168]....
        /*d2e0*/ 	.word	0x0003d1c0


	//   ....[169]....
        /*d2e4*/ 	.word	0x0003d1f0


	//   ....[170]....
        /*d2e8*/ 	.word	0x0003d200


	//   ....[171]....
        /*d2ec*/ 	.word	0x0003d210


	//   ....[172]....
        /*d2f0*/ 	.word	0x0003d220


	//   ....[173]....
        /*d2f4*/ 	.word	0x0003d250


	//   ....[174]....
        /*d2f8*/ 	.word	0x0003d260


	//   ....[175]....
        /*d2fc*/ 	.word	0x0003d270


	//   ....[176]....
        /*d300*/ 	.word	0x0003d280


	//   ....[177]....
        /*d304*/ 	.word	0x0003d2b0


	//   ....[178]....
        /*d308*/ 	.word	0x0003d2c0


	//   ....[179]....
        /*d30c*/ 	.word	0x0003d2d0


	//   ....[180]....
        /*d310*/ 	.word	0x0003d2e0


	//   ....[181]....
        /*d314*/ 	.word	0x0003d310


	//   ....[182]....
        /*d318*/ 	.word	0x0003d320


	//   ....[183]....
        /*d31c*/ 	.word	0x0003d330


	//   ....[184]....
        /*d320*/ 	.word	0x0003d340


	//   ....[185]....
        /*d324*/ 	.word	0x0003d370


	//   ....[186]....
        /*d328*/ 	.word	0x0003d380


	//   ....[187]....
        /*d32c*/ 	.word	0x0003d390


	//   ....[188]....
        /*d330*/ 	.word	0x0003d3a0


	//   ....[189]....
        /*d334*/ 	.word	0x0003d3d0


	//   ....[190]....
        /*d338*/ 	.word	0x0003d3e0


	//   ....[191]....
        /*d33c*/ 	.word	0x0003d3f0


	//   ....[192]....
        /*d340*/ 	.word	0x0003d400


	//   ....[193]....
        /*d344*/ 	.word	0x0003d430


	//   ....[194]....
        /*d348*/ 	.word	0x0003d440


	//   ....[195]....
        /*d34c*/ 	.word	0x0003d450


	//   ....[196]....
        /*d350*/ 	.word	0x0003d460


	//   ....[197]....
        /*d354*/ 	.word	0x0003d490


	//   ....[198]....
        /*d358*/ 	.word	0x0003d4a0


	//   ....[199]....
        /*d35c*/ 	.word	0x0003d4b0


	//   ....[200]....
        /*d360*/ 	.word	0x0003d4c0


	//   ....[201]....
        /*d364*/ 	.word	0x0003d4f0


	//   ....[202]....
        /*d368*/ 	.word	0x0003d500


	//   ....[203]....
        /*d36c*/ 	.word	0x0003d510


	//   ....[204]....
        /*d370*/ 	.word	0x0003d520


	//   ....[205]....
        /*d374*/ 	.word	0x0003d550


	//   ....[206]....
        /*d378*/ 	.word	0x0003d560


	//   ....[207]....
        /*d37c*/ 	.word	0x0003d570


	//   ....[208]....
        /*d380*/ 	.word	0x0003d580


	//   ....[209]....
        /*d384*/ 	.word	0x0003d5b0


	//   ....[210]....
        /*d388*/ 	.word	0x0003d5c0


	//   ....[211]....
        /*d38c*/ 	.word	0x0003d5d0


	//   ....[212]....
        /*d390*/ 	.word	0x0003d5e0


	//   ....[213]....
        /*d394*/ 	.word	0x0003d610


	//   ....[214]....
        /*d398*/ 	.word	0x0003d620


	//   ....[215]....
        /*d39c*/ 	.word	0x0003d630


	//   ....[216]....
        /*d3a0*/ 	.word	0x0003d640


	//   ....[217]....
        /*d3a4*/ 	.word	0x0003d670


	//   ....[218]....
        /*d3a8*/ 	.word	0x0003d680


	//   ....[219]....
        /*d3ac*/ 	.word	0x0003d690


	//   ....[220]....
        /*d3b0*/ 	.word	0x0003d6a0


	//   ....[221]....
        /*d3b4*/ 	.word	0x0003d6d0


	//   ....[222]....
        /*d3b8*/ 	.word	0x0003d6e0


	//   ....[223]....
        /*d3bc*/ 	.word	0x0003d6f0


	//   ....[224]....
        /*d3c0*/ 	.word	0x0003d700


	//   ....[225]....
        /*d3c4*/ 	.word	0x0003d730


	//   ....[226]....
        /*d3c8*/ 	.word	0x0003d740


	//   ....[227]....
        /*d3cc*/ 	.word	0x0003d750


	//   ....[228]....
        /*d3d0*/ 	.word	0x0003d760


	//   ....[229]....
        /*d3d4*/ 	.word	0x0003d790


	//   ....[230]....
        /*d3d8*/ 	.word	0x0003d7a0


	//   ....[231]....
        /*d3dc*/ 	.word	0x0003d7b0


	//   ....[232]....
        /*d3e0*/ 	.word	0x0003d7c0


	//   ....[233]....
        /*d3e4*/ 	.word	0x0003d7f0


	//   ....[234]....
        /*d3e8*/ 	.word	0x0003d800


	//   ....[235]....
        /*d3ec*/ 	.word	0x0003d810


	//   ....[236]....
        /*d3f0*/ 	.word	0x0003d820


	//   ....[237]....
        /*d3f4*/ 	.word	0x0003d850


	//   ....[238]....
        /*d3f8*/ 	.word	0x0003d860


	//   ....[239]....
        /*d3fc*/ 	.word	0x0003d870


	//   ....[240]....
        /*d400*/ 	.word	0x0003d880


	//   ....[241]....
        /*d404*/ 	.word	0x0003d8b0


	//   ....[242]....
        /*d408*/ 	.word	0x0003d8c0


	//   ....[243]....
        /*d40c*/ 	.word	0x0003d8d0


	//   ....[244]....
        /*d410*/ 	.word	0x0003d8e0


	//   ....[245]....
        /*d414*/ 	.word	0x0003d910


	//   ....[246]....
        /*d418*/ 	.word	0x0003d920


	//   ....[247]....
        /*d41c*/ 	.word	0x0003d930


	//   ....[248]....
        /*d420*/ 	.word	0x0003d940


	//   ....[249]....
        /*d424*/ 	.word	0x0003d970


	//   ....[250]....
        /*d428*/ 	.word	0x0003d980


	//   ....[251]....
        /*d42c*/ 	.word	0x0003d990


	//   ....[252]....
        /*d430*/ 	.word	0x0003d9a0


	//   ....[253]....
        /*d434*/ 	.word	0x0003d9d0


	//   ....[254]....
        /*d438*/ 	.word	0x0003d9e0


	//   ....[255]....
        /*d43c*/ 	.word	0x0003d9f0


	//   ....[0]....
        /*d440*/ 	.word	0x0003da00


	//   ....[1]....
        /*d444*/ 	.word	0x0003da30


	//   ....[2]....
        /*d448*/ 	.word	0x0003da40


	//   ....[3]....
        /*d44c*/ 	.word	0x0003da50


	//   ....[4]....
        /*d450*/ 	.word	0x0003da60


	//   ....[5]....
        /*d454*/ 	.word	0x0003da90


	//   ....[6]....
        /*d458*/ 	.word	0x0003daa0


	//   ....[7]....
        /*d45c*/ 	.word	0x0003dab0


	//   ....[8]....
        /*d460*/ 	.word	0x0003dac0


	//   ....[9]....
        /*d464*/ 	.word	0x0003daf0


	//   ....[10]....
        /*d468*/ 	.word	0x0003db00


	//   ....[11]....
        /*d46c*/ 	.word	0x0003db10


	//   ....[12]....
        /*d470*/ 	.word	0x0003db20


	//   ....[13]....
        /*d474*/ 	.word	0x0003db50


	//   ....[14]....
        /*d478*/ 	.word	0x0003db60


	//   ....[15]....
        /*d47c*/ 	.word	0x0003db70


	//   ....[16]....
        /*d480*/ 	.word	0x0003db80


	//   ....[17]....
        /*d484*/ 	.word	0x0003dbb0


	//   ....[18]....
        /*d488*/ 	.word	0x0003dbc0


	//   ....[19]....
        /*d48c*/ 	.word	0x0003dbd0


	//   ....[20]....
        /*d490*/ 	.word	0x0003dbe0


	//   ....[21]....
        /*d494*/ 	.word	0x0003dc10


	//   ....[22]....
        /*d498*/ 	.word	0x0003dc20


	//   ....[23]....
        /*d49c*/ 	.word	0x0003dc30


	//   ....[24]....
        /*d4a0*/ 	.word	0x0003dc40


	//   ....[25]....
        /*d4a4*/ 	.word	0x0003dc70


	//   ....[26]....
        /*d4a8*/ 	.word	0x0003dc80


	//   ....[27]....
        /*d4ac*/ 	.word	0x0003dc90


	//   ....[28]....
        /*d4b0*/ 	.word	0x0003dca0


	//   ....[29]....
        /*d4b4*/ 	.word	0x0003dcd0


	//   ....[30]....
        /*d4b8*/ 	.word	0x0003dce0


	//   ....[31]....
        /*d4bc*/ 	.word	0x0003dcf0


	//   ....[32]....
        /*d4c0*/ 	.word	0x0003dd00


	//   ....[33]....
        /*d4c4*/ 	.word	0x0003dd30


	//   ....[34]....
        /*d4c8*/ 	.word	0x0003dd40


	//   ....[35]....
        /*d4cc*/ 	.word	0x0003dd50


	//   ....[36]....
        /*d4d0*/ 	.word	0x0003dd60


	//   ....[37]....
        /*d4d4*/ 	.word	0x0003dd90


	//   ....[38]....
        /*d4d8*/ 	.word	0x0003dda0


	//   ....[39]....
        /*d4dc*/ 	.word	0x0003ddb0


	//   ....[40]....
        /*d4e0*/ 	.word	0x0003ddc0


	//   ....[41]....
        /*d4e4*/ 	.word	0x0003ddf0


	//   ....[42]....
        /*d4e8*/ 	.word	0x0003de00


	//   ....[43]....
        /*d4ec*/ 	.word	0x0003de10


	//   ....[44]....
        /*d4f0*/ 	.word	0x0003de20


	//   ....[45]....
        /*d4f4*/ 	.word	0x0003de50


	//   ....[46]....
        /*d4f8*/ 	.word	0x0003de60


	//   ....[47]....
        /*d4fc*/ 	.word	0x0003de70


	//   ....[48]....
        /*d500*/ 	.word	0x0003de80


	//   ....[49]....
        /*d504*/ 	.word	0x0003deb0


	//   ....[50]....
        /*d508*/ 	.word	0x0003dec0


	//   ....[51]....
        /*d50c*/ 	.word	0x0003ded0


	//   ....[52]....
        /*d510*/ 	.word	0x0003dee0


	//   ....[53]....
        /*d514*/ 	.word	0x0003df10


	//   ....[54]....
        /*d518*/ 	.word	0x0003df20


	//   ....[55]....
        /*d51c*/ 	.word	0x0003df30


	//   ....[56]....
        /*d520*/ 	.word	0x0003df40


	//   ....[57]....
        /*d524*/ 	.word	0x0003df70


	//   ....[58]....
        /*d528*/ 	.word	0x0003df80


	//   ....[59]....
        /*d52c*/ 	.word	0x0003df90


	//   ....[60]....
        /*d530*/ 	.word	0x0003dfa0


	//   ....[61]....
        /*d534*/ 	.word	0x0003dfd0


	//   ....[62]....
        /*d538*/ 	.word	0x0003dfe0


	//   ....[63]....
        /*d53c*/ 	.word	0x0003dff0


	//   ....[64]....
        /*d540*/ 	.word	0x0003e000


	//   ....[65]....
        /*d544*/ 	.word	0x0003e030


	//   ....[66]....
        /*d548*/ 	.word	0x0003e040


	//   ....[67]....
        /*d54c*/ 	.word	0x0003e050


	//   ....[68]....
        /*d550*/ 	.word	0x0003e060


	//   ....[69]....
        /*d554*/ 	.word	0x0003e090


	//   ....[70]....
        /*d558*/ 	.word	0x0003e0a0


	//   ....[71]....
        /*d55c*/ 	.word	0x0003e0b0


	//   ....[72]....
        /*d560*/ 	.word	0x0003e0c0


	//   ....[73]....
        /*d564*/ 	.word	0x0003e0f0


	//   ....[74]....
        /*d568*/ 	.word	0x0003e100


	//   ....[75]....
        /*d56c*/ 	.word	0x0003e110


	//   ....[76]....
        /*d570*/ 	.word	0x0003e120


	//   ....[77]....
        /*d574*/ 	.word	0x0003e150


	//   ....[78]....
        /*d578*/ 	.word	0x0003e160


	//   ....[79]....
        /*d57c*/ 	.word	0x0003e170


	//   ....[80]....
        /*d580*/ 	.word	0x0003e180


	//   ....[81]....
        /*d584*/ 	.word	0x0003e1b0


	//   ....[82]....
        /*d588*/ 	.word	0x0003e1c0


	//   ....[83]....
        /*d58c*/ 	.word	0x0003e1d0


	//   ....[84]....
        /*d590*/ 	.word	0x0003e1e0


	//   ....[85]....
        /*d594*/ 	.word	0x0003e210


	//   ....[86]....
        /*d598*/ 	.word	0x0003e220


	//   ....[87]....
        /*d59c*/ 	.word	0x0003e230


	//   ....[88]....
        /*d5a0*/ 	.word	0x0003e240


	//   ....[89]....
        /*d5a4*/ 	.word	0x0003e270


	//   ....[90]....
        /*d5a8*/ 	.word	0x0003e280


	//   ....[91]....
        /*d5ac*/ 	.word	0x0003e290


	//   ....[92]....
        /*d5b0*/ 	.word	0x0003e2a0


	//   ....[93]....
        /*d5b4*/ 	.word	0x0003e2d0


	//   ....[94]....
        /*d5b8*/ 	.word	0x0003e2e0


	//   ....[95]....
        /*d5bc*/ 	.word	0x0003e2f0


	//   ....[96]....
        /*d5c0*/ 	.word	0x0003e300


	//   ....[97]....
        /*d5c4*/ 	.word	0x0003e330


	//   ....[98]....
        /*d5c8*/ 	.word	0x0003e340


	//   ....[99]....
        /*d5cc*/ 	.word	0x0003e350


	//   ....[100]....
        /*d5d0*/ 	.word	0x0003e360


	//   ....[101]....
        /*d5d4*/ 	.word	0x0003e390


	//   ....[102]....
        /*d5d8*/ 	.word	0x0003e3a0


	//   ....[103]....
        /*d5dc*/ 	.word	0x0003e3b0


	//   ....[104]....
        /*d5e0*/ 	.word	0x0003e3c0


	//   ....[105]....
        /*d5e4*/ 	.word	0x0003e3f0


	//   ....[106]....
        /*d5e8*/ 	.word	0x0003e400


	//   ....[107]....
        /*d5ec*/ 	.word	0x0003e410


	//   ....[108]....
        /*d5f0*/ 	.word	0x0003e420


	//   ....[109]....
        /*d5f4*/ 	.word	0x0003e450


	//   ....[110]....
        /*d5f8*/ 	.word	0x0003e460


	//   ....[111]....
        /*d5fc*/ 	.word	0x0003e470


	//   ....[112]....
        /*d600*/ 	.word	0x0003e480


	//   ....[113]....
        /*d604*/ 	.word	0x0003e4b0


	//   ....[114]....
        /*d608*/ 	.word	0x0003e4c0


	//   ....[115]....
        /*d60c*/ 	.word	0x0003e4d0


	//   ....[116]....
        /*d610*/ 	.word	0x0003e4e0


	//   ....[117]....
        /*d614*/ 	.word	0x0003e510


	//   ....[118]....
        /*d618*/ 	.word	0x0003e520


	//   ....[119]....
        /*d61c*/ 	.word	0x0003e530


	//   ....[120]....
        /*d620*/ 	.word	0x0003e540


	//   ....[121]....
        /*d624*/ 	.word	0x0003e570


	//   ....[122]....
        /*d628*/ 	.word	0x0003e580


	//   ....[123]....
        /*d62c*/ 	.word	0x0003e590


	//   ....[124]....
        /*d630*/ 	.word	0x0003e5a0


	//   ....[125]....
        /*d634*/ 	.word	0x0003e5d0


	//   ....[126]....
        /*d638*/ 	.word	0x0003e5e0


	//   ....[127]....
        /*d63c*/ 	.word	0x0003e5f0


	//   ....[128]....
        /*d640*/ 	.word	0x0003e600


	//   ....[129]....
        /*d644*/ 	.word	0x0003e630


	//   ....[130]....
        /*d648*/ 	.word	0x0003e640


	//   ....[131]....
        /*d64c*/ 	.word	0x0003e650


	//   ....[132]....
        /*d650*/ 	.word	0x0003e660


	//   ....[133]....
        /*d654*/ 	.word	0x0003e690


	//   ....[134]....
        /*d658*/ 	.word	0x0003e6a0


	//   ....[135]....
        /*d65c*/ 	.word	0x0003e6b0


	//   ....[136]....
        /*d660*/ 	.word	0x0003e6c0


	//   ....[137]....
        /*d664*/ 	.word	0x0003e6f0


	//   ....[138]....
        /*d668*/ 	.word	0x0003e700


	//   ....[139]....
        /*d66c*/ 	.word	0x0003e710


	//   ....[140]....
        /*d670*/ 	.word	0x0003e720


	//   ....[141]....
        /*d674*/ 	.word	0x0003e750


	//   ....[142]....
        /*d678*/ 	.word	0x0003e760


	//   ....[143]....
        /*d67c*/ 	.word	0x0003e770


	//   ....[144]....
        /*d680*/ 	.word	0x0003e780


	//   ....[145]....
        /*d684*/ 	.word	0x0003e7b0


	//   ....[146]....
        /*d688*/ 	.word	0x0003e7c0


	//   ....[147]....
        /*d68c*/ 	.word	0x0003e7d0


	//   ....[148]....
        /*d690*/ 	.word	0x0003e7e0


	//   ....[149]....
        /*d694*/ 	.word	0x0003e810


	//   ....[150]....
        /*d698*/ 	.word	0x0003e820


	//   ....[151]....
        /*d69c*/ 	.word	0x0003e830


	//   ....[152]....
        /*d6a0*/ 	.word	0x0003e840


	//   ....[153]....
        /*d6a4*/ 	.word	0x0003e870


	//   ....[154]....
        /*d6a8*/ 	.word	0x0003e880


	//   ....[155]....
        /*d6ac*/ 	.word	0x0003e890


	//   ....[156]....
        /*d6b0*/ 	.word	0x0003e8a0


	//   ....[157]....
        /*d6b4*/ 	.word	0x0003e8d0


	//   ....[158]....
        /*d6b8*/ 	.word	0x0003e8e0


	//   ....[159]....
        /*d6bc*/ 	.word	0x0003e8f0


	//   ....[160]....
        /*d6c0*/ 	.word	0x0003e900


	//   ....[161]....
        /*d6c4*/ 	.word	0x0003e930


	//   ....[162]....
        /*d6c8*/ 	.word	0x0003e940


	//   ....[163]....
        /*d6cc*/ 	.word	0x0003e950


	//   ....[164]....
        /*d6d0*/ 	.word	0x0003e960


	//   ....[165]....
        /*d6d4*/ 	.word	0x0003e990


	//   ....[166]....
        /*d6d8*/ 	.word	0x0003e9a0


	//   ....[167]....
        /*d6dc*/ 	.word	0x0003e9b0


	//   ....[168]....
        /*d6e0*/ 	.word	0x0003e9c0


	//   ....[169]....
        /*d6e4*/ 	.word	0x0003e9f0


	//   ....[170]....
        /*d6e8*/ 	.word	0x0003ea00


	//   ....[171]....
        /*d6ec*/ 	.word	0x0003ea10


	//   ....[172]....
        /*d6f0*/ 	.word	0x0003ea20


	//   ....[173]....
        /*d6f4*/ 	.word	0x0003ea50


	//   ....[174]....
        /*d6f8*/ 	.word	0x0003ea60


	//   ....[175]....
        /*d6fc*/ 	.word	0x0003ea70


	//   ....[176]....
        /*d700*/ 	.word	0x0003ea80


	//   ....[177]....
        /*d704*/ 	.word	0x0003eab0


	//   ....[178]....
        /*d708*/ 	.word	0x0003eac0


	//   ....[179]....
        /*d70c*/ 	.word	0x0003ead0


	//   ....[180]....
        /*d710*/ 	.word	0x0003eae0


	//   ....[181]....
        /*d714*/ 	.word	0x0003eb10


	//   ....[182]....
        /*d718*/ 	.word	0x0003eb20


	//   ....[183]....
        /*d71c*/ 	.word	0x0003eb30


	//   ....[184]....
        /*d720*/ 	.word	0x0003eb40


	//   ....[185]....
        /*d724*/ 	.word	0x0003eb70


	//   ....[186]....
        /*d728*/ 	.word	0x0003eb80


	//   ....[187]....
        /*d72c*/ 	.word	0x0003eb90


	//   ....[188]....
        /*d730*/ 	.word	0x0003eba0


	//   ....[189]....
        /*d734*/ 	.word	0x0003ebd0


	//   ....[190]....
        /*d738*/ 	.word	0x0003ebe0


	//   ....[191]....
        /*d73c*/ 	.word	0x0003ebf0


	//   ....[192]....
        /*d740*/ 	.word	0x0003ec00


	//   ....[193]....
        /*d744*/ 	.word	0x0003ec30


	//   ....[194]....
        /*d748*/ 	.word	0x0003ec40


	//   ....[195]....
        /*d74c*/ 	.word	0x0003ec50


	//   ....[196]....
        /*d750*/ 	.word	0x0003ec60


	//   ....[197]....
        /*d754*/ 	.word	0x0003ec90


	//   ....[198]....
        /*d758*/ 	.word	0x0003eca0


	//   ....[199]....
        /*d75c*/ 	.word	0x0003ecb0


	//   ....[200]....
        /*d760*/ 	.word	0x0003ecc0


	//   ....[201]....
        /*d764*/ 	.word	0x0003ecf0


	//   ....[202]....
        /*d768*/ 	.word	0x0003ed00


	//   ....[203]....
        /*d76c*/ 	.word	0x0003ed10


	//   ....[204]....
        /*d770*/ 	.word	0x0003ed20


	//   ....[205]....
        /*d774*/ 	.word	0x0003ed50


	//   ....[206]....
        /*d778*/ 	.word	0x0003ed60


	//   ....[207]....
        /*d77c*/ 	.word	0x0003ed70


	//   ....[208]....
        /*d780*/ 	.word	0x0003ed80


	//   ....[209]....
        /*d784*/ 	.word	0x0003edb0


	//   ....[210]....
        /*d788*/ 	.word	0x0003edc0


	//   ....[211]....
        /*d78c*/ 	.word	0x0003edd0


	//   ....[212]....
        /*d790*/ 	.word	0x0003ede0


	//   ....[213]....
        /*d794*/ 	.word	0x0003ee10


	//   ....[214]....
        /*d798*/ 	.word	0x0003ee20


	//   ....[215]....
        /*d79c*/ 	.word	0x0003ee30


	//   ....[216]....
        /*d7a0*/ 	.word	0x0003ee40


	//   ....[217]....
        /*d7a4*/ 	.word	0x0003ee70


	//   ....[218]....
        /*d7a8*/ 	.word	0x0003ee80


	//   ....[219]....
        /*d7ac*/ 	.word	0x0003ee90


	//   ....[220]....
        /*d7b0*/ 	.word	0x0003eea0


	//   ....[221]....
        /*d7b4*/ 	.word	0x0003eed0


	//   ....[222]....
        /*d7b8*/ 	.word	0x0003eee0


	//   ....[223]....
        /*d7bc*/ 	.word	0x0003eef0


	//   ....[224]....
        /*d7c0*/ 	.word	0x0003ef00


	//   ....[225]....
        /*d7c4*/ 	.word	0x0003ef30


	//   ....[226]....
        /*d7c8*/ 	.word	0x0003ef40


	//   ....[227]....
        /*d7cc*/ 	.word	0x0003ef50


	//   ....[228]....
        /*d7d0*/ 	.word	0x0003ef60


	//   ....[229]....
        /*d7d4*/ 	.word	0x0003ef90


	//   ....[230]....
        /*d7d8*/ 	.word	0x0003efa0


	//   ....[231]....
        /*d7dc*/ 	.word	0x0003efb0


	//   ....[232]....
        /*d7e0*/ 	.word	0x0003efc0


	//   ....[233]....
        /*d7e4*/ 	.word	0x0003eff0


	//   ....[234]....
        /*d7e8*/ 	.word	0x0003f000


	//   ....[235]....
        /*d7ec*/ 	.word	0x0003f010


	//   ....[236]....
        /*d7f0*/ 	.word	0x0003f020


	//   ....[237]....
        /*d7f4*/ 	.word	0x0003f050


	//   ....[238]....
        /*d7f8*/ 	.word	0x0003f060


	//   ....[239]....
        /*d7fc*/ 	.word	0x0003f070


	//   ....[240]....
        /*d800*/ 	.word	0x0003f080


	//   ....[241]....
        /*d804*/ 	.word	0x0003f0b0


	//   ....[242]....
        /*d808*/ 	.word	0x0003f0c0


	//   ....[243]....
        /*d80c*/ 	.word	0x0003f0d0


	//   ....[244]....
        /*d810*/ 	.word	0x0003f0e0


	//   ....[245]....
        /*d814*/ 	.word	0x0003f110


	//   ....[246]....
        /*d818*/ 	.word	0x0003f120


	//   ....[247]....
        /*d81c*/ 	.word	0x0003f130


	//   ....[248]....
        /*d820*/ 	.word	0x0003f140


	//   ....[249]....
        /*d824*/ 	.word	0x0003f170


	//   ....[250]....
        /*d828*/ 	.word	0x0003f180


	//   ....[251]....
        /*d82c*/ 	.word	0x0003f190


	//   ....[252]....
        /*d830*/ 	.word	0x0003f1a0


	//   ....[253]....
        /*d834*/ 	.word	0x0003f1e0


	//   ....[254]....
        /*d838*/ 	.word	0x00042220


	//   ....[255]....
        /*d83c*/ 	.word	0x00042230


	//   ....[0]....
        /*d840*/ 	.word	0x00042240


	//   ....[1]....
        /*d844*/ 	.word	0x00042260


	//   ....[2]....
        /*d848*/ 	.word	0x00042270


	//   ....[3]....
        /*d84c*/ 	.word	0x00042280


	//   ....[4]....
        /*d850*/ 	.word	0x00042290


	//   ....[5]....
        /*d854*/ 	.word	0x000422c0


	//   ....[6]....
        /*d858*/ 	.word	0x000422d0


	//   ....[7]....
        /*d85c*/ 	.word	0x000422e0


	//   ....[8]....
        /*d860*/ 	.word	0x000422f0


	//   ....[9]....
        /*d864*/ 	.word	0x00042320


	//   ....[10]....
        /*d868*/ 	.word	0x00042330


	//   ....[11]....
        /*d86c*/ 	.word	0x00042340


	//   ....[12]....
        /*d870*/ 	.word	0x00042350


	//   ....[13]....
        /*d874*/ 	.word	0x00042380


	//   ....[14]....
        /*d878*/ 	.word	0x00042390


	//   ....[15]....
        /*d87c*/ 	.word	0x000423a0


	//   ....[16]....
        /*d880*/ 	.word	0x000423b0


	//   ....[17]....
        /*d884*/ 	.word	0x000423e0


	//   ....[18]....
        /*d888*/ 	.word	0x000423f0


	//   ....[19]....
        /*d88c*/ 	.word	0x00042400


	//   ....[20]....
        /*d890*/ 	.word	0x00042410


	//   ....[21]....
        /*d894*/ 	.word	0x00042440


	//   ....[22]....
        /*d898*/ 	.word	0x00042450


	//   ....[23]....
        /*d89c*/ 	.word	0x00042460


	//   ....[24]....
        /*d8a0*/ 	.word	0x00042470


	//   ....[25]....
        /*d8a4*/ 	.word	0x000424a0


	//   ....[26]....
        /*d8a8*/ 	.word	0x000424b0


	//   ....[27]....
        /*d8ac*/ 	.word	0x000424c0


	//   ....[28]....
        /*d8b0*/ 	.word	0x000424d0


	//   ....[29]....
        /*d8b4*/ 	.word	0x00042500


	//   ....[30]....
        /*d8b8*/ 	.word	0x00042510


	//   ....[31]....
        /*d8bc*/ 	.word	0x00042520


	//   ....[32]....
        /*d8c0*/ 	.word	0x00042530


	//   ....[33]....
        /*d8c4*/ 	.word	0x00042560


	//   ....[34]....
        /*d8c8*/ 	.word	0x00042570


	//   ....[35]....
        /*d8cc*/ 	.word	0x00042580


	//   ....[36]....
        /*d8d0*/ 	.word	0x00042590


	//   ....[37]....
        /*d8d4*/ 	.word	0x000425c0


	//   ....[38]....
        /*d8d8*/ 	.word	0x000425d0


	//   ....[39]....
        /*d8dc*/ 	.word	0x000425e0


	//   ....[40]....
        /*d8e0*/ 	.word	0x000425f0


	//   ....[41]....
        /*d8e4*/ 	.word	0x00042620


	//   ....[42]....
        /*d8e8*/ 	.word	0x00042630


	//   ....[43]....
        /*d8ec*/ 	.word	0x00042640


	//   ....[44]....
        /*d8f0*/ 	.word	0x00042650


	//   ....[45]....
        /*d8f4*/ 	.word	0x00042680


	//   ....[46]....
        /*d8f8*/ 	.word	0x00042690


	//   ....[47]....
        /*d8fc*/ 	.word	0x000426a0


	//   ....[48]....
        /*d900*/ 	.word	0x000426b0


	//   ....[49]....
        /*d904*/ 	.word	0x000426e0


	//   ....[50]....
        /*d908*/ 	.word	0x000426f0


	//   ....[51]....
        /*d90c*/ 	.word	0x00042700


	//   ....[52]....
        /*d910*/ 	.word	0x00042710


	//   ....[53]....
        /*d914*/ 	.word	0x00042740


	//   ....[54]....
        /*d918*/ 	.word	0x00042750


	//   ....[55]....
        /*d91c*/ 	.word	0x00042760


	//   ....[56]....
        /*d920*/ 	.word	0x00042770


	//   ....[57]....
        /*d924*/ 	.word	0x000427a0


	//   ....[58]....
        /*d928*/ 	.word	0x000427b0


	//   ....[59]....
        /*d92c*/ 	.word	0x000427c0


	//   ....[60]....
        /*d930*/ 	.word	0x000427d0


	//   ....[61]....
        /*d934*/ 	.word	0x00042800


	//   ....[62]....
        /*d938*/ 	.word	0x00042810


	//   ....[63]....
        /*d93c*/ 	.word	0x00042820


	//   ....[64]....
        /*d940*/ 	.word	0x00042830


	//   ....[65]....
        /*d944*/ 	.word	0x00042860


	//   ....[66]....
        /*d948*/ 	.word	0x00042870


	//   ....[67]....
        /*d94c*/ 	.word	0x00042880


	//   ....[68]....
        /*d950*/ 	.word	0x00042890


	//   ....[69]....
        /*d954*/ 	.word	0x000428c0


	//   ....[70]....
        /*d958*/ 	.word	0x000428d0


	//   ....[71]....
        /*d95c*/ 	.word	0x000428e0


	//   ....[72]....
        /*d960*/ 	.word	0x000428f0


	//   ....[73]....
        /*d964*/ 	.word	0x00042920


	//   ....[74]....
        /*d968*/ 	.word	0x00042930


	//   ....[75]....
        /*d96c*/ 	.word	0x00042940


	//   ....[76]....
        /*d970*/ 	.word	0x00042950


	//   ....[77]....
        /*d974*/ 	.word	0x00042980


	//   ....[78]....
        /*d978*/ 	.word	0x00042990


	//   ....[79]....
        /*d97c*/ 	.word	0x000429a0


	//   ....[80]....
        /*d980*/ 	.word	0x000429b0


	//   ....[81]....
        /*d984*/ 	.word	0x000429e0


	//   ....[82]....
        /*d988*/ 	.word	0x000429f0


	//   ....[83]....
        /*d98c*/ 	.word	0x00042a00


	//   ....[84]....
        /*d990*/ 	.word	0x00042a10


	//   ....[85]....
        /*d994*/ 	.word	0x00042a40


	//   ....[86]....
        /*d998*/ 	.word	0x00042a50


	//   ....[87]....
        /*d99c*/ 	.word	0x00042a60


	//   ....[88]....
        /*d9a0*/ 	.word	0x00042a70


	//   ....[89]....
        /*d9a4*/ 	.word	0x00042aa0


	//   ....[90]....
        /*d9a8*/ 	.word	0x00042ab0


	//   ....[91]....
        /*d9ac*/ 	.word	0x00042ac0


	//   ....[92]....
        /*d9b0*/ 	.word	0x00042ad0


	//   ....[93]....
        /*d9b4*/ 	.word	0x00042b00


	//   ....[94]....
        /*d9b8*/ 	.word	0x00042b10


	//   ....[95]....
        /*d9bc*/ 	.word	0x00042b20


	//   ....[96]....
        /*d9c0*/ 	.word	0x00042b30


	//   ....[97]....
        /*d9c4*/ 	.word	0x00042b60


	//   ....[98]....
        /*d9c8*/ 	.word	0x00042b70


	//   ....[99]....
        /*d9cc*/ 	.word	0x00042b80


	//   ....[100]....
        /*d9d0*/ 	.word	0x00042b90


	//   ....[101]....
        /*d9d4*/ 	.word	0x00042bc0


	//   ....[102]....
        /*d9d8*/ 	.word	0x00042bd0


	//   ....[103]....
        /*d9dc*/ 	.word	0x00042be0


	//   ....[104]....
        /*d9e0*/ 	.word	0x00042bf0


	//   ....[105]....
        /*d9e4*/ 	.word	0x00042c20


	//   ....[106]....
        /*d9e8*/ 	.word	0x00042c30


	//   ....[107]....
        /*d9ec*/ 	.word	0x00042c40


	//   ....[108]....
        /*d9f0*/ 	.word	0x00042c50


	//   ....[109]....
        /*d9f4*/ 	.word	0x00042c80


	//   ....[110]....
        /*d9f8*/ 	.word	0x00042c90


	//   ....[111]....
        /*d9fc*/ 	.word	0x00042ca0


	//   ....[112]....
        /*da00*/ 	.word	0x00042cb0


	//   ....[113]....
        /*da04*/ 	.word	0x00042ce0


	//   ....[114]....
        /*da08*/ 	.word	0x00042cf0


	//   ....[115]....
        /*da0c*/ 	.word	0x00042d00


	//   ....[116]....
        /*da10*/ 	.word	0x00042d10


	//   ....[117]....
        /*da14*/ 	.word	0x00042d40


	//   ....[118]....
        /*da18*/ 	.word	0x00042d50


	//   ....[119]....
        /*da1c*/ 	.word	0x00042d60


	//   ....[120]....
        /*da20*/ 	.word	0x00042d70


	//   ....[121]....
        /*da24*/ 	.word	0x00042da0


	//   ....[122]....
        /*da28*/ 	.word	0x00042db0


	//   ....[123]....
        /*da2c*/ 	.word	0x00042dc0


	//   ....[124]....
        /*da30*/ 	.word	0x00042dd0


	//   ....[125]....
        /*da34*/ 	.word	0x00042e00


	//   ....[126]....
        /*da38*/ 	.word	0x00042e10


	//   ....[127]....
        /*da3c*/ 	.word	0x00042e20


	//   ....[128]....
        /*da40*/ 	.word	0x00042e30


	//   ....[129]....
        /*da44*/ 	.word	0x00042e60


	//   ....[130]....
        /*da48*/ 	.word	0x00042e70


	//   ....[131]....
        /*da4c*/ 	.word	0x00042e80


	//   ....[132]....
        /*da50*/ 	.word	0x00042e90


	//   ....[133]....
        /*da54*/ 	.word	0x00042ec0


	//   ....[134]....
        /*da58*/ 	.word	0x00042ed0


	//   ....[135]....
        /*da5c*/ 	.word	0x00042ee0


	//   ....[136]....
        /*da60*/ 	.word	0x00042ef0


	//   ....[137]....
        /*da64*/ 	.word	0x00042f20


	//   ....[138]....
        /*da68*/ 	.word	0x00042f30


	//   ....[139]....
        /*da6c*/ 	.word	0x00042f40


	//   ....[140]....
        /*da70*/ 	.word	0x00042f50


	//   ....[141]....
        /*da74*/ 	.word	0x00042f80


	//   ....[142]....
        /*da78*/ 	.word	0x00042f90


	//   ....[143]....
        /*da7c*/ 	.word	0x00042fa0


	//   ....[144]....
        /*da80*/ 	.word	0x00042fb0


	//   ....[145]....
        /*da84*/ 	.word	0x00042fe0


	//   ....[146]....
        /*da88*/ 	.word	0x00042ff0


	//   ....[147]....
        /*da8c*/ 	.word	0x00043000


	//   ....[148]....
        /*da90*/ 	.word	0x00043010


	//   ....[149]....
        /*da94*/ 	.word	0x00043040


	//   ....[150]....
        /*da98*/ 	.word	0x00043050


	//   ....[151]....
        /*da9c*/ 	.word	0x00043060


	//   ....[152]....
        /*daa0*/ 	.word	0x00043070


	//   ....[153]....
        /*daa4*/ 	.word	0x000430a0


	//   ....[154]....
        /*daa8*/ 	.word	0x000430b0


	//   ....[155]....
        /*daac*/ 	.word	0x000430c0


	//   ....[156]....
        /*dab0*/ 	.word	0x000430d0


	//   ....[157]....
        /*dab4*/ 	.word	0x00043100


	//   ....[158]....
        /*dab8*/ 	.word	0x00043110


	//   ....[159]....
        /*dabc*/ 	.word	0x00043120


	//   ....[160]....
        /*dac0*/ 	.word	0x00043130


	//   ....[161]....
        /*dac4*/ 	.word	0x00043160


	//   ....[162]....
        /*dac8*/ 	.word	0x00043170


	//   ....[163]....
        /*dacc*/ 	.word	0x00043180


	//   ....[164]....
        /*dad0*/ 	.word	0x00043190


	//   ....[165]....
        /*dad4*/ 	.word	0x000431c0


	//   ....[166]....
        /*dad8*/ 	.word	0x000431d0


	//   ....[167]....
        /*dadc*/ 	.word	0x000431e0


	//   ....[168]....
        /*dae0*/ 	.word	0x000431f0


	//   ....[169]....
        /*dae4*/ 	.word	0x00043220


	//   ....[170]....
        /*dae8*/ 	.word	0x00043230


	//   ....[171]....
        /*daec*/ 	.word	0x00043240


	//   ....[172]....
        /*daf0*/ 	.word	0x00043250


	//   ....[173]....
        /*daf4*/ 	.word	0x00043280


	//   ....[174]....
        /*daf8*/ 	.word	0x00043290


	//   ....[175]....
        /*dafc*/ 	.word	0x000432a0


	//   ....[176]....
        /*db00*/ 	.word	0x000432b0


	//   ....[177]....
        /*db04*/ 	.word	0x000432e0


	//   ....[178]....
        /*db08*/ 	.word	0x000432f0


	//   ....[179]....
        /*db0c*/ 	.word	0x00043300


	//   ....[180]....
        /*db10*/ 	.word	0x00043310


	//   ....[181]....
        /*db14*/ 	.word	0x00043340


	//   ....[182]....
        /*db18*/ 	.word	0x00043350


	//   ....[183]....
        /*db1c*/ 	.word	0x00043360


	//   ....[184]....
        /*db20*/ 	.word	0x00043370


	//   ....[185]....
        /*db24*/ 	.word	0x000433a0


	//   ....[186]....
        /*db28*/ 	.word	0x000433b0


	//   ....[187]....
        /*db2c*/ 	.word	0x000433c0


	//   ....[188]....
        /*db30*/ 	.word	0x000433d0


	//   ....[189]....
        /*db34*/ 	.word	0x00043400


	//   ....[190]....
        /*db38*/ 	.word	0x00043410


	//   ....[191]....
        /*db3c*/ 	.word	0x00043420


	//   ....[192]....
        /*db40*/ 	.word	0x00043430


	//   ....[193]....
        /*db44*/ 	.word	0x00043460


	//   ....[194]....
        /*db48*/ 	.word	0x00043470


	//   ....[195]....
        /*db4c*/ 	.word	0x00043480


	//   ....[196]....
        /*db50*/ 	.word	0x00043490


	//   ....[197]....
        /*db54*/ 	.word	0x000434c0


	//   ....[198]....
        /*db58*/ 	.word	0x000434d0


	//   ....[199]....
        /*db5c*/ 	.word	0x000434e0


	//   ....[200]....
        /*db60*/ 	.word	0x000434f0


	//   ....[201]....
        /*db64*/ 	.word	0x00043520


	//   ....[202]....
        /*db68*/ 	.word	0x00043530


	//   ....[203]....
        /*db6c*/ 	.word	0x00043540


	//   ....[204]....
        /*db70*/ 	.word	0x00043550


	//   ....[205]....
        /*db74*/ 	.word	0x00043580


	//   ....[206]....
        /*db78*/ 	.word	0x00043590


	//   ....[207]....
        /*db7c*/ 	.word	0x000435a0


	//   ....[208]....
        /*db80*/ 	.word	0x000435b0


	//   ....[209]....
        /*db84*/ 	.word	0x000435e0


	//   ....[210]....
        /*db88*/ 	.word	0x000435f0


	//   ....[211]....
        /*db8c*/ 	.word	0x00043600


	//   ....[212]....
        /*db90*/ 	.word	0x00043610


	//   ....[213]....
        /*db94*/ 	.word	0x00043640


	//   ....[214]....
        /*db98*/ 	.word	0x00043650


	//   ....[215]....
        /*db9c*/ 	.word	0x00043660


	//   ....[216]....
        /*dba0*/ 	.word	0x00043670


	//   ....[217]....
        /*dba4*/ 	.word	0x000436a0


	//   ....[218]....
        /*dba8*/ 	.word	0x000436b0


	//   ....[219]....
        /*dbac*/ 	.word	0x000436c0


	//   ....[220]....
        /*dbb0*/ 	.word	0x000436d0


	//   ....[221]....
        /*dbb4*/ 	.word	0x00043700


	//   ....[222]....
        /*dbb8*/ 	.word	0x00043710


	//   ....[223]....
        /*dbbc*/ 	.word	0x00043720


	//   ....[224]....
        /*dbc0*/ 	.word	0x00043730


	//   ....[225]....
        /*dbc4*/ 	.word	0x00043760


	//   ....[226]....
        /*dbc8*/ 	.word	0x00043770


	//   ....[227]....
        /*dbcc*/ 	.word	0x00043780


	//   ....[228]....
        /*dbd0*/ 	.word	0x00043790


	//   ....[229]....
        /*dbd4*/ 	.word	0x000437c0


	//   ....[230]....
        /*dbd8*/ 	.word	0x000437d0


	//   ....[231]....
        /*dbdc*/ 	.word	0x000437e0


	//   ....[232]....
        /*dbe0*/ 	.word	0x000437f0


	//   ....[233]....
        /*dbe4*/ 	.word	0x00043820


	//   ....[234]....
        /*dbe8*/ 	.word	0x00043830


	//   ....[235]....
        /*dbec*/ 	.word	0x00043840


	//   ....[236]....
        /*dbf0*/ 	.word	0x00043850


	//   ....[237]....
        /*dbf4*/ 	.word	0x00043880


	//   ....[238]....
        /*dbf8*/ 	.word	0x00043890


	//   ....[239]....
        /*dbfc*/ 	.word	0x000438a0


	//   ....[240]....
        /*dc00*/ 	.word	0x000438b0


	//   ....[241]....
        /*dc04*/ 	.word	0x000438e0


	//   ....[242]....
        /*dc08*/ 	.word	0x000438f0


	//   ....[243]....
        /*dc0c*/ 	.word	0x00043900


	//   ....[244]....
        /*dc10*/ 	.word	0x00043910


	//   ....[245]....
        /*dc14*/ 	.word	0x00043940


	//   ....[246]....
        /*dc18*/ 	.word	0x00043950


	//   ....[247]....
        /*dc1c*/ 	.word	0x00043960


	//   ....[248]....
        /*dc20*/ 	.word	0x00043970


	//   ....[249]....
        /*dc24*/ 	.word	0x000439a0


	//   ....[250]....
        /*dc28*/ 	.word	0x000439b0


	//   ....[251]....
        /*dc2c*/ 	.word	0x000439c0


	//   ....[252]....
        /*dc30*/ 	.word	0x000439d0


	//   ....[253]....
        /*dc34*/ 	.word	0x00043a00


	//   ....[254]....
        /*dc38*/ 	.word	0x00043a10


	//   ....[255]....
        /*dc3c*/ 	.word	0x00043a20


	//   ....[0]....
        /*dc40*/ 	.word	0x00043a30


	//   ....[1]....
        /*dc44*/ 	.word	0x00043a60


	//   ....[2]....
        /*dc48*/ 	.word	0x00043a70


	//   ....[3]....
        /*dc4c*/ 	.word	0x00043a80


	//   ....[4]....
        /*dc50*/ 	.word	0x00043a90


	//   ....[5]....
        /*dc54*/ 	.word	0x00043ac0


	//   ....[6]....
        /*dc58*/ 	.word	0x00043ad0


	//   ....[7]....
        /*dc5c*/ 	.word	0x00043ae0


	//   ....[8]....
        /*dc60*/ 	.word	0x00043af0


	//   ....[9]....
        /*dc64*/ 	.word	0x00043b20


	//   ....[10]....
        /*dc68*/ 	.word	0x00043b30


	//   ....[11]....
        /*dc6c*/ 	.word	0x00043b40


	//   ....[12]....
        /*dc70*/ 	.word	0x00043b50


	//   ....[13]....
        /*dc74*/ 	.word	0x00043b80


	//   ....[14]....
        /*dc78*/ 	.word	0x00043b90


	//   ....[15]....
        /*dc7c*/ 	.word	0x00043ba0


	//   ....[16]....
        /*dc80*/ 	.word	0x00043bb0


	//   ....[17]....
        /*dc84*/ 	.word	0x00043be0


	//   ....[18]....
        /*dc88*/ 	.word	0x00043bf0


	//   ....[19]....
        /*dc8c*/ 	.word	0x00043c00


	//   ....[20]....
        /*dc90*/ 	.word	0x00043c10


	//   ....[21]....
        /*dc94*/ 	.word	0x00043c40


	//   ....[22]....
        /*dc98*/ 	.word	0x00043c50


	//   ....[23]....
        /*dc9c*/ 	.word	0x00043c60


	//   ....[24]....
        /*dca0*/ 	.word	0x00043c70


	//   ....[25]....
        /*dca4*/ 	.word	0x00043ca0


	//   ....[26]....
        /*dca8*/ 	.word	0x00043cb0


	//   ....[27]....
        /*dcac*/ 	.word	0x00043cc0


	//   ....[28]....
        /*dcb0*/ 	.word	0x00043cd0


	//   ....[29]....
        /*dcb4*/ 	.word	0x00043d00


	//   ....[30]....
        /*dcb8*/ 	.word	0x00043d10


	//   ....[31]....
        /*dcbc*/ 	.word	0x00043d20


	//   ....[32]....
        /*dcc0*/ 	.word	0x00043d30


	//   ....[33]....
        /*dcc4*/ 	.word	0x00043d60


	//   ....[34]....
        /*dcc8*/ 	.word	0x00043d70


	//   ....[35]....
        /*dccc*/ 	.word	0x00043d80


	//   ....[36]....
        /*dcd0*/ 	.word	0x00043d90


	//   ....[37]....
        /*dcd4*/ 	.word	0x00043dc0


	//   ....[38]....
        /*dcd8*/ 	.word	0x00043dd0


	//   ....[39]....
        /*dcdc*/ 	.word	0x00043de0


	//   ....[40]....
        /*dce0*/ 	.word	0x00043df0


	//   ....[41]....
        /*dce4*/ 	.word	0x00043e20


	//   ....[42]....
        /*dce8*/ 	.word	0x00043e30


	//   ....[43]....
        /*dcec*/ 	.word	0x00043e40


	//   ....[44]....
        /*dcf0*/ 	.word	0x00043e50


	//   ....[45]....
        /*dcf4*/ 	.word	0x00043e80


	//   ....[46]....
        /*dcf8*/ 	.word	0x00043e90


	//   ....[47]....
        /*dcfc*/ 	.word	0x00043ea0


	//   ....[48]....
        /*dd00*/ 	.word	0x00043eb0


	//   ....[49]....
        /*dd04*/ 	.word	0x00043ee0


	//   ....[50]....
        /*dd08*/ 	.word	0x00043ef0


	//   ....[51]....
        /*dd0c*/ 	.word	0x00043f00


	//   ....[52]....
        /*dd10*/ 	.word	0x00043f10


	//   ....[53]....
        /*dd14*/ 	.word	0x00043f40


	//   ....[54]....
        /*dd18*/ 	.word	0x00043f50


	//   ....[55]....
        /*dd1c*/ 	.word	0x00043f60


	//   ....[56]....
        /*dd20*/ 	.word	0x00043f70


	//   ....[57]....
        /*dd24*/ 	.word	0x00043fa0


	//   ....[58]....
        /*dd28*/ 	.word	0x00043fb0


	//   ....[59]....
        /*dd2c*/ 	.word	0x00043fc0


	//   ....[60]....
        /*dd30*/ 	.word	0x00043fd0


	//   ....[61]....
        /*dd34*/ 	.word	0x00044000


	//   ....[62]....
        /*dd38*/ 	.word	0x00044010


	//   ....[63]....
        /*dd3c*/ 	.word	0x00044020


	//   ....[64]....
        /*dd40*/ 	.word	0x00044030


	//   ....[65]....
        /*dd44*/ 	.word	0x00044060


	//   ....[66]....
        /*dd48*/ 	.word	0x00044070


	//   ....[67]....
        /*dd4c*/ 	.word	0x00044080


	//   ....[68]....
        /*dd50*/ 	.word	0x00044090


	//   ....[69]....
        /*dd54*/ 	.word	0x000440c0


	//   ....[70]....
        /*dd58*/ 	.word	0x000440d0


	//   ....[71]....
        /*dd5c*/ 	.word	0x000440e0


	//   ....[72]....
        /*dd60*/ 	.word	0x000440f0


	//   ....[73]....
        /*dd64*/ 	.word	0x00044120


	//   ....[74]....
        /*dd68*/ 	.word	0x00044130


	//   ....[75]....
        /*dd6c*/ 	.word	0x00044140


	//   ....[76]....
        /*dd70*/ 	.word	0x00044150


	//   ....[77]....
        /*dd74*/ 	.word	0x00044180


	//   ....[78]....
        /*dd78*/ 	.word	0x00044190


	//   ....[79]....
        /*dd7c*/ 	.word	0x000441a0


	//   ....[80]....
        /*dd80*/ 	.word	0x000441b0


	//   ....[81]....
        /*dd84*/ 	.word	0x000441e0


	//   ....[82]....
        /*dd88*/ 	.word	0x000441f0


	//   ....[83]....
        /*dd8c*/ 	.word	0x00044200


	//   ....[84]....
        /*dd90*/ 	.word	0x00044210


	//   ....[85]....
        /*dd94*/ 	.word	0x00044240


	//   ....[86]....
        /*dd98*/ 	.word	0x00044250


	//   ....[87]....
        /*dd9c*/ 	.word	0x00044260


	//   ....[88]....
        /*dda0*/ 	.word	0x00044270


	//   ....[89]....
        /*dda4*/ 	.word	0x000442a0


	//   ....[90]....
        /*dda8*/ 	.word	0x000442b0


	//   ....[91]....
        /*ddac*/ 	.word	0x000442c0


	//   ....[92]....
        /*ddb0*/ 	.word	0x000442d0


	//   ....[93]....
        /*ddb4*/ 	.word	0x00044300


	//   ....[94]....
        /*ddb8*/ 	.word	0x00044310


	//   ....[95]....
        /*ddbc*/ 	.word	0x00044320


	//   ....[96]....
        /*ddc0*/ 	.word	0x00044330


	//   ....[97]....
        /*ddc4*/ 	.word	0x00044360


	//   ....[98]....
        /*ddc8*/ 	.word	0x00044370


	//   ....[99]....
        /*ddcc*/ 	.word	0x00044380


	//   ....[100]....
        /*ddd0*/ 	.word	0x00044390


	//   ....[101]....
        /*ddd4*/ 	.word	0x000443c0


	//   ....[102]....
        /*ddd8*/ 	.word	0x000443d0


	//   ....[103]....
        /*dddc*/ 	.word	0x000443e0


	//   ....[104]....
        /*dde0*/ 	.word	0x000443f0


	//   ....[105]....
        /*dde4*/ 	.word	0x00044420


	//   ....[106]....
        /*dde8*/ 	.word	0x00044430


	//   ....[107]....
        /*ddec*/ 	.word	0x00044440


	//   ....[108]....
        /*ddf0*/ 	.word	0x00044450


	//   ....[109]....
        /*ddf4*/ 	.word	0x00044480


	//   ....[110]....
        /*ddf8*/ 	.word	0x00044490


	//   ....[111]....
        /*ddfc*/ 	.word	0x000444a0


	//   ....[112]....
        /*de00*/ 	.word	0x000444b0


	//   ....[113]....
        /*de04*/ 	.word	0x000444e0


	//   ....[114]....
        /*de08*/ 	.word	0x000444f0


	//   ....[115]....
        /*de0c*/ 	.word	0x00044500


	//   ....[116]....
        /*de10*/ 	.word	0x00044510


	//   ....[117]....
        /*de14*/ 	.word	0x00044540


	//   ....[118]....
        /*de18*/ 	.word	0x00044550


	//   ....[119]....
        /*de1c*/ 	.word	0x00044560


	//   ....[120]....
        /*de20*/ 	.word	0x00044570


	//   ....[121]....
        /*de24*/ 	.word	0x000445a0


	//   ....[122]....
        /*de28*/ 	.word	0x000445b0


	//   ....[123]....
        /*de2c*/ 	.word	0x000445c0


	//   ....[124]....
        /*de30*/ 	.word	0x000445d0


	//   ....[125]....
        /*de34*/ 	.word	0x00044600


	//   ....[126]....
        /*de38*/ 	.word	0x00044610


	//   ....[127]....
        /*de3c*/ 	.word	0x00044620


	//   ....[128]....
        /*de40*/ 	.word	0x00044630


	//   ....[129]....
        /*de44*/ 	.word	0x00044660


	//   ....[130]....
        /*de48*/ 	.word	0x00044670


	//   ....[131]....
        /*de4c*/ 	.word	0x00044680


	//   ....[132]....
        /*de50*/ 	.word	0x00044690


	//   ....[133]....
        /*de54*/ 	.word	0x000446c0


	//   ....[134]....
        /*de58*/ 	.word	0x000446d0


	//   ....[135]....
        /*de5c*/ 	.word	0x000446e0


	//   ....[136]....
        /*de60*/ 	.word	0x000446f0


	//   ....[137]....
        /*de64*/ 	.word	0x00044720


	//   ....[138]....
        /*de68*/ 	.word	0x00044730


	//   ....[139]....
        /*de6c*/ 	.word	0x00044740


	//   ....[140]....
        /*de70*/ 	.word	0x00044750


	//   ....[141]....
        /*de74*/ 	.word	0x00044780


	//   ....[142]....
        /*de78*/ 	.word	0x00044790


	//   ....[143]....
        /*de7c*/ 	.word	0x000447a0


	//   ....[144]....
        /*de80*/ 	.word	0x000447b0


	//   ....[145]....
        /*de84*/ 	.word	0x000447e0


	//   ....[146]....
        /*de88*/ 	.word	0x000447f0


	//   ....[147]....
        /*de8c*/ 	.word	0x00044800


	//   ....[148]....
        /*de90*/ 	.word	0x00044810


	//   ....[149]....
        /*de94*/ 	.word	0x00044840


	//   ....[150]....
        /*de98*/ 	.word	0x00044850


	//   ....[151]....
        /*de9c*/ 	.word	0x00044860


	//   ....[152]....
        /*dea0*/ 	.word	0x00044870


	//   ....[153]....
        /*dea4*/ 	.word	0x000448a0


	//   ....[154]....
        /*dea8*/ 	.word	0x000448b0


	//   ....[155]....
        /*deac*/ 	.word	0x000448c0


	//   ....[156]....
        /*deb0*/ 	.word	0x000448d0


	//   ....[157]....
        /*deb4*/ 	.word	0x00044900


	//   ....[158]....
        /*deb8*/ 	.word	0x00044910


	//   ....[159]....
        /*debc*/ 	.word	0x00044920


	//   ....[160]....
        /*dec0*/ 	.word	0x00044930


	//   ....[161]....
        /*dec4*/ 	.word	0x00044960


	//   ....[162]....
        /*dec8*/ 	.word	0x00044970


	//   ....[163]....
        /*decc*/ 	.word	0x00044980


	//   ....[164]....
        /*ded0*/ 	.word	0x00044990


	//   ....[165]....
        /*ded4*/ 	.word	0x000449c0


	//   ....[166]....
        /*ded8*/ 	.word	0x000449d0


	//   ....[167]....
        /*dedc*/ 	.word	0x000449e0


	//   ....[168]....
        /*dee0*/ 	.word	0x000449f0


	//   ....[169]....
        /*dee4*/ 	.word	0x00044a20


	//   ....[170]....
        /*dee8*/ 	.word	0x00044a30


	//   ....[171]....
        /*deec*/ 	.word	0x00044a40


	//   ....[172]....
        /*def0*/ 	.word	0x00044a50


	//   ....[173]....
        /*def4*/ 	.word	0x00044a80


	//   ....[174]....
        /*def8*/ 	.word	0x00044a90


	//   ....[175]....
        /*defc*/ 	.word	0x00044aa0


	//   ....[176]....
        /*df00*/ 	.word	0x00044ab0


	//   ....[177]....
        /*df04*/ 	.word	0x00044ae0


	//   ....[178]....
        /*df08*/ 	.word	0x00044af0


	//   ....[179]....
        /*df0c*/ 	.word	0x00044b00


	//   ....[180]....
        /*df10*/ 	.word	0x00044b10


	//   ....[181]....
        /*df14*/ 	.word	0x00044b40


	//   ....[182]....
        /*df18*/ 	.word	0x00044b50


	//   ....[183]....
        /*df1c*/ 	.word	0x00044b60


	//   ....[184]....
        /*df20*/ 	.word	0x00044b70


	//   ....[185]....
        /*df24*/ 	.word	0x00044ba0


	//   ....[186]....
        /*df28*/ 	.word	0x00044bb0


	//   ....[187]....
        /*df2c*/ 	.word	0x00044bc0


	//   ....[188]....
        /*df30*/ 	.word	0x00044bd0


	//   ....[189]....
        /*df34*/ 	.word	0x00044c00


	//   ....[190]....
        /*df38*/ 	.word	0x00044c10


	//   ....[191]....
        /*df3c*/ 	.word	0x00044c20


	//   ....[192]....
        /*df40*/ 	.word	0x00044c30


	//   ....[193]....
        /*df44*/ 	.word	0x00044c60


	//   ....[194]....
        /*df48*/ 	.word	0x00044c70


	//   ....[195]....
        /*df4c*/ 	.word	0x00044c80


	//   ....[196]....
        /*df50*/ 	.word	0x00044c90


	//   ....[197]....
        /*df54*/ 	.word	0x00044cc0


	//   ....[198]....
        /*df58*/ 	.word	0x00044cd0


	//   ....[199]....
        /*df5c*/ 	.word	0x00044ce0


	//   ....[200]....
        /*df60*/ 	.word	0x00044cf0


	//   ....[201]....
        /*df64*/ 	.word	0x00044d20


	//   ....[202]....
        /*df68*/ 	.word	0x00044d30


	//   ....[203]....
        /*df6c*/ 	.word	0x00044d40


	//   ....[204]....
        /*df70*/ 	.word	0x00044d50


	//   ....[205]....
        /*df74*/ 	.word	0x00044d80


	//   ....[206]....
        /*df78*/ 	.word	0x00044d90


	//   ....[207]....
        /*df7c*/ 	.word	0x00044da0


	//   ....[208]....
        /*df80*/ 	.word	0x00044db0


	//   ....[209]....
        /*df84*/ 	.word	0x00044de0


	//   ....[210]....
        /*df88*/ 	.word	0x00044df0


	//   ....[211]....
        /*df8c*/ 	.word	0x00044e00


	//   ....[212]....
        /*df90*/ 	.word	0x00044e10


	//   ....[213]....
        /*df94*/ 	.word	0x00044e40


	//   ....[214]....
        /*df98*/ 	.word	0x00044e50


	//   ....[215]....
        /*df9c*/ 	.word	0x00044e60


	//   ....[216]....
        /*dfa0*/ 	.word	0x00044e70


	//   ....[217]....
        /*dfa4*/ 	.word	0x00044ea0


	//   ....[218]....
        /*dfa8*/ 	.word	0x00044eb0


	//   ....[219]....
        /*dfac*/ 	.word	0x00044ec0


	//   ....[220]....
        /*dfb0*/ 	.word	0x00044ed0


	//   ....[221]....
        /*dfb4*/ 	.word	0x00044f00


	//   ....[222]....
        /*dfb8*/ 	.word	0x00044f10


	//   ....[223]....
        /*dfbc*/ 	.word	0x00044f20


	//   ....[224]....
        /*dfc0*/ 	.word	0x00044f30


	//   ....[225]....
        /*dfc4*/ 	.word	0x00044f60


	//   ....[226]....
        /*dfc8*/ 	.word	0x00044f70


	//   ....[227]....
        /*dfcc*/ 	.word	0x00044f80


	//   ....[228]....
        /*dfd0*/ 	.word	0x00044f90


	//   ....[229]....
        /*dfd4*/ 	.word	0x00044fc0


	//   ....[230]....
        /*dfd8*/ 	.word	0x00044fd0


	//   ....[231]....
        /*dfdc*/ 	.word	0x00044fe0


	//   ....[232]....
        /*dfe0*/ 	.word	0x00044ff0


	//   ....[233]....
        /*dfe4*/ 	.word	0x00045020


	//   ....[234]....
        /*dfe8*/ 	.word	0x00045030


	//   ....[235]....
        /*dfec*/ 	.word	0x00045040


	//   ....[236]....
        /*dff0*/ 	.word	0x00045050


	//   ....[237]....
        /*dff4*/ 	.word	0x00045080


	//   ....[238]....
        /*dff8*/ 	.word	0x00045090


	//   ....[239]....
        /*dffc*/ 	.word	0x000450a0


	//   ....[240]....
        /*e000*/ 	.word	0x000450b0


	//   ....[241]....
        /*e004*/ 	.word	0x000450e0


	//   ....[242]....
        /*e008*/ 	.word	0x000450f0


	//   ....[243]....
        /*e00c*/ 	.word	0x00045100


	//   ....[244]....
        /*e010*/ 	.word	0x00045110


	//   ....[245]....
        /*e014*/ 	.word	0x00045140


	//   ....[246]....
        /*e018*/ 	.word	0x00045150


	//   ....[247]....
        /*e01c*/ 	.word	0x00045160


	//   ....[248]....
        /*e020*/ 	.word	0x00045170


	//   ....[249]....
        /*e024*/ 	.word	0x000451a0


	//   ....[250]....
        /*e028*/ 	.word	0x000451b0


	//   ....[251]....
        /*e02c*/ 	.word	0x000451c0


	//   ....[252]....
        /*e030*/ 	.word	0x000451d0


	//   ....[253]....
        /*e034*/ 	.word	0x00045210


	//   ....[254]....
        /*e038*/ 	.word	0x00048250


	//   ....[255]....
        /*e03c*/ 	.word	0x00048260


	//   ....[0]....
        /*e040*/ 	.word	0x00048270


	//   ....[1]....
        /*e044*/ 	.word	0x00048290


	//   ....[2]....
        /*e048*/ 	.word	0x000482a0


	//   ....[3]....
        /*e04c*/ 	.word	0x000482b0


	//   ....[4]....
        /*e050*/ 	.word	0x000482c0


	//   ....[5]....
        /*e054*/ 	.word	0x000482f0


	//   ....[6]....
        /*e058*/ 	.word	0x00048300


	//   ....[7]....
        /*e05c*/ 	.word	0x00048310


	//   ....[8]....
        /*e060*/ 	.word	0x00048320


	//   ....[9]....
        /*e064*/ 	.word	0x00048350


	//   ....[10]....
        /*e068*/ 	.word	0x00048360


	//   ....[11]....
        /*e06c*/ 	.word	0x00048370


	//   ....[12]....
        /*e070*/ 	.word	0x00048380


	//   ....[13]....
        /*e074*/ 	.word	0x000483b0


	//   ....[14]....
        /*e078*/ 	.word	0x000483c0


	//   ....[15]....
        /*e07c*/ 	.word	0x000483d0


	//   ....[16]....
        /*e080*/ 	.word	0x000483e0


	//   ....[17]....
        /*e084*/ 	.word	0x00048410


	//   ....[18]....
        /*e088*/ 	.word	0x00048420


	//   ....[19]....
        /*e08c*/ 	.word	0x00048430


	//   ....[20]....
        /*e090*/ 	.word	0x00048440


	//   ....[21]....
        /*e094*/ 	.word	0x00048470


	//   ....[22]....
        /*e098*/ 	.word	0x00048480


	//   ....[23]....
        /*e09c*/ 	.word	0x00048490


	//   ....[24]....
        /*e0a0*/ 	.word	0x000484a0


	//   ....[25]....
        /*e0a4*/ 	.word	0x000484d0


	//   ....[26]....
        /*e0a8*/ 	.word	0x000484e0


	//   ....[27]....
        /*e0ac*/ 	.word	0x000484f0


	//   ....[28]....
        /*e0b0*/ 	.word	0x00048500


	//   ....[29]....
        /*e0b4*/ 	.word	0x00048530


	//   ....[30]....
        /*e0b8*/ 	.word	0x00048540


	//   ....[31]....
        /*e0bc*/ 	.word	0x00048550


	//   ....[32]....
        /*e0c0*/ 	.word	0x00048560


	//   ....[33]....
        /*e0c4*/ 	.word	0x00048590


	//   ....[34]....
        /*e0c8*/ 	.word	0x000485a0


	//   ....[35]....
        /*e0cc*/ 	.word	0x000485b0


	//   ....[36]....
        /*e0d0*/ 	.word	0x000485c0


	//   ....[37]....
        /*e0d4*/ 	.word	0x000485f0


	//   ....[38]....
        /*e0d8*/ 	.word	0x00048600


	//   ....[39]....
        /*e0dc*/ 	.word	0x00048610


	//   ....[40]....
        /*e0e0*/ 	.word	0x00048620


	//   ....[41]....
        /*e0e4*/ 	.word	0x00048650


	//   ....[42]....
        /*e0e8*/ 	.word	0x00048660


	//   ....[43]....
        /*e0ec*/ 	.word	0x00048670


	//   ....[44]....
        /*e0f0*/ 	.word	0x00048680


	//   ....[45]....
        /*e0f4*/ 	.word	0x000486b0


	//   ....[46]....
        /*e0f8*/ 	.word	0x000486c0


	//   ....[47]....
        /*e0fc*/ 	.word	0x000486d0


	//   ....[48]....
        /*e100*/ 	.word	0x000486e0


	//   ....[49]....
        /*e104*/ 	.word	0x00048710


	//   ....[50]....
        /*e108*/ 	.word	0x00048720


	//   ....[51]....
        /*e10c*/ 	.word	0x00048730


	//   ....[52]....
        /*e110*/ 	.word	0x00048740


	//   ....[53]....
        /*e114*/ 	.word	0x00048770


	//   ....[54]....
        /*e118*/ 	.word	0x00048780


	//   ....[55]....
        /*e11c*/ 	.word	0x00048790


	//   ....[56]....
        /*e120*/ 	.word	0x000487a0


	//   ....[57]....
        /*e124*/ 	.word	0x000487d0


	//   ....[58]....
        /*e128*/ 	.word	0x000487e0


	//   ....[59]....
        /*e12c*/ 	.word	0x000487f0


	//   ....[60]....
        /*e130*/ 	.word	0x00048800


	//   ....[61]....
        /*e134*/ 	.word	0x00048830


	//   ....[62]....
        /*e138*/ 	.word	0x00048840


	//   ....[63]....
        /*e13c*/ 	.word	0x00048850


	//   ....[64]....
        /*e140*/ 	.word	0x00048860


	//   ....[65]....
        /*e144*/ 	.word	0x00048890


	//   ....[66]....
        /*e148*/ 	.word	0x000488a0


	//   ....[67]....
        /*e14c*/ 	.word	0x000488b0


	//   ....[68]....
        /*e150*/ 	.word	0x000488c0


	//   ....[69]....
        /*e154*/ 	.word	0x000488f0


	//   ....[70]....
        /*e158*/ 	.word	0x00048900


	//   ....[71]....
        /*e15c*/ 	.word	0x00048910


	//   ....[72]....
        /*e160*/ 	.word	0x00048920


	//   ....[73]....
        /*e164*/ 	.word	0x00048950


	//   ....[74]....
        /*e168*/ 	.word	0x00048960


	//   ....[75]....
        /*e16c*/ 	.word	0x00048970


	//   ....[76]....
        /*e170*/ 	.word	0x00048980


	//   ....[77]....
        /*e174*/ 	.word	0x000489b0


	//   ....[78]....
        /*e178*/ 	.word	0x000489c0


	//   ....[79]....
        /*e17c*/ 	.word	0x000489d0


	//   ....[80]....
        /*e180*/ 	.word	0x000489e0


	//   ....[81]....
        /*e184*/ 	.word	0x00048a10


	//   ....[82]....
        /*e188*/ 	.word	0x00048a20


	//   ....[83]....
        /*e18c*/ 	.word	0x00048a30


	//   ....[84]....
        /*e190*/ 	.word	0x00048a40


	//   ....[85]....
        /*e194*/ 	.word	0x00048a70


	//   ....[86]....
        /*e198*/ 	.word	0x00048a80


	//   ....[87]....
        /*e19c*/ 	.word	0x00048a90


	//   ....[88]....
        /*e1a0*/ 	.word	0x00048aa0


	//   ....[89]....
        /*e1a4*/ 	.word	0x00048ad0


	//   ....[90]....
        /*e1a8*/ 	.word	0x00048ae0


	//   ....[91]....
        /*e1ac*/ 	.word	0x00048af0


	//   ....[92]....
        /*e1b0*/ 	.word	0x00048b00


	//   ....[93]....
        /*e1b4*/ 	.word	0x00048b30


	//   ....[94]....
        /*e1b8*/ 	.word	0x00048b40


	//   ....[95]....
        /*e1bc*/ 	.word	0x00048b50


	//   ....[96]....
        /*e1c0*/ 	.word	0x00048b60


	//   ....[97]....
        /*e1c4*/ 	.word	0x00048b90


	//   ....[98]....
        /*e1c8*/ 	.word	0x00048ba0


	//   ....[99]....
        /*e1cc*/ 	.word	0x00048bb0


	//   ....[100]....
        /*e1d0*/ 	.word	0x00048bc0


	//   ....[101]....
        /*e1d4*/ 	.word	0x00048bf0


	//   ....[102]....
        /*e1d8*/ 	.word	0x00048c00


	//   ....[103]....
        /*e1dc*/ 	.word	0x00048c10


	//   ....[104]....
        /*e1e0*/ 	.word	0x00048c20


	//   ....[105]....
        /*e1e4*/ 	.word	0x00048c50


	//   ....[106]....
        /*e1e8*/ 	.word	0x00048c60


	//   ....[107]....
        /*e1ec*/ 	.word	0x00048c70


	//   ....[108]....
        /*e1f0*/ 	.word	0x00048c80


	//   ....[109]....
        /*e1f4*/ 	.word	0x00048cb0


	//   ....[110]....
        /*e1f8*/ 	.word	0x00048cc0


	//   ....[111]....
        /*e1fc*/ 	.word	0x00048cd0


	//   ....[112]....
        /*e200*/ 	.word	0x00048ce0


	//   ....[113]....
        /*e204*/ 	.word	0x00048d10


	//   ....[114]....
        /*e208*/ 	.word	0x00048d20


	//   ....[115]....
        /*e20c*/ 	.word	0x00048d30


	//   ....[116]....
        /*e210*/ 	.word	0x00048d40


	//   ....[117]....
        /*e214*/ 	.word	0x00048d70


	//   ....[118]....
        /*e218*/ 	.word	0x00048d80


	//   ....[119]....
        /*e21c*/ 	.word	0x00048d90


	//   ....[120]....
        /*e220*/ 	.word	0x00048da0


	//   ....[121]....
        /*e224*/ 	.word	0x00048dd0


	//   ....[122]....
        /*e228*/ 	.word	0x00048de0


	//   ....[123]....
        /*e22c*/ 	.word	0x00048df0


	//   ....[124]....
        /*e230*/ 	.word	0x00048e00


	//   ....[125]....
        /*e234*/ 	.word	0x00048e30


	//   ....[126]....
        /*e238*/ 	.word	0x00048e40


	//   ....[127]....
        /*e23c*/ 	.word	0x00048e50


	//   ....[128]....
        /*e240*/ 	.word	0x00048e60


	//   ....[129]....
        /*e244*/ 	.word	0x00048e90


	//   ....[130]....
        /*e248*/ 	.word	0x00048ea0


	//   ....[131]....
        /*e24c*/ 	.word	0x00048eb0


	//   ....[132]....
        /*e250*/ 	.word	0x00048ec0


	//   ....[133]....
        /*e254*/ 	.word	0x00048ef0


	//   ....[134]....
        /*e258*/ 	.word	0x00048f00


	//   ....[135]....
        /*e25c*/ 	.word	0x00048f10


	//   ....[136]....
        /*e260*/ 	.word	0x00048f20


	//   ....[137]....
        /*e264*/ 	.word	0x00048f50


	//   ....[138]....
        /*e268*/ 	.word	0x00048f60


	//   ....[139]....
        /*e26c*/ 	.word	0x00048f70


	//   ....[140]....
        /*e270*/ 	.word	0x00048f80


	//   ....[141]....
        /*e274*/ 	.word	0x00048fb0


	//   ....[142]....
        /*e278*/ 	.word	0x00048fc0


	//   ....[143]....
        /*e27c*/ 	.word	0x00048fd0


	//   ....[144]....
        /*e280*/ 	.word	0x00048fe0


	//   ....[145]....
        /*e284*/ 	.word	0x00049010


	//   ....[146]....
        /*e288*/ 	.word	0x00049020


	//   ....[147]....
        /*e28c*/ 	.word	0x00049030


	//   ....[148]....
        /*e290*/ 	.word	0x00049040


	//   ....[149]....
        /*e294*/ 	.word	0x00049070


	//   ....[150]....
        /*e298*/ 	.word	0x00049080


	//   ....[151]....
        /*e29c*/ 	.word	0x00049090


	//   ....[152]....
        /*e2a0*/ 	.word	0x000490a0


	//   ....[153]....
        /*e2a4*/ 	.word	0x000490d0


	//   ....[154]....
        /*e2a8*/ 	.word	0x000490e0


	//   ....[155]....
        /*e2ac*/ 	.word	0x000490f0


	//   ....[156]....
        /*e2b0*/ 	.word	0x00049100


	//   ....[157]....
        /*e2b4*/ 	.word	0x00049130


	//   ....[158]....
        /*e2b8*/ 	.word	0x00049140


	//   ....[159]....
        /*e2bc*/ 	.word	0x00049150


	//   ....[160]....
        /*e2c0*/ 	.word	0x00049160


	//   ....[161]....
        /*e2c4*/ 	.word	0x00049190


	//   ....[162]....
        /*e2c8*/ 	.word	0x000491a0


	//   ....[163]....
        /*e2cc*/ 	.word	0x000491b0


	//   ....[164]....
        /*e2d0*/ 	.word	0x000491c0


	//   ....[165]....
        /*e2d4*/ 	.word	0x000491f0


	//   ....[166]....
        /*e2d8*/ 	.word	0x00049200


	//   ....[167]....
        /*e2dc*/ 	.word	0x00049210


	//   ....[168]....
        /*e2e0*/ 	.word	0x00049220


	//   ....[169]....
        /*e2e4*/ 	.word	0x00049250


	//   ....[170]....
        /*e2e8*/ 	.word	0x00049260


	//   ....[171]....
        /*e2ec*/ 	.word	0x00049270


	//   ....[172]....
        /*e2f0*/ 	.word	0x00049280


	//   ....[173]....
        /*e2f4*/ 	.word	0x000492b0


	//   ....[174]....
        /*e2f8*/ 	.word	0x000492c0


	//   ....[175]....
        /*e2fc*/ 	.word	0x000492d0


	//   ....[176]....
        /*e300*/ 	.word	0x000492e0


	//   ....[177]....
        /*e304*/ 	.word	0x00049310


	//   ....[178]....
        /*e308*/ 	.word	0x00049320


	//   ....[179]....
        /*e30c*/ 	.word	0x00049330


	//   ....[180]....
        /*e310*/ 	.word	0x00049340


	//   ....[181]....
        /*e314*/ 	.word	0x00049370


	//   ....[182]....
        /*e318*/ 	.word	0x00049380


	//   ....[183]....
        /*e31c*/ 	.word	0x00049390


	//   ....[184]....
        /*e320*/ 	.word	0x000493a0


	//   ....[185]....
        /*e324*/ 	.word	0x000493d0


	//   ....[186]....
        /*e328*/ 	.word	0x000493e0


	//   ....[187]....
        /*e32c*/ 	.word	0x000493f0


	//   ....[188]....
        /*e330*/ 	.word	0x00049400


	//   ....[189]....
        /*e334*/ 	.word	0x00049430


	//   ....[190]....
        /*e338*/ 	.word	0x00049440


	//   ....[191]....
        /*e33c*/ 	.word	0x00049450


	//   ....[192]....
        /*e340*/ 	.word	0x00049460


	//   ....[193]....
        /*e344*/ 	.word	0x00049490


	//   ....[194]....
        /*e348*/ 	.word	0x000494a0


	//   ....[195]....
        /*e34c*/ 	.word	0x000494b0


	//   ....[196]....
        /*e350*/ 	.word	0x000494c0


	//   ....[197]....
        /*e354*/ 	.word	0x000494f0


	//   ....[198]....
        /*e358*/ 	.word	0x00049500


	//   ....[199]....
        /*e35c*/ 	.word	0x00049510


	//   ....[200]....
        /*e360*/ 	.word	0x00049520


	//   ....[201]....
        /*e364*/ 	.word	0x00049550


	//   ....[202]....
        /*e368*/ 	.word	0x00049560


	//   ....[203]....
        /*e36c*/ 	.word	0x00049570


	//   ....[204]....
        /*e370*/ 	.word	0x00049580


	//   ....[205]....
        /*e374*/ 	.word	0x000495b0


	//   ....[206]....
        /*e378*/ 	.word	0x000495c0


	//   ....[207]....
        /*e37c*/ 	.word	0x000495d0


	//   ....[208]....
        /*e380*/ 	.word	0x000495e0


	//   ....[209]....
        /*e384*/ 	.word	0x00049610


	//   ....[210]....
        /*e388*/ 	.word	0x00049620


	//   ....[211]....
        /*e38c*/ 	.word	0x00049630


	//   ....[212]....
        /*e390*/ 	.word	0x00049640


	//   ....[213]....
        /*e394*/ 	.word	0x00049670


	//   ....[214]....
        /*e398*/ 	.word	0x00049680


	//   ....[215]....
        /*e39c*/ 	.word	0x00049690


	//   ....[216]....
        /*e3a0*/ 	.word	0x000496a0


	//   ....[217]....
        /*e3a4*/ 	.word	0x000496d0


	//   ....[218]....
        /*e3a8*/ 	.word	0x000496e0


	//   ....[219]....
        /*e3ac*/ 	.word	0x000496f0


	//   ....[220]....
        /*e3b0*/ 	.word	0x00049700


	//   ....[221]....
        /*e3b4*/ 	.word	0x00049730


	//   ....[222]....
        /*e3b8*/ 	.word	0x00049740


	//   ....[223]....
        /*e3bc*/ 	.word	0x00049750


	//   ....[224]....
        /*e3c0*/ 	.word	0x00049760


	//   ....[225]....
        /*e3c4*/ 	.word	0x00049790


	//   ....[226]....
        /*e3c8*/ 	.word	0x000497a0


	//   ....[227]....
        /*e3cc*/ 	.word	0x000497b0


	//   ....[228]....
        /*e3d0*/ 	.word	0x000497c0


	//   ....[229]....
        /*e3d4*/ 	.word	0x000497f0


	//   ....[230]....
        /*e3d8*/ 	.word	0x00049800


	//   ....[231]....
        /*e3dc*/ 	.word	0x00049810


	//   ....[232]....
        /*e3e0*/ 	.word	0x00049820


	//   ....[233]....
        /*e3e4*/ 	.word	0x00049850


	//   ....[234]....
        /*e3e8*/ 	.word	0x00049860


	//   ....[235]....
        /*e3ec*/ 	.word	0x00049870


	//   ....[236]....
        /*e3f0*/ 	.word	0x00049880


	//   ....[237]....
        /*e3f4*/ 	.word	0x000498b0


	//   ....[238]....
        /*e3f8*/ 	.word	0x000498c0


	//   ....[239]....
        /*e3fc*/ 	.word	0x000498d0


	//   ....[240]....
        /*e400*/ 	.word	0x000498e0


	//   ....[241]....
        /*e404*/ 	.word	0x00049910


	//   ....[242]....
        /*e408*/ 	.word	0x00049920


	//   ....[243]....
        /*e40c*/ 	.word	0x00049930


	//   ....[244]....
        /*e410*/ 	.word	0x00049940


	//   ....[245]....
        /*e414*/ 	.word	0x00049970


	//   ....[246]....
        /*e418*/ 	.word	0x00049980


	//   ....[247]....
        /*e41c*/ 	.word	0x00049990


	//   ....[248]....
        /*e420*/ 	.word	0x000499a0


	//   ....[249]....
        /*e424*/ 	.word	0x000499d0


	//   ....[250]....
        /*e428*/ 	.word	0x000499e0


	//   ....[251]....
        /*e42c*/ 	.word	0x000499f0


	//   ....[252]....
        /*e430*/ 	.word	0x00049a00


	//   ....[253]....
        /*e434*/ 	.word	0x00049a30


	//   ....[254]....
        /*e438*/ 	.word	0x00049a40


	//   ....[255]....
        /*e43c*/ 	.word	0x00049a50


	//   ....[0]....
        /*e440*/ 	.word	0x00049a60


	//   ....[1]....
        /*e444*/ 	.word	0x00049a90


	//   ....[2]....
        /*e448*/ 	.word	0x00049aa0


	//   ....[3]....
        /*e44c*/ 	.word	0x00049ab0


	//   ....[4]....
        /*e450*/ 	.word	0x00049ac0


	//   ....[5]....
        /*e454*/ 	.word	0x00049af0


	//   ....[6]....
        /*e458*/ 	.word	0x00049b00


	//   ....[7]....
        /*e45c*/ 	.word	0x00049b10


	//   ....[8]....
        /*e460*/ 	.word	0x00049b20


	//   ....[9]....
        /*e464*/ 	.word	0x00049b50


	//   ....[10]....
        /*e468*/ 	.word	0x00049b60


	//   ....[11]....
        /*e46c*/ 	.word	0x00049b70


	//   ....[12]....
        /*e470*/ 	.word	0x00049b80


	//   ....[13]....
        /*e474*/ 	.word	0x00049bb0


	//   ....[14]....
        /*e478*/ 	.word	0x00049bc0


	//   ....[15]....
        /*e47c*/ 	.word	0x00049bd0


	//   ....[16]....
        /*e480*/ 	.word	0x00049be0


	//   ....[17]....
        /*e484*/ 	.word	0x00049c10


	//   ....[18]....
        /*e488*/ 	.word	0x00049c20


	//   ....[19]....
        /*e48c*/ 	.word	0x00049c30


	//   ....[20]....
        /*e490*/ 	.word	0x00049c40


	//   ....[21]....
        /*e494*/ 	.word	0x00049c70


	//   ....[22]....
        /*e498*/ 	.word	0x00049c80


	//   ....[23]....
        /*e49c*/ 	.word	0x00049c90


	//   ....[24]....
        /*e4a0*/ 	.word	0x00049ca0


	//   ....[25]....
        /*e4a4*/ 	.word	0x00049cd0


	//   ....[26]....
        /*e4a8*/ 	.word	0x00049ce0


	//   ....[27]....
        /*e4ac*/ 	.word	0x00049cf0


	//   ....[28]....
        /*e4b0*/ 	.word	0x00049d00


	//   ....[29]....
        /*e4b4*/ 	.word	0x00049d30


	//   ....[30]....
        /*e4b8*/ 	.word	0x00049d40


	//   ....[31]....
        /*e4bc*/ 	.word	0x00049d50


	//   ....[32]....
        /*e4c0*/ 	.word	0x00049d60


	//   ....[33]....
        /*e4c4*/ 	.word	0x00049d90


	//   ....[34]....
        /*e4c8*/ 	.word	0x00049da0


	//   ....[35]....
        /*e4cc*/ 	.word	0x00049db0


	//   ....[36]....
        /*e4d0*/ 	.word	0x00049dc0


	//   ....[37]....
        /*e4d4*/ 	.word	0x00049df0


	//   ....[38]....
        /*e4d8*/ 	.word	0x00049e00


	//   ....[39]....
        /*e4dc*/ 	.word	0x00049e10


	//   ....[40]....
        /*e4e0*/ 	.word	0x00049e20


	//   ....[41]....
        /*e4e4*/ 	.word	0x00049e50


	//   ....[42]....
        /*e4e8*/ 	.word	0x00049e60


	//   ....[43]....
        /*e4ec*/ 	.word	0x00049e70


	//   ....[44]....
        /*e4f0*/ 	.word	0x00049e80


	//   ....[45]....
        /*e4f4*/ 	.word	0x00049eb0


	//   ....[46]....
        /*e4f8*/ 	.word	0x00049ec0


	//   ....[47]....
        /*e4fc*/ 	.word	0x00049ed0


	//   ....[48]....
        /*e500*/ 	.word	0x00049ee0


	//   ....[49]....
        /*e504*/ 	.word	0x00049f10


	//   ....[50]....
        /*e508*/ 	.word	0x00049f20


	//   ....[51]....
        /*e50c*/ 	.word	0x00049f30


	//   ....[52]....
        /*e510*/ 	.word	0x00049f40


	//   ....[53]....
        /*e514*/ 	.word	0x00049f70


	//   ....[54]....
        /*e518*/ 	.word	0x00049f80


	//   ....[55]....
        /*e51c*/ 	.word	0x00049f90


	//   ....[56]....
        /*e520*/ 	.word	0x00049fa0


	//   ....[57]....
        /*e524*/ 	.word	0x00049fd0


	//   ....[58]....
        /*e528*/ 	.word	0x00049fe0


	//   ....[59]....
        /*e52c*/ 	.word	0x00049ff0


	//   ....[60]....
        /*e530*/ 	.word	0x0004a000


	//   ....[61]....
        /*e534*/ 	.word	0x0004a030


	//   ....[62]....
        /*e538*/ 	.word	0x0004a040


	//   ....[63]....
        /*e53c*/ 	.word	0x0004a050


	//   ....[64]....
        /*e540*/ 	.word	0x0004a060


	//   ....[65]....
        /*e544*/ 	.word	0x0004a090


	//   ....[66]....
        /*e548*/ 	.word	0x0004a0a0


	//   ....[67]....
        /*e54c*/ 	.word	0x0004a0b0


	//   ....[68]....
        /*e550*/ 	.word	0x0004a0c0


	//   ....[69]....
        /*e554*/ 	.word	0x0004a0f0


	//   ....[70]....
        /*e558*/ 	.word	0x0004a100


	//   ....[71]....
        /*e55c*/ 	.word	0x0004a110


	//   ....[72]....
        /*e560*/ 	.word	0x0004a120


	//   ....[73]....
        /*e564*/ 	.word	0x0004a150


	//   ....[74]....
        /*e568*/ 	.word	0x0004a160


	//   ....[75]....
        /*e56c*/ 	.word	0x0004a170


	//   ....[76]....
        /*e570*/ 	.word	0x0004a180


	//   ....[77]....
        /*e574*/ 	.word	0x0004a1b0


	//   ....[78]....
        /*e578*/ 	.word	0x0004a1c0


	//   ....[79]....
        /*e57c*/ 	.word	0x0004a1d0


	//   ....[80]....
        /*e580*/ 	.word	0x0004a1e0


	//   ....[81]....
        /*e584*/ 	.word	0x0004a210


	//   ....[82]....
        /*e588*/ 	.word	0x0004a220


	//   ....[83]....
        /*e58c*/ 	.word	0x0004a230


	//   ....[84]....
        /*e590*/ 	.word	0x0004a240


	//   ....[85]....
        /*e594*/ 	.word	0x0004a270


	//   ....[86]....
        /*e598*/ 	.word	0x0004a280


	//   ....[87]....
        /*e59c*/ 	.word	0x0004a290


	//   ....[88]....
        /*e5a0*/ 	.word	0x0004a2a0


	//   ....[89]....
        /*e5a4*/ 	.word	0x0004a2d0


	//   ....[90]....
        /*e5a8*/ 	.word	0x0004a2e0


	//   ....[91]....
        /*e5ac*/ 	.word	0x0004a2f0


	//   ....[92]....
        /*e5b0*/ 	.word	0x0004a300


	//   ....[93]....
        /*e5b4*/ 	.word	0x0004a330


	//   ....[94]....
        /*e5b8*/ 	.word	0x0004a340


	//   ....[95]....
        /*e5bc*/ 	.word	0x0004a350


	//   ....[96]....
        /*e5c0*/ 	.word	0x0004a360


	//   ....[97]....
        /*e5c4*/ 	.word	0x0004a390


	//   ....[98]....
        /*e5c8*/ 	.word	0x0004a3a0


	//   ....[99]....
        /*e5cc*/ 	.word	0x0004a3b0


	//   ....[100]....
        /*e5d0*/ 	.word	0x0004a3c0


	//   ....[101]....
        /*e5d4*/ 	.word	0x0004a3f0


	//   ....[102]....
        /*e5d8*/ 	.word	0x0004a400


	//   ....[103]....
        /*e5dc*/ 	.word	0x0004a410


	//   ....[104]....
        /*e5e0*/ 	.word	0x0004a420


	//   ....[105]....
        /*e5e4*/ 	.word	0x0004a450


	//   ....[106]....
        /*e5e8*/ 	.word	0x0004a460


	//   ....[107]....
        /*e5ec*/ 	.word	0x0004a470


	//   ....[108]....
        /*e5f0*/ 	.word	0x0004a480


	//   ....[109]....
        /*e5f4*/ 	.word	0x0004a4b0


	//   ....[110]....
        /*e5f8*/ 	.word	0x0004a4c0


	//   ....[111]....
        /*e5fc*/ 	.word	0x0004a4d0


	//   ....[112]....
        /*e600*/ 	.word	0x0004a4e0


	//   ....[113]....
        /*e604*/ 	.word	0x0004a510


	//   ....[114]....
        /*e608*/ 	.word	0x0004a520


	//   ....[115]....
        /*e60c*/ 	.word	0x0004a530


	//   ....[116]....
        /*e610*/ 	.word	0x0004a540


	//   ....[117]....
        /*e614*/ 	.word	0x0004a570


	//   ....[118]....
        /*e618*/ 	.word	0x0004a580


	//   ....[119]....
        /*e61c*/ 	.word	0x0004a590


	//   ....[120]....
        /*e620*/ 	.word	0x0004a5a0


	//   ....[121]....
        /*e624*/ 	.word	0x0004a5d0


	//   ....[122]....
        /*e628*/ 	.word	0x0004a5e0


	//   ....[123]....
        /*e62c*/ 	.word	0x0004a5f0


	//   ....[124]....
        /*e630*/ 	.word	0x0004a600


	//   ....[125]....
        /*e634*/ 	.word	0x0004a630


	//   ....[126]....
        /*e638*/ 	.word	0x0004a640


	//   ....[127]....
        /*e63c*/ 	.word	0x0004a650


	//   ....[128]....
        /*e640*/ 	.word	0x0004a660


	//   ....[129]....
        /*e644*/ 	.word	0x0004a690


	//   ....[130]....
        /*e648*/ 	.word	0x0004a6a0


	//   ....[131]....
        /*e64c*/ 	.word	0x0004a6b0


	//   ....[132]....
        /*e650*/ 	.word	0x0004a6c0


	//   ....[133]....
        /*e654*/ 	.word	0x0004a6f0


	//   ....[134]....
        /*e658*/ 	.word	0x0004a700


	//   ....[135]....
        /*e65c*/ 	.word	0x0004a710


	//   ....[136]....
        /*e660*/ 	.word	0x0004a720


	//   ....[137]....
        /*e664*/ 	.word	0x0004a750


	//   ....[138]....
        /*e668*/ 	.word	0x0004a760


	//   ....[139]....
        /*e66c*/ 	.word	0x0004a770


	//   ....[140]....
        /*e670*/ 	.word	0x0004a780


	//   ....[141]....
        /*e674*/ 	.word	0x0004a7b0


	//   ....[142]....
        /*e678*/ 	.word	0x0004a7c0


	//   ....[143]....
        /*e67c*/ 	.word	0x0004a7d0


	//   ....[144]....
        /*e680*/ 	.word	0x0004a7e0


	//   ....[145]....
        /*e684*/ 	.word	0x0004a810


	//   ....[146]....
        /*e688*/ 	.word	0x0004a820


	//   ....[147]....
        /*e68c*/ 	.word	0x0004a830


	//   ....[148]....
        /*e690*/ 	.word	0x0004a840


	//   ....[149]....
        /*e694*/ 	.word	0x0004a870


	//   ....[150]....
        /*e698*/ 	.word	0x0004a880


	//   ....[151]....
        /*e69c*/ 	.word	0x0004a890


	//   ....[152]....
        /*e6a0*/ 	.word	0x0004a8a0


	//   ....[153]....
        /*e6a4*/ 	.word	0x0004a8d0


	//   ....[154]....
        /*e6a8*/ 	.word	0x0004a8e0


	//   ....[155]....
        /*e6ac*/ 	.word	0x0004a8f0


	//   ....[156]....
        /*e6b0*/ 	.word	0x0004a900


	//   ....[157]....
        /*e6b4*/ 	.word	0x0004a930


	//   ....[158]....
        /*e6b8*/ 	.word	0x0004a940


	//   ....[159]....
        /*e6bc*/ 	.word	0x0004a950


	//   ....[160]....
        /*e6c0*/ 	.word	0x0004a960


	//   ....[161]....
        /*e6c4*/ 	.word	0x0004a990


	//   ....[162]....
        /*e6c8*/ 	.word	0x0004a9a0


	//   ....[163]....
        /*e6cc*/ 	.word	0x0004a9b0


	//   ....[164]....
        /*e6d0*/ 	.word	0x0004a9c0


	//   ....[165]....
        /*e6d4*/ 	.word	0x0004a9f0


	//   ....[166]....
        /*e6d8*/ 	.word	0x0004aa00


	//   ....[167]....
        /*e6dc*/ 	.word	0x0004aa10


	//   ....[168]....
        /*e6e0*/ 	.word	0x0004aa20


	//   ....[169]....
        /*e6e4*/ 	.word	0x0004aa50


	//   ....[170]....
        /*e6e8*/ 	.word	0x0004aa60


	//   ....[171]....
        /*e6ec*/ 	.word	0x0004aa70


	//   ....[172]....
        /*e6f0*/ 	.word	0x0004aa80


	//   ....[173]....
        /*e6f4*/ 	.word	0x0004aab0


	//   ....[174]....
        /*e6f8*/ 	.word	0x0004aac0


	//   ....[175]....
        /*e6fc*/ 	.word	0x0004aad0


	//   ....[176]....
        /*e700*/ 	.word	0x0004aae0


	//   ....[177]....
        /*e704*/ 	.word	0x0004ab10


	//   ....[178]....
        /*e708*/ 	.word	0x0004ab20


	//   ....[179]....
        /*e70c*/ 	.word	0x0004ab30


	//   ....[180]....
        /*e710*/ 	.word	0x0004ab40


	//   ....[181]....
        /*e714*/ 	.word	0x0004ab70


	//   ....[182]....
        /*e718*/ 	.word	0x0004ab80


	//   ....[183]....
        /*e71c*/ 	.word	0x0004ab90


	//   ....[184]....
        /*e720*/ 	.word	0x0004aba0


	//   ....[185]....
        /*e724*/ 	.word	0x0004abd0


	//   ....[186]....
        /*e728*/ 	.word	0x0004abe0


	//   ....[187]....
        /*e72c*/ 	.word	0x0004abf0


	//   ....[188]....
        /*e730*/ 	.word	0x0004ac00


	//   ....[189]....
        /*e734*/ 	.word	0x0004ac30


	//   ....[190]....
        /*e738*/ 	.word	0x0004ac40


	//   ....[191]....
        /*e73c*/ 	.word	0x0004ac50


	//   ....[192]....
        /*e740*/ 	.word	0x0004ac60


	//   ....[193]....
        /*e744*/ 	.word	0x0004ac90


	//   ....[194]....
        /*e748*/ 	.word	0x0004aca0


	//   ....[195]....
        /*e74c*/ 	.word	0x0004acb0


	//   ....[196]....
        /*e750*/ 	.word	0x0004acc0


	//   ....[197]....
        /*e754*/ 	.word	0x0004acf0


	//   ....[198]....
        /*e758*/ 	.word	0x0004ad00


	//   ....[199]....
        /*e75c*/ 	.word	0x0004ad10


	//   ....[200]....
        /*e760*/ 	.word	0x0004ad20


	//   ....[201]....
        /*e764*/ 	.word	0x0004ad50


	//   ....[202]....
        /*e768*/ 	.word	0x0004ad60


	//   ....[203]....
        /*e76c*/ 	.word	0x0004ad70


	//   ....[204]....
        /*e770*/ 	.word	0x0004ad80


	//   ....[205]....
        /*e774*/ 	.word	0x0004adb0


	//   ....[206]....
        /*e778*/ 	.word	0x0004adc0


	//   ....[207]....
        /*e77c*/ 	.word	0x0004add0


	//   ....[208]....
        /*e780*/ 	.word	0x0004ade0


	//   ....[209]....
        /*e784*/ 	.word	0x0004ae10


	//   ....[210]....
        /*e788*/ 	.word	0x0004ae20


	//   ....[211]....
        /*e78c*/ 	.word	0x0004ae30


	//   ....[212]....
        /*e790*/ 	.word	0x0004ae40


	//   ....[213]....
        /*e794*/ 	.word	0x0004ae70


	//   ....[214]....
        /*e798*/ 	.word	0x0004ae80


	//   ....[215]....
        /*e79c*/ 	.word	0x0004ae90


	//   ....[216]....
        /*e7a0*/ 	.word	0x0004aea0


	//   ....[217]....
        /*e7a4*/ 	.word	0x0004aed0


	//   ....[218]....
        /*e7a8*/ 	.word	0x0004aee0


	//   ....[219]....
        /*e7ac*/ 	.word	0x0004aef0


	//   ....[220]....
        /*e7b0*/ 	.word	0x0004af00


	//   ....[221]....
        /*e7b4*/ 	.word	0x0004af30


	//   ....[222]....
        /*e7b8*/ 	.word	0x0004af40


	//   ....[223]....
        /*e7bc*/ 	.word	0x0004af50


	//   ....[224]....
        /*e7c0*/ 	.word	0x0004af60


	//   ....[225]....
        /*e7c4*/ 	.word	0x0004af90


	//   ....[226]....
        /*e7c8*/ 	.word	0x0004afa0


	//   ....[227]....
        /*e7cc*/ 	.word	0x0004afb0


	//   ....[228]....
        /*e7d0*/ 	.word	0x0004afc0


	//   ....[229]....
        /*e7d4*/ 	.word	0x0004aff0


	//   ....[230]....
        /*e7d8*/ 	.word	0x0004b000


	//   ....[231]....
        /*e7dc*/ 	.word	0x0004b010


	//   ....[232]....
        /*e7e0*/ 	.word	0x0004b020


	//   ....[233]....
        /*e7e4*/ 	.word	0x0004b050


	//   ....[234]....
        /*e7e8*/ 	.word	0x0004b060


	//   ....[235]....
        /*e7ec*/ 	.word	0x0004b070


	//   ....[236]....
        /*e7f0*/ 	.word	0x0004b080


	//   ....[237]....
        /*e7f4*/ 	.word	0x0004b0b0


	//   ....[238]....
        /*e7f8*/ 	.word	0x0004b0c0


	//   ....[239]....
        /*e7fc*/ 	.word	0x0004b0d0


	//   ....[240]....
        /*e800*/ 	.word	0x0004b0e0


	//   ....[241]....
        /*e804*/ 	.word	0x0004b110


	//   ....[242]....
        /*e808*/ 	.word	0x0004b120


	//   ....[243]....
        /*e80c*/ 	.word	0x0004b130


	//   ....[244]....
        /*e810*/ 	.word	0x0004b140


	//   ....[245]....
        /*e814*/ 	.word	0x0004b170


	//   ....[246]....
        /*e818*/ 	.word	0x0004b180


	//   ....[247]....
        /*e81c*/ 	.word	0x0004b190


	//   ....[248]....
        /*e820*/ 	.word	0x0004b1a0


	//   ....[249]....
        /*e824*/ 	.word	0x0004b1d0


	//   ....[250]....
        /*e828*/ 	.word	0x0004b1e0


	//   ....[251]....
        /*e82c*/ 	.word	0x0004b1f0


	//   ....[252]....
        /*e830*/ 	.word	0x0004b200


	//   ....[253]....
        /*e834*/ 	.word	0x0004b240


	//   ....[254]....
        /*e838*/ 	.word	0x0004e280


	//   ....[255]....
        /*e83c*/ 	.word	0x0004e290


	//   ....[0]....
        /*e840*/ 	.word	0x0004e2a0


	//   ....[1]....
        /*e844*/ 	.word	0x0004e2c0


	//   ....[2]....
        /*e848*/ 	.word	0x0004e2d0


	//   ....[3]....
        /*e84c*/ 	.word	0x0004e2e0


	//   ....[4]....
        /*e850*/ 	.word	0x0004e2f0


	//   ....[5]....
        /*e854*/ 	.word	0x0004e320


	//   ....[6]....
        /*e858*/ 	.word	0x0004e330


	//   ....[7]....
        /*e85c*/ 	.word	0x0004e340


	//   ....[8]....
        /*e860*/ 	.word	0x0004e350


	//   ....[9]....
        /*e864*/ 	.word	0x0004e380


	//   ....[10]....
        /*e868*/ 	.word	0x0004e390


	//   ....[11]....
        /*e86c*/ 	.word	0x0004e3a0


	//   ....[12]....
        /*e870*/ 	.word	0x0004e3b0


	//   ....[13]....
        /*e874*/ 	.word	0x0004e3e0


	//   ....[14]....
        /*e878*/ 	.word	0x0004e3f0


	//   ....[15]....
        /*e87c*/ 	.word	0x0004e400


	//   ....[16]....
        /*e880*/ 	.word	0x0004e410


	//   ....[17]....
        /*e884*/ 	.word	0x0004e440


	//   ....[18]....
        /*e888*/ 	.word	0x0004e450


	//   ....[19]....
        /*e88c*/ 	.word	0x0004e460


	//   ....[20]....
        /*e890*/ 	.word	0x0004e470


	//   ....[21]....
        /*e894*/ 	.word	0x0004e4a0


	//   ....[22]....
        /*e898*/ 	.word	0x0004e4b0


	//   ....[23]....
        /*e89c*/ 	.word	0x0004e4c0


	//   ....[24]....
        /*e8a0*/ 	.word	0x0004e4d0


	//   ....[25]....
        /*e8a4*/ 	.word	0x0004e500


	//   ....[26]....
        /*e8a8*/ 	.word	0x0004e510


	//   ....[27]....
        /*e8ac*/ 	.word	0x0004e520


	//   ....[28]....
        /*e8b0*/ 	.word	0x0004e530


	//   ....[29]....
        /*e8b4*/ 	.word	0x0004e560


	//   ....[30]....
        /*e8b8*/ 	.word	0x0004e570


	//   ....[31]....
        /*e8bc*/ 	.word	0x0004e580


	//   ....[32]....
        /*e8c0*/ 	.word	0x0004e590


	//   ....[33]....
        /*e8c4*/ 	.word	0x0004e5c0


	//   ....[34]....
        /*e8c8*/ 	.word	0x0004e5d0


	//   ....[35]....
        /*e8cc*/ 	.word	0x0004e5e0


	//   ....[36]....
        /*e8d0*/ 	.word	0x0004e5f0


	//   ....[37]....
        /*e8d4*/ 	.word	0x0004e620


	//   ....[38]....
        /*e8d8*/ 	.word	0x0004e630


	//   ....[39]....
        /*e8dc*/ 	.word	0x0004e640


	//   ....[40]....
        /*e8e0*/ 	.word	0x0004e650


	//   ....[41]....
        /*e8e4*/ 	.word	0x0004e680


	//   ....[42]....
        /*e8e8*/ 	.word	0x0004e690


	//   ....[43]....
        /*e8ec*/ 	.word	0x0004e6a0


	//   ....[44]....
        /*e8f0*/ 	.word	0x0004e6b0


	//   ....[45]....
        /*e8f4*/ 	.word	0x0004e6e0


	//   ....[46]....
        /*e8f8*/ 	.word	0x0004e6f0


	//   ....[47]....
        /*e8fc*/ 	.word	0x0004e700


	//   ....[48]....
        /*e900*/ 	.word	0x0004e710


	//   ....[49]....
        /*e904*/ 	.word	0x0004e740


	//   ....[50]....
        /*e908*/ 	.word	0x0004e750


	//   ....[51]....
        /*e90c*/ 	.word	0x0004e760


	//   ....[52]....
        /*e910*/ 	.word	0x0004e770


	//   ....[53]....
        /*e914*/ 	.word	0x0004e7a0


	//   ....[54]....
        /*e918*/ 	.word	0x0004e7b0


	//   ....[55]....
        /*e91c*/ 	.word	0x0004e7c0


	//   ....[56]....
        /*e920*/ 	.word	0x0004e7d0


	//   ....[57]....
        /*e924*/ 	.word	0x0004e800


	//   ....[58]....
        /*e928*/ 	.word	0x0004e810


	//   ....[59]....
        /*e92c*/ 	.word	0x0004e820


	//   ....[60]....
        /*e930*/ 	.word	0x0004e830


	//   ....[61]....
        /*e934*/ 	.word	0x0004e860


	//   ....[62]....
        /*e938*/ 	.word	0x0004e870


	//   ....[63]....
        /*e93c*/ 	.word	0x0004e880


	//   ....[64]....
        /*e940*/ 	.word	0x0004e890


	//   ....[65]....
        /*e944*/ 	.word	0x0004e8c0


	//   ....[66]....
        /*e948*/ 	.word	0x0004e8d0


	//   ....[67]....
        /*e94c*/ 	.word	0x0004e8e0


	//   ....[68]....
        /*e950*/ 	.word	0x0004e8f0


	//   ....[69]....
        /*e954*/ 	.word	0x0004e920


	//   ....[70]....
        /*e958*/ 	.word	0x0004e930


	//   ....[71]....
        /*e95c*/ 	.word	0x0004e940


	//   ....[72]....
        /*e960*/ 	.word	0x0004e950


	//   ....[73]....
        /*e964*/ 	.word	0x0004e980


	//   ....[74]....
        /*e968*/ 	.word	0x0004e990


	//   ....[75]....
        /*e96c*/ 	.word	0x0004e9a0


	//   ....[76]....
        /*e970*/ 	.word	0x0004e9b0


	//   ....[77]....
        /*e974*/ 	.word	0x0004e9e0


	//   ....[78]....
        /*e978*/ 	.word	0x0004e9f0


	//   ....[79]....
        /*e97c*/ 	.word	0x0004ea00


	//   ....[80]....
        /*e980*/ 	.word	0x0004ea10


	//   ....[81]....
        /*e984*/ 	.word	0x0004ea40


	//   ....[82]....
        /*e988*/ 	.word	0x0004ea50


	//   ....[83]....
        /*e98c*/ 	.word	0x0004ea60


	//   ....[84]....
        /*e990*/ 	.word	0x0004ea70


	//   ....[85]....
        /*e994*/ 	.word	0x0004eaa0


	//   ....[86]....
        /*e998*/ 	.word	0x0004eab0


	//   ....[87]....
        /*e99c*/ 	.word	0x0004eac0


	//   ....[88]....
        /*e9a0*/ 	.word	0x0004ead0


	//   ....[89]....
        /*e9a4*/ 	.word	0x0004eb00


	//   ....[90]....
        /*e9a8*/ 	.word	0x0004eb10


	//   ....[91]....
        /*e9ac*/ 	.word	0x0004eb20


	//   ....[92]....
        /*e9b0*/ 	.word	0x0004eb30


	//   ....[93]....
        /*e9b4*/ 	.word	0x0004eb60


	//   ....[94]....
        /*e9b8*/ 	.word	0x0004eb70


	//   ....[95]....
        /*e9bc*/ 	.word	0x0004eb80


	//   ....[96]....
        /*e9c0*/ 	.word	0x0004eb90


	//   ....[97]....
        /*e9c4*/ 	.word	0x0004ebc0


	//   ....[98]....
        /*e9c8*/ 	.word	0x0004ebd0


	//   ....[99]....
        /*e9cc*/ 	.word	0x0004ebe0


	//   ....[100]....
        /*e9d0*/ 	.word	0x0004ebf0


	//   ....[101]....
        /*e9d4*/ 	.word	0x0004ec20


	//   ....[102]....
        /*e9d8*/ 	.word	0x0004ec30


	//   ....[103]....
        /*e9dc*/ 	.word	0x0004ec40


	//   ....[104]....
        /*e9e0*/ 	.word	0x0004ec50


	//   ....[105]....
        /*e9e4*/ 	.word	0x0004ec80


	//   ....[106]....
        /*e9e8*/ 	.word	0x0004ec90


	//   ....[107]....
        /*e9ec*/ 	.word	0x0004eca0


	//   ....[108]....
        /*e9f0*/ 	.word	0x0004ecb0


	//   ....[109]....
        /*e9f4*/ 	.word	0x0004ece0


	//   ....[110]....
        /*e9f8*/ 	.word	0x0004ecf0


	//   ....[111]....
        /*e9fc*/ 	.word	0x0004ed00


	//   ....[112]....
        /*ea00*/ 	.word	0x0004ed10


	//   ....[113]....
        /*ea04*/ 	.word	0x0004ed40


	//   ....[114]....
        /*ea08*/ 	.word	0x0004ed50


	//   ....[115]....
        /*ea0c*/ 	.word	0x0004ed60


	//   ....[116]....
        /*ea10*/ 	.word	0x0004ed70


	//   ....[117]....
        /*ea14*/ 	.word	0x0004eda0


	//   ....[118]....
        /*ea18*/ 	.word	0x0004edb0


	//   ....[119]....
        /*ea1c*/ 	.word	0x0004edc0


	//   ....[120]....
        /*ea20*/ 	.word	0x0004edd0


	//   ....[121]....
        /*ea24*/ 	.word	0x0004ee00


	//   ....[122]....
        /*ea28*/ 	.word	0x0004ee10


	//   ....[123]....
        /*ea2c*/ 	.word	0x0004ee20


	//   ....[124]....
        /*ea30*/ 	.word	0x0004ee30


	//   ....[125]....
        /*ea34*/ 	.word	0x0004ee60


	//   ....[126]....
        /*ea38*/ 	.word	0x0004ee70


	//   ....[127]....
        /*ea3c*/ 	.word	0x0004ee80


	//   ....[128]....
        /*ea40*/ 	.word	0x0004ee90


	//   ....[129]....
        /*ea44*/ 	.word	0x0004eec0


	//   ....[130]....
        /*ea48*/ 	.word	0x0004eed0


	//   ....[131]....
        /*ea4c*/ 	.word	0x0004eee0


	//   ....[132]....
        /*ea50*/ 	.word	0x0004eef0


	//   ....[133]....
        /*ea54*/ 	.word	0x0004ef20


	//   ....[134]....
        /*ea58*/ 	.word	0x0004ef30


	//   ....[135]....
        /*ea5c*/ 	.word	0x0004ef40


	//   ....[136]....
        /*ea60*/ 	.word	0x0004ef50


	//   ....[137]....
        /*ea64*/ 	.word	0x0004ef80


	//   ....[138]....
        /*ea68*/ 	.word	0x0004ef90


	//   ....[139]....
        /*ea6c*/ 	.word	0x0004efa0


	//   ....[140]....
        /*ea70*/ 	.word	0x0004efb0


	//   ....[141]....
        /*ea74*/ 	.word	0x0004efe0


	//   ....[142]....
        /*ea78*/ 	.word	0x0004eff0


	//   ....[143]....
        /*ea7c*/ 	.word	0x0004f000


	//   ....[144]....
        /*ea80*/ 	.word	0x0004f010


	//   ....[145]....
        /*ea84*/ 	.word	0x0004f040


	//   ....[146]....
        /*ea88*/ 	.word	0x0004f050


	//   ....[147]....
        /*ea8c*/ 	.word	0x0004f060


	//   ....[148]....
        /*ea90*/ 	.word	0x0004f070


	//   ....[149]....
        /*ea94*/ 	.word	0x0004f0a0


	//   ....[150]....
        /*ea98*/ 	.word	0x0004f0b0


	//   ....[151]....
        /*ea9c*/ 	.word	0x0004f0c0


	//   ....[152]....
        /*eaa0*/ 	.word	0x0004f0d0


	//   ....[153]....
        /*eaa4*/ 	.word	0x0004f100


	//   ....[154]....
        /*eaa8*/ 	.word	0x0004f110


	//   ....[155]....
        /*eaac*/ 	.word	0x0004f120


	//   ....[156]....
        /*eab0*/ 	.word	0x0004f130


	//   ....[157]....
        /*eab4*/ 	.word	0x0004f160


	//   ....[158]....
        /*eab8*/ 	.word	0x0004f170


	//   ....[159]....
        /*eabc*/ 	.word	0x0004f180


	//   ....[160]....
        /*eac0*/ 	.word	0x0004f190


	//   ....[161]....
        /*eac4*/ 	.word	0x0004f1c0


	//   ....[162]....
        /*eac8*/ 	.word	0x0004f1d0


	//   ....[163]....
        /*eacc*/ 	.word	0x0004f1e0


	//   ....[164]....
        /*ead0*/ 	.word	0x0004f1f0


	//   ....[165]....
        /*ead4*/ 	.word	0x0004f220


	//   ....[166]....
        /*ead8*/ 	.word	0x0004f230


	//   ....[167]....
        /*eadc*/ 	.word	0x0004f240


	//   ....[168]....
        /*eae0*/ 	.word	0x0004f250


	//   ....[169]....
        /*eae4*/ 	.word	0x0004f280


	//   ....[170]....
        /*eae8*/ 	.word	0x0004f290


	//   ....[171]....
        /*eaec*/ 	.word	0x0004f2a0


	//   ....[172]....
        /*eaf0*/ 	.word	0x0004f2b0


	//   ....[173]....
        /*eaf4*/ 	.word	0x0004f2e0


	//   ....[174]....
        /*eaf8*/ 	.word	0x0004f2f0


	//   ....[175]....
        /*eafc*/ 	.word	0x0004f300


	//   ....[176]....
        /*eb00*/ 	.word	0x0004f310


	//   ....[177]....
        /*eb04*/ 	.word	0x0004f340


	//   ....[178]....
        /*eb08*/ 	.word	0x0004f350


	//   ....[179]....
        /*eb0c*/ 	.word	0x0004f360


	//   ....[180]....
        /*eb10*/ 	.word	0x0004f370


	//   ....[181]....
        /*eb14*/ 	.word	0x0004f3a0


	//   ....[182]....
        /*eb18*/ 	.word	0x0004f3b0


	//   ....[183]....
        /*eb1c*/ 	.word	0x0004f3c0


	//   ....[184]....
        /*eb20*/ 	.word	0x0004f3d0


	//   ....[185]....
        /*eb24*/ 	.word	0x0004f400


	//   ....[186]....
        /*eb28*/ 	.word	0x0004f410


	//   ....[187]....
        /*eb2c*/ 	.word	0x0004f420


	//   ....[188]....
        /*eb30*/ 	.word	0x0004f430


	//   ....[189]....
        /*eb34*/ 	.word	0x0004f460


	//   ....[190]....
        /*eb38*/ 	.word	0x0004f470


	//   ....[191]....
        /*eb3c*/ 	.word	0x0004f480


	//   ....[192]....
        /*eb40*/ 	.word	0x0004f490


	//   ....[193]....
        /*eb44*/ 	.word	0x0004f4c0


	//   ....[194]....
        /*eb48*/ 	.word	0x0004f4d0


	//   ....[195]....
        /*eb4c*/ 	.word	0x0004f4e0


	//   ....[196]....
        /*eb50*/ 	.word	0x0004f4f0


	//   ....[197]....
        /*eb54*/ 	.word	0x0004f520


	//   ....[198]....
        /*eb58*/ 	.word	0x0004f530


	//   ....[199]....
        /*eb5c*/ 	.word	0x0004f540


	//   ....[200]....
        /*eb60*/ 	.word	0x0004f550


	//   ....[201]....
        /*eb64*/ 	.word	0x0004f580


	//   ....[202]....
        /*eb68*/ 	.word	0x0004f590


	//   ....[203]....
        /*eb6c*/ 	.word	0x0004f5a0


	//   ....[204]....
        /*eb70*/ 	.word	0x0004f5b0


	//   ....[205]....
        /*eb74*/ 	.word	0x0004f5e0


	//   ....[206]....
        /*eb78*/ 	.word	0x0004f5f0


	//   ....[207]....
        /*eb7c*/ 	.word	0x0004f600


	//   ....[208]....
        /*eb80*/ 	.word	0x0004f610


	//   ....[209]....
        /*eb84*/ 	.word	0x0004f640


	//   ....[210]....
        /*eb88*/ 	.word	0x0004f650


	//   ....[211]....
        /*eb8c*/ 	.word	0x0004f660


	//   ....[212]....
        /*eb90*/ 	.word	0x0004f670


	//   ....[213]....
        /*eb94*/ 	.word	0x0004f6a0


	//   ....[214]....
        /*eb98*/ 	.word	0x0004f6b0


	//   ....[215]....
        /*eb9c*/ 	.word	0x0004f6c0


	//   ....[216]....
        /*eba0*/ 	.word	0x0004f6d0


	//   ....[217]....
        /*eba4*/ 	.word	0x0004f700


	//   ....[218]....
        /*eba8*/ 	.word	0x0004f710


	//   ....[219]....
        /*ebac*/ 	.word	0x0004f720


	//   ....[220]....
        /*ebb0*/ 	.word	0x0004f730


	//   ....[221]....
        /*ebb4*/ 	.word	0x0004f760


	//   ....[222]....
        /*ebb8*/ 	.word	0x0004f770


	//   ....[223]....
        /*ebbc*/ 	.word	0x0004f780


	//   ....[224]....
        /*ebc0*/ 	.word	0x0004f790


	//   ....[225]....
        /*ebc4*/ 	.word	0x0004f7c0


	//   ....[226]....
        /*ebc8*/ 	.word	0x0004f7d0


	//   ....[227]....
        /*ebcc*/ 	.word	0x0004f7e0


	//   ....[228]....
        /*ebd0*/ 	.word	0x0004f7f0


	//   ....[229]....
        /*ebd4*/ 	.word	0x0004f820


	//   ....[230]....
        /*ebd8*/ 	.word	0x0004f830


	//   ....[231]....
        /*ebdc*/ 	.word	0x0004f840


	//   ....[232]....
        /*ebe0*/ 	.word	0x0004f850


	//   ....[233]....
        /*ebe4*/ 	.word	0x0004f880


	//   ....[234]....
        /*ebe8*/ 	.word	0x0004f890


	//   ....[235]....
        /*ebec*/ 	.word	0x0004f8a0


	//   ....[236]....
        /*ebf0*/ 	.word	0x0004f8b0


	//   ....[237]....
        /*ebf4*/ 	.word	0x0004f8e0


	//   ....[238]....
        /*ebf8*/ 	.word	0x0004f8f0


	//   ....[239]....
        /*ebfc*/ 	.word	0x0004f900


	//   ....[240]....
        /*ec00*/ 	.word	0x0004f910


	//   ....[241]....
        /*ec04*/ 	.word	0x0004f940


	//   ....[242]....
        /*ec08*/ 	.word	0x0004f950


	//   ....[243]....
        /*ec0c*/ 	.word	0x0004f960


	//   ....[244]....
        /*ec10*/ 	.word	0x0004f970


	//   ....[245]....
        /*ec14*/ 	.word	0x0004f9a0


	//   ....[246]....
        /*ec18*/ 	.word	0x0004f9b0


	//   ....[247]....
        /*ec1c*/ 	.word	0x0004f9c0


	//   ....[248]....
        /*ec20*/ 	.word	0x0004f9d0


	//   ....[249]....
        /*ec24*/ 	.word	0x0004fa00


	//   ....[250]....
        /*ec28*/ 	.word	0x0004fa10


	//   ....[251]....
        /*ec2c*/ 	.word	0x0004fa20


	//   ....[252]....
        /*ec30*/ 	.word	0x0004fa30


	//   ....[253]....
        /*ec34*/ 	.word	0x0004fa60


	//   ....[254]....
        /*ec38*/ 	.word	0x0004fa70


	//   ....[255]....
        /*ec3c*/ 	.word	0x0004fa80


	//   ....[0]....
        /*ec40*/ 	.word	0x0004fa90


	//   ....[1]....
        /*ec44*/ 	.word	0x0004fac0


	//   ....[2]....
        /*ec48*/ 	.word	0x0004fad0


	//   ....[3]....
        /*ec4c*/ 	.word	0x0004fae0


	//   ....[4]....
        /*ec50*/ 	.word	0x0004faf0


	//   ....[5]....
        /*ec54*/ 	.word	0x0004fb20


	//   ....[6]....
        /*ec58*/ 	.word	0x0004fb30


	//   ....[7]....
        /*ec5c*/ 	.word	0x0004fb40


	//   ....[8]....
        /*ec60*/ 	.word	0x0004fb50


	//   ....[9]....
        /*ec64*/ 	.word	0x0004fb80


	//   ....[10]....
        /*ec68*/ 	.word	0x0004fb90


	//   ....[11]....
        /*ec6c*/ 	.word	0x0004fba0


	//   ....[12]....
        /*ec70*/ 	.word	0x0004fbb0


	//   ....[13]....
        /*ec74*/ 	.word	0x0004fbe0


	//   ....[14]....
        /*ec78*/ 	.word	0x0004fbf0


	//   ....[15]....
        /*ec7c*/ 	.word	0x0004fc00


	//   ....[16]....
        /*ec80*/ 	.word	0x0004fc10


	//   ....[17]....
        /*ec84*/ 	.word	0x0004fc40


	//   ....[18]....
        /*ec88*/ 	.word	0x0004fc50


	//   ....[19]....
        /*ec8c*/ 	.word	0x0004fc60


	//   ....[20]....
        /*ec90*/ 	.word	0x0004fc70


	//   ....[21]....
        /*ec94*/ 	.word	0x0004fca0


	//   ....[22]....
        /*ec98*/ 	.word	0x0004fcb0


	//   ....[23]....
        /*ec9c*/ 	.word	0x0004fcc0


	//   ....[24]....
        /*eca0*/ 	.word	0x0004fcd0


	//   ....[25]....
        /*eca4*/ 	.word	0x0004fd00


	//   ....[26]....
        /*eca8*/ 	.word	0x0004fd10


	//   ....[27]....
        /*ecac*/ 	.word	0x0004fd20


	//   ....[28]....
        /*ecb0*/ 	.word	0x0004fd30


	//   ....[29]....
        /*ecb4*/ 	.word	0x0004fd60


	//   ....[30]....
        /*ecb8*/ 	.word	0x0004fd70


	//   ....[31]....
        /*ecbc*/ 	.word	0x0004fd80


	//   ....[32]....
        /*ecc0*/ 	.word	0x0004fd90


	//   ....[33]....
        /*ecc4*/ 	.word	0x0004fdc0


	//   ....[34]....
        /*ecc8*/ 	.word	0x0004fdd0


	//   ....[35]....
        /*eccc*/ 	.word	0x0004fde0


	//   ....[36]....
        /*ecd0*/ 	.word	0x0004fdf0


	//   ....[37]....
        /*ecd4*/ 	.word	0x0004fe20


	//   ....[38]....
        /*ecd8*/ 	.word	0x0004fe30


	//   ....[39]....
        /*ecdc*/ 	.word	0x0004fe40


	//   ....[40]....
        /*ece0*/ 	.word	0x0004fe50


	//   ....[41]....
        /*ece4*/ 	.word	0x0004fe80


	//   ....[42]....
        /*ece8*/ 	.word	0x0004fe90


	//   ....[43]....
        /*ecec*/ 	.word	0x0004fea0


	//   ....[44]....
        /*ecf0*/ 	.word	0x0004feb0


	//   ....[45]....
        /*ecf4*/ 	.word	0x0004fee0


	//   ....[46]....
        /*ecf8*/ 	.word	0x0004fef0


	//   ....[47]....
        /*ecfc*/ 	.word	0x0004ff00


	//   ....[48]....
        /*ed00*/ 	.word	0x0004ff10


	//   ....[49]....
        /*ed04*/ 	.word	0x0004ff40


	//   ....[50]....
        /*ed08*/ 	.word	0x0004ff50


	//   ....[51]....
        /*ed0c*/ 	.word	0x0004ff60


	//   ....[52]....
        /*ed10*/ 	.word	0x0004ff70


	//   ....[53]....
        /*ed14*/ 	.word	0x0004ffa0


	//   ....[54]....
        /*ed18*/ 	.word	0x0004ffb0


	//   ....[55]....
        /*ed1c*/ 	.word	0x0004ffc0


	//   ....[56]....
        /*ed20*/ 	.word	0x0004ffd0


	//   ....[57]....
        /*ed24*/ 	.word	0x00050000


	//   ....[58]....
        /*ed28*/ 	.word	0x00050010


	//   ....[59]....
        /*ed2c*/ 	.word	0x00050020


	//   ....[60]....
        /*ed30*/ 	.word	0x00050030


	//   ....[61]....
        /*ed34*/ 	.word	0x00050060


	//   ....[62]....
        /*ed38*/ 	.word	0x00050070


	//   ....[63]....
        /*ed3c*/ 	.word	0x00050080


	//   ....[64]....
        /*ed40*/ 	.word	0x00050090


	//   ....[65]....
        /*ed44*/ 	.word	0x000500c0


	//   ....[66]....
        /*ed48*/ 	.word	0x000500d0


	//   ....[67]....
        /*ed4c*/ 	.word	0x000500e0


	//   ....[68]....
        /*ed50*/ 	.word	0x000500f0


	//   ....[69]....
        /*ed54*/ 	.word	0x00050120


	//   ....[70]....
        /*ed58*/ 	.word	0x00050130


	//   ....[71]....
        /*ed5c*/ 	.word	0x00050140


	//   ....[72]....
        /*ed60*/ 	.word	0x00050150


	//   ....[73]....
        /*ed64*/ 	.word	0x00050180


	//   ....[74]....
        /*ed68*/ 	.word	0x00050190


	//   ....[75]....
        /*ed6c*/ 	.word	0x000501a0


	//   ....[76]....
        /*ed70*/ 	.word	0x000501b0


	//   ....[77]....
        /*ed74*/ 	.word	0x000501e0


	//   ....[78]....
        /*ed78*/ 	.word	0x000501f0


	//   ....[79]....
        /*ed7c*/ 	.word	0x00050200


	//   ....[80]....
        /*ed80*/ 	.word	0x00050210


	//   ....[81]....
        /*ed84*/ 	.word	0x00050240


	//   ....[82]....
        /*ed88*/ 	.word	0x00050250


	//   ....[83]....
        /*ed8c*/ 	.word	0x00050260


	//   ....[84]....
        /*ed90*/ 	.word	0x00050270


	//   ....[85]....
        /*ed94*/ 	.word	0x000502a0


	//   ....[86]....
        /*ed98*/ 	.word	0x000502b0


	//   ....[87]....
        /*ed9c*/ 	.word	0x000502c0


	//   ....[88]....
        /*eda0*/ 	.word	0x000502d0


	//   ....[89]....
        /*eda4*/ 	.word	0x00050300


	//   ....[90]....
        /*eda8*/ 	.word	0x00050310


	//   ....[91]....
        /*edac*/ 	.word	0x00050320


	//   ....[92]....
        /*edb0*/ 	.word	0x00050330


	//   ....[93]....
        /*edb4*/ 	.word	0x00050360


	//   ....[94]....
        /*edb8*/ 	.word	0x00050370


	//   ....[95]....
        /*edbc*/ 	.word	0x00050380


	//   ....[96]....
        /*edc0*/ 	.word	0x00050390


	//   ....[97]....
        /*edc4*/ 	.word	0x000503c0


	//   ....[98]....
        /*edc8*/ 	.word	0x000503d0


	//   ....[99]....
        /*edcc*/ 	.word	0x000503e0


	//   ....[100]....
        /*edd0*/ 	.word	0x000503f0


	//   ....[101]....
        /*edd4*/ 	.word	0x00050420


	//   ....[102]....
        /*edd8*/ 	.word	0x00050430


	//   ....[103]....
        /*eddc*/ 	.word	0x00050440


	//   ....[104]....
        /*ede0*/ 	.word	0x00050450


	//   ....[105]....
        /*ede4*/ 	.word	0x00050480


	//   ....[106]....
        /*ede8*/ 	.word	0x00050490


	//   ....[107]....
        /*edec*/ 	.word	0x000504a0


	//   ....[108]....
        /*edf0*/ 	.word	0x000504b0


	//   ....[109]....
        /*edf4*/ 	.word	0x000504e0


	//   ....[110]....
        /*edf8*/ 	.word	0x000504f0


	//   ....[111]....
        /*edfc*/ 	.word	0x00050500


	//   ....[112]....
        /*ee00*/ 	.word	0x00050510


	//   ....[113]....
        /*ee04*/ 	.word	0x00050540


	//   ....[114]....
        /*ee08*/ 	.word	0x00050550


	//   ....[115]....
        /*ee0c*/ 	.word	0x00050560


	//   ....[116]....
        /*ee10*/ 	.word	0x00050570


	//   ....[117]....
        /*ee14*/ 	.word	0x000505a0


	//   ....[118]....
        /*ee18*/ 	.word	0x000505b0


	//   ....[119]....
        /*ee1c*/ 	.word	0x000505c0


	//   ....[120]....
        /*ee20*/ 	.word	0x000505d0


	//   ....[121]....
        /*ee24*/ 	.word	0x00050600


	//   ....[122]....
        /*ee28*/ 	.word	0x00050610


	//   ....[123]....
        /*ee2c*/ 	.word	0x00050620


	//   ....[124]....
        /*ee30*/ 	.word	0x00050630


	//   ....[125]....
        /*ee34*/ 	.word	0x00050660


	//   ....[126]....
        /*ee38*/ 	.word	0x00050670


	//   ....[127]....
        /*ee3c*/ 	.word	0x00050680


	//   ....[128]....
        /*ee40*/ 	.word	0x00050690


	//   ....[129]....
        /*ee44*/ 	.word	0x000506c0


	//   ....[130]....
        /*ee48*/ 	.word	0x000506d0


	//   ....[131]....
        /*ee4c*/ 	.word	0x000506e0


	//   ....[132]....
        /*ee50*/ 	.word	0x000506f0


	//   ....[133]....
        /*ee54*/ 	.word	0x00050720


	//   ....[134]....
        /*ee58*/ 	.word	0x00050730


	//   ....[135]....
        /*ee5c*/ 	.word	0x00050740


	//   ....[136]....
        /*ee60*/ 	.word	0x00050750


	//   ....[137]....
        /*ee64*/ 	.word	0x00050780


	//   ....[138]....
        /*ee68*/ 	.word	0x00050790


	//   ....[139]....
        /*ee6c*/ 	.word	0x000507a0


	//   ....[140]....
        /*ee70*/ 	.word	0x000507b0


	//   ....[141]....
        /*ee74*/ 	.word	0x000507e0


	//   ....[142]....
        /*ee78*/ 	.word	0x000507f0


	//   ....[143]....
        /*ee7c*/ 	.word	0x00050800


	//   ....[144]....
        /*ee80*/ 	.word	0x00050810


	//   ....[145]....
        /*ee84*/ 	.word	0x00050840


	//   ....[146]....
        /*ee88*/ 	.word	0x00050850


	//   ....[147]....
        /*ee8c*/ 	.word	0x00050860


	//   ....[148]....
        /*ee90*/ 	.word	0x00050870


	//   ....[149]....
        /*ee94*/ 	.word	0x000508a0


	//   ....[150]....
        /*ee98*/ 	.word	0x000508b0


	//   ....[151]....
        /*ee9c*/ 	.word	0x000508c0


	//   ....[152]....
        /*eea0*/ 	.word	0x000508d0


	//   ....[153]....
        /*eea4*/ 	.word	0x00050900


	//   ....[154]....
        /*eea8*/ 	.word	0x00050910


	//   ....[155]....
        /*eeac*/ 	.word	0x00050920


	//   ....[156]....
        /*eeb0*/ 	.word	0x00050930


	//   ....[157]....
        /*eeb4*/ 	.word	0x00050960


	//   ....[158]....
        /*eeb8*/ 	.word	0x00050970


	//   ....[159]....
        /*eebc*/ 	.word	0x00050980


	//   ....[160]....
        /*eec0*/ 	.word	0x00050990


	//   ....[161]....
        /*eec4*/ 	.word	0x000509c0


	//   ....[162]....
        /*eec8*/ 	.word	0x000509d0


	//   ....[163]....
        /*eecc*/ 	.word	0x000509e0


	//   ....[164]....
        /*eed0*/ 	.word	0x000509f0


	//   ....[165]....
        /*eed4*/ 	.word	0x00050a20


	//   ....[166]....
        /*eed8*/ 	.word	0x00050a30


	//   ....[167]....
        /*eedc*/ 	.word	0x00050a40


	//   ....[168]....
        /*eee0*/ 	.word	0x00050a50


	//   ....[169]....
        /*eee4*/ 	.word	0x00050a80


	//   ....[170]....
        /*eee8*/ 	.word	0x00050a90


	//   ....[171]....
        /*eeec*/ 	.word	0x00050aa0


	//   ....[172]....
        /*eef0*/ 	.word	0x00050ab0


	//   ....[173]....
        /*eef4*/ 	.word	0x00050ae0


	//   ....[174]....
        /*eef8*/ 	.word	0x00050af0


	//   ....[175]....
        /*eefc*/ 	.word	0x00050b00


	//   ....[176]....
        /*ef00*/ 	.word	0x00050b10


	//   ....[177]....
        /*ef04*/ 	.word	0x00050b40


	//   ....[178]....
        /*ef08*/ 	.word	0x00050b50


	//   ....[179]....
        /*ef0c*/ 	.word	0x00050b60


	//   ....[180]....
        /*ef10*/ 	.word	0x00050b70


	//   ....[181]....
        /*ef14*/ 	.word	0x00050ba0


	//   ....[182]....
        /*ef18*/ 	.word	0x00050bb0


	//   ....[183]....
        /*ef1c*/ 	.word	0x00050bc0


	//   ....[184]....
        /*ef20*/ 	.word	0x00050bd0


	//   ....[185]....
        /*ef24*/ 	.word	0x00050c00


	//   ....[186]....
        /*ef28*/ 	.word	0x00050c10


	//   ....[187]....
        /*ef2c*/ 	.word	0x00050c20


	//   ....[188]....
        /*ef30*/ 	.word	0x00050c30


	//   ....[189]....
        /*ef34*/ 	.word	0x00050c60


	//   ....[190]....
        /*ef38*/ 	.word	0x00050c70


	//   ....[191]....
        /*ef3c*/ 	.word	0x00050c80


	//   ....[192]....
        /*ef40*/ 	.word	0x00050c90


	//   ....[193]....
        /*ef44*/ 	.word	0x00050cc0


	//   ....[194]....
        /*ef48*/ 	.word	0x00050cd0


	//   ....[195]....
        /*ef4c*/ 	.word	0x00050ce0


	//   ....[196]....
        /*ef50*/ 	.word	0x00050cf0


	//   ....[197]....
        /*ef54*/ 	.word	0x00050d20


	//   ....[198]....
        /*ef58*/ 	.word	0x00050d30


	//   ....[199]....
        /*ef5c*/ 	.word	0x00050d40


	//   ....[200]....
        /*ef60*/ 	.word	0x00050d50


	//   ....[201]....
        /*ef64*/ 	.word	0x00050d80


	//   ....[202]....
        /*ef68*/ 	.word	0x00050d90


	//   ....[203]....
        /*ef6c*/ 	.word	0x00050da0


	//   ....[204]....
        /*ef70*/ 	.word	0x00050db0


	//   ....[205]....
        /*ef74*/ 	.word	0x00050de0


	//   ....[206]....
        /*ef78*/ 	.word	0x00050df0


	//   ....[207]....
        /*ef7c*/ 	.word	0x00050e00


	//   ....[208]....
        /*ef80*/ 	.word	0x00050e10


	//   ....[209]....
        /*ef84*/ 	.word	0x00050e40


	//   ....[210]....
        /*ef88*/ 	.word	0x00050e50


	//   ....[211]....
        /*ef8c*/ 	.word	0x00050e60


	//   ....[212]....
        /*ef90*/ 	.word	0x00050e70


	//   ....[213]....
        /*ef94*/ 	.word	0x00050ea0


	//   ....[214]....
        /*ef98*/ 	.word	0x00050eb0


	//   ....[215]....
        /*ef9c*/ 	.word	0x00050ec0


	//   ....[216]....
        /*efa0*/ 	.word	0x00050ed0


	//   ....[217]....
        /*efa4*/ 	.word	0x00050f00


	//   ....[218]....
        /*efa8*/ 	.word	0x00050f10


	//   ....[219]....
        /*efac*/ 	.word	0x00050f20


	//   ....[220]....
        /*efb0*/ 	.word	0x00050f30


	//   ....[221]....
        /*efb4*/ 	.word	0x00050f60


	//   ....[222]....
        /*efb8*/ 	.word	0x00050f70


	//   ....[223]....
        /*efbc*/ 	.word	0x00050f80


	//   ....[224]....
        /*efc0*/ 	.word	0x00050f90


	//   ....[225]....
        /*efc4*/ 	.word	0x00050fc0


	//   ....[226]....
        /*efc8*/ 	.word	0x00050fd0


	//   ....[227]....
        /*efcc*/ 	.word	0x00050fe0


	//   ....[228]....
        /*efd0*/ 	.word	0x00050ff0


	//   ....[229]....
        /*efd4*/ 	.word	0x00051020


	//   ....[230]....
        /*efd8*/ 	.word	0x00051030


	//   ....[231]....
        /*efdc*/ 	.word	0x00051040


	//   ....[232]....
        /*efe0*/ 	.word	0x00051050


	//   ....[233]....
        /*efe4*/ 	.word	0x00051080


	//   ....[234]....
        /*efe8*/ 	.word	0x00051090


	//   ....[235]....
        /*efec*/ 	.word	0x000510a0


	//   ....[236]....
        /*eff0*/ 	.word	0x000510b0


	//   ....[237]....
        /*eff4*/ 	.word	0x000510e0


	//   ....[238]....
        /*eff8*/ 	.word	0x000510f0


	//   ....[239]....
        /*effc*/ 	.word	0x00051100


	//   ....[240]....
        /*f000*/ 	.word	0x00051110


	//   ....[241]....
        /*f004*/ 	.word	0x00051140


	//   ....[242]....
        /*f008*/ 	.word	0x00051150


	//   ....[243]....
        /*f00c*/ 	.word	0x00051160


	//   ....[244]....
        /*f010*/ 	.word	0x00051170


	//   ....[245]....
        /*f014*/ 	.word	0x000511a0


	//   ....[246]....
        /*f018*/ 	.word	0x000511b0


	//   ....[247]....
        /*f01c*/ 	.word	0x000511c0


	//   ....[248]....
        /*f020*/ 	.word	0x000511d0


	//   ....[249]....
        /*f024*/ 	.word	0x00051200


	//   ....[250]....
        /*f028*/ 	.word	0x00051210


	//   ....[251]....
        /*f02c*/ 	.word	0x00051220


	//   ....[252]....
        /*f030*/ 	.word	0x00051230


	//   ....[253]....
        /*f034*/ 	.word	0x00051270


	//   ....[254]....
        /*f038*/ 	.word	0x000542b0


	//   ....[255]....
        /*f03c*/ 	.word	0x000542c0


	//   ....[0]....
        /*f040*/ 	.word	0x000542d0


	//   ....[1]....
        /*f044*/ 	.word	0x000542f0


	//   ....[2]....
        /*f048*/ 	.word	0x00054300


	//   ....[3]....
        /*f04c*/ 	.word	0x00054310


	//   ....[4]....
        /*f050*/ 	.word	0x00054320


	//   ....[5]....
        /*f054*/ 	.word	0x00054350


	//   ....[6]....
        /*f058*/ 	.word	0x00054360


	//   ....[7]....
        /*f05c*/ 	.word	0x00054370


	//   ....[8]....
        /*f060*/ 	.word	0x00054380


	//   ....[9]....
        /*f064*/ 	.word	0x000543b0


	//   ....[10]....
        /*f068*/ 	.word	0x000543c0


	//   ....[11]....
        /*f06c*/ 	.word	0x000543d0


	//   ....[12]....
        /*f070*/ 	.word	0x000543e0


	//   ....[13]....
        /*f074*/ 	.word	0x00054410


	//   ....[14]....
        /*f078*/ 	.word	0x00054420


	//   ....[15]....
        /*f07c*/ 	.word	0x00054430


	//   ....[16]....
        /*f080*/ 	.word	0x00054440


	//   ....[17]....
        /*f084*/ 	.word	0x00054470


	//   ....[18]....
        /*f088*/ 	.word	0x00054480


	//   ....[19]....
        /*f08c*/ 	.word	0x00054490


	//   ....[20]....
        /*f090*/ 	.word	0x000544a0


	//   ....[21]....
        /*f094*/ 	.word	0x000544d0


	//   ....[22]....
        /*f098*/ 	.word	0x000544e0


	//   ....[23]....
        /*f09c*/ 	.word	0x000544f0


	//   ....[24]....
        /*f0a0*/ 	.word	0x00054500


	//   ....[25]....
        /*f0a4*/ 	.word	0x00054530


	//   ....[26]....
        /*f0a8*/ 	.word	0x00054540


	//   ....[27]....
        /*f0ac*/ 	.word	0x00054550


	//   ....[28]....
        /*f0b0*/ 	.word	0x00054560


	//   ....[29]....
        /*f0b4*/ 	.word	0x00054590


	//   ....[30]....
        /*f0b8*/ 	.word	0x000545a0


	//   ....[31]....
        /*f0bc*/ 	.word	0x000545b0


	//   ....[32]....
        /*f0c0*/ 	.word	0x000545c0


	//   ....[33]....
        /*f0c4*/ 	.word	0x000545f0


	//   ....[34]....
        /*f0c8*/ 	.word	0x00054600


	//   ....[35]....
        /*f0cc*/ 	.word	0x00054610


	//   ....[36]....
        /*f0d0*/ 	.word	0x00054620


	//   ....[37]....
        /*f0d4*/ 	.word	0x00054650


	//   ....[38]....
        /*f0d8*/ 	.word	0x00054660


	//   ....[39]....
        /*f0dc*/ 	.word	0x00054670


	//   ....[40]....
        /*f0e0*/ 	.word	0x00054680


	//   ....[41]....
        /*f0e4*/ 	.word	0x000546b0


	//   ....[42]....
        /*f0e8*/ 	.word	0x000546c0


	//   ....[43]....
        /*f0ec*/ 	.word	0x000546d0


	//   ....[44]....
        /*f0f0*/ 	.word	0x000546e0


	//   ....[45]....
        /*f0f4*/ 	.word	0x00054710


	//   ....[46]....
        /*f0f8*/ 	.word	0x00054720


	//   ....[47]....
        /*f0fc*/ 	.word	0x00054730


	//   ....[48]....
        /*f100*/ 	.word	0x00054740


	//   ....[49]....
        /*f104*/ 	.word	0x00054770


	//   ....[50]....
        /*f108*/ 	.word	0x00054780


	//   ....[51]....
        /*f10c*/ 	.word	0x00054790


	//   ....[52]....
        /*f110*/ 	.word	0x000547a0


	//   ....[53]....
        /*f114*/ 	.word	0x000547d0


	//   ....[54]....
        /*f118*/ 	.word	0x000547e0


	//   ....[55]....
        /*f11c*/ 	.word	0x000547f0


	//   ....[56]....
        /*f120*/ 	.word	0x00054800


	//   ....[57]....
        /*f124*/ 	.word	0x00054830


	//   ....[58]....
        /*f128*/ 	.word	0x00054840


	//   ....[59]....
        /*f12c*/ 	.word	0x00054850


	//   ....[60]....
        /*f130*/ 	.word	0x00054860


	//   ....[61]....
        /*f134*/ 	.word	0x00054890


	//   ....[62]....
        /*f138*/ 	.word	0x000548a0


	//   ....[63]....
        /*f13c*/ 	.word	0x000548b0


	//   ....[64]....
        /*f140*/ 	.word	0x000548c0


	//   ....[65]....
        /*f144*/ 	.word	0x000548f0


	//   ....[66]....
        /*f148*/ 	.word	0x00054900


	//   ....[67]....
        /*f14c*/ 	.word	0x00054910


	//   ....[68]....
        /*f150*/ 	.word	0x00054920


	//   ....[69]....
        /*f154*/ 	.word	0x00054950


	//   ....[70]....
        /*f158*/ 	.word	0x00054960


	//   ....[71]....
        /*f15c*/ 	.word	0x00054970


	//   ....[72]....
        /*f160*/ 	.word	0x00054980


	//   ....[73]....
        /*f164*/ 	.word	0x000549b0


	//   ....[74]....
        /*f168*/ 	.word	0x000549c0


	//   ....[75]....
        /*f16c*/ 	.word	0x000549d0


	//   ....[76]....
        /*f170*/ 	.word	0x000549e0


	//   ....[77]....
        /*f174*/ 	.word	0x00054a10


	//   ....[78]....
        /*f178*/ 	.word	0x00054a20


	//   ....[79]....
        /*f17c*/ 	.word	0x00054a30


	//   ....[80]....
        /*f180*/ 	.word	0x00054a40


	//   ....[81]....
        /*f184*/ 	.word	0x00054a70


	//   ....[82]....
        /*f188*/ 	.word	0x00054a80


	//   ....[83]....
        /*f18c*/ 	.word	0x00054a90


	//   ....[84]....
        /*f190*/ 	.word	0x00054aa0


	//   ....[85]....
        /*f194*/ 	.word	0x00054ad0


	//   ....[86]....
        /*f198*/ 	.word	0x00054ae0


	//   ....[87]....
        /*f19c*/ 	.word	0x00054af0


	//   ....[88]....
        /*f1a0*/ 	.word	0x00054b00


	//   ....[89]....
        /*f1a4*/ 	.word	0x00054b30


	//   ....[90]....
        /*f1a8*/ 	.word	0x00054b40


	//   ....[91]....
        /*f1ac*/ 	.word	0x00054b50


	//   ....[92]....
        /*f1b0*/ 	.word	0x00054b60


	//   ....[93]....
        /*f1b4*/ 	.word	0x00054b90


	//   ....[94]....
        /*f1b8*/ 	.word	0x00054ba0


	//   ....[95]....
        /*f1bc*/ 	.word	0x00054bb0


	//   ....[96]....
        /*f1c0*/ 	.word	0x00054bc0


	//   ....[97]....
        /*f1c4*/ 	.word	0x00054bf0


	//   ....[98]....
        /*f1c8*/ 	.word	0x00054c00


	//   ....[99]....
        /*f1cc*/ 	.word	0x00054c10


	//   ....[100]....
        /*f1d0*/ 	.word	0x00054c20


	//   ....[101]....
        /*f1d4*/ 	.word	0x00054c50


	//   ....[102]....
        /*f1d8*/ 	.word	0x00054c60


	//   ....[103]....
        /*f1dc*/ 	.word	0x00054c70


	//   ....[104]....
        /*f1e0*/ 	.word	0x00054c80


	//   ....[105]....
        /*f1e4*/ 	.word	0x00054cb0


	//   ....[106]....
        /*f1e8*/ 	.word	0x00054cc0


	//   ....[107]....
        /*f1ec*/ 	.word	0x00054cd0


	//   ....[108]....
        /*f1f0*/ 	.word	0x00054ce0


	//   ....[109]....
        /*f1f4*/ 	.word	0x00054d10


	//   ....[110]....
        /*f1f8*/ 	.word	0x00054d20


	//   ....[111]....
        /*f1fc*/ 	.word	0x00054d30


	//   ....[112]....
        /*f200*/ 	.word	0x00054d40


	//   ....[113]....
        /*f204*/ 	.word	0x00054d70


	//   ....[114]....
        /*f208*/ 	.word	0x00054d80


	//   ....[115]....
        /*f20c*/ 	.word	0x00054d90


	//   ....[116]....
        /*f210*/ 	.word	0x00054da0


	//   ....[117]....
        /*f214*/ 	.word	0x00054dd0


	//   ....[118]....
        /*f218*/ 	.word	0x00054de0


	//   ....[119]....
        /*f21c*/ 	.word	0x00054df0


	//   ....[120]....
        /*f220*/ 	.word	0x00054e00


	//   ....[121]....
        /*f224*/ 	.word	0x00054e30


	//   ....[122]....
        /*f228*/ 	.word	0x00054e40


	//   ....[123]....
        /*f22c*/ 	.word	0x00054e50


	//   ....[124]....
        /*f230*/ 	.word	0x00054e60


	//   ....[125]....
        /*f234*/ 	.word	0x00054e90


	//   ....[126]....
        /*f238*/ 	.word	0x00054ea0


	//   ....[127]....
        /*f23c*/ 	.word	0x00054eb0


	//   ....[128]....
        /*f240*/ 	.word	0x00054ec0


	//   ....[129]....
        /*f244*/ 	.word	0x00054ef0


	//   ....[130]....
        /*f248*/ 	.word	0x00054f00


	//   ....[131]....
        /*f24c*/ 	.word	0x00054f10


	//   ....[132]....
        /*f250*/ 	.word	0x00054f20


	//   ....[133]....
        /*f254*/ 	.word	0x00054f50


	//   ....[134]....
        /*f258*/ 	.word	0x00054f60


	//   ....[135]....
        /*f25c*/ 	.word	0x00054f70


	//   ....[136]....
        /*f260*/ 	.word	0x00054f80


	//   ....[137]....
        /*f264*/ 	.word	0x00054fb0


	//   ....[138]....
        /*f268*/ 	.word	0x00054fc0


	//   ....[139]....
        /*f26c*/ 	.word	0x00054fd0


	//   ....[140]....
        /*f270*/ 	.word	0x00054fe0


	//   ....[141]....
        /*f274*/ 	.word	0x00055010


	//   ....[142]....
        /*f278*/ 	.word	0x00055020


	//   ....[143]....
        /*f27c*/ 	.word	0x00055030


	//   ....[144]....
        /*f280*/ 	.word	0x00055040


	//   ....[145]....
        /*f284*/ 	.word	0x00055070


	//   ....[146]....
        /*f288*/ 	.word	0x00055080


	//   ....[147]....
        /*f28c*/ 	.word	0x00055090


	//   ....[148]....
        /*f290*/ 	.word	0x000550a0


	//   ....[149]....
        /*f294*/ 	.word	0x000550d0


	//   ....[150]....
        /*f298*/ 	.word	0x000550e0


	//   ....[151]....
        /*f29c*/ 	.word	0x000550f0


	//   ....[152]....
        /*f2a0*/ 	.word	0x00055100


	//   ....[153]....
        /*f2a4*/ 	.word	0x00055130


	//   ....[154]....
        /*f2a8*/ 	.word	0x00055140


	//   ....[155]....
        /*f2ac*/ 	.word	0x00055150


	//   ....[156]....
        /*f2b0*/ 	.word	0x00055160


	//   ....[157]....
        /*f2b4*/ 	.word	0x00055190


	//   ....[158]....
        /*f2b8*/ 	.word	0x000551a0


	//   ....[159]....
        /*f2bc*/ 	.word	0x000551b0


	//   ....[160]....
        /*f2c0*/ 	.word	0x000551c0


	//   ....[161]....
        /*f2c4*/ 	.word	0x000551f0


	//   ....[162]....
        /*f2c8*/ 	.word	0x00055200


	//   ....[163]....
        /*f2cc*/ 	.word	0x00055210


	//   ....[164]....
        /*f2d0*/ 	.word	0x00055220


	//   ....[165]....
        /*f2d4*/ 	.word	0x00055250


	//   ....[166]....
        /*f2d8*/ 	.word	0x00055260


	//   ....[167]....
        /*f2dc*/ 	.word	0x00055270


	//   ....[168]....
        /*f2e0*/ 	.word	0x00055280


	//   ....[169]....
        /*f2e4*/ 	.word	0x000552b0


	//   ....[170]....
        /*f2e8*/ 	.word	0x000552c0


	//   ....[171]....
        /*f2ec*/ 	.word	0x000552d0


	//   ....[172]....
        /*f2f0*/ 	.word	0x000552e0


	//   ....[173]....
        /*f2f4*/ 	.word	0x00055310


	//   ....[174]....
        /*f2f8*/ 	.word	0x00055320


	//   ....[175]....
        /*f2fc*/ 	.word	0x00055330


	//   ....[176]....
        /*f300*/ 	.word	0x00055340


	//   ....[177]....
        /*f304*/ 	.word	0x00055370


	//   ....[178]....
        /*f308*/ 	.word	0x00055380


	//   ....[179]....
        /*f30c*/ 	.word	0x00055390


	//   ....[180]....
        /*f310*/ 	.word	0x000553a0


	//   ....[181]....
        /*f314*/ 	.word	0x000553d0


	//   ....[182]....
        /*f318*/ 	.word	0x000553e0


	//   ....[183]....
        /*f31c*/ 	.word	0x000553f0


	//   ....[184]....
        /*f320*/ 	.word	0x00055400


	//   ....[185]....
        /*f324*/ 	.word	0x00055430


	//   ....[186]....
        /*f328*/ 	.word	0x00055440


	//   ....[187]....
        /*f32c*/ 	.word	0x00055450


	//   ....[188]....
        /*f330*/ 	.word	0x00055460


	//   ....[189]....
        /*f334*/ 	.word	0x00055490


	//   ....[190]....
        /*f338*/ 	.word	0x000554a0


	//   ....[191]....
        /*f33c*/ 	.word	0x000554b0


	//   ....[192]....
        /*f340*/ 	.word	0x000554c0


	//   ....[193]....
        /*f344*/ 	.word	0x000554f0


	//   ....[194]....
        /*f348*/ 	.word	0x00055500


	//   ....[195]....
        /*f34c*/ 	.word	0x00055510


	//   ....[196]....
        /*f350*/ 	.word	0x00055520


	//   ....[197]....
        /*f354*/ 	.word	0x00055550


	//   ....[198]....
        /*f358*/ 	.word	0x00055560


	//   ....[199]....
        /*f35c*/ 	.word	0x00055570


	//   ....[200]....
        /*f360*/ 	.word	0x00055580


	//   ....[201]....
        /*f364*/ 	.word	0x000555b0


	//   ....[202]....
        /*f368*/ 	.word	0x000555c0


	//   ....[203]....
        /*f36c*/ 	.word	0x000555d0


	//   ....[204]....
        /*f370*/ 	.word	0x000555e0


	//   ....[205]....
        /*f374*/ 	.word	0x00055610


	//   ....[206]....
        /*f378*/ 	.word	0x00055620


	//   ....[207]....
        /*f37c*/ 	.word	0x00055630


	//   ....[208]....
        /*f380*/ 	.word	0x00055640


	//   ....[209]....
        /*f384*/ 	.word	0x00055670


	//   ....[210]....
        /*f388*/ 	.word	0x00055680


	//   ....[211]....
        /*f38c*/ 	.word	0x00055690


	//   ....[212]....
        /*f390*/ 	.word	0x000556a0


	//   ....[213]....
        /*f394*/ 	.word	0x000556d0


	//   ....[214]....
        /*f398*/ 	.word	0x000556e0


	//   ....[215]....
        /*f39c*/ 	.word	0x000556f0


	//   ....[216]....
        /*f3a0*/ 	.word	0x00055700


	//   ....[217]....
        /*f3a4*/ 	.word	0x00055730


	//   ....[218]....
        /*f3a8*/ 	.word	0x00055740


	//   ....[219]....
        /*f3ac*/ 	.word	0x00055750


	//   ....[220]....
        /*f3b0*/ 	.word	0x00055760


	//   ....[221]....
        /*f3b4*/ 	.word	0x00055790


	//   ....[222]....
        /*f3b8*/ 	.word	0x000557a0


	//   ....[223]....
        /*f3bc*/ 	.word	0x000557b0


	//   ....[224]....
        /*f3c0*/ 	.word	0x000557c0


	//   ....[225]....
        /*f3c4*/ 	.word	0x000557f0


	//   ....[226]....
        /*f3c8*/ 	.word	0x00055800


	//   ....[227]....
        /*f3cc*/ 	.word	0x00055810


	//   ....[228]....
        /*f3d0*/ 	.word	0x00055820


	//   ....[229]....
        /*f3d4*/ 	.word	0x00055850


	//   ....[230]....
        /*f3d8*/ 	.word	0x00055860


	//   ....[231]....
        /*f3dc*/ 	.word	0x00055870


	//   ....[232]....
        /*f3e0*/ 	.word	0x00055880


	//   ....[233]....
        /*f3e4*/ 	.word	0x000558b0


	//   ....[234]....
        /*f3e8*/ 	.word	0x000558c0


	//   ....[235]....
        /*f3ec*/ 	.word	0x000558d0


	//   ....[236]....
        /*f3f0*/ 	.word	0x000558e0


	//   ....[237]....
        /*f3f4*/ 	.word	0x00055910


	//   ....[238]....
        /*f3f8*/ 	.word	0x00055920


	//   ....[239]....
        /*f3fc*/ 	.word	0x00055930


	//   ....[240]....
        /*f400*/ 	.word	0x00055940


	//   ....[241]....
        /*f404*/ 	.word	0x00055970


	//   ....[242]....
        /*f408*/ 	.word	0x00055980


	//   ....[243]....
        /*f40c*/ 	.word	0x00055990


	//   ....[244]....
        /*f410*/ 	.word	0x000559a0


	//   ....[245]....
        /*f414*/ 	.word	0x000559d0


	//   ....[246]....
        /*f418*/ 	.word	0x000559e0


	//   ....[247]....
        /*f41c*/ 	.word	0x000559f0


	//   ....[248]....
        /*f420*/ 	.word	0x00055a00


	//   ....[249]....
        /*f424*/ 	.word	0x00055a30


	//   ....[250]....
        /*f428*/ 	.word	0x00055a40


	//   ....[251]....
        /*f42c*/ 	.word	0x00055a50


	//   ....[252]....
        /*f430*/ 	.word	0x00055a60


	//   ....[253]....
        /*f434*/ 	.word	0x00055a90


	//   ....[254]....
        /*f438*/ 	.word	0x00055aa0


	//   ....[255]....
        /*f43c*/ 	.word	0x00055ab0


	//   ....[0]....
        /*f440*/ 	.word	0x00055ac0


	//   ....[1]....
        /*f444*/ 	.word	0x00055af0


	//   ....[2]....
        /*f448*/ 	.word	0x00055b00


	//   ....[3]....
        /*f44c*/ 	.word	0x00055b10


	//   ....[4]....
        /*f450*/ 	.word	0x00055b20


	//   ....[5]....
        /*f454*/ 	.word	0x00055b50


	//   ....[6]....
        /*f458*/ 	.word	0x00055b60


	//   ....[7]....
        /*f45c*/ 	.word	0x00055b70


	//   ....[8]....
        /*f460*/ 	.word	0x00055b80


	//   ....[9]....
        /*f464*/ 	.word	0x00055bb0


	//   ....[10]....
        /*f468*/ 	.word	0x00055bc0


	//   ....[11]....
        /*f46c*/ 	.word	0x00055bd0


	//   ....[12]....
        /*f470*/ 	.word	0x00055be0


	//   ....[13]....
        /*f474*/ 	.word	0x00055c10


	//   ....[14]....
        /*f478*/ 	.word	0x00055c20


	//   ....[15]....
        /*f47c*/ 	.word	0x00055c30


	//   ....[16]....
        /*f480*/ 	.word	0x00055c40


	//   ....[17]....
        /*f484*/ 	.word	0x00055c70


	//   ....[18]....
        /*f488*/ 	.word	0x00055c80


	//   ....[19]....
        /*f48c*/ 	.word	0x00055c90


	//   ....[20]....
        /*f490*/ 	.word	0x00055ca0


	//   ....[21]....
        /*f494*/ 	.word	0x00055cd0


	//   ....[22]....
        /*f498*/ 	.word	0x00055ce0


	//   ....[23]....
        /*f49c*/ 	.word	0x00055cf0


	//   ....[24]....
        /*f4a0*/ 	.word	0x00055d00


	//   ....[25]....
        /*f4a4*/ 	.word	0x00055d30


	//   ....[26]....
        /*f4a8*/ 	.word	0x00055d40


	//   ....[27]....
        /*f4ac*/ 	.word	0x00055d50


	//   ....[28]....
        /*f4b0*/ 	.word	0x00055d60


	//   ....[29]....
        /*f4b4*/ 	.word	0x00055d90


	//   ....[30]....
        /*f4b8*/ 	.word	0x00055da0


	//   ....[31]....
        /*f4bc*/ 	.word	0x00055db0


	//   ....[32]....
        /*f4c0*/ 	.word	0x00055dc0


	//   ....[33]....
        /*f4c4*/ 	.word	0x00055df0


	//   ....[34]....
        /*f4c8*/ 	.word	0x00055e00


	//   ....[35]....
        /*f4cc*/ 	.word	0x00055e10


	//   ....[36]....
        /*f4d0*/ 	.word	0x00055e20


	//   ....[37]....
        /*f4d4*/ 	.word	0x00055e50


	//   ....[38]....
        /*f4d8*/ 	.word	0x00055e60


	//   ....[39]....
        /*f4dc*/ 	.word	0x00055e70


	//   ....[40]....
        /*f4e0*/ 	.word	0x00055e80


	//   ....[41]....
        /*f4e4*/ 	.word	0x00055eb0


	//   ....[42]....
        /*f4e8*/ 	.word	0x00055ec0


	//   ....[43]....
        /*f4ec*/ 	.word	0x00055ed0


	//   ....[44]....
        /*f4f0*/ 	.word	0x00055ee0


	//   ....[45]....
        /*f4f4*/ 	.word	0x00055f10


	//   ....[46]....
        /*f4f8*/ 	.word	0x00055f20


	//   ....[47]....
        /*f4fc*/ 	.word	0x00055f30


	//   ....[48]....
        /*f500*/ 	.word	0x00055f40


	//   ....[49]....
        /*f504*/ 	.word	0x00055f70


	//   ....[50]....
        /*f508*/ 	.word	0x00055f80


	//   ....[51]....
        /*f50c*/ 	.word	0x00055f90


	//   ....[52]....
        /*f510*/ 	.word	0x00055fa0


	//   ....[53]....
        /*f514*/ 	.word	0x00055fd0


	//   ....[54]....
        /*f518*/ 	.word	0x00055fe0


	//   ....[55]....
        /*f51c*/ 	.word	0x00055ff0


	//   ....[56]....
        /*f520*/ 	.word	0x00056000


	//   ....[57]....
        /*f524*/ 	.word	0x00056030


	//   ....[58]....
        /*f528*/ 	.word	0x00056040


	//   ....[59]....
        /*f52c*/ 	.word	0x00056050


	//   ....[60]....
        /*f530*/ 	.word	0x00056060


	//   ....[61]....
        /*f534*/ 	.word	0x00056090


	//   ....[62]....
        /*f538*/ 	.word	0x000560a0


	//   ....[63]....
        /*f53c*/ 	.word	0x000560b0


	//   ....[64]....
        /*f540*/ 	.word	0x000560c0


	//   ....[65]....
        /*f544*/ 	.word	0x000560f0


	//   ....[66]....
        /*f548*/ 	.word	0x00056100


	//   ....[67]....
        /*f54c*/ 	.word	0x00056110


	//   ....[68]....
        /*f550*/ 	.word	0x00056120


	//   ....[69]....
        /*f554*/ 	.word	0x00056150


	//   ....[70]....
        /*f558*/ 	.word	0x00056160


	//   ....[71]....
        /*f55c*/ 	.word	0x00056170


	//   ....[72]....
        /*f560*/ 	.word	0x00056180


	//   ....[73]....
        /*f564*/ 	.word	0x000561b0


	//   ....[74]....
        /*f568*/ 	.word	0x000561c0


	//   ....[75]....
        /*f56c*/ 	.word	0x000561d0


	//   ....[76]....
        /*f570*/ 	.word	0x000561e0


	//   ....[77]....
        /*f574*/ 	.word	0x00056210


	//   ....[78]....
        /*f578*/ 	.word	0x00056220


	//   ....[79]....
        /*f57c*/ 	.word	0x00056230


	//   ....[80]....
        /*f580*/ 	.word	0x00056240


	//   ....[81]....
        /*f584*/ 	.word	0x00056270


	//   ....[82]....
        /*f588*/ 	.word	0x00056280


	//   ....[83]....
        /*f58c*/ 	.word	0x00056290


	//   ....[84]....
        /*f590*/ 	.word	0x000562a0


	//   ....[85]....
        /*f594*/ 	.word	0x000562d0


	//   ....[86]....
        /*f598*/ 	.word	0x000562e0


	//   ....[87]....
        /*f59c*/ 	.word	0x000562f0


	//   ....[88]....
        /*f5a0*/ 	.word	0x00056300


	//   ....[89]....
        /*f5a4*/ 	.word	0x00056330


	//   ....[90]....
        /*f5a8*/ 	.word	0x00056340


	//   ....[91]....
        /*f5ac*/ 	.word	0x00056350


	//   ....[92]....
        /*f5b0*/ 	.word	0x00056360


	//   ....[93]....
        /*f5b4*/ 	.word	0x00056390


	//   ....[94]....
        /*f5b8*/ 	.word	0x000563a0


	//   ....[95]....
        /*f5bc*/ 	.word	0x000563b0


	//   ....[96]....
        /*f5c0*/ 	.word	0x000563c0


	//   ....[97]....
        /*f5c4*/ 	.word	0x000563f0


	//   ....[98]....
        /*f5c8*/ 	.word	0x00056400


	//   ....[99]....
        /*f5cc*/ 	.word	0x00056410


	//   ....[100]....
        /*f5d0*/ 	.word	0x00056420


	//   ....[101]....
        /*f5d4*/ 	.word	0x00056450


	//   ....[102]....
        /*f5d8*/ 	.word	0x00056460


	//   ....[103]....
        /*f5dc*/ 	.word	0x00056470


	//   ....[104]....
        /*f5e0*/ 	.word	0x00056480


	//   ....[105]....
        /*f5e4*/ 	.word	0x000564b0


	//   ....[106]....
        /*f5e8*/ 	.word	0x000564c0


	//   ....[107]....
        /*f5ec*/ 	.word	0x000564d0


	//   ....[108]....
        /*f5f0*/ 	.word	0x000564e0


	//   ....[109]....
        /*f5f4*/ 	.word	0x00056510


	//   ....[110]....
        /*f5f8*/ 	.word	0x00056520


	//   ....[111]....
        /*f5fc*/ 	.word	0x00056530


	//   ....[112]....
        /*f600*/ 	.word	0x00056540


	//   ....[113]....
        /*f604*/ 	.word	0x00056570


	//   ....[114]....
        /*f608*/ 	.word	0x00056580


	//   ....[115]....
        /*f60c*/ 	.word	0x00056590


	//   ....[116]....
        /*f610*/ 	.word	0x000565a0


	//   ....[117]....
        /*f614*/ 	.word	0x000565d0


	//   ....[118]....
        /*f618*/ 	.word	0x000565e0


	//   ....[119]....
        /*f61c*/ 	.word	0x000565f0


	//   ....[120]....
        /*f620*/ 	.word	0x00056600


	//   ....[121]....
        /*f624*/ 	.word	0x00056630


	//   ....[122]....
        /*f628*/ 	.word	0x00056640


	//   ....[123]....
        /*f62c*/ 	.word	0x00056650


	//   ....[124]....
        /*f630*/ 	.word	0x00056660


	//   ....[125]....
        /*f634*/ 	.word	0x00056690


	//   ....[126]....
        /*f638*/ 	.word	0x000566a0


	//   ....[127]....
        /*f63c*/ 	.word	0x000566b0


	//   ....[128]....
        /*f640*/ 	.word	0x000566c0


	//   ....[129]....
        /*f644*/ 	.word	0x000566f0


	//   ....[130]....
        /*f648*/ 	.word	0x00056700


	//   ....[131]....
        /*f64c*/ 	.word	0x00056710


	//   ....[132]....
        /*f650*/ 	.word	0x00056720


	//   ....[133]....
        /*f654*/ 	.word	0x00056750


	//   ....[134]....
        /*f658*/ 	.word	0x00056760


	//   ....[135]....
        /*f65c*/ 	.word	0x00056770


	//   ....[136]....
        /*f660*/ 	.word	0x00056780


	//   ....[137]....
        /*f664*/ 	.word	0x000567b0


	//   ....[138]....
        /*f668*/ 	.word	0x000567c0


	//   ....[139]....
        /*f66c*/ 	.word	0x000567d0


	//   ....[140]....
        /*f670*/ 	.word	0x000567e0


	//   ....[141]....
        /*f674*/ 	.word	0x00056810


	//   ....[142]....
        /*f678*/ 	.word	0x00056820


	//   ....[143]....
        /*f67c*/ 	.word	0x00056830


	//   ....[144]....
        /*f680*/ 	.word	0x00056840


	//   ....[145]....
        /*f684*/ 	.word	0x00056870


	//   ....[146]....
        /*f688*/ 	.word	0x00056880


	//   ....[147]....
        /*f68c*/ 	.word	0x00056890


	//   ....[148]....
        /*f690*/ 	.word	0x000568a0


	//   ....[149]....
        /*f694*/ 	.word	0x000568d0


	//   ....[150]....
        /*f698*/ 	.word	0x000568e0


	//   ....[151]....
        /*f69c*/ 	.word	0x000568f0


	//   ....[152]....
        /*f6a0*/ 	.word	0x00056900


	//   ....[153]....
        /*f6a4*/ 	.word	0x00056930


	//   ....[154]....
        /*f6a8*/ 	.word	0x00056940


	//   ....[155]....
        /*f6ac*/ 	.word	0x00056950


	//   ....[156]....
        /*f6b0*/ 	.word	0x00056960


	//   ....[157]....
        /*f6b4*/ 	.word	0x00056990


	//   ....[158]....
        /*f6b8*/ 	.word	0x000569a0


	//   ....[159]....
        /*f6bc*/ 	.word	0x000569b0


	//   ....[160]....
        /*f6c0*/ 	.word	0x000569c0


	//   ....[161]....
        /*f6c4*/ 	.word	0x000569f0


	//   ....[162]....
        /*f6c8*/ 	.word	0x00056a00


	//   ....[163]....
        /*f6cc*/ 	.word	0x00056a10


	//   ....[164]....
        /*f6d0*/ 	.word	0x00056a20


	//   ....[165]....
        /*f6d4*/ 	.word	0x00056a50


	//   ....[166]....
        /*f6d8*/ 	.word	0x00056a60


	//   ....[167]....
        /*f6dc*/ 	.word	0x00056a70


	//   ....[168]....
        /*f6e0*/ 	.word	0x00056a80


	//   ....[169]....
        /*f6e4*/ 	.word	0x00056ab0


	//   ....[170]....
        /*f6e8*/ 	.word	0x00056ac0


	//   ....[171]....
        /*f6ec*/ 	.word	0x00056ad0


	//   ....[172]....
        /*f6f0*/ 	.word	0x00056ae0


	//   ....[173]....
        /*f6f4*/ 	.word	0x00056b10


	//   ....[174]....
        /*f6f8*/ 	.word	0x00056b20


	//   ....[175]....
        /*f6fc*/ 	.word	0x00056b30


	//   ....[176]....
        /*f700*/ 	.word	0x00056b40


	//   ....[177]....
        /*f704*/ 	.word	0x00056b70


	//   ....[178]....
        /*f708*/ 	.word	0x00056b80


	//   ....[179]....
        /*f70c*/ 	.word	0x00056b90


	//   ....[180]....
        /*f710*/ 	.word	0x00056ba0


	//   ....[181]....
        /*f714*/ 	.word	0x00056bd0


	//   ....[182]....
        /*f718*/ 	.word	0x00056be0


	//   ....[183]....
        /*f71c*/ 	.word	0x00056bf0


	//   ....[184]....
        /*f720*/ 	.word	0x00056c00


	//   ....[185]....
        /*f724*/ 	.word	0x00056c30


	//   ....[186]....
        /*f728*/ 	.word	0x00056c40


	//   ....[187]....
        /*f72c*/ 	.word	0x00056c50


	//   ....[188]....
        /*f730*/ 	.word	0x00056c60


	//   ....[189]....
        /*f734*/ 	.word	0x00056c90


	//   ....[190]....
        /*f738*/ 	.word	0x00056ca0


	//   ....[191]....
        /*f73c*/ 	.word	0x00056cb0


	//   ....[192]....
        /*f740*/ 	.word	0x00056cc0


	//   ....[193]....
        /*f744*/ 	.word	0x00056cf0


	//   ....[194]....
        /*f748*/ 	.word	0x00056d00


	//   ....[195]....
        /*f74c*/ 	.word	0x00056d10


	//   ....[196]....
        /*f750*/ 	.word	0x00056d20


	//   ....[197]....
        /*f754*/ 	.word	0x00056d50


	//   ....[198]....
        /*f758*/ 	.word	0x00056d60


	//   ....[199]....
        /*f75c*/ 	.word	0x00056d70


	//   ....[200]....
        /*f760*/ 	.word	0x00056d80


	//   ....[201]....
        /*f764*/ 	.word	0x00056db0


	//   ....[202]....
        /*f768*/ 	.word	0x00056dc0


	//   ....[203]....
        /*f76c*/ 	.word	0x00056dd0


	//   ....[204]....
        /*f770*/ 	.word	0x00056de0


	//   ....[205]....
        /*f774*/ 	.word	0x00056e10


	//   ....[206]....
        /*f778*/ 	.word	0x00056e20


	//   ....[207]....
        /*f77c*/ 	.word	0x00056e30


	//   ....[208]....
        /*f780*/ 	.word	0x00056e40


	//   ....[209]....
        /*f784*/ 	.word	0x00056e70


	//   ....[210]....
        /*f788*/ 	.word	0x00056e80


	//   ....[211]....
        /*f78c*/ 	.word	0x00056e90


	//   ....[212]....
        /*f790*/ 	.word	0x00056ea0


	//   ....[213]....
        /*f794*/ 	.word	0x00056ed0


	//   ....[214]....
        /*f798*/ 	.word	0x00056ee0


	//   ....[215]....
        /*f79c*/ 	.word	0x00056ef0


	//   ....[216]....
        /*f7a0*/ 	.word	0x00056f00


	//   ....[217]....
        /*f7a4*/ 	.word	0x00056f30


	//   ....[218]....
        /*f7a8*/ 	.word	0x00056f40


	//   ....[219]....
        /*f7ac*/ 	.word	0x00056f50


	//   ....[220]....
        /*f7b0*/ 	.word	0x00056f60


	//   ....[221]....
        /*f7b4*/ 	.word	0x00056f90


	//   ....[222]....
        /*f7b8*/ 	.word	0x00056fa0


	//   ....[223]....
        /*f7bc*/ 	.word	0x00056fb0


	//   ....[224]....
        /*f7c0*/ 	.word	0x00056fc0


	//   ....[225]....
        /*f7c4*/ 	.word	0x00056ff0


	//   ....[226]....
        /*f7c8*/ 	.word	0x00057000


	//   ....[227]....
        /*f7cc*/ 	.word	0x00057010


	//   ....[228]....
        /*f7d0*/ 	.word	0x00057020


	//   ....[229]....
        /*f7d4*/ 	.word	0x00057050


	//   ....[230]....
        /*f7d8*/ 	.word	0x00057060


	//   ....[231]....
        /*f7dc*/ 	.word	0x00057070


	//   ....[232]....
        /*f7e0*/ 	.word	0x00057080


	//   ....[233]....
        /*f7e4*/ 	.word	0x000570b0


	//   ....[234]....
        /*f7e8*/ 	.word	0x000570c0


	//   ....[235]....
        /*f7ec*/ 	.word	0x000570d0


	//   ....[236]....
        /*f7f0*/ 	.word	0x000570e0


	//   ....[237]....
        /*f7f4*/ 	.word	0x00057110


	//   ....[238]....
        /*f7f8*/ 	.word	0x00057120


	//   ....[239]....
        /*f7fc*/ 	.word	0x00057130


	//   ....[240]....
        /*f800*/ 	.word	0x00057140


	//   ....[241]....
        /*f804*/ 	.word	0x00057170


	//   ....[242]....
        /*f808*/ 	.word	0x00057180


	//   ....[243]....
        /*f80c*/ 	.word	0x00057190


	//   ....[244]....
        /*f810*/ 	.word	0x000571a0


	//   ....[245]....
        /*f814*/ 	.word	0x000571d0


	//   ....[246]....
        /*f818*/ 	.word	0x000571e0


	//   ....[247]....
        /*f81c*/ 	.word	0x000571f0


	//   ....[248]....
        /*f820*/ 	.word	0x00057200


	//   ....[249]....
        /*f824*/ 	.word	0x00057230


	//   ....[250]....
        /*f828*/ 	.word	0x00057240


	//   ....[251]....
        /*f82c*/ 	.word	0x00057250


	//   ....[252]....
        /*f830*/ 	.word	0x00057260


	//   ....[253]....
        /*f834*/ 	.word	0x000572a0


	//   ....[254]....
        /*f838*/ 	.word	0x0005a2e0


	//   ....[255]....
        /*f83c*/ 	.word	0x0005a2f0


	//   ....[0]....
        /*f840*/ 	.word	0x0005a300


	//   ....[1]....
        /*f844*/ 	.word	0x0005a320


	//   ....[2]....
        /*f848*/ 	.word	0x0005a330


	//   ....[3]....
        /*f84c*/ 	.word	0x0005a340


	//   ....[4]....
        /*f850*/ 	.word	0x0005a350


	//   ....[5]....
        /*f854*/ 	.word	0x0005a380


	//   ....[6]....
        /*f858*/ 	.word	0x0005a390


	//   ....[7]....
        /*f85c*/ 	.word	0x0005a3a0


	//   ....[8]....
        /*f860*/ 	.word	0x0005a3b0


	//   ....[9]....
        /*f864*/ 	.word	0x0005a3e0


	//   ....[10]....
        /*f868*/ 	.word	0x0005a3f0


	//   ....[11]....
        /*f86c*/ 	.word	0x0005a400


	//   ....[12]....
        /*f870*/ 	.word	0x0005a410


	//   ....[13]....
        /*f874*/ 	.word	0x0005a440


	//   ....[14]....
        /*f878*/ 	.word	0x0005a450


	//   ....[15]....
        /*f87c*/ 	.word	0x0005a460


	//   ....[16]....
        /*f880*/ 	.word	0x0005a470


	//   ....[17]....
        /*f884*/ 	.word	0x0005a4a0


	//   ....[18]....
        /*f888*/ 	.word	0x0005a4b0


	//   ....[19]....
        /*f88c*/ 	.word	0x0005a4c0


	//   ....[20]....
        /*f890*/ 	.word	0x0005a4d0


	//   ....[21]....
        /*f894*/ 	.word	0x0005a500


	//   ....[22]....
        /*f898*/ 	.word	0x0005a510


	//   ....[23]....
        /*f89c*/ 	.word	0x0005a520


	//   ....[24]....
        /*f8a0*/ 	.word	0x0005a530


	//   ....[25]....
        /*f8a4*/ 	.word	0x0005a560


	//   ....[26]....
        /*f8a8*/ 	.word	0x0005a570


	//   ....[27]....
        /*f8ac*/ 	.word	0x0005a580


	//   ....[28]....
        /*f8b0*/ 	.word	0x0005a590


	//   ....[29]....
        /*f8b4*/ 	.word	0x0005a5c0


	//   ....[30]....
        /*f8b8*/ 	.word	0x0005a5d0


	//   ....[31]....
        /*f8bc*/ 	.word	0x0005a5e0


	//   ....[32]....
        /*f8c0*/ 	.word	0x0005a5f0


	//   ....[33]....
        /*f8c4*/ 	.word	0x0005a620


	//   ....[34]....
        /*f8c8*/ 	.word	0x0005a630


	//   ....[35]....
        /*f8cc*/ 	.word	0x0005a640


	//   ....[36]....
        /*f8d0*/ 	.word	0x0005a650


	//   ....[37]....
        /*f8d4*/ 	.word	0x0005a680


	//   ....[38]....
        /*f8d8*/ 	.word	0x0005a690


	//   ....[39]....
        /*f8dc*/ 	.word	0x0005a6a0


	//   ....[40]....
        /*f8e0*/ 	.word	0x0005a6b0


	//   ....[41]....
        /*f8e4*/ 	.word	0x0005a6e0


	//   ....[42]....
        /*f8e8*/ 	.word	0x0005a6f0


	//   ....[43]....
        /*f8ec*/ 	.word	0x0005a700


	//   ....[44]....
        /*f8f0*/ 	.word	0x0005a710


	//   ....[45]....
        /*f8f4*/ 	.word	0x0005a740


	//   ....[46]....
        /*f8f8*/ 	.word	0x0005a750


	//   ....[47]....
        /*f8fc*/ 	.word	0x0005a760


	//   ....[48]....
        /*f900*/ 	.word	0x0005a770


	//   ....[49]....
        /*f904*/ 	.word	0x0005a7a0


	//   ....[50]....
        /*f908*/ 	.word	0x0005a7b0


	//   ....[51]....
        /*f90c*/ 	.word	0x0005a7c0


	//   ....[52]....
        /*f910*/ 	.word	0x0005a7d0


	//   ....[53]....
        /*f914*/ 	.word	0x0005a800


	//   ....[54]....
        /*f918*/ 	.word	0x0005a810


	//   ....[55]....
        /*f91c*/ 	.word	0x0005a820


	//   ....[56]....
        /*f920*/ 	.word	0x0005a830


	//   ....[57]....
        /*f924*/ 	.word	0x0005a860


	//   ....[58]....
        /*f928*/ 	.word	0x0005a870


	//   ....[59]....
        /*f92c*/ 	.word	0x0005a880


	//   ....[60]....
        /*f930*/ 	.word	0x0005a890


	//   ....[61]....
        /*f934*/ 	.word	0x0005a8c0


	//   ....[62]....
        /*f938*/ 	.word	0x0005a8d0


	//   ....[63]....
        /*f93c*/ 	.word	0x0005a8e0


	//   ....[64]....
        /*f940*/ 	.word	0x0005a8f0


	//   ....[65]....
        /*f944*/ 	.word	0x0005a920


	//   ....[66]....
        /*f948*/ 	.word	0x0005a930


	//   ....[67]....
        /*f94c*/ 	.word	0x0005a940


	//   ....[68]....
        /*f950*/ 	.word	0x0005a950


	//   ....[69]....
        /*f954*/ 	.word	0x0005a980


	//   ....[70]....
        /*f958*/ 	.word	0x0005a990


	//   ....[71]....
        /*f95c*/ 	.word	0x0005a9a0


	//   ....[72]....
        /*f960*/ 	.word	0x0005a9b0


	//   ....[73]....
        /*f964*/ 	.word	0x0005a9e0


	//   ....[74]....
        /*f968*/ 	.word	0x0005a9f0


	//   ....[75]....
        /*f96c*/ 	.word	0x0005aa00


	//   ....[76]....
        /*f970*/ 	.word	0x0005aa10


	//   ....[77]....
        /*f974*/ 	.word	0x0005aa40


	//   ....[78]....
        /*f978*/ 	.word	0x0005aa50


	//   ....[79]....
        /*f97c*/ 	.word	0x0005aa60


	//   ....[80]....
        /*f980*/ 	.word	0x0005aa70


	//   ....[81]....
        /*f984*/ 	.word	0x0005aaa0


	//   ....[82]....
        /*f988*/ 	.word	0x0005aab0


	//   ....[83]....
        /*f98c*/ 	.word	0x0005aac0


	//   ....[84]....
        /*f990*/ 	.word	0x0005aad0


	//   ....[85]....
        /*f994*/ 	.word	0x0005ab00


	//   ....[86]....
        /*f998*/ 	.word	0x0005ab10


	//   ....[87]....
        /*f99c*/ 	.word	0x0005ab20


	//   ....[88]....
        /*f9a0*/ 	.word	0x0005ab30


	//   ....[89]....
        /*f9a4*/ 	.word	0x0005ab60


	//   ....[90]....
        /*f9a8*/ 	.word	0x0005ab70


	//   ....[91]....
        /*f9ac*/ 	.word	0x0005ab80


	//   ....[92]....
        /*f9b0*/ 	.word	0x0005ab90


	//   ....[93]....
        /*f9b4*/ 	.word	0x0005abc0


	//   ....[94]....
        /*f9b8*/ 	.word	0x0005abd0


	//   ....[95]....
        /*f9bc*/ 	.word	0x0005abe0


	//   ....[96]....
        /*f9c0*/ 	.word	0x0005abf0


	//   ....[97]....
        /*f9c4*/ 	.word	0x0005ac20


	//   ....[98]....
        /*f9c8*/ 	.word	0x0005ac30


	//   ....[99]....
        /*f9cc*/ 	.word	0x0005ac40


	//   ....[100]....
        /*f9d0*/ 	.word	0x0005ac50


	//   ....[101]....
        /*f9d4*/ 	.word	0x0005ac80


	//   ....[102]....
        /*f9d8*/ 	.word	0x0005ac90


	//   ....[103]....
        /*f9dc*/ 	.word	0x0005aca0


	//   ....[104]....
        /*f9e0*/ 	.word	0x0005acb0


	//   ....[105]....
        /*f9e4*/ 	.word	0x0005ace0


	//   ....[106]....
        /*f9e8*/ 	.word	0x0005acf0


	//   ....[107]....
        /*f9ec*/ 	.word	0x0005ad00


	//   ....[108]....
        /*f9f0*/ 	.word	0x0005ad10


	//   ....[109]....
        /*f9f4*/ 	.word	0x0005ad40


	//   ....[110]....
        /*f9f8*/ 	.word	0x0005ad50


	//   ....[111]....
        /*f9fc*/ 	.word	0x0005ad60


	//   ....[112]....
        /*fa00*/ 	.word	0x0005ad70


	//   ....[113]....
        /*fa04*/ 	.word	0x0005ada0


	//   ....[114]....
        /*fa08*/ 	.word	0x0005adb0


	//   ....[115]....
        /*fa0c*/ 	.word	0x0005adc0


	//   ....[116]....
        /*fa10*/ 	.word	0x0005add0


	//   ....[117]....
        /*fa14*/ 	.word	0x0005ae00


	//   ....[118]....
        /*fa18*/ 	.word	0x0005ae10


	//   ....[119]....
        /*fa1c*/ 	.word	0x0005ae20


	//   ....[120]....
        /*fa20*/ 	.word	0x0005ae30


	//   ....[121]....
        /*fa24*/ 	.word	0x0005ae60


	//   ....[122]....
        /*fa28*/ 	.word	0x0005ae70


	//   ....[123]....
        /*fa2c*/ 	.word	0x0005ae80


	//   ....[124]....
        /*fa30*/ 	.word	0x0005ae90


	//   ....[125]....
        /*fa34*/ 	.word	0x0005aec0


	//   ....[126]....
        /*fa38*/ 	.word	0x0005aed0


	//   ....[127]....
        /*fa3c*/ 	.word	0x0005aee0


	//   ....[128]....
        /*fa40*/ 	.word	0x0005aef0


	//   ....[129]....
        /*fa44*/ 	.word	0x0005af20


	//   ....[130]....
        /*fa48*/ 	.word	0x0005af30


	//   ....[131]....
        /*fa4c*/ 	.word	0x0005af40


	//   ....[132]....
        /*fa50*/ 	.word	0x0005af50


	//   ....[133]....
        /*fa54*/ 	.word	0x0005af80


	//   ....[134]....
        /*fa58*/ 	.word	0x0005af90


	//   ....[135]....
        /*fa5c*/ 	.word	0x0005afa0


	//   ....[136]....
        /*fa60*/ 	.word	0x0005afb0


	//   ....[137]....
        /*fa64*/ 	.word	0x0005afe0


	//   ....[138]....
        /*fa68*/ 	.word	0x0005aff0


	//   ....[139]....
        /*fa6c*/ 	.word	0x0005b000


	//   ....[140]....
        /*fa70*/ 	.word	0x0005b010


	//   ....[141]....
        /*fa74*/ 	.word	0x0005b040


	//   ....[142]....
        /*fa78*/ 	.word	0x0005b050


	//   ....[143]....
        /*fa7c*/ 	.word	0x0005b060


	//   ....[144]....
        /*fa80*/ 	.word	0x0005b070


	//   ....[145]....
        /*fa84*/ 	.word	0x0005b0a0


	//   ....[146]....
        /*fa88*/ 	.word	0x0005b0b0


	//   ....[147]....
        /*fa8c*/ 	.word	0x0005b0c0


	//   ....[148]....
        /*fa90*/ 	.word	0x0005b0d0


	//   ....[149]....
        /*fa94*/ 	.word	0x0005b100


	//   ....[150]....
        /*fa98*/ 	.word	0x0005b110


	//   ....[151]....
        /*fa9c*/ 	.word	0x0005b120


	//   ....[152]....
        /*faa0*/ 	.word	0x0005b130


	//   ....[153]....
        /*faa4*/ 	.word	0x0005b160


	//   ....[154]....
        /*faa8*/ 	.word	0x0005b170


	//   ....[155]....
        /*faac*/ 	.word	0x0005b180


	//   ....[156]....
        /*fab0*/ 	.word	0x0005b190


	//   ....[157]....
        /*fab4*/ 	.word	0x0005b1c0


	//   ....[158]....
        /*fab8*/ 	.word	0x0005b1d0


	//   ....[159]....
        /*fabc*/ 	.word	0x0005b1e0


	//   ....[160]....
        /*fac0*/ 	.word	0x0005b1f0


	//   ....[161]....
        /*fac4*/ 	.word	0x0005b220


	//   ....[162]....
        /*fac8*/ 	.word	0x0005b230


	//   ....[163]....
        /*facc*/ 	.word	0x0005b240


	//   ....[164]....
        /*fad0*/ 	.word	0x0005b250


	//   ....[165]....
        /*fad4*/ 	.word	0x0005b280


	//   ....[166]....
        /*fad8*/ 	.word	0x0005b290


	//   ....[167]....
        /*fadc*/ 	.word	0x0005b2a0


	//   ....[168]....
        /*fae0*/ 	.word	0x0005b2b0


	//   ....[169]....
        /*fae4*/ 	.word	0x0005b2e0


	//   ....[170]....
        /*fae8*/ 	.word	0x0005b2f0


	//   ....[171]....
        /*faec*/ 	.word	0x0005b300


	//   ....[172]....
        /*faf0*/ 	.word	0x0005b310


	//   ....[173]....
        /*faf4*/ 	.word	0x0005b340


	//   ....[174]....
        /*faf8*/ 	.word	0x0005b350


	//   ....[175]....
        /*fafc*/ 	.word	0x0005b360


	//   ....[176]....
        /*fb00*/ 	.word	0x0005b370


	//   ....[177]....
        /*fb04*/ 	.word	0x0005b3a0


	//   ....[178]....
        /*fb08*/ 	.word	0x0005b3b0


	//   ....[179]....
        /*fb0c*/ 	.word	0x0005b3c0


	//   ....[180]....
        /*fb10*/ 	.word	0x0005b3d0


	//   ....[181]....
        /*fb14*/ 	.word	0x0005b400


	//   ....[182]....
        /*fb18*/ 	.word	0x0005b410


	//   ....[183]....
        /*fb1c*/ 	.word	0x0005b420


	//   ....[184]....
        /*fb20*/ 	.word	0x0005b430


	//   ....[185]....
        /*fb24*/ 	.word	0x0005b460


	//   ....[186]....
        /*fb28*/ 	.word	0x0005b470


	//   ....[187]....
        /*fb2c*/ 	.word	0x0005b480


	//   ....[188]....
        /*fb30*/ 	.word	0x0005b490


	//   ....[189]....
        /*fb34*/ 	.word	0x0005b4c0


	//   ....[190]....
        /*fb38*/ 	.word	0x0005b4d0


	//   ....[191]....
        /*fb3c*/ 	.word	0x0005b4e0


	//   ....[192]....
        /*fb40*/ 	.word	0x0005b4f0


	//   ....[193]....
        /*fb44*/ 	.word	0x0005b520


	//   ....[194]....
        /*fb48*/ 	.word	0x0005b530


	//   ....[195]....
        /*fb4c*/ 	.word	0x0005b540


	//   ....[196]....
        /*fb50*/ 	.word	0x0005b550


	//   ....[197]....
        /*fb54*/ 	.word	0x0005b580


	//   ....[198]....
        /*fb58*/ 	.word	0x0005b590


	//   ....[199]....
        /*fb5c*/ 	.word	0x0005b5a0


	//   ....[200]....
        /*fb60*/ 	.word	0x0005b5b0


	//   ....[201]....
        /*fb64*/ 	.word	0x0005b5e0


	//   ....[202]....
        /*fb68*/ 	.word	0x0005b5f0


	//   ....[203]....
        /*fb6c*/ 	.word	0x0005b600


	//   ....[204]....
        /*fb70*/ 	.word	0x0005b610


	//   ....[205]....
        /*fb74*/ 	.word	0x0005b640


	//   ....[206]....
        /*fb78*/ 	.word	0x0005b650


	//   ....[207]....
        /*fb7c*/ 	.word	0x0005b660


	//   ....[208]....
        /*fb80*/ 	.word	0x0005b670


	//   ....[209]....
        /*fb84*/ 	.word	0x0005b6a0


	//   ....[210]....
        /*fb88*/ 	.word	0x0005b6b0


	//   ....[211]....
        /*fb8c*/ 	.word	0x0005b6c0


	//   ....[212]....
        /*fb90*/ 	.word	0x0005b6d0


	//   ....[213]....
        /*fb94*/ 	.word	0x0005b700


	//   ....[214]....
        /*fb98*/ 	.word	0x0005b710


	//   ....[215]....
        /*fb9c*/ 	.word	0x0005b720


	//   ....[216]....
        /*fba0*/ 	.word	0x0005b730


	//   ....[217]....
        /*fba4*/ 	.word	0x0005b760


	//   ....[218]....
        /*fba8*/ 	.word	0x0005b770


	//   ....[219]....
        /*fbac*/ 	.word	0x0005b780


	//   ....[220]....
        /*fbb0*/ 	.word	0x0005b790


	//   ....[221]....
        /*fbb4*/ 	.word	0x0005b7c0


	//   ....[222]....
        /*fbb8*/ 	.word	0x0005b7d0


	//   ....[223]....
        /*fbbc*/ 	.word	0x0005b7e0


	//   ....[224]....
        /*fbc0*/ 	.word	0x0005b7f0


	//   ....[225]....
        /*fbc4*/ 	.word	0x0005b820


	//   ....[226]....
        /*fbc8*/ 	.word	0x0005b830


	//   ....[227]....
        /*fbcc*/ 	.word	0x0005b840


	//   ....[228]....
        /*fbd0*/ 	.word	0x0005b850


	//   ....[229]....
        /*fbd4*/ 	.word	0x0005b880


	//   ....[230]....
        /*fbd8*/ 	.word	0x0005b890


	//   ....[231]....
        /*fbdc*/ 	.word	0x0005b8a0


	//   ....[232]....
        /*fbe0*/ 	.word	0x0005b8b0


	//   ....[233]....
        /*fbe4*/ 	.word	0x0005b8e0


	//   ....[234]....
        /*fbe8*/ 	.word	0x0005b8f0


	//   ....[235]....
        /*fbec*/ 	.word	0x0005b900


	//   ....[236]....
        /*fbf0*/ 	.word	0x0005b910


	//   ....[237]....
        /*fbf4*/ 	.word	0x0005b940


	//   ....[238]....
        /*fbf8*/ 	.word	0x0005b950


	//   ....[239]....
        /*fbfc*/ 	.word	0x0005b960


	//   ....[240]....
        /*fc00*/ 	.word	0x0005b970


	//   ....[241]....
        /*fc04*/ 	.word	0x0005b9a0


	//   ....[242]....
        /*fc08*/ 	.word	0x0005b9b0


	//   ....[243]....
        /*fc0c*/ 	.word	0x0005b9c0


	//   ....[244]....
        /*fc10*/ 	.word	0x0005b9d0


	//   ....[245]....
        /*fc14*/ 	.word	0x0005ba00


	//   ....[246]....
        /*fc18*/ 	.word	0x0005ba10


	//   ....[247]....
        /*fc1c*/ 	.word	0x0005ba20


	//   ....[248]....
        /*fc20*/ 	.word	0x0005ba30


	//   ....[249]....
        /*fc24*/ 	.word	0x0005ba60


	//   ....[250]....
        /*fc28*/ 	.word	0x0005ba70


	//   ....[251]....
        /*fc2c*/ 	.word	0x0005ba80


	//   ....[252]....
        /*fc30*/ 	.word	0x0005ba90


	//   ....[253]....
        /*fc34*/ 	.word	0x0005bac0


	//   ....[254]....
        /*fc38*/ 	.word	0x0005bad0


	//   ....[255]....
        /*fc3c*/ 	.word	0x0005bae0


	//   ....[0]....
        /*fc40*/ 	.word	0x0005baf0


	//   ....[1]....
        /*fc44*/ 	.word	0x0005bb20


	//   ....[2]....
        /*fc48*/ 	.word	0x0005bb30


	//   ....[3]....
        /*fc4c*/ 	.word	0x0005bb40


	//   ....[4]....
        /*fc50*/ 	.word	0x0005bb50


	//   ....[5]....
        /*fc54*/ 	.word	0x0005bb80


	//   ....[6]....
        /*fc58*/ 	.word	0x0005bb90


	//   ....[7]....
        /*fc5c*/ 	.word	0x0005bba0


	//   ....[8]....
        /*fc60*/ 	.word	0x0005bbb0


	//   ....[9]....
        /*fc64*/ 	.word	0x0005bbe0


	//   ....[10]....
        /*fc68*/ 	.word	0x0005bbf0


	//   ....[11]....
        /*fc6c*/ 	.word	0x0005bc00


	//   ....[12]....
        /*fc70*/ 	.word	0x0005bc10


	//   ....[13]....
        /*fc74*/ 	.word	0x0005bc40


	//   ....[14]....
        /*fc78*/ 	.word	0x0005bc50


	//   ....[15]....
        /*fc7c*/ 	.word	0x0005bc60


	//   ....[16]....
        /*fc80*/ 	.word	0x0005bc70


	//   ....[17]....
        /*fc84*/ 	.word	0x0005bca0


	//   ....[18]....
        /*fc88*/ 	.word	0x0005bcb0


	//   ....[19]....
        /*fc8c*/ 	.word	0x0005bcc0


	//   ....[20]....
        /*fc90*/ 	.word	0x0005bcd0


	//   ....[21]....
        /*fc94*/ 	.word	0x0005bd00


	//   ....[22]....
        /*fc98*/ 	.word	0x0005bd10


	//   ....[23]....
        /*fc9c*/ 	.word	0x0005bd20


	//   ....[24]....
        /*fca0*/ 	.word	0x0005bd30


	//   ....[25]....
        /*fca4*/ 	.word	0x0005bd60


	//   ....[26]....
        /*fca8*/ 	.word	0x0005bd70


	//   ....[27]....
        /*fcac*/ 	.word	0x0005bd80


	//   ....[28]....
        /*fcb0*/ 	.word	0x0005bd90


	//   ....[29]....
        /*fcb4*/ 	.word	0x0005bdc0


	//   ....[30]....
        /*fcb8*/ 	.word	0x0005bdd0


	//   ....[31]....
        /*fcbc*/ 	.word	0x0005bde0


	//   ....[32]....
        /*fcc0*/ 	.word	0x0005bdf0


	//   ....[33]....
        /*fcc4*/ 	.word	0x0005be20


	//   ....[34]....
        /*fcc8*/ 	.word	0x0005be30


	//   ....[35]....
        /*fccc*/ 	.word	0x0005be40


	//   ....[36]....
        /*fcd0*/ 	.word	0x0005be50


	//   ....[37]....
        /*fcd4*/ 	.word	0x0005be80


	//   ....[38]....
        /*fcd8*/ 	.word	0x0005be90


	//   ....[39]....
        /*fcdc*/ 	.word	0x0005bea0


	//   ....[40]....
        /*fce0*/ 	.word	0x0005beb0


	//   ....[41]....
        /*fce4*/ 	.word	0x0005bee0


	//   ....[42]....
        /*fce8*/ 	.word	0x0005bef0


	//   ....[43]....
        /*fcec*/ 	.word	0x0005bf00


	//   ....[44]....
        /*fcf0*/ 	.word	0x0005bf10


	//   ....[45]....
        /*fcf4*/ 	.word	0x0005bf40


	//   ....[46]....
        /*fcf8*/ 	.word	0x0005bf50


	//   ....[47]....
        /*fcfc*/ 	.word	0x0005bf60


	//   ....[48]....
        /*fd00*/ 	.word	0x0005bf70


	//   ....[49]....
        /*fd04*/ 	.word	0x0005bfa0


	//   ....[50]....
        /*fd08*/ 	.word	0x0005bfb0


	//   ....[51]....
        /*fd0c*/ 	.word	0x0005bfc0


	//   ....[52]....
        /*fd10*/ 	.word	0x0005bfd0


	//   ....[53]....
        /*fd14*/ 	.word	0x0005c000


	//   ....[54]....
        /*fd18*/ 	.word	0x0005c010


	//   ....[55]....
        /*fd1c*/ 	.word	0x0005c020


	//   ....[56]....
        /*fd20*/ 	.word	0x0005c030


	//   ....[57]....
        /*fd24*/ 	.word	0x0005c060


	//   ....[58]....
        /*fd28*/ 	.word	0x0005c070


	//   ....[59]....
        /*fd2c*/ 	.word	0x0005c080


	//   ....[60]....
        /*fd30*/ 	.word	0x0005c090


	//   ....[61]....
        /*fd34*/ 	.word	0x0005c0c0


	//   ....[62]....
        /*fd38*/ 	.word	0x0005c0d0


	//   ....[63]....
        /*fd3c*/ 	.word	0x0005c0e0


	//   ....[64]....
        /*fd40*/ 	.word	0x0005c0f0


	//   ....[65]....
        /*fd44*/ 	.word	0x0005c120


	//   ....[66]....
        /*fd48*/ 	.word	0x0005c130


	//   ....[67]....
        /*fd4c*/ 	.word	0x0005c140


	//   ....[68]....
        /*fd50*/ 	.word	0x0005c150


	//   ....[69]....
        /*fd54*/ 	.word	0x0005c180


	//   ....[70]....
        /*fd58*/ 	.word	0x0005c190


	//   ....[71]....
        /*fd5c*/ 	.word	0x0005c1a0


	//   ....[72]....
        /*fd60*/ 	.word	0x0005c1b0


	//   ....[73]....
        /*fd64*/ 	.word	0x0005c1e0


	//   ....[74]....
        /*fd68*/ 	.word	0x0005c1f0


	//   ....[75]....
        /*fd6c*/ 	.word	0x0005c200


	//   ....[76]....
        /*fd70*/ 	.word	0x0005c210


	//   ....[77]....
        /*fd74*/ 	.word	0x0005c240


	//   ....[78]....
        /*fd78*/ 	.word	0x0005c250


	//   ....[79]....
        /*fd7c*/ 	.word	0x0005c260


	//   ....[80]....
        /*fd80*/ 	.word	0x0005c270


	//   ....[81]....
        /*fd84*/ 	.word	0x0005c2a0


	//   ....[82]....
        /*fd88*/ 	.word	0x0005c2b0


	//   ....[83]....
        /*fd8c*/ 	.word	0x0005c2c0


	//   ....[84]....
        /*fd90*/ 	.word	0x0005c2d0


	//   ....[85]....
        /*fd94*/ 	.word	0x0005c300


	//   ....[86]....
        /*fd98*/ 	.word	0x0005c310


	//   ....[87]....
        /*fd9c*/ 	.word	0x0005c320


	//   ....[88]....
        /*fda0*/ 	.word	0x0005c330


	//   ....[89]....
        /*fda4*/ 	.word	0x0005c360


	//   ....[90]....
        /*fda8*/ 	.word	0x0005c370


	//   ....[91]....
        /*fdac*/ 	.word	0x0005c380


	//   ....[92]....
        /*fdb0*/ 	.word	0x0005c390


	//   ....[93]....
        /*fdb4*/ 	.word	0x0005c3c0


	//   ....[94]....
        /*fdb8*/ 	.word	0x0005c3d0


	//   ....[95]....
        /*fdbc*/ 	.word	0x0005c3e0


	//   ....[96]....
        /*fdc0*/ 	.word	0x0005c3f0


	//   ....[97]....
        /*fdc4*/ 	.word	0x0005c420


	//   ....[98]....
        /*fdc8*/ 	.word	0x0005c430


	//   ....[99]....
        /*fdcc*/ 	.word	0x0005c440


	//   ....[100]....
        /*fdd0*/ 	.word	0x0005c450


	//   ....[101]....
        /*fdd4*/ 	.word	0x0005c480


	//   ....[102]....
        /*fdd8*/ 	.word	0x0005c490


	//   ....[103]....
        /*fddc*/ 	.word	0x0005c4a0


	//   ....[104]....
        /*fde0*/ 	.word	0x0005c4b0


	//   ....[105]....
        /*fde4*/ 	.word	0x0005c4e0


	//   ....[106]....
        /*fde8*/ 	.word	0x0005c4f0


	//   ....[107]....
        /*fdec*/ 	.word	0x0005c500


	//   ....[108]....
        /*fdf0*/ 	.word	0x0005c510


	//   ....[109]....
        /*fdf4*/ 	.word	0x0005c540


	//   ....[110]....
        /*fdf8*/ 	.word	0x0005c550


	//   ....[111]....
        /*fdfc*/ 	.word	0x0005c560


	//   ....[112]....
        /*fe00*/ 	.word	0x0005c570


	//   ....[113]....
        /*fe04*/ 	.word	0x0005c5a0


	//   ....[114]....
        /*fe08*/ 	.word	0x0005c5b0


	//   ....[115]....
        /*fe0c*/ 	.word	0x0005c5c0


	//   ....[116]....
        /*fe10*/ 	.word	0x0005c5d0


	//   ....[117]....
        /*fe14*/ 	.word	0x0005c600


	//   ....[118]....
        /*fe18*/ 	.word	0x0005c610


	//   ....[119]....
        /*fe1c*/ 	.word	0x0005c620


	//   ....[120]....
        /*fe20*/ 	.word	0x0005c630


	//   ....[121]....
        /*fe24*/ 	.word	0x0005c660


	//   ....[122]....
        /*fe28*/ 	.word	0x0005c670


	//   ....[123]....
        /*fe2c*/ 	.word	0x0005c680


	//   ....[124]....
        /*fe30*/ 	.word	0x0005c690


	//   ....[125]....
        /*fe34*/ 	.word	0x0005c6c0


	//   ....[126]....
        /*fe38*/ 	.word	0x0005c6d0


	//   ....[127]....
        /*fe3c*/ 	.word	0x0005c6e0


	//   ....[128]....
        /*fe40*/ 	.word	0x0005c6f0


	//   ....[129]....
        /*fe44*/ 	.word	0x0005c720


	//   ....[130]....
        /*fe48*/ 	.word	0x0005c730


	//   ....[131]....
        /*fe4c*/ 	.word	0x0005c740


	//   ....[132]....
        /*fe50*/ 	.word	0x0005c750


	//   ....[133]....
        /*fe54*/ 	.word	0x0005c780


	//   ....[134]....
        /*fe58*/ 	.word	0x0005c790


	//   ....[135]....
        /*fe5c*/ 	.word	0x0005c7a0


	//   ....[136]....
        /*fe60*/ 	.word	0x0005c7b0


	//   ....[137]....
        /*fe64*/ 	.word	0x0005c7e0


	//   ....[138]....
        /*fe68*/ 	.word	0x0005c7f0


	//   ....[139]....
        /*fe6c*/ 	.word	0x0005c800


	//   ....[140]....
        /*fe70*/ 	.word	0x0005c810


	//   ....[141]....
        /*fe74*/ 	.word	0x0005c840


	//   ....[142]....
        /*fe78*/ 	.word	0x0005c850


	//   ....[143]....
        /*fe7c*/ 	.word	0x0005c860


	//   ....[144]....
        /*fe80*/ 	.word	0x0005c870


	//   ....[145]....
        /*fe84*/ 	.word	0x0005c8a0


	//   ....[146]....
        /*fe88*/ 	.word	0x0005c8b0


	//   ....[147]....
        /*fe8c*/ 	.word	0x0005c8c0


	//   ....[148]....
        /*fe90*/ 	.word	0x0005c8d0


	//   ....[149]....
        /*fe94*/ 	.word	0x0005c900


	//   ....[150]....
        /*fe98*/ 	.word	0x0005c910


	//   ....[151]....
        /*fe9c*/ 	.word	0x0005c920


	//   ....[152]....
        /*fea0*/ 	.word	0x0005c930


	//   ....[153]....
        /*fea4*/ 	.word	0x0005c960


	//   ....[154]....
        /*fea8*/ 	.word	0x0005c970


	//   ....[155]....
        /*feac*/ 	.word	0x0005c980


	//   ....[156]....
        /*feb0*/ 	.word	0x0005c990


	//   ....[157]....
        /*feb4*/ 	.word	0x0005c9c0


	//   ....[158]....
        /*feb8*/ 	.word	0x0005c9d0


	//   ....[159]....
        /*febc*/ 	.word	0x0005c9e0


	//   ....[160]....
        /*fec0*/ 	.word	0x0005c9f0


	//   ....[161]....
        /*fec4*/ 	.word	0x0005ca20


	//   ....[162]....
        /*fec8*/ 	.word	0x0005ca30


	//   ....[163]....
        /*fecc*/ 	.word	0x0005ca40


	//   ....[164]....
        /*fed0*/ 	.word	0x0005ca50


	//   ....[165]....
        /*fed4*/ 	.word	0x0005ca80


	//   ....[166]....
        /*fed8*/ 	.word	0x0005ca90


	//   ....[167]....
        /*fedc*/ 	.word	0x0005caa0


	//   ....[168]....
        /*fee0*/ 	.word	0x0005cab0


	//   ....[169]....
        /*fee4*/ 	.word	0x0005cae0


	//   ....[170]....
        /*fee8*/ 	.word	0x0005caf0


	//   ....[171]....
        /*feec*/ 	.word	0x0005cb00


	//   ....[172]....
        /*fef0*/ 	.word	0x0005cb10


	//   ....[173]....
        /*fef4*/ 	.word	0x0005cb40


	//   ....[174]....
        /*fef8*/ 	.word	0x0005cb50


	//   ....[175]....
        /*fefc*/ 	.word	0x0005cb60


	//   ....[176]....
        /*ff00*/ 	.word	0x0005cb70


	//   ....[177]....
        /*ff04*/ 	.word	0x0005cba0


	//   ....[178]....
        /*ff08*/ 	.word	0x0005cbb0


	//   ....[179]....
        /*ff0c*/ 	.word	0x0005cbc0


	//   ....[180]....
        /*ff10*/ 	.word	0x0005cbd0


	//   ....[181]....
        /*ff14*/ 	.word	0x0005cc00


	//   ....[182]....
        /*ff18*/ 	.word	0x0005cc10


	//   ....[183]....
        /*ff1c*/ 	.word	0x0005cc20


	//   ....[184]....
        /*ff20*/ 	.word	0x0005cc30


	//   ....[185]....
        /*ff24*/ 	.word	0x0005cc60


	//   ....[186]....
        /*ff28*/ 	.word	0x0005cc70


	//   ....[187]....
        /*ff2c*/ 	.word	0x0005cc80


	//   ....[188]....
        /*ff30*/ 	.word	0x0005cc90


	//   ....[189]....
        /*ff34*/ 	.word	0x0005ccc0


	//   ....[190]....
        /*ff38*/ 	.word	0x0005ccd0


	//   ....[191]....
        /*ff3c*/ 	.word	0x0005cce0


	//   ....[192]....
        /*ff40*/ 	.word	0x0005ccf0


	//   ....[193]....
        /*ff44*/ 	.word	0x0005cd20


	//   ....[194]....
        /*ff48*/ 	.word	0x0005cd30


	//   ....[195]....
        /*ff4c*/ 	.word	0x0005cd40


	//   ....[196]....
        /*ff50*/ 	.word	0x0005cd50


	//   ....[197]....
        /*ff54*/ 	.word	0x0005cd80


	//   ....[198]....
        /*ff58*/ 	.word	0x0005cd90


	//   ....[199]....
        /*ff5c*/ 	.word	0x0005cda0


	//   ....[200]....
        /*ff60*/ 	.word	0x0005cdb0


	//   ....[201]....
        /*ff64*/ 	.word	0x0005cde0


	//   ....[202]....
        /*ff68*/ 	.word	0x0005cdf0


	//   ....[203]....
        /*ff6c*/ 	.word	0x0005ce00


	//   ....[204]....
        /*ff70*/ 	.word	0x0005ce10


	//   ....[205]....
        /*ff74*/ 	.word	0x0005ce40


	//   ....[206]....
        /*ff78*/ 	.word	0x0005ce50


	//   ....[207]....
        /*ff7c*/ 	.word	0x0005ce60


	//   ....[208]....
        /*ff80*/ 	.word	0x0005ce70


	//   ....[209]....
        /*ff84*/ 	.word	0x0005cea0


	//   ....[210]....
        /*ff88*/ 	.word	0x0005ceb0


	//   ....[211]....
        /*ff8c*/ 	.word	0x0005cec0


	//   ....[212]....
        /*ff90*/ 	.word	0x0005ced0


	//   ....[213]....
        /*ff94*/ 	.word	0x0005cf00


	//   ....[214]....
        /*ff98*/ 	.word	0x0005cf10


	//   ....[215]....
        /*ff9c*/ 	.word	0x0005cf20


	//   ....[216]....
        /*ffa0*/ 	.word	0x0005cf30


	//   ....[217]....
        /*ffa4*/ 	.word	0x0005cf60


	//   ....[218]....
        /*ffa8*/ 	.word	0x0005cf70


	//   ....[219]....
        /*ffac*/ 	.word	0x0005cf80


	//   ....[220]....
        /*ffb0*/ 	.word	0x0005cf90


	//   ....[221]....
        /*ffb4*/ 	.word	0x0005cfc0


	//   ....[222]....
        /*ffb8*/ 	.word	0x0005cfd0


	//   ....[223]....
        /*ffbc*/ 	.word	0x0005cfe0


	//   ....[224]....
        /*ffc0*/ 	.word	0x0005d020


	//   ....[225]....
        /*ffc4*/ 	.word	0x0005d030


	//   ....[226]....
        /*ffc8*/ 	.word	0x0005d040


	//   ....[227]....
        /*ffcc*/ 	.word	0x0005d050


	//   ....[228]....
        /*ffd0*/ 	.word	0x0005d080


	//   ....[229]....
        /*ffd4*/ 	.word	0x0005d090


	//   ....[230]....
        /*ffd8*/ 	.word	0x0005d0a0


	//   ....[231]....
        /*ffdc*/ 	.word	0x0005d0b0


	//   ....[232]....
        /*ffe0*/ 	.word	0x0005d0f0


	//   ....[233]....
        /*ffe4*/ 	.word	0x0005d100


	//   ....[234]....
        /*ffe8*/ 	.word	0x0005d110


	//   ....[235]....
        /*ffec*/ 	.word	0x0005d140


	//   ....[236]....
        /*fff0*/ 	.word	0x0005d150


	//   ....[237]....
        /*fff4*/ 	.word	0x0005d160


	//   ....[238]....
        /*fff8*/ 	.word	0x0005d170


	//   ....[239]....
        /*fffc*/ 	.word	0x0005d1a0


	//   ....[240]....
        /*10000*/ 	.word	0x0005d1b0


	//   ....[241]....
        /*10004*/ 	.word	0x0005d1c0


	//   ....[242]....
        /*10008*/ 	.word	0x0005d1d0


	//   ....[243]....
        /*1000c*/ 	.word	0x0005d200


	//   ....[244]....
        /*10010*/ 	.word	0x0005d210


	//   ....[245]....
        /*10014*/ 	.word	0x0005d220


	//   ....[246]....
        /*10018*/ 	.word	0x0005d230


	//   ....[247]....
        /*1001c*/ 	.word	0x0005d260


	//   ....[248]....
        /*10020*/ 	.word	0x0005d270


	//   ....[249]....
        /*10024*/ 	.word	0x0005d280


	//   ....[250]....
        /*10028*/ 	.word	0x0005d290


	//   ....[251]....
        /*1002c*/ 	.word	0x0005d2c0


	//   ....[252]....
        /*10030*/ 	.word	0x0005d2f0


	//   ....[253]....
        /*10034*/ 	.word	0x00060370


	//   ....[254]....
        /*10038*/ 	.word	0x00060390


	//   ....[255]....
        /*1003c*/ 	.word	0x000603b0


	//----- nvinfo : EIATTR_VRC_CTA_INIT_COUNT
	.align		4
.L_227:
        /*10040*/ 	.byte	0x02, 0x4a
	.zero		1
	.zero		1


	//----- nvinfo : EIATTR_EXIT_INSTR_OFFSETS
	.align		4
        /*10044*/ 	.byte	0x04, 0x1c
        /*10046*/ 	.short	(.L_229 - .L_228)


	//   ....[0]....
.L_228:
        /*10048*/ 	.word	0x00060480


	//----- nvinfo : EIATTR_CBANK_PARAM_SIZE
	.align		4
.L_229:
        /*1004c*/ 	.byte	0x03, 0x19
        /*1004e*/ 	.short	0x0010


	//----- nvinfo : EIATTR_PARAM_CBANK
	.align		4
        /*10050*/ 	.byte	0x04, 0x0a
        /*10052*/ 	.short	(.L_231 - .L_230)
	.align		4
.L_230:
        /*10054*/ 	.word	index@(.nv.constant0._Z22mma_f16f16f16_16_16_16PvPi)
        /*10058*/ 	.short	0x0380
        /*1005a*/ 	.short	0x0010


	//----- nvinfo : EIATTR_SW_WAR
	.align		4
.L_231:
        /*1005c*/ 	.byte	0x04, 0x36
        /*1005e*/ 	.short	(.L_233 - .L_232)
.L_232:
        /*10060*/ 	.word	0x00000008
.L_233:


//--------------------- .nv.info._Z19mma_s8s8s32_32_8_16PvPi --------------------------
	.section	.nv.info._Z19mma_s8s8s32_32_8_16PvPi,"",@"SHT_CUDA_INFO"
	.sectionflags	@""
	.align	4


	//----- nvinfo : EIATTR_CUDA_API_VERSION
	.align		4
        /*0000*/ 	.byte	0x04, 0x37
        /*0002*/ 	.short	(.L_235 - .L_234)
.L_234:
        /*0004*/ 	.word	0x00000082


	//----- nvinfo : EIATTR_KPARAM_INFO
	.align		4
.L_235:
        /*0008*/ 	.byte	0x04, 0x17
        /*000a*/ 	.short	(.L_237 - .L_236)
.L_236:
        /*000c*/ 	.word	0x00000000
        /*0010*/ 	.short	0x0001
        /*0012*/ 	.short	0x0008
        /*0014*/ 	.byte	0x00, 0xf5, 0x21, 0x00


	//----- nvinfo : EIATTR_KPARAM_INFO
	.align		4
.L_237:
        /*0018*/ 	.byte	0x04, 0x17
        /*001a*/ 	.short	(.L_239 - .L_238)
.L_238:
        /*001c*/ 	.word	0x00000000
        /*0020*/ 	.short	0x0000
        /*0022*/ 	.short	0x0000
        /*0024*/ 	.byte	0x00, 0xf5, 0x21, 0x00


	//----- nvinfo : EIATTR_SPARSE_MMA_MASK
	.align		4
.L_239:
        /*0028*/ 	.byte	0x03, 0x50
        /*002a*/ 	.short	0x0000


	//----- nvinfo : EIATTR_WMMA_USED
	.align		4
        /*002c*/ 	.byte	0x01, 0x2b
	.zero		2


	//----- nvinfo : EIATTR_MAXREG_COUNT
	.align		4
        /*0030*/ 	.byte	0x03, 0x1b
        /*0032*/ 	.short	0x00ff


	//----- nvinfo : EIATTR_MERCURY_ISA_VERSION
	.align		4
        /*0034*/ 	.byte	0x03, 0x5f
        /*0036*/ 	.short	0x0101


	//----- nvinfo : EIATTR_COOP_GROUP_MASK_REGIDS
	.align		4
        /*0038*/ 	.byte	0x04, 0x29
        /*003a*/ 	.short	(.L_241 - .L_240)


	//   ....[0]....
.L_240:
        /*003c*/ 	.word	0xffffffff


	//   ....[1]....
        /*0040*/ 	.word	0xffffffff


	//   ....[2]....
        /*0044*/ 	.word	0xffffffff


	//   ....[3]....
        /*0048*/ 	.word	0xffffffff


	//   ....[4]....
        /*004c*/ 	.word	0xffffffff


	//   ....[5]....
        /*0050*/ 	.word	0xffffffff


	//   ....[6]....
        /*0054*/ 	.word	0xffffffff


	//   ....[7]....
        /*0058*/ 	.word	0xffffffff


	//   ....[8]....
        /*005c*/ 	.word	0xffffffff


	//   ....[9]....
        /*0060*/ 	.word	0xffffffff


	//   ....[10]....
        /*0064*/ 	.word	0xffffffff


	//   ....[11]....
        /*0068*/ 	.word	0xffffffff


	//   ....[12]....
        /*006c*/ 	.word	0xffffffff


	//   ....[13]....
        /*0070*/ 	.word	0xffffffff


	//   ....[14]....
        /*0074*/ 	.word	0xffffffff


	//   ....[15]....
        /*0078*/ 	.word	0xffffffff


	//   ....[16]....
        /*007c*/ 	.word	0xffffffff


	//   ....[17]....
        /*0080*/ 	.word	0xffffffff


	//   ....[18]....
        /*0084*/ 	.word	0xffffffff


	//   ....[19]....
        /*0088*/ 	.word	0xffffffff


	//   ....[20]....
        /*008c*/ 	.word	0xffffffff


	//   ....[21]....
        /*0090*/ 	.word	0xffffffff


	//   ....[22]....
        /*0094*/ 	.word	0xffffffff


	//   ....[23]....
        /*0098*/ 	.word	0xffffffff


	//   ....[24]....
        /*009c*/ 	.word	0xffffffff


	//   ....[25]....
        /*00a0*/ 	.word	0xffffffff


	//   ....[26]....
        /*00a4*/ 	.word	0xffffffff


	//   ....[27]....
        /*00a8*/ 	.word	0xffffffff


	//   ....[28]....
        /*00ac*/ 	.word	0xffffffff


	//   ....[29]....
        /*00b0*/ 	.word	0xffffffff


	//   ....[30]....
        /*00b4*/ 	.word	0xffffffff


	//   ....[31]....
        /*00b8*/ 	.word	0xffffffff


	//   ....[32]....
        /*00bc*/ 	.word	0xffffffff


	//   ....[33]....
        /*00c0*/ 	.word	0xffffffff


	//   ....[34]....
        /*00c4*/ 	.word	0xffffffff


	//   ....[35]....
        /*00c8*/ 	.word	0xffffffff


	//   ....[36]....
        /*00cc*/ 	.word	0xffffffff


	//   ....[37]....
        /*00d0*/ 	.word	0xffffffff


	//   ....[38]....
        /*00d4*/ 	.word	0xffffffff


	//   ....[39]....
        /*00d8*/ 	.word	0xffffffff


	//   ....[40]....
        /*00dc*/ 	.word	0xffffffff


	//   ....[41]....
        /*00e0*/ 	.word	0xffffffff


	//   ....[42]....
        /*00e4*/ 	.word	0xffffffff


	//   ....[43]....
        /*00e8*/ 	.word	0xffffffff


	//   ....[44]....
        /*00ec*/ 	.word	0xffffffff


	//   ....[45]....
        /*00f0*/ 	.word	0xffffffff


	//   ....[46]....
        /*00f4*/ 	.word	0xffffffff


	//   ....[47]....
        /*00f8*/ 	.word	0xffffffff


	//   ....[48]....
        /*00fc*/ 	.word	0xffffffff


	//   ....[49]....
        /*0100*/ 	.word	0xffffffff


	//   ....[50]....
        /*0104*/ 	.word	0xffffffff


	//   ....[51]....
        /*0108*/ 	.word	0xffffffff


	//   ....[52]....
        /*010c*/ 	.word	0xffffffff


	//   ....[53]....
        /*0110*/ 	.word	0xffffffff


	//   ....[54]....
        /*0114*/ 	.word	0xffffffff


	//   ....[55]....
        /*0118*/ 	.word	0xffffffff


	//   ....[56]....
        /*011c*/ 	.word	0xffffffff


	//   ....[57]....
        /*0120*/ 	.word	0xffffffff


	//   ....[58]....
        /*0124*/ 	.word	0xffffffff


	//   ....[59]....
        /*0128*/ 	.word	0xffffffff


	//   ....[60]....
        /*012c*/ 	.word	0xffffffff


	//   ....[61]....
        /*0130*/ 	.word	0xffffffff


	//   ....[62]....
        /*0134*/ 	.word	0xffffffff


	//   ....[63]....
        /*0138*/ 	.word	0xffffffff


	//   ....[64]....
        /*013c*/ 	.word	0xffffffff


	//   ....[65]....
        /*0140*/ 	.word	0xffffffff


	//   ....[66]....
        /*0144*/ 	.word	0xffffffff


	//   ....[67]....
        /*0148*/ 	.word	0xffffffff


	//   ....[68]....
        /*014c*/ 	.word	0xffffffff


	//   ....[69]....
        /*0150*/ 	.word	0xffffffff


	//   ....[70]....
        /*0154*/ 	.word	0xffffffff


	//   ....[71]....
        /*0158*/ 	.word	0xffffffff


	//   ....[72]....
        /*015c*/ 	.word	0xffffffff


	//   ....[73]....
        /*0160*/ 	.word	0xffffffff


	//   ....[74]....
        /*0164*/ 	.word	0xffffffff


	//   ....[75]....
        /*0168*/ 	.word	0xffffffff


	//   ....[76]....
        /*016c*/ 	.word	0xffffffff


	//   ....[77]....
        /*0170*/ 	.word	0xffffffff


	//   ....[78]....
        /*0174*/ 	.word	0xffffffff


	//   ....[79]....
        /*0178*/ 	.word	0xffffffff


	//   ....[80]....
        /*017c*/ 	.word	0xffffffff


	//   ....[81]....
        /*0180*/ 	.word	0xffffffff


	//   ....[82]....
        /*0184*/ 	.word	0xffffffff


	//   ....[83]....
        /*0188*/ 	.word	0xffffffff


	//   ....[84]....
        /*018c*/ 	.word	0xffffffff


	//   ....[85]....
        /*0190*/ 	.word	0xffffffff


	//   ....[86]....
        /*0194*/ 	.word	0xffffffff


	//   ....[87]....
        /*0198*/ 	.word	0xffffffff


	//   ....[88]....
        /*019c*/ 	.word	0xffffffff


	//   ....[89]....
        /*01a0*/ 	.word	0xffffffff


	//   ....[90]....
        /*01a4*/ 	.word	0xffffffff


	//   ....[91]....
        /*01a8*/ 	.word	0xffffffff


	//   ....[92]....
        /*01ac*/ 	.word	0xffffffff


	//   ....[93]....
        /*01b0*/ 	.word	0xffffffff


	//   ....[94]....
        /*01b4*/ 	.word	0xffffffff


	//   ....[95]....
        /*01b8*/ 	.word	0xffffffff


	//   ....[96]....
        /*01bc*/ 	.word	0xffffffff


	//   ....[97]....
        /*01c0*/ 	.word	0xffffffff


	//   ....[98]....
        /*01c4*/ 	.word	0xffffffff


	//   ....[99]....
        /*01c8*/ 	.word	0xffffffff


	//   ....[100]....
        /*01cc*/ 	.word	0xffffffff


	//   ....[101]....
        /*01d0*/ 	.word	0xffffffff


	//   ....[102]....
        /*01d4*/ 	.word	0xffffffff


	//   ....[103]....
        /*01d8*/ 	.word	0xffffffff


	//   ....[104]....
        /*01dc*/ 	.word	0xffffffff


	//   ....[105]....
        /*01e0*/ 	.word	0xffffffff


	//   ....[106]....
        /*01e4*/ 	.word	0xffffffff


	//   ....[107]....
        /*01e8*/ 	.word	0xffffffff


	//   ....[108]....
        /*01ec*/ 	.word	0xffffffff


	//   ....[109]....
        /*01f0*/ 	.word	0xffffffff


	//   ....[110]....
        /*01f4*/ 	.word	0xffffffff


	//   ....[111]....
        /*01f8*/ 	.word	0xffffffff


	//   ....[112]....
        /*01fc*/ 	.word	0xffffffff


	//   ....[113]....
        /*0200*/ 	.word	0xffffffff


	//   ....[114]....
        /*0204*/ 	.word	0xffffffff


	//   ....[115]....
        /*0208*/ 	.word	0xffffffff


	//   ....[116]....
        /*020c*/ 	.word	0xffffffff


	//   ....[117]....
        /*0210*/ 	.word	0xffffffff


	//   ....[118]....
        /*0214*/ 	.word	0xffffffff


	//   ....[119]....
        /*0218*/ 	.word	0xffffffff


	//   ....[120]....
        /*021c*/ 	.word	0xffffffff


	//   ....[121]....
        /*0220*/ 	.word	0xffffffff


	//   ....[122]....
        /*0224*/ 	.word	0xffffffff


	//   ....[123]....
        /*0228*/ 	.word	0xffffffff


	//   ....[124]....
        /*022c*/ 	.word	0xffffffff


	//   ....[125]....
        /*0230*/ 	.word	0xffffffff


	//   ....[126]....
        /*0234*/ 	.word	0xffffffff


	//   ....[127]....
        /*0238*/ 	.word	0xffffffff


	//   ....[128]....
        /*023c*/ 	.word	0xffffffff


	//   ....[129]....
        /*0240*/ 	.word	0xffffffff


	//   ....[130]....
        /*0244*/ 	.word	0xffffffff


	//   ....[131]....
        /*0248*/ 	.word	0xffffffff


	//   ....[132]....
        /*024c*/ 	.word	0xffffffff


	//   ....[133]....
        /*0250*/ 	.word	0xffffffff


	//   ....[134]....
        /*0254*/ 	.word	0xffffffff


	//   ....[135]....
        /*0258*/ 	.word	0xffffffff


	//   ....[136]....
        /*025c*/ 	.word	0xffffffff


	//   ....[137]....
        /*0260*/ 	.word	0xffffffff


	//   ....[138]....
        /*0264*/ 	.word	0xffffffff


	//   ....[139]....
        /*0268*/ 	.word	0xffffffff


	//   ....[140]....
        /*026c*/ 	.word	0xffffffff


	//   ....[141]....
        /*0270*/ 	.word	0xffffffff


	//   ....[142]....
        /*0274*/ 	.word	0xffffffff


	//   ....[143]....
        /*0278*/ 	.word	0xffffffff


	//   ....[144]....
        /*027c*/ 	.word	0xffffffff


	//   ....[145]....
        /*0280*/ 	.word	0xffffffff


	//   ....[146]....
        /*0284*/ 	.word	0xffffffff


	//   ....[147]....
        /*0288*/ 	.word	0xffffffff


	//   ....[148]....
        /*028c*/ 	.word	0xffffffff


	//   ....[149]....
        /*0290*/ 	.word	0xffffffff


	//   ....[150]....
        /*0294*/ 	.word	0xffffffff


	//   ....[151]....
        /*0298*/ 	.word	0xffffffff


	//   ....[152]....
        /*029c*/ 	.word	0xffffffff


	//   ....[153]....
        /*02a0*/ 	.word	0xffffffff


	//   ....[154]....
        /*02a4*/ 	.word	0xffffffff


	//   ....[155]....
        /*02a8*/ 	.word	0xffffffff


	//   ....[156]....
        /*02ac*/ 	.word	0xffffffff


	//   ....[157]....
        /*02b0*/ 	.word	0xffffffff


	//   ....[158]....
        /*02b4*/ 	.word	0xffffffff


	//   ....[159]....
        /*02b8*/ 	.word	0xffffffff


	//   ....[160]....
        /*02bc*/ 	.word	0xffffffff


	//   ....[161]....
        /*02c0*/ 	.word	0xffffffff


	//   ....[162]....
        /*02c4*/ 	.word	0xffffffff


	//   ....[163]....
        /*02c8*/ 	.word	0xffffffff


	//   ....[164]....
        /*02cc*/ 	.word	0xffffffff


	//   ....[165]....
        /*02d0*/ 	.word	0xffffffff


	//   ....[166]....
        /*02d4*/ 	.word	0xffffffff


	//   ....[167]....
        /*02d8*/ 	.word	0xffffffff


	//   ....[168]....
        /*02dc*/ 	.word	0xffffffff


	//   ....[169]....
        /*02e0*/ 	.word	0xffffffff


	//   ....[170]....
        /*02e4*/ 	.word	0xffffffff


	//   ....[171]....
        /*02e8*/ 	.word	0xffffffff


	//   ....[172]....
        /*02ec*/ 	.word	0xffffffff


	//   ....[173]....
        /*02f0*/ 	.word	0xffffffff


	//   ....[174]....
        /*02f4*/ 	.word	0xffffffff


	//   ....[175]....
        /*02f8*/ 	.word	0xffffffff


	//   ....[176]....
        /*02fc*/ 	.word	0xffffffff


	//   ....[177]....
        /*0300*/ 	.word	0xffffffff


	//   ....[178]....
        /*0304*/ 	.word	0xffffffff


	//   ....[179]....
        /*0308*/ 	.word	0xffffffff


	//   ....[180]....
        /*030c*/ 	.word	0xffffffff


	//   ....[181]....
        /*0310*/ 	.word	0xffffffff


	//   ....[182]....
        /*0314*/ 	.word	0xffffffff


	//   ....[183]....
        /*0318*/ 	.word	0xffffffff


	//   ....[184]....
        /*031c*/ 	.word	0xffffffff


	//   ....[185]....
        /*0320*/ 	.word	0xffffffff


	//   ....[186]....
        /*0324*/ 	.word	0xffffffff


	//   ....[187]....
        /*0328*/ 	.word	0xffffffff


	//   ....[188]....
        /*032c*/ 	.word	0xffffffff


	//   ....[189]....
        /*0330*/ 	.word	0xffffffff


	//   ....[190]....
        /*0334*/ 	.word	0xffffffff


	//   ....[191]....
        /*0338*/ 	.word	0xffffffff


	//   ....[192]....
        /*033c*/ 	.word	0xffffffff


	//   ....[193]....
        /*0340*/ 	.word	0xffffffff


	//   ....[194]....
        /*0344*/ 	.word	0xffffffff


	//   ....[195]....
        /*0348*/ 	.word	0xffffffff


	//   ....[196]....
        /*034c*/ 	.word	0xffffffff


	//   ....[197]....
        /*0350*/ 	.word	0xffffffff


	//   ....[198]....
        /*0354*/ 	.word	0xffffffff


	//   ....[199]....
        /*0358*/ 	.word	0xffffffff


	//   ....[200]....
        /*035c*/ 	.word	0xffffffff


	//   ....[201]....
        /*0360*/ 	.word	0xffffffff


	//   ....[202]....
        /*0364*/ 	.word	0xffffffff


	//   ....[203]....
        /*0368*/ 	.word	0xffffffff


	//   ....[204]....
        /*036c*/ 	.word	0xffffffff


	//   ....[205]....
        /*0370*/ 	.word	0xffffffff


	//   ....[206]....
        /*0374*/ 	.word	0xffffffff


	//   ....[207]....
        /*0378*/ 	.word	0xffffffff


	//   ....[208]....
        /*037c*/ 	.word	0xffffffff


	//   ....[209]....
        /*0380*/ 	.word	0xffffffff


	//   ....[210]....
        /*0384*/ 	.word	0xffffffff


	//   ....[211]....
        /*0388*/ 	.word	0xffffffff


	//   ....[212]....
        /*038c*/ 	.word	0xffffffff


	//   ....[213]....
        /*0390*/ 	.word	0xffffffff


	//   ....[214]....
        /*0394*/ 	.word	0xffffffff


	//   ....[215]....
        /*0398*/ 	.word	0xffffffff


	//   ....[216]....
        /*039c*/ 	.word	0xffffffff


	//   ....[217]....
        /*03a0*/ 	.word	0xffffffff


	//   ....[218]....
        /*03a4*/ 	.word	0xffffffff


	//   ....[219]....
        /*03a8*/ 	.word	0xffffffff


	//   ....[220]....
        /*03ac*/ 	.word	0xffffffff


	//   ....[221]....
        /*03b0*/ 	.word	0xffffffff


	//   ....[222]....
        /*03b4*/ 	.word	0xffffffff


	//   ....[223]....
        /*03b8*/ 	.word	0xffffffff


	//   ....[224]....
        /*03bc*/ 	.word	0xffffffff


	//   ....[225]....
        /*03c0*/ 	.word	0xffffffff


	//   ....[226]....
        /*03c4*/ 	.word	0xffffffff


	//   ....[227]....
        /*03c8*/ 	.word	0xffffffff


	//   ....[228]....
        /*03cc*/ 	.word	0xffffffff


	//   ....[229]....
        /*03d0*/ 	.word	0xffffffff


	//   ....[230]....
        /*03d4*/ 	.word	0xffffffff


	//   ....[231]....
        /*03d8*/ 	.word	0xffffffff


	//   ....[232]....
        /*03dc*/ 	.word	0xffffffff


	//   ....[233]....
        /*03e0*/ 	.word	0xffffffff


	//   ....[234]....
        /*03e4*/ 	.word	0xffffffff


	//   ....[235]....
        /*03e8*/ 	.word	0xffffffff


	//   ....[236]....
        /*03ec*/ 	.word	0xffffffff


	//   ....[237]....
        /*03f0*/ 	.word	0xffffffff


	//   ....[238]....
        /*03f4*/ 	.word	0xffffffff


	//   ....[239]....
        /*03f8*/ 	.word	0xffffffff


	//   ....[240]....
        /*03fc*/ 	.word	0xffffffff


	//   ....[241]....
        /*0400*/ 	.word	0xffffffff


	//   ....[242]....
        /*0404*/ 	.word	0xffffffff


	//   ....[243]....
        /*0408*/ 	.word	0xffffffff


	//   ....[244]....
        /*040c*/ 	.word	0xffffffff


	//   ....[245]....
        /*0410*/ 	.word	0xffffffff


	//   ....[246]....
        /*0414*/ 	.word	0xffffffff


	//   ....[247]....
        /*0418*/ 	.word	0xffffffff


	//   ....[248]....
        /*041c*/ 	.word	0xffffffff


	//   ....[249]....
        /*0420*/ 	.word	0xffffffff


	//   ....[250]....
        /*0424*/ 	.word	0xffffffff


	//   ....[251]....
        /*0428*/ 	.word	0xffffffff


	//   ....[252]....
        /*042c*/ 	.word	0xffffffff


	//   ....[253]....
        /*0430*/ 	.word	0xffffffff


	//   ....[254]....
        /*0434*/ 	.word	0xffffffff


	//   ....[255]....
        /*0438*/ 	.word	0xffffffff


	//   ....[0]....
        /*043c*/ 	.word	0xffffffff


	//   ....[1]....
        /*0440*/ 	.word	0xffffffff


	//   ....[2]....
        /*0444*/ 	.word	0xffffffff


	//   ....[3]....
        /*0448*/ 	.word	0xffffffff


	//   ....[4]....
        /*044c*/ 	.word	0xffffffff


	//   ....[5]....
        /*0450*/ 	.word	0xffffffff


	//   ....[6]....
        /*0454*/ 	.word	0xffffffff


	//   ....[7]....
        /*0458*/ 	.word	0xffffffff


	//   ....[8]....
        /*045c*/ 	.word	0xffffffff


	//   ....[9]....
        /*0460*/ 	.word	0xffffffff


	//   ....[10]....
        /*0464*/ 	.word	0xffffffff


	//   ....[11]....
        /*0468*/ 	.word	0xffffffff


	//   ....[12]....
        /*046c*/ 	.word	0xffffffff


	//   ....[13]....
        /*0470*/ 	.word	0xffffffff


	//   ....[14]....
        /*0474*/ 	.word	0xffffffff


	//   ....[15]....
        /*0478*/ 	.word	0xffffffff


	//   ....[16]....
        /*047c*/ 	.word	0xffffffff


	//   ....[17]....
        /*0480*/ 	.word	0xffffffff


	//   ....[18]....
        /*0484*/ 	.word	0xffffffff


	//   ....[19]....
        /*0488*/ 	.word	0xffffffff


	//   ....[20]....
        /*048c*/ 	.word	0xffffffff


	//   ....[21]....
        /*0490*/ 	.word	0xffffffff


	//   ....[22]....
        /*0494*/ 	.word	0xffffffff


	//   ....[23]....
        /*0498*/ 	.word	0xffffffff


	//   ....[24]....
        /*049c*/ 	.word	0xffffffff


	//   ....[25]....
        /*04a0*/ 	.word	0xffffffff


	//   ....[26]....
        /*04a4*/ 	.word	0xffffffff


	//   ....[27]....
        /*04a8*/ 	.word	0xffffffff


	//   ....[28]....
        /*04ac*/ 	.word	0xffffffff


	//   ....[29]....
        /*04b0*/ 	.word	0xffffffff


	//   ....[30]....
        /*04b4*/ 	.word	0xffffffff


	//   ....[31]....
        /*04b8*/ 	.word	0xffffffff


	//   ....[32]....
        /*04bc*/ 	.word	0xffffffff


	//   ....[33]....
        /*04c0*/ 	.word	0xffffffff


	//   ....[34]....
        /*04c4*/ 	.word	0xffffffff


	//   ....[35]....
        /*04c8*/ 	.word	0xffffffff


	//   ....[36]....
        /*04cc*/ 	.word	0xffffffff


	//   ....[37]....
        /*04d0*/ 	.word	0xffffffff


	//   ....[38]....
        /*04d4*/ 	.word	0xffffffff


	//   ....[39]....
        /*04d8*/ 	.word	0xffffffff


	//   ....[40]....
        /*04dc*/ 	.word	0xffffffff


	//   ....[41]....
        /*04e0*/ 	.word	0xffffffff


	//   ....[42]....
        /*04e4*/ 	.word	0xffffffff


	//   ....[43]....
        /*04e8*/ 	.word	0xffffffff


	//   ....[44]....
        /*04ec*/ 	.word	0xffffffff


	//   ....[45]....
        /*04f0*/ 	.word	0xffffffff


	//   ....[46]....
        /*04f4*/ 	.word	0xffffffff


	//   ....[47]....
        /*04f8*/ 	.word	0xffffffff


	//   ....[48]....
        /*04fc*/ 	.word	0xffffffff


	//   ....[49]....
        /*0500*/ 	.word	0xffffffff


	//   ....[50]....
        /*0504*/ 	.word	0xffffffff


	//   ....[51]....
        /*0508*/ 	.word	0xffffffff


	//   ....[52]....
        /*050c*/ 	.word	0xffffffff


	//   ....[53]....
        /*0510*/ 	.word	0xffffffff


	//   ....[54]....
        /*0514*/ 	.word	0xffffffff


	//   ....[55]....
        /*0518*/ 	.word	0xffffffff


	//   ....[56]....
        /*051c*/ 	.word	0xffffffff


	//   ....[57]....
        /*0520*/ 	.word	0xffffffff


	//   ....[58]....
        /*0524*/ 	.word	0xffffffff


	//   ....[59]....
        /*0528*/ 	.word	0xffffffff


	//   ....[60]....
        /*052c*/ 	.word	0xffffffff


	//   ....[61]....
        /*0530*/ 	.word	0xffffffff


	//   ....[62]....
        /*0534*/ 	.word	0xffffffff


	//   ....[63]....
        /*0538*/ 	.word	0xffffffff


	//   ....[64]....
        /*053c*/ 	.word	0xffffffff


	//   ....[65]....
        /*0540*/ 	.word	0xffffffff


	//   ....[66]....
        /*0544*/ 	.word	0xffffffff


	//   ....[67]....
        /*0548*/ 	.word	0xffffffff


	//   ....[68]....
        /*054c*/ 	.word	0xffffffff


	//   ....[69]....
        /*0550*/ 	.word	0xffffffff


	//   ....[70]....
        /*0554*/ 	.word	0xffffffff


	//   ....[71]....
        /*0558*/ 	.word	0xffffffff


	//   ....[72]....
        /*055c*/ 	.word	0xffffffff


	//   ....[73]....
        /*0560*/ 	.word	0xffffffff


	//   ....[74]....
        /*0564*/ 	.word	0xffffffff


	//   ....[75]....
        /*0568*/ 	.word	0xffffffff


	//   ....[76]....
        /*056c*/ 	.word	0xffffffff


	//   ....[77]....
        /*0570*/ 	.word	0xffffffff


	//   ....[78]....
        /*0574*/ 	.word	0xffffffff


	//   ....[79]....
        /*0578*/ 	.word	0xffffffff


	//   ....[80]....
        /*057c*/ 	.word	0xffffffff


	//   ....[81]....
        /*0580*/ 	.word	0xffffffff


	//   ....[82]....
        /*0584*/ 	.word	0xffffffff


	//   ....[83]....
        /*0588*/ 	.word	0xffffffff


	//   ....[84]....
        /*058c*/ 	.word	0xffffffff


	//   ....[85]....
        /*0590*/ 	.word	0xffffffff


	//   ....[86]....
        /*0594*/ 	.word	0xffffffff


	//   ....[87]....
        /*0598*/ 	.word	0xffffffff


	//   ....[88]....
        /*059c*/ 	.word	0xffffffff


	//   ....[89]....
        /*05a0*/ 	.word	0xffffffff


	//   ....[90]....
        /*05a4*/ 	.word	0xffffffff


	//   ....[91]....
        /*05a8*/ 	.word	0xffffffff


	//   ....[92]....
        /*05ac*/ 	.word	0xffffffff


	//   ....[93]....
        /*05b0*/ 	.word	0xffffffff


	//   ....[94]....
        /*05b4*/ 	.word	0xffffffff


	//   ....[95]....
        /*05b8*/ 	.word	0xffffffff


	//   ....[96]....
        /*05bc*/ 	.word	0xffffffff


	//   ....[97]....
        /*05c0*/ 	.word	0xffffffff


	//   ....[98]....
        /*05c4*/ 	.word	0xffffffff


	//   ....[99]....
        /*05c8*/ 	.word	0xffffffff


	//   ....[100]....
        /*05cc*/ 	.word	0xffffffff


	//   ....[101]....
        /*05d0*/ 	.word	0xffffffff


	//   ....[102]....
        /*05d4*/ 	.word	0xffffffff


	//   ....[103]....
        /*05d8*/ 	.word	0xffffffff


	//   ....[104]....
        /*05dc*/ 	.word	0xffffffff


	//   ....[105]....
        /*05e0*/ 	.word	0xffffffff


	//   ....[106]....
        /*05e4*/ 	.word	0xffffffff


	//   ....[107]....
        /*05e8*/ 	.word	0xffffffff


	//   ....[108]....
        /*05ec*/ 	.word	0xffffffff


	//   ....[109]....
        /*05f0*/ 	.word	0xffffffff


	//   ....[110]....
        /*05f4*/ 	.word	0xffffffff


	//   ....[111]....
        /*05f8*/ 	.word	0xffffffff


	//   ....[112]....
        /*05fc*/ 	.word	0xffffffff


	//   ....[113]....
        /*0600*/ 	.word	0xffffffff


	//   ....[114]....
        /*0604*/ 	.word	0xffffffff


	//   ....[115]....
        /*0608*/ 	.word	0xffffffff


	//   ....[116]....
        /*060c*/ 	.word	0xffffffff


	//   ....[117]....
        /*0610*/ 	.word	0xffffffff


	//   ....[118]....
        /*0614*/ 	.word	0xffffffff


	//   ....[119]....
        /*0618*/ 	.word	0xffffffff


	//   ....[120]....
        /*061c*/ 	.word	0xffffffff


	//   ....[121]....
        /*0620*/ 	.word	0xffffffff


	//   ....[122]....
        /*0624*/ 	.word	0xffffffff


	//   ....[123]....
        /*0628*/ 	.word	0xffffffff


	//   ....[124]....
        /*062c*/ 	.word	0xffffffff


	//   ....[125]....
        /*0630*/ 	.word	0xffffffff


	//   ....[126]....
        /*0634*/ 	.word	0xffffffff


	//   ....[127]....
        /*0638*/ 	.word	0xffffffff


	//   ....[128]....
        /*063c*/ 	.word	0xffffffff


	//   ....[129]....
        /*0640*/ 	.word	0xffffffff


	//   ....[130]....
        /*0644*/ 	.word	0xffffffff


	//   ....[131]....
        /*0648*/ 	.word	0xffffffff


	//   ....[132]....
        /*064c*/ 	.word	0xffffffff


	//   ....[133]....
        /*0650*/ 	.word	0xffffffff


	//   ....[134]....
        /*0654*/ 	.word	0xffffffff


	//   ....[135]....
        /*0658*/ 	.word	0xffffffff


	//   ....[136]....
        /*065c*/ 	.word	0xffffffff


	//   ....[137]....
        /*0660*/ 	.word	0xffffffff


	//   ....[138]....
        /*0664*/ 	.word	0xffffffff


	//   ....[139]....
        /*0668*/ 	.word	0xffffffff


	//   ....[140]....
        /*066c*/ 	.word	0xffffffff


	//   ....[141]....
        /*0670*/ 	.word	0xffffffff


	//   ....[142]....
        /*0674*/ 	.word	0xffffffff


	//   ....[143]....
        /*0678*/ 	.word	0xffffffff


	//   ....[144]....
        /*067c*/ 	.word	0xffffffff


	//   ....[145]....
        /*0680*/ 	.word	0xffffffff


	//   ....[146]....
        /*0684*/ 	.word	0xffffffff


	//   ....[147]....
        /*0688*/ 	.word	0xffffffff


	//   ....[148]....
        /*068c*/ 	.word	0xffffffff


	//   ....[149]....
        /*0690*/ 	.word	0xffffffff


	//   ....[150]....
        /*0694*/ 	.word	0xffffffff


	//   ....[151]....
        /*0698*/ 	.word	0xffffffff


	//   ....[152]....
        /*069c*/ 	.word	0xffffffff


	//   ....[153]....
        /*06a0*/ 	.word	0xffffffff


	//   ....[154]....
        /*06a4*/ 	.word	0xffffffff


	//   ....[155]....
        /*06a8*/ 	.word	0xffffffff


	//   ....[156]....
        /*06ac*/ 	.word	0xffffffff


	//   ....[157]....
        /*06b0*/ 	.word	0xffffffff


	//   ....[158]....
        /*06b4*/ 	.word	0xffffffff


	//   ....[159]....
        /*06b8*/ 	.word	0xffffffff


	//   ....[160]....
        /*06bc*/ 	.word	0xffffffff


	//   ....[161]....
        /*06c0*/ 	.word	0xffffffff


	//   ....[162]....
        /*06c4*/ 	.word	0xffffffff


	//   ....[163]....
        /*06c8*/ 	.word	0xffffffff


	//   ....[164]....
        /*06cc*/ 	.word	0xffffffff


	//   ....[165]....
        /*06d0*/ 	.word	0xffffffff


	//   ....[166]....
        /*06d4*/ 	.word	0xffffffff


	//   ....[167]....
        /*06d8*/ 	.word	0xffffffff


	//   ....[168]....
        /*06dc*/ 	.word	0xffffffff


	//   ....[169]....
        /*06e0*/ 	.word	0xffffffff


	//   ....[170]....
        /*06e4*/ 	.word	0xffffffff


	//   ....[171]....
        /*06e8*/ 	.word	0xffffffff


	//   ....[172]....
        /*06ec*/ 	.word	0xffffffff


	//   ....[173]....
        /*06f0*/ 	.word	0xffffffff


	//   ....[174]....
        /*06f4*/ 	.word	0xffffffff


	//   ....[175]....
        /*06f8*/ 	.word	0xffffffff


	//   ....[176]....
        /*06fc*/ 	.word	0xffffffff


	//   ....[177]....
        /*0700*/ 	.word	0xffffffff


	//   ....[178]....
        /*0704*/ 	.word	0xffffffff


	//   ....[179]....
        /*0708*/ 	.word	0xffffffff


	//   ....[180]....
        /*070c*/ 	.word	0xffffffff


	//   ....[181]....
        /*0710*/ 	.word	0xffffffff


	//   ....[182]....
        /*0714*/ 	.word	0xffffffff


	//   ....[183]....
        /*0718*/ 	.word	0xffffffff


	//   ....[184]....
        /*071c*/ 	.word	0xffffffff


	//   ....[185]....
        /*0720*/ 	.word	0xffffffff


	//   ....[186]....
        /*0724*/ 	.word	0xffffffff


	//   ....[187]....
        /*0728*/ 	.word	0xffffffff


	//   ....[188]....
        /*072c*/ 	.word	0xffffffff


	//   ....[189]....
        /*0730*/ 	.word	0xffffffff


	//   ....[190]....
        /*0734*/ 	.word	0xffffffff


	//   ....[191]....
        /*0738*/ 	.word	0xffffffff


	//   ....[192]....
        /*073c*/ 	.word	0xffffffff


	//   ....[193]....
        /*0740*/ 	.word	0xffffffff


	//   ....[194]....
        /*0744*/ 	.word	0xffffffff


	//   ....[195]....
        /*0748*/ 	.word	0xffffffff


	//   ....[196]....
        /*074c*/ 	.word	0xffffffff


	//   ....[197]....
        /*0750*/ 	.word	0xffffffff


	//   ....[198]....
        /*0754*/ 	.word	0xffffffff


	//   ....[199]....
        /*0758*/ 	.word	0xffffffff


	//   ....[200]....
        /*075c*/ 	.word	0xffffffff


	//   ....[201]....
        /*0760*/ 	.word	0xffffffff


	//   ....[202]....
        /*0764*/ 	.word	0xffffffff


	//   ....[203]....
        /*0768*/ 	.word	0xffffffff


	//   ....[204]....
        /*076c*/ 	.word	0xffffffff


	//   ....[205]....
        /*0770*/ 	.word	0xffffffff


	//   ....[206]....
        /*0774*/ 	.word	0xffffffff


	//   ....[207]....
        /*0778*/ 	.word	0xffffffff


	//   ....[208]....
        /*077c*/ 	.word	0xffffffff


	//   ....[209]....
        /*0780*/ 	.word	0xffffffff


	//   ....[210]....
        /*0784*/ 	.word	0xffffffff


	//   ....[211]....
        /*0788*/ 	.word	0xffffffff


	//   ....[212]....
        /*078c*/ 	.word	0xffffffff


	//   ....[213]....
        /*0790*/ 	.word	0xffffffff


	//   ....[214]....
        /*0794*/ 	.word	0xffffffff


	//   ....[215]....
        /*0798*/ 	.word	0xffffffff


	//   ....[216]....
        /*079c*/ 	.word	0xffffffff


	//   ....[217]....
        /*07a0*/ 	.word	0xffffffff


	//   ....[218]....
        /*07a4*/ 	.word	0xffffffff


	//   ....[219]....
        /*07a8*/ 	.word	0xffffffff


	//   ....[220]....
        /*07ac*/ 	.word	0xffffffff


	//   ....[221]....
        /*07b0*/ 	.word	0xffffffff


	//   ....[222]....
        /*07b4*/ 	.word	0xffffffff


	//   ....[223]....
        /*07b8*/ 	.word	0xffffffff


	//   ....[224]....
        /*07bc*/ 	.word	0xffffffff


	//   ....[225]....
        /*07c0*/ 	.word	0xffffffff


	//   ....[226]....
        /*07c4*/ 	.word	0xffffffff


	//   ....[227]....
        /*07c8*/ 	.word	0xffffffff


	//   ....[228]....
        /*07cc*/ 	.word	0xffffffff


	//   ....[229]....
        /*07d0*/ 	.word	0xffffffff


	//   ....[230]....
        /*07d4*/ 	.word	0xffffffff


	//   ....[231]....
        /*07d8*/ 	.word	0xffffffff


	//   ....[232]....
        /*07dc*/ 	.word	0xffffffff


	//   ....[233]....
        /*07e0*/ 	.word	0xffffffff


	//   ....[234]....
        /*07e4*/ 	.word	0xffffffff


	//   ....[235]....
        /*07e8*/ 	.word	0xffffffff


	//   ....[236]....
        /*07ec*/ 	.word	0xffffffff


	//   ....[237]....
        /*07f0*/ 	.word	0xffffffff


	//   ....[238]....
        /*07f4*/ 	.word	0xffffffff


	//   ....[239]....
        /*07f8*/ 	.word	0xffffffff


	//   ....[240]....
        /*07fc*/ 	.word	0xffffffff


	//   ....[241]....
        /*0800*/ 	.word	0xffffffff


	//   ....[242]....
        /*0804*/ 	.word	0xffffffff


	//   ....[243]....
        /*0808*/ 	.word	0xffffffff


	//   ....[244]....
        /*080c*/ 	.word	0xffffffff


	//   ....[245]....
        /*0810*/ 	.word	0xffffffff


	//   ....[246]....
        /*0814*/ 	.word	0xffffffff


	//   ....[247]....
        /*0818*/ 	.word	0xffffffff


	//   ....[248]....
        /*081c*/ 	.word	0xffffffff


	//   ....[249]....
        /*0820*/ 	.word	0xffffffff


	//   ....[250]....
        /*0824*/ 	.word	0xffffffff


	//   ....[251]....
        /*0828*/ 	.word	0xffffffff


	//   ....[252]....
        /*082c*/ 	.word	0xffffffff


	//   ....[253]....
        /*0830*/ 	.word	0xffffffff


	//   ....[254]....
        /*0834*/ 	.word	0xffffffff


	//   ....[255]....
        /*0838*/ 	.word	0xffffffff


	//   ....[0]....
        /*083c*/ 	.word	0xffffffff


	//   ....[1]....
        /*0840*/ 	.word	0xffffffff


	//   ....[2]....
        /*0844*/ 	.word	0xffffffff


	//   ....[3]....
        /*0848*/ 	.word	0xffffffff


	//   ....[4]....
        /*084c*/ 	.word	0xffffffff


	//   ....[5]....
        /*0850*/ 	.word	0xffffffff


	//   ....[6]....
        /*0854*/ 	.word	0xffffffff


	//   ....[7]....
        /*0858*/ 	.word	0xffffffff


	//   ....[8]....
        /*085c*/ 	.word	0xffffffff


	//   ....[9]....
        /*0860*/ 	.word	0xffffffff


	//   ....[10]....
        /*0864*/ 	.word	0xffffffff


	//   ....[11]....
        /*0868*/ 	.word	0xffffffff


	//   ....[12]....
        /*086c*/ 	.word	0xffffffff


	//   ....[13]....
        /*0870*/ 	.word	0xffffffff


	//   ....[14]....
        /*0874*/ 	.word	0xffffffff


	//   ....[15]....
        /*0878*/ 	.word	0xffffffff


	//   ....[16]....
        /*087c*/ 	.word	0xffffffff


	//   ....[17]....
        /*0880*/ 	.word	0xffffffff


	//   ....[18]....
        /*0884*/ 	.word	0xffffffff


	//   ....[19]....
        /*0888*/ 	.word	0xffffffff


	//   ....[20]....
        /*088c*/ 	.word	0xffffffff


	//   ....[21]....
        /*0890*/ 	.word	0xffffffff


	//   ....[22]....
        /*0894*/ 	.word	0xffffffff


	//   ....[23]....
        /*0898*/ 	.word	0xffffffff


	//   ....[24]....
        /*089c*/ 	.word	0xffffffff


	//   ....[25]....
        /*08a0*/ 	.word	0xffffffff


	//   ....[26]....
        /*08a4*/ 	.word	0xffffffff


	//   ....[27]....
        /*08a8*/ 	.word	0xffffffff


	//   ....[28]....
        /*08ac*/ 	.word	0xffffffff


	//   ....[29]....
        /*08b0*/ 	.word	0xffffffff


	//   ....[30]....
        /*08b4*/ 	.word	0xffffffff


	//   ....[31]....
        /*08b8*/ 	.word	0xffffffff


	//   ....[32]....
        /*08bc*/ 	.word	0xffffffff


	//   ....[33]....
        /*08c0*/ 	.word	0xffffffff


	//   ....[34]....
        /*08c4*/ 	.word	0xffffffff


	//   ....[35]....
        /*08c8*/ 	.word	0xffffffff


	//   ....[36]....
        /*08cc*/ 	.word	0xffffffff


	//   ....[37]....
        /*08d0*/ 	.word	0xffffffff


	//   ....[38]....
        /*08d4*/ 	.word	0xffffffff


	//   ....[39]....
        /*08d8*/ 	.word	0xffffffff


	//   ....[40]....
        /*08dc*/ 	.word	0xffffffff


	//   ....[41]....
        /*08e0*/ 	.word	0xffffffff


	//   ....[42]....
        /*08e4*/ 	.word	0xffffffff


	//   ....[43]....
        /*08e8*/ 	.word	0xffffffff


	//   ....[44]....
        /*08ec*/ 	.word	0xffffffff


	//   ....[45]....
        /*08f0*/ 	.word	0xffffffff


	//   ....[46]....
        /*08f4*/ 	.word	0xffffffff


	//   ....[47]....
        /*08f8*/ 	.word	0xffffffff


	//   ....[48]....
        /*08fc*/ 	.word	0xffffffff


	//   ....[49]....
        /*0900*/ 	.word	0xffffffff


	//   ....[50]....
        /*0904*/ 	.word	0xffffffff


	//   ....[51]....
        /*0908*/ 	.word	0xffffffff


	//   ....[52]....
        /*090c*/ 	.word	0xffffffff


	//   ....[53]....
        /*0910*/ 	.word	0xffffffff


	//   ....[54]....
        /*0914*/ 	.word	0xffffffff


	//   ....[55]....
        /*0918*/ 	.word	0xffffffff


	//   ....[56]....
        /*091c*/ 	.word	0xffffffff


	//   ....[57]....
        /*0920*/ 	.word	0xffffffff


	//   ....[58]....
        /*0924*/ 	.word	0xffffffff


	//   ....[59]....
        /*0928*/ 	.word	0xffffffff


	//   ....[60]....
        /*092c*/ 	.word	0xffffffff


	//   ....[61]....
        /*0930*/ 	.word	0xffffffff


	//   ....[62]....
        /*0934*/ 	.word	0xffffffff


	//   ....[63]....
        /*0938*/ 	.word	0xffffffff


	//   ....[64]....
        /*093c*/ 	.word	0xffffffff


	//   ....[65]....
        /*0940*/ 	.word	0xffffffff


	//   ....[66]....
        /*0944*/ 	.word	0xffffffff


	//   ....[67]....
        /*0948*/ 	.word	0xffffffff


	//   ....[68]....
        /*094c*/ 	.word	0xffffffff


	//   ....[69]....
        /*0950*/ 	.word	0xffffffff


	//   ....[70]....
        /*0954*/ 	.word	0xffffffff


	//   ....[71]....
        /*0958*/ 	.word	0xffffffff


	//   ....[72]....
        /*095c*/ 	.word	0xffffffff


	//   ....[73]....
        /*0960*/ 	.word	0xffffffff


	//   ....[74]....
        /*0964*/ 	.word	0xffffffff


	//   ....[75]....
        /*0968*/ 	.word	0xffffffff


	//   ....[76]....
        /*096c*/ 	.word	0xffffffff


	//   ....[77]....
        /*0970*/ 	.word	0xffffffff


	//   ....[78]....
        /*0974*/ 	.word	0xffffffff


	//   ....[79]....
        /*0978*/ 	.word	0xffffffff


	//   ....[80]....
        /*097c*/ 	.word	0xffffffff


	//   ....[81]....
        /*0980*/ 	.word	0xffffffff


	//   ....[82]....
        /*0984*/ 	.word	0xffffffff


	//   ....[83]....
        /*0988*/ 	.word	0xffffffff


	//   ....[84]....
        /*098c*/ 	.word	0xffffffff


	//   ....[85]....
        /*0990*/ 	.word	0xffffffff


	//   ....[86]....
        /*0994*/ 	.word	0xffffffff


	//   ....[87]....
        /*0998*/ 	.word	0xffffffff


	//   ....[88]....
        /*099c*/ 	.word	0xffffffff


	//   ....[89]....
        /*09a0*/ 	.word	0xffffffff


	//   ....[90]....
        /*09a4*/ 	.word	0xffffffff


	//   ....[91]....
        /*09a8*/ 	.word	0xffffffff


	//   ....[92]....
        /*09ac*/ 	.word	0xffffffff


	//   ....[93]....
        /*09b0*/ 	.word	0xffffffff


	//   ....[94]....
        /*09b4*/ 	.word	0xffffffff


	//   ....[95]....
        /*09b8*/ 	.word	0xffffffff


	//   ....[96]....
        /*09bc*/ 	.word	0xffffffff


	//   ....[97]....
        /*09c0*/ 	.word	0xffffffff


	//   ....[98]....
        /*09c4*/ 	.word	0xffffffff


	//   ....[99]....
        /*09c8*/ 	.word	0xffffffff


	//   ....[100]....
        /*09cc*/ 	.word	0xffffffff


	//   ....[101]....
        /*09d0*/ 	.word	0xffffffff


	//   ....[102]....
        /*09d4*/ 	.word	0xffffffff


	//   ....[103]....
        /*09d8*/ 	.word	0xffffffff


	//   ....[104]....
        /*09dc*/ 	.word	0xffffffff


	//   ....[105]....
        /*09e0*/ 	.word	0xffffffff


	//   ....[106]....
        /*09e4*/ 	.word	0xffffffff


	//   ....[107]....
        /*09e8*/ 	.word	0xffffffff


	//   ....[108]....
        /*09ec*/ 	.word	0xffffffff


	//   ....[109]....
        /*09f0*/ 	.word	0xffffffff


	//   ....[110]....
        /*09f4*/ 	.word	0xffffffff


	//   ....[111]....
        /*09f8*/ 	.word	0xffffffff


	//   ....[112]....
        /*09fc*/ 	.word	0xffffffff


	//   ....[113]....
        /*0a00*/ 	.word	0xffffffff


	//   ....[114]....
        /*0a04*/ 	.word	0xffffffff


	//   ....[115]....
        /*0a08*/ 	.word	0xffffffff


	//   ....[116]....
        /*0a0c*/ 	.word	0xffffffff


	//   ....[117]....
        /*0a10*/ 	.word	0xffffffff


	//   ....[118]....
        /*0a14*/ 	.word	0xffffffff


	//   ....[119]....
        /*0a18*/ 	.word	0xffffffff


	//   ....[120]....
        /*0a1c*/ 	.word	0xffffffff


	//   ....[121]....
        /*0a20*/ 	.word	0xffffffff


	//   ....[122]....
        /*0a24*/ 	.word	0xffffffff


	//   ....[123]....
        /*0a28*/ 	.word	0xffffffff


	//   ....[124]....
        /*0a2c*/ 	.word	0xffffffff


	//   ....[125]....
        /*0a30*/ 	.word	0xffffffff


	//   ....[126]....
        /*0a34*/ 	.word	0xffffffff


	//   ....[127]....
        /*0a38*/ 	.word	0xffffffff


	//   ....[128]....
        /*0a3c*/ 	.word	0xffffffff


	//   ....[129]....
        /*0a40*/ 	.word	0xffffffff


	//   ....[130]....
        /*0a44*/ 	.word	0xffffffff


	//   ....[131]....
        /*0a48*/ 	.word	0xffffffff


	//   ....[132]....
        /*0a4c*/ 	.word	0xffffffff


	//   ....[133]....
        /*0a50*/ 	.word	0xffffffff


	//   ....[134]....
        /*0a54*/ 	.word	0xffffffff


	//   ....[135]....
        /*0a58*/ 	.word	0xffffffff


	//   ....[136]....
        /*0a5c*/ 	.word	0xffffffff


	//   ....[137]....
        /*0a60*/ 	.word	0xffffffff


	//   ....[138]....
        /*0a64*/ 	.word	0xffffffff


	//   ....[139]....
        /*0a68*/ 	.word	0xffffffff


	//   ....[140]....
        /*0a6c*/ 	.word	0xffffffff


	//   ....[141]....
        /*0a70*/ 	.word	0xffffffff


	//   ....[142]....
        /*0a74*/ 	.word	0xffffffff


	//   ....[143]....
        /*0a78*/ 	.word	0xffffffff


	//   ....[144]....
        /*0a7c*/ 	.word	0xffffffff


	//   ....[145]....
        /*0a80*/ 	.word	0xffffffff


	//   ....[146]....
        /*0a84*/ 	.word	0xffffffff


	//   ....[147]....
        /*0a88*/ 	.word	0xffffffff


	//   ....[148]....
        /*0a8c*/ 	.word	0xffffffff


	//   ....[149]....
        /*0a90*/ 	.word	0xffffffff


	//   ....[150]....
        /*0a94*/ 	.word	0xffffffff


	//   ....[151]....
        /*0a98*/ 	.word	0xffffffff


	//   ....[152]....
        /*0a9c*/ 	.word	0xffffffff


	//   ....[153]....
        /*0aa0*/ 	.word	0xffffffff


	//   ....[154]....
        /*0aa4*/ 	.word	0xffffffff


	//   ....[155]....
        /*0aa8*/ 	.word	0xffffffff


	//   ....[156]....
        /*0aac*/ 	.word	0xffffffff


	//   ....[157]....
        /*0ab0*/ 	.word	0xffffffff


	//   ....[158]....
        /*0ab4*/ 	.word	0xffffffff


	//   ....[159]....
        /*0ab8*/ 	.word	0xffffffff


	//   ....[160]....
        /*0abc*/ 	.word	0xffffffff


	//   ....[161]....
        /*0ac0*/ 	.word	0xffffffff


	//   ....[162]....
        /*0ac4*/ 	.word	0xffffffff


	//   ....[163]....
        /*0ac8*/ 	.word	0xffffffff


	//   ....[164]....
        /*0acc*/ 	.word	0xffffffff


	//   ....[165]....
        /*0ad0*/ 	.word	0xffffffff


	//   ....[166]....
        /*0ad4*/ 	.word	0xffffffff


	//   ....[167]....
        /*0ad8*/ 	.word	0xffffffff


	//   ....[168]....
        /*0adc*/ 	.word	0xffffffff


	//   ....[169]....
        /*0ae0*/ 	.word	0xffffffff


	//   ....[170]....
        /*0ae4*/ 	.word	0xffffffff


	//   ....[171]....
        /*0ae8*/ 	.word	0xffffffff


	//   ....[172]....
        /*0aec*/ 	.word	0xffffffff


	//   ....[173]....
        /*0af0*/ 	.word	0xffffffff


	//   ....[174]....
        /*0af4*/ 	.word	0xffffffff


	//   ....[175]....
        /*0af8*/ 	.word	0xffffffff


	//   ....[176]....
        /*0afc*/ 	.word	0xffffffff


	//   ....[177]....
        /*0b00*/ 	.word	0xffffffff


	//   ....[178]....
        /*0b04*/ 	.word	0xffffffff


	//   ....[179]....
        /*0b08*/ 	.word	0xffffffff


	//   ....[180]....
        /*0b0c*/ 	.word	0xffffffff


	//   ....[181]....
        /*0b10*/ 	.word	0xffffffff


	//   ....[182]....
        /*0b14*/ 	.word	0xffffffff


	//   ....[183]....
        /*0b18*/ 	.word	0xffffffff


	//   ....[184]....
        /*0b1c*/ 	.word	0xffffffff


	//   ....[185]....
        /*0b20*/ 	.word	0xffffffff


	//   ....[186]....
        /*0b24*/ 	.word	0xffffffff


	//   ....[187]....
        /*0b28*/ 	.word	0xffffffff


	//   ....[188]....
        /*0b2c*/ 	.word	0xffffffff


	//   ....[189]....
        /*0b30*/ 	.word	0xffffffff


	//   ....[190]....
        /*0b34*/ 	.word	0xffffffff


	//   ....[191]....
        /*0b38*/ 	.word	0xffffffff


	//   ....[192]....
        /*0b3c*/ 	.word	0xffffffff


	//   ....[193]....
        /*0b40*/ 	.word	0xffffffff


	//   ....[194]....
        /*0b44*/ 	.word	0xffffffff


	//   ....[195]....
        /*0b48*/ 	.word	0xffffffff


	//   ....[196]....
        /*0b4c*/ 	.word	0xffffffff


	//   ....[197]....
        /*0b50*/ 	.word	0xffffffff


	//   ....[198]....
        /*0b54*/ 	.word	0xffffffff


	//   ....[199]....
        /*0b58*/ 	.word	0xffffffff


	//   ....[200]....
        /*0b5c*/ 	.word	0xffffffff


	//   ....[201]....
        /*0b60*/ 	.word	0xffffffff


	//   ....[202]....
        /*0b64*/ 	.word	0xffffffff


	//   ....[203]....
        /*0b68*/ 	.word	0xffffffff


	//   ....[204]....
        /*0b6c*/ 	.word	0xffffffff


	//   ....[205]....
        /*0b70*/ 	.word	0xffffffff


	//   ....[206]....
        /*0b74*/ 	.word	0xffffffff


	//   ....[207]....
        /*0b78*/ 	.word	0xffffffff


	//   ....[208]....
        /*0b7c*/ 	.word	0xffffffff


	//   ....[209]....
        /*0b80*/ 	.word	0xffffffff


	//   ....[210]....
        /*0b84*/ 	.word	0xffffffff


	//   ....[211]....
        /*0b88*/ 	.word	0xffffffff


	//   ....[212]....
        /*0b8c*/ 	.word	0xffffffff


	//   ....[213]....
        /*0b90*/ 	.word	0xffffffff


	//   ....[214]....
        /*0b94*/ 	.word	0xffffffff


	//   ....[215]....
        /*0b98*/ 	.word	0xffffffff


	//   ....[216]....
        /*0b9c*/ 	.word	0xffffffff


	//   ....[217]....
        /*0ba0*/ 	.word	0xffffffff


	//   ....[218]....
        /*0ba4*/ 	.word	0xffffffff


	//   ....[219]....
        /*0ba8*/ 	.word	0xffffffff


	//   ....[220]....
        /*0bac*/ 	.word	0xffffffff


	//   ....[221]....
        /*0bb0*/ 	.word	0xffffffff


	//   ....[222]....
        /*0bb4*/ 	.word	0xffffffff


	//   ....[223]....
        /*0bb8*/ 	.word	0xffffffff


	//   ....[224]....
        /*0bbc*/ 	.word	0xffffffff


	//   ....[225]....
        /*0bc0*/ 	.word	0xffffffff


	//   ....[226]....
        /*0bc4*/ 	.word	0xffffffff


	//   ....[227]....
        /*0bc8*/ 	.word	0xffffffff


	//   ....[228]....
        /*0bcc*/ 	.word	0xffffffff


	//   ....[229]....
        /*0bd0*/ 	.word	0xffffffff


	//   ....[230]....
        /*0bd4*/ 	.word	0xffffffff


	//   ....[231]....
        /*0bd8*/ 	.word	0xffffffff


	//   ....[232]....
        /*0bdc*/ 	.word	0xffffffff


	//   ....[233]....
        /*0be0*/ 	.word	0xffffffff


	//   ....[234]....
        /*0be4*/ 	.word	0xffffffff


	//   ....[235]....
        /*0be8*/ 	.word	0xffffffff


	//   ....[236]....
        /*0bec*/ 	.word	0xffffffff


	//   ....[237]....
        /*0bf0*/ 	.word	0xffffffff


	//   ....[238]....
        /*0bf4*/ 	.word	0xffffffff


	//   ....[239]....
        /*0bf8*/ 	.word	0xffffffff


	//   ....[240]....
        /*0bfc*/ 	.word	0xffffffff


	//   ....[241]....
        /*0c00*/ 	.word	0xffffffff


	//   ....[242]....
        /*0c04*/ 	.word	0xffffffff


	//   ....[243]....
        /*0c08*/ 	.word	0xffffffff


	//   ....[244]....
        /*0c0c*/ 	.word	0xffffffff


	//   ....[245]....
        /*0c10*/ 	.word	0xffffffff


	//   ....[246]....
        /*0c14*/ 	.word	0xffffffff


	//   ....[247]....
        /*0c18*/ 	.word	0xffffffff


	//   ....[248]....
        /*0c1c*/ 	.word	0xffffffff


	//   ....[249]....
        /*0c20*/ 	.word	0xffffffff


	//   ....[250]....
        /*0c24*/ 	.word	0xffffffff


	//   ....[251]....
        /*0c28*/ 	.word	0xffffffff


	//   ....[252]....
        /*0c2c*/ 	.word	0xffffffff


	//   ....[253]....
        /*0c30*/ 	.word	0xffffffff


	//   ....[254]....
        /*0c34*/ 	.word	0xffffffff


	//   ....[255]....
        /*0c38*/ 	.word	0xffffffff


	//   ....[0]....
        /*0c3c*/ 	.word	0xffffffff


	//   ....[1]....
        /*0c40*/ 	.word	0xffffffff


	//   ....[2]....
        /*0c44*/ 	.word	0xffffffff


	//   ....[3]....
        /*0c48*/ 	.word	0xffffffff


	//   ....[4]....
        /*0c4c*/ 	.word	0xffffffff


	//   ....[5]....
        /*0c50*/ 	.word	0xffffffff


	//   ....[6]....
        /*0c54*/ 	.word	0xffffffff


	//   ....[7]....
        /*0c58*/ 	.word	0xffffffff


	//   ....[8]....
        /*0c5c*/ 	.word	0xffffffff


	//   ....[9]....
        /*0c60*/ 	.word	0xffffffff


	//   ....[10]....
        /*0c64*/ 	.word	0xffffffff


	//   ....[11]....
        /*0c68*/ 	.word	0xffffffff


	//   ....[12]....
        /*0c6c*/ 	.word	0xffffffff


	//   ....[13]....
        /*0c70*/ 	.word	0xffffffff


	//   ....[14]....
        /*0c74*/ 	.word	0xffffffff


	//   ....[15]....
        /*0c78*/ 	.word	0xffffffff


	//   ....[16]....
        /*0c7c*/ 	.word	0xffffffff


	//   ....[17]....
        /*0c80*/ 	.word	0xffffffff


	//   ....[18]....
        /*0c84*/ 	.word	0xffffffff


	//   ....[19]....
        /*0c88*/ 	.word	0xffffffff


	//   ....[20]....
        /*0c8c*/ 	.word	0xffffffff


	//   ....[21]....
        /*0c90*/ 	.word	0xffffffff


	//   ....[22]....
        /*0c94*/ 	.word	0xffffffff


	//   ....[23]....
        /*0c98*/ 	.word	0xffffffff


	//   ....[24]....
        /*0c9c*/ 	.word	0xffffffff


	//   ....[25]....
        /*0ca0*/ 	.word	0xffffffff


	//   ....[26]....
        /*0ca4*/ 	.word	0xffffffff


	//   ....[27]....
        /*0ca8*/ 	.word	0xffffffff


	//   ....[28]....
        /*0cac*/ 	.word	0xffffffff


	//   ....[29]....
        /*0cb0*/ 	.word	0xffffffff


	//   ....[30]....
        /*0cb4*/ 	.word	0xffffffff


	//   ....[31]....
        /*0cb8*/ 	.word	0xffffffff


	//   ....[32]....
        /*0cbc*/ 	.word	0xffffffff


	//   ....[33]....
        /*0cc0*/ 	.word	0xffffffff


	//   ....[34]....
        /*0cc4*/ 	.word	0xffffffff


	//   ....[35]....
        /*0cc8*/ 	.word	0xffffffff


	//   ....[36]....
        /*0ccc*/ 	.word	0xffffffff


	//   ....[37]....
        /*0cd0*/ 	.word	0xffffffff


	//   ....[38]....
        /*0cd4*/ 	.word	0xffffffff


	//   ....[39]....
        /*0cd8*/ 	.word	0xffffffff


	//   ....[40]....
        /*0cdc*/ 	.word	0xffffffff


	//   ....[41]....
        /*0ce0*/ 	.word	0xffffffff


	//   ....[42]....
        /*0ce4*/ 	.word	0xffffffff


	//   ....[43]....
        /*0ce8*/ 	.word	0xffffffff


	//   ....[44]....
        /*0cec*/ 	.word	0xffffffff


	//   ....[45]....
        /*0cf0*/ 	.word	0xffffffff


	//   ....[46]....
        /*0cf4*/ 	.word	0xffffffff


	//   ....[47]....
        /*0cf8*/ 	.word	0xffffffff


	//   ....[48]....
        /*0cfc*/ 	.word	0xffffffff


	//   ....[49]....
        /*0d00*/ 	.word	0xffffffff


	//   ....[50]....
        /*0d04*/ 	.word	0xffffffff


	//   ....[51]....
        /*0d08*/ 	.word	0xffffffff


	//   ....[52]....
        /*0d0c*/ 	.word	0xffffffff


	//   ....[53]....
        /*0d10*/ 	.word	0xffffffff


	//   ....[54]....
        /*0d14*/ 	.word	0xffffffff


	//   ....[55]....
        /*0d18*/ 	.word	0xffffffff


	//   ....[56]....
        /*0d1c*/ 	.word	0xffffffff


	//   ....[57]....
        /*0d20*/ 	.word	0xffffffff


	//   ....[58]....
        /*0d24*/ 	.word	0xffffffff


	//   ....[59]....
        /*0d28*/ 	.word	0xffffffff


	//   ....[60]....
        /*0d2c*/ 	.word	0xffffffff


	//   ....[61]....
        /*0d30*/ 	.word	0xffffffff


	//   ....[62]....
        /*0d34*/ 	.word	0xffffffff


	//   ....[63]....
        /*0d38*/ 	.word	0xffffffff


	//   ....[64]....
        /*0d3c*/ 	.word	0xffffffff


	//   ....[65]....
        /*0d40*/ 	.word	0xffffffff


	//   ....[66]....
        /*0d44*/ 	.word	0xffffffff


	//   ....[67]....
        /*0d48*/ 	.word	0xffffffff


	//   ....[68]....
        /*0d4c*/ 	.word	0xffffffff


	//   ....[69]....
        /*0d50*/ 	.word	0xffffffff


	//   ....[70]....
        /*0d54*/ 	.word	0xffffffff


	//   ....[71]....
        /*0d58*/ 	.word	0xffffffff


	//   ....[72]....
        /*0d5c*/ 	.word	0xffffffff


	//   ....[73]....
        /*0d60*/ 	.word	0xffffffff


	//   ....[74]....
        /*0d64*/ 	.word	0xffffffff


	//   ....[75]....
        /*0d68*/ 	.word	0xffffffff


	//   ....[76]....
        /*0d6c*/ 	.word	0xffffffff


	//   ....[77]....
        /*0d70*/ 	.word	0xffffffff


	//   ....[78]....
        /*0d74*/ 	.word	0xffffffff


	//   ....[79]....
        /*0d78*/ 	.word	0xffffffff


	//   ....[80]....
        /*0d7c*/ 	.word	0xffffffff


	//   ....[81]....
        /*0d80*/ 	.word	0xffffffff


	//   ....[82]....
        /*0d84*/ 	.word	0xffffffff


	//   ....[83]....
        /*0d88*/ 	.word	0xffffffff


	//   ....[84]....
        /*0d8c*/ 	.word	0xffffffff


	//   ....[85]....
        /*0d90*/ 	.word	0xffffffff


	//   ....[86]....
        /*0d94*/ 	.word	0xffffffff


	//   ....[87]....
        /*0d98*/ 	.word	0xffffffff


	//   ....[88]....
        /*0d9c*/ 	.word	0xffffffff


	//   ....[89]....
        /*0da0*/ 	.word	0xffffffff


	//   ....[90]....
        /*0da4*/ 	.word	0xffffffff


	//   ....[91]....
        /*0da8*/ 	.word	0xffffffff


	//   ....[92]....
        /*0dac*/ 	.word	0xffffffff


	//   ....[93]....
        /*0db0*/ 	.word	0xffffffff


	//   ....[94]....
        /*0db4*/ 	.word	0xffffffff


	//   ....[95]....
        /*0db8*/ 	.word	0xffffffff


	//   ....[96]....
        /*0dbc*/ 	.word	0xffffffff


	//   ....[97]....
        /*0dc0*/ 	.word	0xffffffff


	//   ....[98]....
        /*0dc4*/ 	.word	0xffffffff


	//   ....[99]....
        /*0dc8*/ 	.word	0xffffffff


	//   ....[100]....
        /*0dcc*/ 	.word	0xffffffff


	//   ....[101]....
        /*0dd0*/ 	.word	0xffffffff


	//   ....[102]....
        /*0dd4*/ 	.word	0xffffffff


	//   ....[103]....
        /*0dd8*/ 	.word	0xffffffff


	//   ....[104]....
        /*0ddc*/ 	.word	0xffffffff


	//   ....[105]....
        /*0de0*/ 	.word	0xffffffff


	//   ....[106]....
        /*0de4*/ 	.word	0xffffffff


	//   ....[107]....
        /*0de8*/ 	.word	0xffffffff


	//   ....[108]....
        /*0dec*/ 	.word	0xffffffff


	//   ....[109]....
        /*0df0*/ 	.word	0xffffffff


	//   ....[110]....
        /*0df4*/ 	.word	0xffffffff


	//   ....[111]....
        /*0df8*/ 	.word	0xffffffff


	//   ....[112]....
        /*0dfc*/ 	.word	0xffffffff


	//   ....[113]....
        /*0e00*/ 	.word	0xffffffff


	//   ....[114]....
        /*0e04*/ 	.word	0xffffffff


	//   ....[115]....
        /*0e08*/ 	.word	0xffffffff


	//   ....[116]....
        /*0e0c*/ 	.word	0xffffffff


	//   ....[117]....
        /*0e10*/ 	.word	0xffffffff


	//   ....[118]....
        /*0e14*/ 	.word	0xffffffff


	//   ....[119]....
        /*0e18*/ 	.word	0xffffffff


	//   ....[120]....
        /*0e1c*/ 	.word	0xffffffff


	//   ....[121]....
        /*0e20*/ 	.word	0xffffffff


	//   ....[122]....
        /*0e24*/ 	.word	0xffffffff


	//   ....[123]....
        /*0e28*/ 	.word	0xffffffff


	//   ....[124]....
        /*0e2c*/ 	.word	0xffffffff


	//   ....[125]....
        /*0e30*/ 	.word	0xffffffff


	//   ....[126]....
        /*0e34*/ 	.word	0xffffffff


	//   ....[127]....
        /*0e38*/ 	.word	0xffffffff


	//   ....[128]....
        /*0e3c*/ 	.word	0xffffffff


	//   ....[129]....
        /*0e40*/ 	.word	0xffffffff


	//   ....[130]....
        /*0e44*/ 	.word	0xffffffff


	//   ....[131]....
        /*0e48*/ 	.word	0xffffffff


	//   ....[132]....
        /*0e4c*/ 	.word	0xffffffff


	//   ....[133]....
        /*0e50*/ 	.word	0xffffffff


	//   ....[134]....
        /*0e54*/ 	.word	0xffffffff


	//   ....[135]....
        /*0e58*/ 	.word	0xffffffff


	//   ....[136]....
        /*0e5c*/ 	.word	0xffffffff


	//   ....[137]....
        /*0e60*/ 	.word	0xffffffff


	//   ....[138]....
        /*0e64*/ 	.word	0xffffffff


	//   ....[139]....
        /*0e68*/ 	.word	0xffffffff


	//   ....[140]....
        /*0e6c*/ 	.word	0xffffffff


	//   ....[141]....
        /*0e70*/ 	.word	0xffffffff


	//   ....[142]....
        /*0e74*/ 	.word	0xffffffff


	//   ....[143]....
        /*0e78*/ 	.word	0xffffffff


	//   ....[144]....
        /*0e7c*/ 	.word	0xffffffff


	//   ....[145]....
        /*0e80*/ 	.word	0xffffffff


	//   ....[146]....
        /*0e84*/ 	.word	0xffffffff


	//   ....[147]....
        /*0e88*/ 	.word	0xffffffff


	//   ....[148]....
        /*0e8c*/ 	.word	0xffffffff


	//   ....[149]....
        /*0e90*/ 	.word	0xffffffff


	//   ....[150]....
        /*0e94*/ 	.word	0xffffffff


	//   ....[151]....
        /*0e98*/ 	.word	0xffffffff


	//   ....[152]....
        /*0e9c*/ 	.word	0xffffffff


	//   ....[153]....
        /*0ea0*/ 	.word	0xffffffff


	//   ....[154]....
        /*0ea4*/ 	.word	0xffffffff


	//   ....[155]....
        /*0ea8*/ 	.word	0xffffffff


	//   ....[156]....
        /*0eac*/ 	.word	0xffffffff


	//   ....[157]....
        /*0eb0*/ 	.word	0xffffffff


	//   ....[158]....
        /*0eb4*/ 	.word	0xffffffff


	//   ....[159]....
        /*0eb8*/ 	.word	0xffffffff


	//   ....[160]....
        /*0ebc*/ 	.word	0xffffffff


	//   ....[161]....
        /*0ec0*/ 	.word	0xffffffff


	//   ....[162]....
        /*0ec4*/ 	.word	0xffffffff


	//   ....[163]....
        /*0ec8*/ 	.word	0xffffffff


	//   ....[164]....
        /*0ecc*/ 	.word	0xffffffff


	//   ....[165]....
        /*0ed0*/ 	.word	0xffffffff


	//   ....[166]....
        /*0ed4*/ 	.word	0xffffffff


	//   ....[167]....
        /*0ed8*/ 	.word	0xffffffff


	//   ....[168]....
        /*0edc*/ 	.word	0xffffffff


	//   ....[169]....
        /*0ee0*/ 	.word	0xffffffff


	//   ....[170]....
        /*0ee4*/ 	.word	0xffffffff


	//   ....[171]....
        /*0ee8*/ 	.word	0xffffffff


	//   ....[172]....
        /*0eec*/ 	.word	0xffffffff


	//   ....[173]....
        /*0ef0*/ 	.word	0xffffffff


	//   ....[174]....
        /*0ef4*/ 	.word	0xffffffff


	//   ....[175]....
        /*0ef8*/ 	.word	0xffffffff


	//   ....[176]....
        /*0efc*/ 	.word	0xffffffff


	//   ....[177]....
        /*0f00*/ 	.word	0xffffffff


	//   ....[178]....
        /*0f04*/ 	.word	0xffffffff


	//   ....[179]....
        /*0f08*/ 	.word	0xffffffff


	//   ....[180]....
        /*0f0c*/ 	.word	0xffffffff


	//   ....[181]....
        /*0f10*/ 	.word	0xffffffff


	//   ....[182]....
        /*0f14*/ 	.word	0xffffffff


	//   ....[183]....
        /*0f18*/ 	.word	0xffffffff


	//   ....[184]....
        /*0f1c*/ 	.word	0xffffffff


	//   ....[185]....
        /*0f20*/ 	.word	0xffffffff


	//   ....[186]....
        /*0f24*/ 	.word	0xffffffff


	//   ....[187]....
        /*0f28*/ 	.word	0xffffffff


	//   ....[188]....
        /*0f2c*/ 	.word	0xffffffff


	//   ....[189]....
        /*0f30*/ 	.word	0xffffffff


	//   ....[190]....
        /*0f34*/ 	.word	0xffffffff


	//   ....[191]....
        /*0f38*/ 	.word	0xffffffff


	//   ....[192]....
        /*0f3c*/ 	.word	0xffffffff


	//   ....[193]....
        /*0f40*/ 	.word	0xffffffff


	//   ....[194]....
        /*0f44*/ 	.word	0xffffffff


	//   ....[195]....
        /*0f48*/ 	.word	0xffffffff


	//   ....[196]....
        /*0f4c*/ 	.word	0xffffffff


	//   ....[197]....
        /*0f50*/ 	.word	0xffffffff


	//   ....[198]....
        /*0f54*/ 	.word	0xffffffff


	//   ....[199]....
        /*0f58*/ 	.word	0xffffffff


	//   ....[200]....
        /*0f5c*/ 	.word	0xffffffff


	//   ....[201]....
        /*0f60*/ 	.word	0xffffffff


	//   ....[202]....
        /*0f64*/ 	.word	0xffffffff


	//   ....[203]....
        /*0f68*/ 	.word	0xffffffff


	//   ....[204]....
        /*0f6c*/ 	.word	0xffffffff


	//   ....[205]....
        /*0f70*/ 	.word	0xffffffff


	//   ....[206]....
        /*0f74*/ 	.word	0xffffffff


	//   ....[207]....
        /*0f78*/ 	.word	0xffffffff


	//   ....[208]....
        /*0f7c*/ 	.word	0xffffffff


	//   ....[209]....
        /*0f80*/ 	.word	0xffffffff


	//   ....[210]....
        /*0f84*/ 	.word	0xffffffff


	//   ....[211]....
        /*0f88*/ 	.word	0xffffffff


	//   ....[212]....
        /*0f8c*/ 	.word	0xffffffff


	//   ....[213]....
        /*0f90*/ 	.word	0xffffffff


	//   ....[214]....
        /*0f94*/ 	.word	0xffffffff


	//   ....[215]....
        /*0f98*/ 	.word	0xffffffff


	//   ....[216]....
        /*0f9c*/ 	.word	0xffffffff


	//   ....[217]....
        /*0fa0*/ 	.word	0xffffffff


	//   ....[218]....
        /*0fa4*/ 	.word	0xffffffff


	//   ....[219]....
        /*0fa8*/ 	.word	0xffffffff


	//   ....[220]....
        /*0fac*/ 	.word	0xffffffff


	//   ....[221]....
        /*0fb0*/ 	.word	0xffffffff


	//   ....[222]....
        /*0fb4*/ 	.word	0xffffffff


	//   ....[223]....
        /*0fb8*/ 	.word	0xffffffff


	//   ....[224]....
        /*0fbc*/ 	.word	0xffffffff


	//   ....[225]....
        /*0fc0*/ 	.word	0xffffffff


	//   ....[226]....
        /*0fc4*/ 	.word	0xffffffff


	//   ....[227]....
        /*0fc8*/ 	.word	0xffffffff


	//   ....[228]....
        /*0fcc*/ 	.word	0xffffffff


	//   ....[229]....
        /*0fd0*/ 	.word	0xffffffff


	//   ....[230]....
        /*0fd4*/ 	.word	0xffffffff


	//   ....[231]....
        /*0fd8*/ 	.word	0xffffffff


	//   ....[232]....
        /*0fdc*/ 	.word	0xffffffff


	//   ....[233]....
        /*0fe0*/ 	.word	0xffffffff


	//   ....[234]....
        /*0fe4*/ 	.word	0xffffffff


	//   ....[235]....
        /*0fe8*/ 	.word	0xffffffff


	//   ....[236]....
        /*0fec*/ 	.word	0xffffffff


	//   ....[237]....
        /*0ff0*/ 	.word	0xffffffff


	//   ....[238]....
        /*0ff4*/ 	.word	0xffffffff


	//   ....[239]....
        /*0ff8*/ 	.word	0xffffffff


	//   ....[240]....
        /*0ffc*/ 	.word	0xffffffff


	//   ....[241]....
        /*1000*/ 	.word	0xffffffff


	//   ....[242]....
        /*1004*/ 	.word	0xffffffff


	//   ....[243]....
        /*1008*/ 	.word	0xffffffff


	//   ....[244]....
        /*100c*/ 	.word	0xffffffff


	//   ....[245]....
        /*1010*/ 	.word	0xffffffff


	//   ....[246]....
        /*1014*/ 	.word	0xffffffff


	//   ....[247]....
        /*1018*/ 	.word	0xffffffff


	//   ....[248]....
        /*101c*/ 	.word	0xffffffff


	//   ....[249]....
        /*1020*/ 	.word	0xffffffff


	//   ....[250]....
        /*1024*/ 	.word	0xffffffff


	//   ....[251]....
        /*1028*/ 	.word	0xffffffff


	//   ....[252]....
        /*102c*/ 	.word	0xffffffff


	//   ....[253]....
        /*1030*/ 	.word	0xffffffff


	//   ....[254]....
        /*1034*/ 	.word	0xffffffff


	//   ....[255]....
        /*1038*/ 	.word	0xffffffff


	//   ....[0]....
        /*103c*/ 	.word	0xffffffff


	//   ....[1]....
        /*1040*/ 	.word	0xffffffff


	//   ....[2]....
        /*1044*/ 	.word	0xffffffff


	//   ....[3]....
        /*1048*/ 	.word	0xffffffff


	//   ....[4]....
        /*104c*/ 	.word	0xffffffff


	//   ....[5]....
        /*1050*/ 	.word	0xffffffff


	//   ....[6]....
        /*1054*/ 	.word	0xffffffff


	//   ....[7]....
        /*1058*/ 	.word	0xffffffff


	//   ....[8]....
        /*105c*/ 	.word	0xffffffff


	//   ....[9]....
        /*1060*/ 	.word	0xffffffff


	//   ....[10]....
        /*1064*/ 	.word	0xffffffff


	//   ....[11]....
        /*1068*/ 	.word	0xffffffff


	//   ....[12]....
        /*106c*/ 	.word	0xffffffff


	//   ....[13]....
        /*1070*/ 	.word	0xffffffff


	//   ....[14]....
        /*1074*/ 	.word	0xffffffff


	//   ....[15]....
        /*1078*/ 	.word	0xffffffff


	//   ....[16]....
        /*107c*/ 	.word	0xffffffff


	//   ....[17]....
        /*1080*/ 	.word	0xffffffff


	//   ....[18]....
        /*1084*/ 	.word	0xffffffff


	//   ....[19]....
        /*1088*/ 	.word	0xffffffff


	//   ....[20]....
        /*108c*/ 	.word	0xffffffff


	//   ....[21]....
        /*1090*/ 	.word	0xffffffff


	//   ....[22]....
        /*1094*/ 	.word	0xffffffff


	//   ....[23]....
        /*1098*/ 	.word	0xffffffff


	//   ....[24]....
        /*109c*/ 	.word	0xffffffff


	//   ....[25]....
        /*10a0*/ 	.word	0xffffffff


	//   ....[26]....
        /*10a4*/ 	.word	0xffffffff


	//   ....[27]....
        /*10a8*/ 	.word	0xffffffff


	//   ....[28]....
        /*10ac*/ 	.word	0xffffffff


	//   ....[29]....
        /*10b0*/ 	.word	0xffffffff


	//   ....[30]....
        /*10b4*/ 	.word	0xffffffff


	//   ....[31]....
        /*10b8*/ 	.word	0xffffffff


	//   ....[32]....
        /*10bc*/ 	.word	0xffffffff


	//   ....[33]....
        /*10c0*/ 	.word	0xffffffff


	//   ....[34]....
        /*10c4*/ 	.word	0xffffffff


	//   ....[35]....
        /*10c8*/ 	.word	0xffffffff


	//   ....[36]....
        /*10cc*/ 	.word	0xffffffff


	//   ....[37]....
        /*10d0*/ 	.word	0xffffffff


	//   ....[38]....
        /*10d4*/ 	.word	0xffffffff


	//   ....[39]....
        /*10d8*/ 	.word	0xffffffff


	//   ....[40]....
        /*10dc*/ 	.word	0xffffffff


	//   ....[41]....
        /*10e0*/ 	.word	0xffffffff


	//   ....[42]....
        /*10e4*/ 	.word	0xffffffff


	//   ....[43]....
        /*10e8*/ 	.word	0xffffffff


	//   ....[44]....
        /*10ec*/ 	.word	0xffffffff


	//   ....[45]....
        /*10f0*/ 	.word	0xffffffff


	//   ....[46]....
        /*10f4*/ 	.word	0xffffffff


	//   ....[47]....
        /*10f8*/ 	.word	0xffffffff


	//   ....[48]....
        /*10fc*/ 	.word	0xffffffff


	//   ....[49]....
        /*1100*/ 	.word	0xffffffff


	//   ....[50]....
        /*1104*/ 	.word	0xffffffff


	//   ....[51]....
        /*1108*/ 	.word	0xffffffff


	//   ....[52]....
        /*110c*/ 	.word	0xffffffff


	//   ....[53]....
        /*1110*/ 	.word	0xffffffff


	//   ....[54]....
        /*1114*/ 	.word	0xffffffff


	//   ....[55]....
        /*1118*/ 	.word	0xffffffff


	//   ....[56]....
        /*111c*/ 	.word	0xffffffff


	//   ....[57]....
        /*1120*/ 	.word	0xffffffff


	//   ....[58]....
        /*1124*/ 	.word	0xffffffff


	//   ....[59]....
        /*1128*/ 	.word	0xffffffff


	//   ....[60]....
        /*112c*/ 	.word	0xffffffff


	//   ....[61]....
        /*1130*/ 	.word	0xffffffff


	//   ....[62]....
        /*1134*/ 	.word	0xffffffff


	//   ....[63]....
        /*1138*/ 	.word	0xffffffff


	//   ....[64]....
        /*113c*/ 	.word	0xffffffff


	//   ....[65]....
        /*1140*/ 	.word	0xffffffff


	//   ....[66]....
        /*1144*/ 	.word	0xffffffff


	//   ....[67]....
        /*1148*/ 	.word	0xffffffff


	//   ....[68]....
        /*114c*/ 	.word	0xffffffff


	//   ....[69]....
        /*1150*/ 	.word	0xffffffff


	//   ....[70]....
        /*1154*/ 	.word	0xffffffff


	//   ....[71]....
        /*1158*/ 	.word	0xffffffff


	//   ....[72]....
        /*115c*/ 	.word	0xffffffff


	//   ....[73]....
        /*1160*/ 	.word	0xffffffff


	//   ....[74]....
        /*1164*/ 	.word	0xffffffff


	//   ....[75]....
        /*1168*/ 	.word	0xffffffff


	//   ....[76]....
        /*116c*/ 	.word	0xffffffff


	//   ....[77]....
        /*1170*/ 	.word	0xffffffff


	//   ....[78]....
        /*1174*/ 	.word	0xffffffff


	//   ....[79]....
        /*1178*/ 	.word	0xffffffff


	//   ....[80]....
        /*117c*/ 	.word	0xffffffff


	//   ....[81]....
        /*1180*/ 	.word	0xffffffff


	//   ....[82]....
        /*1184*/ 	.word	0xffffffff


	//   ....[83]....
        /*1188*/ 	.word	0xffffffff


	//   ....[84]....
        /*118c*/ 	.word	0xffffffff


	//   ....[85]....
        /*1190*/ 	.word	0xffffffff


	//   ....[86]....
        /*1194*/ 	.word	0xffffffff


	//   ....[87]....
        /*1198*/ 	.word	0xffffffff


	//   ....[88]....
        /*119c*/ 	.word	0xffffffff


	//   ....[89]....
        /*11a0*/ 	.word	0xffffffff


	//   ....[90]....
        /*11a4*/ 	.word	0xffffffff


	//   ....[91]....
        /*11a8*/ 	.word	0xffffffff


	//   ....[92]....
        /*11ac*/ 	.word	0xffffffff


	//   ....[93]....
        /*11b0*/ 	.word	0xffffffff


	//   ....[94]....
        /*11b4*/ 	.word	0xffffffff


	//   ....[95]....
        /*11b8*/ 	.word	0xffffffff


	//   ....[96]....
        /*11bc*/ 	.word	0xffffffff


	//   ....[97]....
        /*11c0*/ 	.word	0xffffffff


	//   ....[98]....
        /*11c4*/ 	.word	0xffffffff


	//   ....[99]....
        /*11c8*/ 	.word	0xffffffff


	//   ....[100]....
        /*11cc*/ 	.word	0xffffffff


	//   ....[101]....
        /*11d0*/ 	.word	0xffffffff


	//   ....[102]....
        /*11d4*/ 	.word	0xffffffff


	//   ....[103]....
        /*11d8*/ 	.word	0xffffffff


	//   ....[104]....
        /*11dc*/ 	.word	0xffffffff


	//   ....[105]....
        /*11e0*/ 	.word	0xffffffff


	//   ....[106]....
        /*11e4*/ 	.word	0xffffffff


	//   ....[107]....
        /*11e8*/ 	.word	0xffffffff


	//   ....[108]....
        /*11ec*/ 	.word	0xffffffff


	//   ....[109]....
        /*11f0*/ 	.word	0xffffffff


	//   ....[110]....
        /*11f4*/ 	.word	0xffffffff


	//   ....[111]....
        /*11f8*/ 	.word	0xffffffff


	//   ....[112]....
        /*11fc*/ 	.word	0xffffffff


	//   ....[113]....
        /*1200*/ 	.word	0xffffffff


	//   ....[114]....
        /*1204*/ 	.word	0xffffffff


	//   ....[115]....
        /*1208*/ 	.word	0xffffffff


	//   ....[116]....
        /*120c*/ 	.word	0xffffffff


	//   ....[117]....
        /*1210*/ 	.word	0xffffffff


	//   ....[118]....
        /*1214*/ 	.word	0xffffffff


	//   ....[119]....
        /*1218*/ 	.word	0xffffffff


	//   ....[120]....
        /*121c*/ 	.word	0xffffffff


	//   ....[121]....
        /*1220*/ 	.word	0xffffffff


	//   ....[122]....
        /*1224*/ 	.word	0xffffffff


	//   ....[123]....
        /*1228*/ 	.word	0xffffffff


	//   ....[124]....
        /*122c*/ 	.word	0xffffffff


	//   ....[125]....
        /*1230*/ 	.word	0xffffffff


	//   ....[126]....
        /*1234*/ 	.word	0xffffffff


	//   ....[127]....
        /*1238*/ 	.word	0xffffffff


	//   ....[128]....
        /*123c*/ 	.word	0xffffffff


	//   ....[129]....
        /*1240*/ 	.word	0xffffffff


	//   ....[130]....
        /*1244*/ 	.word	0xffffffff


	//   ....[131]....
        /*1248*/ 	.word	0xffffffff


	//   ....[132]....
        /*124c*/ 	.word	0xffffffff


	//   ....[133]....
        /*1250*/ 	.word	0xffffffff


	//   ....[134]....
        /*1254*/ 	.word	0xffffffff


	//   ....[135]....
        /*1258*/ 	.word	0xffffffff


	//   ....[136]....
        /*125c*/ 	.word	0xffffffff


	//   ....[137]....
        /*1260*/ 	.word	0xffffffff


	//   ....[138]....
        /*1264*/ 	.word	0xffffffff


	//   ....[139]....
        /*1268*/ 	.word	0xffffffff


	//   ....[140]....
        /*126c*/ 	.word	0xffffffff


	//   ....[141]....
        /*1270*/ 	.word	0xffffffff


	//   ....[142]....
        /*1274*/ 	.word	0xffffffff


	//   ....[143]....
        /*1278*/ 	.word	0xffffffff


	//   ....[144]....
        /*127c*/ 	.word	0xffffffff


	//   ....[145]....
        /*1280*/ 	.word	0xffffffff


	//   ....[146]....
        /*1284*/ 	.word	0xffffffff


	//   ....[147]....
        /*1288*/ 	.word	0xffffffff


	//   ....[148]....
        /*128c*/ 	.word	0xffffffff


	//   ....[149]....
        /*1290*/ 	.word	0xffffffff


	//   ....[150]....
        /*1294*/ 	.word	0xffffffff


	//   ....[151]....
        /*1298*/ 	.word	0xffffffff


	//   ....[152]....
        /*129c*/ 	.word	0xffffffff


	//   ....[153]....
        /*12a0*/ 	.word	0xffffffff


	//   ....[154]....
        /*12a4*/ 	.word	0xffffffff


	//   ....[155]....
        /*12a8*/ 	.word	0xffffffff


	//   ....[156]....
        /*12ac*/ 	.word	0xffffffff


	//   ....[157]....
        /*12b0*/ 	.word	0xffffffff


	//   ....[158]....
        /*12b4*/ 	.word	0xffffffff


	//   ....[159]....
        /*12b8*/ 	.word	0xffffffff


	//   ....[160]....
        /*12bc*/ 	.word	0xffffffff


	//   ....[161]....
        /*12c0*/ 	.word	0xffffffff


	//   ....[162]....
        /*12c4*/ 	.word	0xffffffff


	//   ....[163]....
        /*12c8*/ 	.word	0xffffffff


	//   ....[164]....
        /*12cc*/ 	.word	0xffffffff


	//   ....[165]....
        /*12d0*/ 	.word	0xffffffff


	//   ....[166]....
        /*12d4*/ 	.word	0xffffffff


	//   ....[167]....
        /*12d8*/ 	.word	0xffffffff


	//   ....[168]....
        /*12dc*/ 	.word	0xffffffff


	//   ....[169]....
        /*12e0*/ 	.word	0xffffffff


	//   ....[170]....
        /*12e4*/ 	.word	0xffffffff


	//   ....[171]....
        /*12e8*/ 	.word	0xffffffff


	//   ....[172]....
        /*12ec*/ 	.word	0xffffffff


	//   ....[173]....
        /*12f0*/ 	.word	0xffffffff


	//   ....[174]....
        /*12f4*/ 	.word	0xffffffff


	//   ....[175]....
        /*12f8*/ 	.word	0xffffffff


	//   ....[176]....
        /*12fc*/ 	.word	0xffffffff


	//   ....[177]....
        /*1300*/ 	.word	0xffffffff


	//   ....[178]....
        /*1304*/ 	.word	0xffffffff


	//   ....[179]....
        /*1308*/ 	.word	0xffffffff


	//   ....[180]....
        /*130c*/ 	.word	0xffffffff


	//   ....[181]....
        /*1310*/ 	.word	0xffffffff


	//   ....[182]....
        /*1314*/ 	.word	0xffffffff


	//   ....[183]....
        /*1318*/ 	.word	0xffffffff


	//   ....[184]....
        /*131c*/ 	.word	0xffffffff


	//   ....[185]....
        /*1320*/ 	.word	0xffffffff


	//   ....[186]....
        /*1324*/ 	.word	0xffffffff


	//   ....[187]....
        /*1328*/ 	.word	0xffffffff


	//   ....[188]....
        /*132c*/ 	.word	0xffffffff


	//   ....[189]....
        /*1330*/ 	.word	0xffffffff


	//   ....[190]....
        /*1334*/ 	.word	0xffffffff


	//   ....[191]....
        /*1338*/ 	.word	0xffffffff


	//   ....[192]....
        /*133c*/ 	.word	0xffffffff


	//   ....[193]....
        /*1340*/ 	.word	0xffffffff


	//   ....[194]....
        /*1344*/ 	.word	0xffffffff


	//   ....[195]....
        /*1348*/ 	.word	0xffffffff


	//   ....[196]....
        /*134c*/ 	.word	0xffffffff


	//   ....[197]....
        /*1350*/ 	.word	0xffffffff


	//   ....[198]....
        /*1354*/ 	.word	0xffffffff


	//   ....[199]....
        /*1358*/ 	.word	0xffffffff


	//   ....[200]....
        /*135c*/ 	.word	0xffffffff


	//   ....[201]....
        /*1360*/ 	.word	0xffffffff


	//   ....[202]....
        /*1364*/ 	.word	0xffffffff


	//   ....[203]....
        /*1368*/ 	.word	0xffffffff


	//   ....[204]....
        /*136c*/ 	.word	0xffffffff


	//   ....[205]....
        /*1370*/ 	.word	0xffffffff


	//   ....[206]....
        /*1374*/ 	.word	0xffffffff


	//   ....[207]....
        /*1378*/ 	.word	0xffffffff


	//   ....[208]....
        /*137c*/ 	.word	0xffffffff


	//   ....[209]....
        /*1380*/ 	.word	0xffffffff


	//   ....[210]....
        /*1384*/ 	.word	0xffffffff


	//   ....[211]....
        /*1388*/ 	.word	0xffffffff


	//   ....[212]....
        /*138c*/ 	.word	0xffffffff


	//   ....[213]....
        /*1390*/ 	.word	0xffffffff


	//   ....[214]....
        /*1394*/ 	.word	0xffffffff


	//   ....[215]....
        /*1398*/ 	.word	0xffffffff


	//   ....[216]....
        /*139c*/ 	.word	0xffffffff


	//   ....[217]....
        /*13a0*/ 	.word	0xffffffff


	//   ....[218]....
        /*13a4*/ 	.word	0xffffffff


	//   ....[219]....
        /*13a8*/ 	.word	0xffffffff


	//   ....[220]....
        /*13ac*/ 	.word	0xffffffff


	//   ....[221]....
        /*13b0*/ 	.word	0xffffffff


	//   ....[222]....
        /*13b4*/ 	.word	0xffffffff


	//   ....[223]....
        /*13b8*/ 	.word	0xffffffff


	//   ....[224]....
        /*13bc*/ 	.word	0xffffffff


	//   ....[225]....
        /*13c0*/ 	.word	0xffffffff


	//   ....[226]....
        /*13c4*/ 	.word	0xffffffff


	//   ....[227]....
        /*13c8*/ 	.word	0xffffffff


	//   ....[228]....
        /*13cc*/ 	.word	0xffffffff


	//   ....[229]....
        /*13d0*/ 	.word	0xffffffff


	//   ....[230]....
        /*13d4*/ 	.word	0xffffffff


	//   ....[231]....
        /*13d8*/ 	.word	0xffffffff


	//   ....[232]....
        /*13dc*/ 	.word	0xffffffff


	//   ....[233]....
        /*13e0*/ 	.word	0xffffffff


	//   ....[234]....
        /*13e4*/ 	.word	0xffffffff


	//   ....[235]....
        /*13e8*/ 	.word	0xffffffff


	//   ....[236]....
        /*13ec*/ 	.word	0xffffffff


	//   ....[237]....
        /*13f0*/ 	.word	0xffffffff


	//   ....[238]....
        /*13f4*/ 	.word	0xffffffff


	//   ....[239]....
        /*13f8*/ 	.word	0xffffffff


	//   ....[240]....
        /*13fc*/ 	.word	0xffffffff


	//   ....[241]....
        /*1400*/ 	.word	0xffffffff


	//   ....[242]....
        /*1404*/ 	.word	0xffffffff


	//   ....[243]....
        /*1408*/ 	.word	0xffffffff


	//   ....[244]....
        /*140c*/ 	.word	0xffffffff


	//   ....[245]....
        /*1410*/ 	.word	0xffffffff


	//   ....[246]....
        /*1414*/ 	.word	0xffffffff


	//   ....[247]....
        /*1418*/ 	.word	0xffffffff


	//   ....[248]....
        /*141c*/ 	.word	0xffffffff


	//   ....[249]....
        /*1420*/ 	.word	0xffffffff


	//   ....[250]....
        /*1424*/ 	.word	0xffffffff


	//   ....[251]....
        /*1428*/ 	.word	0xffffffff


	//   ....[252]....
        /*142c*/ 	.word	0xffffffff


	//   ....[253]....
        /*1430*/ 	.word	0xffffffff


	//   ....[254]....
        /*1434*/ 	.word	0xffffffff


	//   ....[255]....
        /*1438*/ 	.word	0xffffffff


	//   ....[0]....
        /*143c*/ 	.word	0xffffffff


	//   ....[1]....
        /*1440*/ 	.word	0xffffffff


	//   ....[2]....
        /*1444*/ 	.word	0xffffffff


	//   ....[3]....
        /*1448*/ 	.word	0xffffffff


	//   ....[4]....
        /*144c*/ 	.word	0xffffffff


	//   ....[5]....
        /*1450*/ 	.word	0xffffffff


	//   ....[6]....
        /*1454*/ 	.word	0xffffffff


	//   ....[7]....
        /*1458*/ 	.word	0xffffffff


	//   ....[8]....
        /*145c*/ 	.word	0xffffffff


	//   ....[9]....
        /*1460*/ 	.word	0xffffffff


	//   ....[10]....
        /*1464*/ 	.word	0xffffffff


	//   ....[11]....
        /*1468*/ 	.word	0xffffffff


	//   ....[12]....
        /*146c*/ 	.word	0xffffffff


	//   ....[13]....
        /*1470*/ 	.word	0xffffffff


	//   ....[14]....
        /*1474*/ 	.word	0xffffffff


	//   ....[15]....
        /*1478*/ 	.word	0xffffffff


	//   ....[16]....
        /*147c*/ 	.word	0xffffffff


	//   ....[17]....
        /*1480*/ 	.word	0xffffffff


	//   ....[18]....
        /*1484*/ 	.word	0xffffffff


	//   ....[19]....
        /*1488*/ 	.word	0xffffffff


	//   ....[20]....
        /*148c*/ 	.word	0xffffffff


	//   ....[21]....
        /*1490*/ 	.word	0xffffffff


	//   ....[22]....
        /*1494*/ 	.word	0xffffffff


	//   ....[23]....
        /*1498*/ 	.word	0xffffffff


	//   ....[24]....
        /*149c*/ 	.word	0xffffffff


	//   ....[25]....
        /*14a0*/ 	.word	0xffffffff


	//   ....[26]....
        /*14a4*/ 	.word	0xffffffff


	//   ....[27]....
        /*14a8*/ 	.word	0xffffffff


	//   ....[28]....
        /*14ac*/ 	.word	0xffffffff


	//   ....[29]....
        /*14b0*/ 	.word	0xffffffff


	//   ....[30]....
        /*14b4*/ 	.word	0xffffffff


	//   ....[31]....
        /*14b8*/ 	.word	0xffffffff


	//   ....[32]....
        /*14bc*/ 	.word	0xffffffff


	//   ....[33]....
        /*14c0*/ 	.word	0xffffffff


	//   ....[34]....
        /*14c4*/ 	.word	0xffffffff


	//   ....[35]....
        /*14c8*/ 	.word	0xffffffff


	//   ....[36]....
        /*14cc*/ 	.word	0xffffffff


	//   ....[37]....
        /*14d0*/ 	.word	0xffffffff


	//   ....[38]....
        /*14d4*/ 	.word	0xffffffff


	//   ....[39]....
        /*14d8*/ 	.word	0xffffffff


	//   ....[40]....
        /*14dc*/ 	.word	0xffffffff


	//   ....[41]....
        /*14e0*/ 	.word	0xffffffff


	//   ....[42]....
        /*14e4*/ 	.word	0xffffffff


	//   ....[43]....
        /*14e8*/ 	.word	0xffffffff


	//   ....[44]....
        /*14ec*/ 	.word	0xffffffff


	//   ....[45]....
        /*14f0*/ 	.word	0xffffffff


	//   ....[46]....
        /*14f4*/ 	.word	0xffffffff


	//   ....[47]....
        /*14f8*/ 	.word	0xffffffff


	//   ....[48]....
        /*14fc*/ 	.word	0xffffffff


	//   ....[49]....
        /*1500*/ 	.word	0xffffffff


	//   ....[50]....
        /*1504*/ 	.word	0xffffffff


	//   ....[51]....
        /*1508*/ 	.word	0xffffffff


	//   ....[52]....
        /*150c*/ 	.word	0xffffffff


	//   ....[53]....
        /*1510*/ 	.word	0xffffffff


	//   ....[54]....
        /*1514*/ 	.word	0xffffffff


	//   ....[55]....
        /*1518*/ 	.word	0xffffffff


	//   ....[56]....
        /*151c*/ 	.word	0xffffffff


	//   ....[57]....
        /*1520*/ 	.word	0xffffffff


	//   ....[58]....
        /*1524*/ 	.word	0xffffffff


	//   ....[59]....
        /*1528*/ 	.word	0xffffffff


	//   ....[60]....
        /*152c*/ 	.word	0xffffffff


	//   ....[61]....
        /*1530*/ 	.word	0xffffffff


	//   ....[62]....
        /*1534*/ 	.word	0xffffffff


	//   ....[63]....
        /*1538*/ 	.word	0xffffffff


	//   ....[64]....
        /*153c*/ 	.word	0xffffffff


	//   ....[65]....
        /*1540*/ 	.word	0xffffffff


	//   ....[66]....
        /*1544*/ 	.word	0xffffffff


	//   ....[67]....
        /*1548*/ 	.word	0xffffffff


	//   ....[68]....
        /*154c*/ 	.word	0xffffffff


	//   ....[69]....
        /*1550*/ 	.word	0xffffffff


	//   ....[70]....
        /*1554*/ 	.word	0xffffffff


	//   ....[71]....
        /*1558*/ 	.word	0xffffffff


	//   ....[72]....
        /*155c*/ 	.word	0xffffffff


	//   ....[73]....
        /*1560*/ 	.word	0xffffffff


	//   ....[74]....
        /*1564*/ 	.word	0xffffffff


	//   ....[75]....
        /*1568*/ 	.word	0xffffffff


	//   ....[76]....
        /*156c*/ 	.word	0xffffffff


	//   ....[77]....
        /*1570*/ 	.word	0xffffffff


	//   ....[78]....
        /*1574*/ 	.word	0xffffffff


	//   ....[79]....
        /*1578*/ 	.word	0xffffffff


	//   ....[80]....
        /*157c*/ 	.word	0xffffffff


	//   ....[81]....
        /*1580*/ 	.word	0xffffffff


	//   ....[82]....
        /*1584*/ 	.word	0xffffffff


	//   ....[83]....
        /*1588*/ 	.word	0xffffffff


	//   ....[84]....
        /*158c*/ 	.word	0xffffffff


	//   ....[85]....
        /*1590*/ 	.word	0xffffffff


	//   ....[86]....
        /*1594*/ 	.word	0xffffffff


	//   ....[87]....
        /*1598*/ 	.word	0xffffffff


	//   ....[88]....
        /*159c*/ 	.word	0xffffffff


	//   ....[89]....
        /*15a0*/ 	.word	0xffffffff


	//   ....[90]....
        /*15a4*/ 	.word	0xffffffff


	//   ....[91]....
        /*15a8*/ 	.word	0xffffffff


	//   ....[92]....
        /*15ac*/ 	.word	0xffffffff


	//   ....[93]....
        /*15b0*/ 	.word	0xffffffff


	//   ....[94]....
        /*15b4*/ 	.word	0xffffffff


	//   ....[95]....
        /*15b8*/ 	.word	0xffffffff


	//   ....[96]....
        /*15bc*/ 	.word	0xffffffff


	//   ....[97]....
        /*15c0*/ 	.word	0xffffffff


	//   ....[98]....
        /*15c4*/ 	.word	0xffffffff


	//   ....[99]....
        /*15c8*/ 	.word	0xffffffff


	//   ....[100]....
        /*15cc*/ 	.word	0xffffffff


	//   ....[101]....
        /*15d0*/ 	.word	0xffffffff


	//   ....[102]....
        /*15d4*/ 	.word	0xffffffff


	//   ....[103]....
        /*15d8*/ 	.word	0xffffffff


	//   ....[104]....
        /*15dc*/ 	.word	0xffffffff


	//   ....[105]....
        /*15e0*/ 	.word	0xffffffff


	//   ....[106]....
        /*15e4*/ 	.word	0xffffffff


	//   ....[107]....
        /*15e8*/ 	.word	0xffffffff


	//   ....[108]....
        /*15ec*/ 	.word	0xffffffff


	//   ....[109]....
        /*15f0*/ 	.word	0xffffffff


	//   ....[110]....
        /*15f4*/ 	.word	0xffffffff


	//   ....[111]....
        /*15f8*/ 	.word	0xffffffff


	//   ....[112]....
        /*15fc*/ 	.word	0xffffffff


	//   ....[113]....
        /*1600*/ 	.word	0xffffffff


	//   ....[114]....
        /*1604*/ 	.word	0xffffffff


	//   ....[115]....
        /*1608*/ 	.word	0xffffffff


	//   ....[116]....
        /*160c*/ 	.word	0xffffffff


	//   ....[117]....
        /*1610*/ 	.word	0xffffffff


	//   ....[118]....
        /*1614*/ 	.word	0xffffffff


	//   ....[119]....
        /*1618*/ 	.word	0xffffffff


	//   ....[120]....
        /*161c*/ 	.word	0xffffffff


	//   ....[121]....
        /*1620*/ 	.word	0xffffffff


	//   ....[122]....
        /*1624*/ 	.word	0xffffffff


	//   ....[123]....
        /*1628*/ 	.word	0xffffffff


	//   ....[124]....
        /*162c*/ 	.word	0xffffffff


	//   ....[125]....
        /*1630*/ 	.word	0xffffffff


	//   ....[126]....
        /*1634*/ 	.word	0xffffffff


	//   ....[127]....
        /*1638*/ 	.word	0xffffffff


	//   ....[128]....
        /*163c*/ 	.word	0xffffffff


	//   ....[129]....
        /*1640*/ 	.word	0xffffffff


	//   ....[130]....
        /*1644*/ 	.word	0xffffffff


	//   ....[131]....
        /*1648*/ 	.word	0xffffffff


	//   ....[132]....
        /*164c*/ 	.word	0xffffffff


	//   ....[133]....
        /*1650*/ 	.word	0xffffffff


	//   ....[134]....
        /*1654*/ 	.word	0xffffffff


	//   ....[135]....
        /*1658*/ 	.word	0xffffffff


	//   ....[136]....
        /*165c*/ 	.word	0xffffffff


	//   ....[137]....
        /*1660*/ 	.word	0xffffffff


	//   ....[138]....
        /*1664*/ 	.word	0xffffffff


	//   ....[139]....
        /*1668*/ 	.word	0xffffffff


	//   ....[140]....
        /*166c*/ 	.word	0xffffffff


	//   ....[141]....
        /*1670*/ 	.word	0xffffffff


	//   ....[142]....
        /*1674*/ 	.word	0xffffffff


	//   ....[143]....
        /*1678*/ 	.word	0xffffffff


	//   ....[144]....
        /*167c*/ 	.word	0xffffffff


	//   ....[145]....
        /*1680*/ 	.word	0xffffffff


	//   ....[146]....
        /*1684*/ 	.word	0xffffffff


	//   ....[147]....
        /*1688*/ 	.word	0xffffffff


	//   ....[148]....
        /*168c*/ 	.word	0xffffffff


	//   ....[149]....
        /*1690*/ 	.word	0xffffffff


	//   ....[150]....
        /*1694*/ 	.word	0xffffffff


	//   ....[151]....
        /*1698*/ 	.word	0xffffffff


	//   ....[152]....
        /*169c*/ 	.word	0xffffffff


	//   ....[153]....
        /*16a0*/ 	.word	0xffffffff


	//   ....[154]....
        /*16a4*/ 	.word	0xffffffff


	//   ....[155]....
        /*16a8*/ 	.word	0xffffffff


	//   ....[156]....
        /*16ac*/ 	.word	0xffffffff


	//   ....[157]....
        /*16b0*/ 	.word	0xffffffff


	//   ....[158]....
        /*16b4*/ 	.word	0xffffffff


	//   ....[159]....
        /*16b8*/ 	.word	0xffffffff


	//   ....[160]....
        /*16bc*/ 	.word	0xffffffff


	//   ....[161]....
        /*16c0*/ 	.word	0xffffffff


	//   ....[162]....
        /*16c4*/ 	.word	0xffffffff


	//   ....[163]....
        /*16c8*/ 	.word	0xffffffff


	//   ....[164]....
        /*16cc*/ 	.word	0xffffffff


	//   ....[165]....
        /*16d0*/ 	.word	0xffffffff


	//   ....[166]....
        /*16d4*/ 	.word	0xffffffff


	//   ....[167]....
        /*16d8*/ 	.word	0xffffffff


	//   ....[168]....
        /*16dc*/ 	.word	0xffffffff


	//   ....[169]....
        /*16e0*/ 	.word	0xffffffff


	//   ....[170]....
        /*16e4*/ 	.word	0xffffffff


	//   ....[171]....
        /*16e8*/ 	.word	0xffffffff


	//   ....[172]....
        /*16ec*/ 	.word	0xffffffff


	//   ....[173]....
        /*16f0*/ 	.word	0xffffffff


	//   ....[174]....
        /*16f4*/ 	.word	0xffffffff


	//   ....[175]....
        /*16f8*/ 	.word	0xffffffff


	//   ....[176]....
        /*16fc*/ 	.word	0xffffffff


	//   ....[177]....
        /*1700*/ 	.word	0xffffffff


	//   ....[178]....
        /*1704*/ 	.word	0xffffffff


	//   ....[179]....
        /*1708*/ 	.word	0xffffffff


	//   ....[180]....
        /*170c*/ 	.word	0xffffffff


	//   ....[181]....
        /*1710*/ 	.word	0xffffffff


	//   ....[182]....
        /*1714*/ 	.word	0xffffffff


	//   ....[183]....
        /*1718*/ 	.word	0xffffffff


	//   ....[184]....
        /*171c*/ 	.word	0xffffffff


	//   ....[185]....
        /*1720*/ 	.word	0xffffffff


	//   ....[186]....
        /*1724*/ 	.word	0xffffffff


	//   ....[187]....
        /*1728*/ 	.word	0xffffffff


	//   ....[188]....
        /*172c*/ 	.word	0xffffffff


	//   ....[189]....
        /*1730*/ 	.word	0xffffffff


	//   ....[190]....
        /*1734*/ 	.word	0xffffffff


	//   ....[191]....
        /*1738*/ 	.word	0xffffffff


	//   ....[192]....
        /*173c*/ 	.word	0xffffffff


	//   ....[193]....
        /*1740*/ 	.word	0xffffffff


	//   ....[194]....
        /*1744*/ 	.word	0xffffffff


	//   ....[195]....
        /*1748*/ 	.word	0xffffffff


	//   ....[196]....
        /*174c*/ 	.word	0xffffffff


	//   ....[197]....
        /*1750*/ 	.word	0xffffffff


	//   ....[198]....
        /*1754*/ 	.word	0xffffffff


	//   ....[199]....
        /*1758*/ 	.word	0xffffffff


	//   ....[200]....
        /*175c*/ 	.word	0xffffffff


	//   ....[201]....
        /*1760*/ 	.word	0xffffffff


	//   ....[202]....
        /*1764*/ 	.word	0xffffffff


	//   ....[203]....
        /*1768*/ 	.word	0xffffffff


	//   ....[204]....
        /*176c*/ 	.word	0xffffffff


	//   ....[205]....
        /*1770*/ 	.word	0xffffffff


	//   ....[206]....
        /*1774*/ 	.word	0xffffffff


	//   ....[207]....
        /*1778*/ 	.word	0xffffffff


	//   ....[208]....
        /*177c*/ 	.word	0xffffffff


	//   ....[209]....
        /*1780*/ 	.word	0xffffffff


	//   ....[210]....
        /*1784*/ 	.word	0xffffffff


	//   ....[211]....
        /*1788*/ 	.word	0xffffffff


	//   ....[212]....
        /*178c*/ 	.word	0xffffffff


	//   ....[213]....
        /*1790*/ 	.word	0xffffffff


	//   ....[214]....
        /*1794*/ 	.word	0xffffffff


	//   ....[215]....
        /*1798*/ 	.word	0xffffffff


	//   ....[216]....
        /*179c*/ 	.word	0xffffffff


	//   ....[217]....
        /*17a0*/ 	.word	0xffffffff


	//   ....[218]....
        /*17a4*/ 	.word	0xffffffff


	//   ....[219]....
        /*17a8*/ 	.word	0xffffffff


	//   ....[220]....
        /*17ac*/ 	.word	0xffffffff


	//   ....[221]....
        /*17b0*/ 	.word	0xffffffff


	//   ....[222]....
        /*17b4*/ 	.word	0xffffffff


	//   ....[223]....
        /*17b8*/ 	.word	0xffffffff


	//   ....[224]....
        /*17bc*/ 	.word	0xffffffff


	//   ....[225]....
        /*17c0*/ 	.word	0xffffffff


	//   ....[226]....
        /*17c4*/ 	.word	0xffffffff


	//   ....[227]....
        /*17c8*/ 	.word	0xffffffff


	//   ....[228]....
        /*17cc*/ 	.word	0xffffffff


	//   ....[229]....
        /*17d0*/ 	.word	0xffffffff


	//   ....[230]....
        /*17d4*/ 	.word	0xffffffff


	//   ....[231]....
        /*17d8*/ 	.word	0xffffffff


	//   ....[232]....
        /*17dc*/ 	.word	0xffffffff


	//   ....[233]....
        /*17e0*/ 	.word	0xffffffff


	//   ....[234]....
        /*17e4*/ 	.word	0xffffffff


	//   ....[235]....
        /*17e8*/ 	.word	0xffffffff


	//   ....[236]....
        /*17ec*/ 	.word	0xffffffff


	//   ....[237]....
        /*17f0*/ 	.word	0xffffffff


	//   ....[238]....
        /*17f4*/ 	.word	0xffffffff


	//   ....[239]....
        /*17f8*/ 	.word	0xffffffff


	//   ....[240]....
        /*17fc*/ 	.word	0xffffffff


	//   ....[241]....
        /*1800*/ 	.word	0xffffffff


	//   ....[242]....
        /*1804*/ 	.word	0xffffffff


	//   ....[243]....
        /*1808*/ 	.word	0xffffffff


	//   ....[244]....
        /*180c*/ 	.word	0xffffffff


	//   ....[245]....
        /*1810*/ 	.word	0xffffffff


	//   ....[246]....
        /*1814*/ 	.word	0xffffffff


	//   ....[247]....
        /*1818*/ 	.word	0xffffffff


	//   ....[248]....
        /*181c*/ 	.word	0xffffffff


	//   ....[249]....
        /*1820*/ 	.word	0xffffffff


	//   ....[250]....
        /*1824*/ 	.word	0xffffffff


	//   ....[251]....
        /*1828*/ 	.word	0xffffffff


	//   ....[252]....
        /*182c*/ 	.word	0xffffffff


	//   ....[253]....
        /*1830*/ 	.word	0xffffffff


	//   ....[254]....
        /*1834*/ 	.word	0xffffffff


	//   ....[255]....
        /*1838*/ 	.word	0xffffffff


	//   ....[0]....
        /*183c*/ 	.word	0xffffffff


	//   ....[1]....
        /*1840*/ 	.word	0xffffffff


	//   ....[2]....
        /*1844*/ 	.word	0xffffffff


	//   ....[3]....
        /*1848*/ 	.word	0xffffffff


	//   ....[4]....
        /*184c*/ 	.word	0xffffffff


	//   ....[5]....
        /*1850*/ 	.word	0xffffffff


	//   ....[6]....
        /*1854*/ 	.word	0xffffffff


	//   ....[7]....
        /*1858*/ 	.word	0xffffffff


	//   ....[8]....
        /*185c*/ 	.word	0xffffffff


	//   ....[9]....
        /*1860*/ 	.word	0xffffffff


	//   ....[10]....
        /*1864*/ 	.word	0xffffffff


	//   ....[11]....
        /*1868*/ 	.word	0xffffffff


	//   ....[12]....
        /*186c*/ 	.word	0xffffffff


	//   ....[13]....
        /*1870*/ 	.word	0xffffffff


	//   ....[14]....
        /*1874*/ 	.word	0xffffffff


	//   ....[15]....
        /*1878*/ 	.word	0xffffffff


	//   ....[16]....
        /*187c*/ 	.word	0xffffffff


	//   ....[17]....
        /*1880*/ 	.word	0xffffffff


	//   ....[18]....
        /*1884*/ 	.word	0xffffffff


	//   ....[19]....
        /*1888*/ 	.word	0xffffffff


	//   ....[20]....
        /*188c*/ 	.word	0xffffffff


	//   ....[21]....
        /*1890*/ 	.word	0xffffffff


	//   ....[22]....
        /*1894*/ 	.word	0xffffffff


	//   ....[23]....
        /*1898*/ 	.word	0xffffffff


	//   ....[24]....
        /*189c*/ 	.word	0xffffffff


	//   ....[25]....
        /*18a0*/ 	.word	0xffffffff


	//   ....[26]....
        /*18a4*/ 	.word	0xffffffff


	//   ....[27]....
        /*18a8*/ 	.word	0xffffffff


	//   ....[28]....
        /*18ac*/ 	.word	0xffffffff


	//   ....[29]....
        /*18b0*/ 	.word	0xffffffff


	//   ....[30]....
        /*18b4*/ 	.word	0xffffffff


	//   ....[31]....
        /*18b8*/ 	.word	0xffffffff


	//   ....[32]....
        /*18bc*/ 	.word	0xffffffff


	//   ....[33]....
        /*18c0*/ 	.word	0xffffffff


	//   ....[34]....
        /*18c4*/ 	.word	0xffffffff


	//   ....[35]....
        /*18c8*/ 	.word	0xffffffff


	//   ....[36]....
        /*18cc*/ 	.word	0xffffffff


	//   ....[37]....
        /*18d0*/ 	.word	0xffffffff


	//   ....[38]....
        /*18d4*/ 	.word	0xffffffff


	//   ....[39]....
        /*18d8*/ 	.word	0xffffffff


	//   ....[40]....
        /*18dc*/ 	.word	0xffffffff


	//   ....[41]....
        /*18e0*/ 	.word	0xffffffff


	//   ....[42]....
        /*18e4*/ 	.word	0xffffffff


	//   ....[43]....
        /*18e8*/ 	.word	0xffffffff


	//   ....[44]....
        /*18ec*/ 	.word	0xffffffff


	//   ....[45]....
        /*18f0*/ 	.word	0xffffffff


	//   ....[46]....
        /*18f4*/ 	.word	0xffffffff


	//   ....[47]....
        /*18f8*/ 	.word	0xffffffff


	//   ....[48]....
        /*18fc*/ 	.word	0xffffffff


	//   ....[49]....
        /*1900*/ 	.word	0xffffffff


	//   ....[50]....
        /*1904*/ 	.word	0xffffffff


	//   ....[51]....
        /*1908*/ 	.word	0xffffffff


	//   ....[52]....
        /*190c*/ 	.word	0xffffffff


	//   ....[53]....
        /*1910*/ 	.word	0xffffffff


	//   ....[54]....
        /*1914*/ 	.word	0xffffffff


	//   ....[55]....
        /*1918*/ 	.word	0xffffffff


	//   ....[56]....
        /*191c*/ 	.word	0xffffffff


	//   ....[57]....
        /*1920*/ 	.word	0xffffffff


	//   ....[58]....
        /*1924*/ 	.word	0xffffffff


	//   ....[59]....
        /*1928*/ 	.word	0xffffffff


	//   ....[60]....
        /*192c*/ 	.word	0xffffffff


	//   ....[61]....
        /*1930*/ 	.word	0xffffffff


	//   ....[62]....
        /*1934*/ 	.word	0xffffffff


	//   ....[63]....
        /*1938*/ 	.word	0xffffffff


	//   ....[64]....
        /*193c*/ 	.word	0xffffffff


	//   ....[65]....
        /*1940*/ 	.word	0xffffffff


	//   ....[66]....
        /*1944*/ 	.word	0xffffffff


	//   ....[67]....
        /*1948*/ 	.word	0xffffffff


	//   ....[68]....
        /*194c*/ 	.word	0xffffffff


	//   ....[69]....
        /*1950*/ 	.word	0xffffffff


	//   ....[70]....
        /*1954*/ 	.word	0xffffffff


	//   ....[71]....
        /*1958*/ 	.word	0xffffffff


	//   ....[72]....
        /*195c*/ 	.word	0xffffffff


	//   ....[73]....
        /*1960*/ 	.word	0xffffffff


	//   ....[74]....
        /*1964*/ 	.word	0xffffffff


	//   ....[75]....
        /*1968*/ 	.word	0xffffffff


	//   ....[76]....
        /*196c*/ 	.word	0xffffffff


	//   ....[77]....
        /*1970*/ 	.word	0xffffffff


	//   ....[78]....
        /*1974*/ 	.word	0xffffffff


	//   ....[79]....
        /*1978*/ 	.word	0xffffffff


	//   ....[80]....
        /*197c*/ 	.word	0xffffffff


	//   ....[81]....
        /*1980*/ 	.word	0xffffffff


	//   ....[82]....
        /*1984*/ 	.word	0xffffffff


	//   ....[83]....
        /*1988*/ 	.word	0xffffffff


	//   ....[84]....
        /*198c*/ 	.word	0xffffffff


	//   ....[85]....
        /*1990*/ 	.word	0xffffffff


	//   ....[86]....
        /*1994*/ 	.word	0xffffffff


	//   ....[87]....
        /*1998*/ 	.word	0xffffffff


	//   ....[88]....
        /*199c*/ 	.word	0xffffffff


	//   ....[89]....
        /*19a0*/ 	.word	0xffffffff


	//   ....[90]....
        /*19a4*/ 	.word	0xffffffff


	//   ....[91]....
        /*19a8*/ 	.word	0xffffffff


	//   ....[92]....
        /*19ac*/ 	.word	0xffffffff


	//   ....[93]....
        /*19b0*/ 	.word	0xffffffff


	//   ....[94]....
        /*19b4*/ 	.word	0xffffffff


	//   ....[95]....
        /*19b8*/ 	.word	0xffffffff


	//   ....[96]....
        /*19bc*/ 	.word	0xffffffff


	//   ....[97]....
        /*19c0*/ 	.word	0xffffffff


	//   ....[98]....
        /*19c4*/ 	.word	0xffffffff


	//   ....[99]....
        /*19c8*/ 	.word	0xffffffff


	//   ....[100]....
        /*19cc*/ 	.word	0xffffffff


	//   ....[101]....
        /*19d0*/ 	.word	0xffffffff


	//   ....[102]....
        /*19d4*/ 	.word	0xffffffff


	//   ....[103]....
        /*19d8*/ 	.word	0xffffffff


	//   ....[104]....
        /*19dc*/ 	.word	0xffffffff


	//   ....[105]....
        /*19e0*/ 	.word	0xffffffff


	//   ....[106]....
        /*19e4*/ 	.word	0xffffffff


	//   ....[107]....
        /*19e8*/ 	.word	0xffffffff


	//   ....[108]....
        /*19ec*/ 	.word	0xffffffff


	//   ....[109]....
        /*19f0*/ 	.word	0xffffffff


	//   ....[110]....
        /*19f4*/ 	.word	0xffffffff


	//   ....[111]....
        /*19f8*/ 	.word	0xffffffff


	//   ....[112]....
        /*19fc*/ 	.word	0xffffffff


	//   ....[113]....
        /*1a00*/ 	.word	0xffffffff


	//   ....[114]....
        /*1a04*/ 	.word	0xffffffff


	//   ....[115]....
        /*1a08*/ 	.word	0xffffffff


	//   ....[116]....
        /*1a0c*/ 	.word	0xffffffff


	//   ....[117]....
        /*1a10*/ 	.word	0xffffffff


	//   ....[118]....
        /*1a14*/ 	.word	0xffffffff


	//   ....[119]....
        /*1a18*/ 	.word	0xffffffff


	//   ....[120]....
        /*1a1c*/ 	.word	0xffffffff


	//   ....[121]....
        /*1a20*/ 	.word	0xffffffff


	//   ....[122]....
        /*1a24*/ 	.word	0xffffffff


	//   ....[123]....
        /*1a28*/ 	.word	0xffffffff


	//   ....[124]....
        /*1a2c*/ 	.word	0xffffffff


	//   ....[125]....
        /*1a30*/ 	.word	0xffffffff


	//   ....[126]....
        /*1a34*/ 	.word	0xffffffff


	//   ....[127]....
        /*1a38*/ 	.word	0xffffffff


	//   ....[128]....
        /*1a3c*/ 	.word	0xffffffff


	//   ....[129]....
        /*1a40*/ 	.word	0xffffffff


	//   ....[130]....
        /*1a44*/ 	.word	0xffffffff


	//   ....[131]....
        /*1a48*/ 	.word	0xffffffff


	//   ....[132]....
        /*1a4c*/ 	.word	0xffffffff


	//   ....[133]....
        /*1a50*/ 	.word	0xffffffff


	//   ....[134]....
        /*1a54*/ 	.word	0xffffffff


	//   ....[135]....
        /*1a58*/ 	.word	0xffffffff


	//   ....[136]....
        /*1a5c*/ 	.word	0xffffffff


	//   ....[137]....
        /*1a60*/ 	.word	0xffffffff


	//   ....[138]....
        /*1a64*/ 	.word	0xffffffff


	//   ....[139]....
        /*1a68*/ 	.word	0xffffffff


	//   ....[140]....
        /*1a6c*/ 	.word	0xffffffff


	//   ....[141]....
        /*1a70*/ 	.word	0xffffffff


	//   ....[142]....
        /*1a74*/ 	.word	0xffffffff


	//   ....[143]....
        /*1a78*/ 	.word	0xffffffff


	//   ....[144]....
        /*1a7c*/ 	.word	0xffffffff


	//   ....[145]....
        /*1a80*/ 	.word	0xffffffff


	//   ....[146]....
        /*1a84*/ 	.word	0xffffffff


	//   ....[147]....
        /*1a88*/ 	.word	0xffffffff


	//   ....[148]....
        /*1a8c*/ 	.word	0xffffffff


	//   ....[149]....
        /*1a90*/ 	.word	0xffffffff


	//   ....[150]....
        /*1a94*/ 	.word	0xffffffff


	//   ....[151]....
        /*1a98*/ 	.word	0xffffffff


	//   ....[152]....
        /*1a9c*/ 	.word	0xffffffff


	//   ....[153]....
        /*1aa0*/ 	.word	0xffffffff


	//   ....[154]....
        /*1aa4*/ 	.word	0xffffffff


	//   ....[155]....
        /*1aa8*/ 	.word	0xffffffff


	//   ....[156]....
        /*1aac*/ 	.word	0xffffffff


	//   ....[157]....
        /*1ab0*/ 	.word	0xffffffff


	//   ....[158]....
        /*1ab4*/ 	.word	0xffffffff


	//   ....[159]....
        /*1ab8*/ 	.word	0xffffffff


	//   ....[160]....
        /*1abc*/ 	.word	0xffffffff


	//   ....[161]....
        /*1ac0*/ 	.word	0xffffffff


	//   ....[162]....
        /*1ac4*/ 	.word	0xffffffff


	//   ....[163]....
        /*1ac8*/ 	.word	0xffffffff


	//   ....[164]....
        /*1acc*/ 	.word	0xffffffff


	//   ....[165]....
        /*1ad0*/ 	.word	0xffffffff


	//   ....[166]....
        /*1ad4*/ 	.word	0xffffffff


	//   ....[167]....
        /*1ad8*/ 	.word	0xffffffff


	//   ....[168]....
        /*1adc*/ 	.word	0xffffffff


	//   ....[169]....
        /*1ae0*/ 	.word	0xffffffff


	//   ....[170]....
        /*1ae4*/ 	.word	0xffffffff


	//   ....[171]....
        /*1ae8*/ 	.word	0xffffffff


	//   ....[172]....
        /*1aec*/ 	.word	0xffffffff


	//   ....[173]....
        /*1af0*/ 	.word	0xffffffff


	//   ....[174]....
        /*1af4*/ 	.word	0xffffffff


	//   ....[175]....
        /*1af8*/ 	.word	0xffffffff


	//   ....[176]....
        /*1afc*/ 	.word	0xffffffff


	//   ....[177]....
        /*1b00*/ 	.word	0xffffffff


	//   ....[178]....
        /*1b04*/ 	.word	0xffffffff


	//   ....[179]....
        /*1b08*/ 	.word	0xffffffff


	//   ....[180]....
        /*1b0c*/ 	.word	0xffffffff


	//   ....[181]....
        /*1b10*/ 	.word	0xffffffff


	//   ....[182]....
        /*1b14*/ 	.word	0xffffffff


	//   ....[183]....
        /*1b18*/ 	.word	0xffffffff


	//   ....[184]....
        /*1b1c*/ 	.word	0xffffffff


	//   ....[185]....
        /*1b20*/ 	.word	0xffffffff


	//   ....[186]....
        /*1b24*/ 	.word	0xffffffff


	//   ....[187]....
        /*1b28*/ 	.word	0xffffffff


	//   ....[188]....
        /*1b2c*/ 	.word	0xffffffff


	//   ....[189]....
        /*1b30*/ 	.word	0xffffffff


	//   ....[190]....
        /*1b34*/ 	.word	0xffffffff


	//   ....[191]....
        /*1b38*/ 	.word	0xffffffff


	//   ....[192]....
        /*1b3c*/ 	.word	0xffffffff


	//   ....[193]....
        /*1b40*/ 	.word	0xffffffff


	//   ....[194]....
        /*1b44*/ 	.word	0xffffffff


	//   ....[195]....
        /*1b48*/ 	.word	0xffffffff


	//   ....[196]....
        /*1b4c*/ 	.word	0xffffffff


	//   ....[197]....
        /*1b50*/ 	.word	0xffffffff


	//   ....[198]....
        /*1b54*/ 	.word	0xffffffff


	//   ....[199]....
        /*1b58*/ 	.word	0xffffffff


	//   ....[200]....
        /*1b5c*/ 	.word	0xffffffff


	//   ....[201]....
        /*1b60*/ 	.word	0xffffffff


	//   ....[202]....
        /*1b64*/ 	.word	0xffffffff


	//   ....[203]....
        /*1b68*/ 	.word	0xffffffff


	//   ....[204]....
        /*1b6c*/ 	.word	0xffffffff


	//   ....[205]....
        /*1b70*/ 	.word	0xffffffff


	//   ....[206]....
        /*1b74*/ 	.word	0xffffffff


	//   ....[207]....
        /*1b78*/ 	.word	0xffffffff


	//   ....[208]....
        /*1b7c*/ 	.word	0xffffffff


	//   ....[209]....
        /*1b80*/ 	.word	0xffffffff


	//   ....[210]....
        /*1b84*/ 	.word	0xffffffff


	//   ....[211]....
        /*1b88*/ 	.word	0xffffffff


	//   ....[212]....
        /*1b8c*/ 	.word	0xffffffff


	//   ....[213]....
        /*1b90*/ 	.word	0xffffffff


	//   ....[214]....
        /*1b94*/ 	.word	0xffffffff


	//   ....[215]....
        /*1b98*/ 	.word	0xffffffff


	//   ....[216]....
        /*1b9c*/ 	.word	0xffffffff


	//   ....[217]....
        /*1ba0*/ 	.word	0xffffffff


	//   ....[218]....
        /*1ba4*/ 	.word	0xffffffff


	//   ....[219]....
        /*1ba8*/ 	.word	0xffffffff


	//   ....[220]....
        /*1bac*/ 	.word	0xffffffff


	//   ....[221]....
        /*1bb0*/ 	.word	0xffffffff


	//   ....[222]....
        /*1bb4*/ 	.word	0xffffffff


	//   ....[223]....
        /*1bb8*/ 	.word	0xffffffff


	//   ....[224]....
        /*1bbc*/ 	.word	0xffffffff


	//   ....[225]....
        /*1bc0*/ 	.word	0xffffffff


	//   ....[226]....
        /*1bc4*/ 	.word	0xffffffff


	//   ....[227]....
        /*1bc8*/ 	.word	0xffffffff


	//   ....[228]....
        /*1bcc*/ 	.word	0xffffffff


	//   ....[229]....
        /*1bd0*/ 	.word	0xffffffff


	//   ....[230]....
        /*1bd4*/ 	.word	0xffffffff


	//   ....[231]....
        /*1bd8*/ 	.word	0xffffffff


	//   ....[232]....
        /*1bdc*/ 	.word	0xffffffff


	//   ....[233]....
        /*1be0*/ 	.word	0xffffffff


	//   ....[234]....
        /*1be4*/ 	.word	0xffffffff


	//   ....[235]....
        /*1be8*/ 	.word	0xffffffff


	//   ....[236]....
        /*1bec*/ 	.word	0xffffffff


	//   ....[237]....
        /*1bf0*/ 	.word	0xffffffff


	//   ....[238]....
        /*1bf4*/ 	.word	0xffffffff


	//   ....[239]....
        /*1bf8*/ 	.word	0xffffffff


	//   ....[240]....
        /*1bfc*/ 	.word	0xffffffff


	//   ....[241]....
        /*1c00*/ 	.word	0xffffffff


	//   ....[242]....
        /*1c04*/ 	.word	0xffffffff


	//   ....[243]....
        /*1c08*/ 	.word	0xffffffff


	//   ....[244]....
        /*1c0c*/ 	.word	0xffffffff


	//   ....[245]....
        /*1c10*/ 	.word	0xffffffff


	//   ....[246]....
        /*1c14*/ 	.word	0xffffffff


	//   ....[247]....
        /*1c18*/ 	.word	0xffffffff


	//   ....[248]....
        /*1c1c*/ 	.word	0xffffffff


	//   ....[249]....
        /*1c20*/ 	.word	0xffffffff


	//   ....[250]....
        /*1c24*/ 	.word	0xffffffff


	//   ....[251]....
        /*1c28*/ 	.word	0xffffffff


	//   ....[252]....
        /*1c2c*/ 	.word	0xffffffff


	//   ....[253]....
        /*1c30*/ 	.word	0xffffffff


	//   ....[254]....
        /*1c34*/ 	.word	0xffffffff


	//   ....[255]....
        /*1c38*/ 	.word	0xffffffff


	//   ....[0]....
        /*1c3c*/ 	.word	0xffffffff


	//   ....[1]....
        /*1c40*/ 	.word	0xffffffff


	//   ....[2]....
        /*1c44*/ 	.word	0xffffffff


	//   ....[3]....
        /*1c48*/ 	.word	0xffffffff


	//   ....[4]....
        /*1c4c*/ 	.word	0xffffffff


	//   ....[5]....
        /*1c50*/ 	.word	0xffffffff


	//   ....[6]....
        /*1c54*/ 	.word	0xffffffff


	//   ....[7]....
        /*1c58*/ 	.word	0xffffffff


	//   ....[8]....
        /*1c5c*/ 	.word	0xffffffff


	//   ....[9]....
        /*1c60*/ 	.word	0xffffffff


	//   ....[10]....
        /*1c64*/ 	.word	0xffffffff


	//   ....[11]....
        /*1c68*/ 	.word	0xffffffff


	//   ....[12]....
        /*1c6c*/ 	.word	0xffffffff


	//   ....[13]....
        /*1c70*/ 	.word	0xffffffff


	//   ....[14]....
        /*1c74*/ 	.word	0xffffffff


	//   ....[15]....
        /*1c78*/ 	.word	0xffffffff


	//   ....[16]....
        /*1c7c*/ 	.word	0xffffffff


	//   ....[17]....
        /*1c80*/ 	.word	0xffffffff


	//   ....[18]....
        /*1c84*/ 	.word	0xffffffff


	//   ....[19]....
        /*1c88*/ 	.word	0xffffffff


	//   ....[20]....
        /*1c8c*/ 	.word	0xffffffff


	//   ....[21]....
        /*1c90*/ 	.word	0xffffffff


	//   ....[22]....
        /*1c94*/ 	.word	0xffffffff


	//   ....[23]....
        /*1c98*/ 	.word	0xffffffff


	//   ....[24]....
        /*1c9c*/ 	.word	0xffffffff


	//   ....[25]....
        /*1ca0*/ 	.word	0xffffffff


	//   ....[26]....
        /*1ca4*/ 	.word	0xffffffff


	//   ....[27]....
        /*1ca8*/ 	.word	0xffffffff


	//   ....[28]....
        /*1cac*/ 	.word	0xffffffff


	//   ....[29]....
        /*1cb0*/ 	.word	0xffffffff


	//   ....[30]....
        /*1cb4*/ 	.word	0xffffffff


	//   ....[31]....
        /*1cb8*/ 	.word	0xffffffff


	//   ....[32]....
        /*1cbc*/ 	.word	0xffffffff


	//   ....[33]....
        /*1cc0*/ 	.word	0xffffffff


	//   ....[34]....
        /*1cc4*/ 	.word	0xffffffff


	//   ....[35]....
        /*1cc8*/ 	.word	0xffffffff


	//   ....[36]....
        /*1ccc*/ 	.word	0xffffffff


	//   ....[37]....
        /*1cd0*/ 	.word	0xffffffff


	//   ....[38]....
        /*1cd4*/ 	.word	0xffffffff


	//   ....[39]....
        /*1cd8*/ 	.word	0xffffffff


	//   ....[40]....
        /*1cdc*/ 	.word	0xffffffff


	//   ....[41]....
        /*1ce0*/ 	.word	0xffffffff


	//   ....[42]....
        /*1ce4*/ 	.word	0xffffffff


	//   ....[43]....
        /*1ce8*/ 	.word	0xffffffff


	//   ....[44]....
        /*1cec*/ 	.word	0xffffffff


	//   ....[45]....
        /*1cf0*/ 	.word	0xffffffff


	//   ....[46]....
        /*1cf4*/ 	.word	0xffffffff


	//   ....[47]....
        /*1cf8*/ 	.word	0xffffffff


	//   ....[48]....
        /*1cfc*/ 	.word	0xffffffff


	//   ....[49]....
        /*1d00*/ 	.word	0xffffffff


	//   ....[50]....
        /*1d04*/ 	.word	0xffffffff


	//   ....[51]....
        /*1d08*/ 	.word	0xffffffff


	//   ....[52]....
        /*1d0c*/ 	.word	0xffffffff


	//   ....[53]....
        /*1d10*/ 	.word	0xffffffff


	//   ....[54]....
        /*1d14*/ 	.word	0xffffffff


	//   ....[55]....
        /*1d18*/ 	.word	0xffffffff


	//   ....[56]....
        /*1d1c*/ 	.word	0xffffffff


	//   ....[57]....
        /*1d20*/ 	.word	0xffffffff


	//   ....[58]....
        /*1d24*/ 	.word	0xffffffff


	//   ....[59]....
        /*1d28*/ 	.word	0xffffffff


	//   ....[60]....
        /*1d2c*/ 	.word	0xffffffff


	//   ....[61]....
        /*1d30*/ 	.word	0xffffffff


	//   ....[62]....
        /*1d34*/ 	.word	0xffffffff


	//   ....[63]....
        /*1d38*/ 	.word	0xffffffff


	//   ....[64]....
        /*1d3c*/ 	.word	0xffffffff


	//   ....[65]....
        /*1d40*/ 	.word	0xffffffff


	//   ....[66]....
        /*1d44*/ 	.word	0xffffffff


	//   ....[67]....
        /*1d48*/ 	.word	0xffffffff


	//   ....[68]....
        /*1d4c*/ 	.word	0xffffffff


	//   ....[69]....
        /*1d50*/ 	.word	0xffffffff


	//   ....[70]....
        /*1d54*/ 	.word	0xffffffff


	//   ....[71]....
        /*1d58*/ 	.word	0xffffffff


	//   ....[72]....
        /*1d5c*/ 	.word	0xffffffff


	//   ....[73]....
        /*1d60*/ 	.word	0xffffffff


	//   ....[74]....
        /*1d64*/ 	.word	0xffffffff


	//   ....[75]....
        /*1d68*/ 	.word	0xffffffff


	//   ....[76]....
        /*1d6c*/ 	.word	0xffffffff


	//   ....[77]....
        /*1d70*/ 	.word	0xffffffff


	//   ....[78]....
        /*1d74*/ 	.word	0xffffffff


	//   ....[79]....
        /*1d78*/ 	.word	0xffffffff


	//   ....[80]....
        /*1d7c*/ 	.word	0xffffffff


	//   ....[81]....
        /*1d80*/ 	.word	0xffffffff


	//   ....[82]....
        /*1d84*/ 	.word	0xffffffff


	//   ....[83]....
        /*1d88*/ 	.word	0xffffffff


	//   ....[84]....
        /*1d8c*/ 	.word	0xffffffff


	//   ....[85]....
        /*1d90*/ 	.word	0xffffffff


	//   ....[86]....
        /*1d94*/ 	.word	0xffffffff


	//   ....[87]....
        /*1d98*/ 	.word	0xffffffff


	//   ....[88]....
        /*1d9c*/ 	.word	0xffffffff


	//   ....[89]....
        /*1da0*/ 	.word	0xffffffff


	//   ....[90]....
        /*1da4*/ 	.word	0xffffffff


	//   ....[91]....
        /*1da8*/ 	.word	0xffffffff


	//   ....[92]....
        /*1dac*/ 	.word	0xffffffff


	//   ....[93]....
        /*1db0*/ 	.word	0xffffffff


	//   ....[94]....
        /*1db4*/ 	.word	0xffffffff


	//   ....[95]....
        /*1db8*/ 	.word	0xffffffff


	//   ....[96]....
        /*1dbc*/ 	.word	0xffffffff


	//   ....[97]....
        /*1dc0*/ 	.word	0xffffffff


	//   ....[98]....
        /*1dc4*/ 	.word	0xffffffff


	//   ....[99]....
        /*1dc8*/ 	.word	0xffffffff


	//   ....[100]....
        /*1dcc*/ 	.word	0xffffffff


	//   ....[101]....
        /*1dd0*/ 	.word	0xffffffff


	//   ....[102]....
        /*1dd4*/ 	.word	0xffffffff


	//   ....[103]....
        /*1dd8*/ 	.word	0xffffffff


	//   ....[104]....
        /*1ddc*/ 	.word	0xffffffff


	//   ....[105]....
        /*1de0*/ 	.word	0xffffffff


	//   ....[106]....
        /*1de4*/ 	.word	0xffffffff


	//   ....[107]....
        /*1de8*/ 	.word	0xffffffff


	//   ....[108]....
        /*1dec*/ 	.word	0xffffffff


	//   ....[109]....
        /*1df0*/ 	.word	0xffffffff


	//   ....[110]....
        /*1df4*/ 	.word	0xffffffff


	//   ....[111]....
        /*1df8*/ 	.word	0xffffffff


	//   ....[112]....
        /*1dfc*/ 	.word	0xffffffff


	//   ....[113]....
        /*1e00*/ 	.word	0xffffffff


	//   ....[114]....
        /*1e04*/ 	.word	0xffffffff


	//   ....[115]....
        /*1e08*/ 	.word	0xffffffff


	//   ....[116]....
        /*1e0c*/ 	.word	0xffffffff


	//   ....[117]....
        /*1e10*/ 	.word	0xffffffff


	//   ....[118]....
        /*1e14*/ 	.word	0xffffffff


	//   ....[119]....
        /*1e18*/ 	.word	0xffffffff


	//   ....[120]....
        /*1e1c*/ 	.word	0xffffffff


	//   ....[121]....
        /*1e20*/ 	.word	0xffffffff


	//   ....[122]....
        /*1e24*/ 	.word	0xffffffff


	//   ....[123]....
        /*1e28*/ 	.word	0xffffffff


	//   ....[124]....
        /*1e2c*/ 	.word	0xffffffff


	//   ....[125]....
        /*1e30*/ 	.word	0xffffffff


	//   ....[126]....
        /*1e34*/ 	.word	0xffffffff


	//   ....[127]....
        /*1e38*/ 	.word	0xffffffff


	//   ....[128]....
        /*1e3c*/ 	.word	0xffffffff


	//   ....[129]....
        /*1e40*/ 	.word	0xffffffff


	//   ....[130]....
        /*1e44*/ 	.word	0xffffffff


	//   ....[131]....
        /*1e48*/ 	.word	0xffffffff


	//   ....[132]....
        /*1e4c*/ 	.word	0xffffffff


	//   ....[133]....
        /*1e50*/ 	.word	0xffffffff


	//   ....[134]....
        /*1e54*/ 	.word	0xffffffff


	//   ....[135]....
        /*1e58*/ 	.word	0xffffffff


	//   ....[136]....
        /*1e5c*/ 	.word	0xffffffff


	//   ....[137]....
        /*1e60*/ 	.word	0xffffffff


	//   ....[138]....
        /*1e64*/ 	.word	0xffffffff


	//   ....[139]....
        /*1e68*/ 	.word	0xffffffff


	//   ....[140]....
        /*1e6c*/ 	.word	0xffffffff


	//   ....[141]....
        /*1e70*/ 	.word	0xffffffff


	//   ....[142]....
        /*1e74*/ 	.word	0xffffffff


	//   ....[143]....
        /*1e78*/ 	.word	0xffffffff


	//   ....[144]....
        /*1e7c*/ 	.word	0xffffffff


	//   ....[145]....
        /*1e80*/ 	.word	0xffffffff


	//   ....[146]....
        /*1e84*/ 	.word	0xffffffff


	//   ....[147]....
        /*1e88*/ 	.word	0xffffffff


	//   ....[148]....
        /*1e8c*/ 	.word	0xffffffff


	//   ....[149]....
        /*1e90*/ 	.word	0xffffffff


	//   ....[150]....
        /*1e94*/ 	.word	0xffffffff


	//   ....[151]....
        /*1e98*/ 	.word	0xffffffff


	//   ....[152]....
        /*1e9c*/ 	.word	0xffffffff


	//   ....[153]....
        /*1ea0*/ 	.word	0xffffffff


	//   ....[154]....
        /*1ea4*/ 	.word	0xffffffff


	//   ....[155]....
        /*1ea8*/ 	.word	0xffffffff


	//   ....[156]....
        /*1eac*/ 	.word	0xffffffff


	//   ....[157]....
        /*1eb0*/ 	.word	0xffffffff


	//   ....[158]....
        /*1eb4*/ 	.word	0xffffffff


	//   ....[159]....
        /*1eb8*/ 	.word	0xffffffff


	//   ....[160]....
        /*1ebc*/ 	.word	0xffffffff


	//   ....[161]....
        /*1ec0*/ 	.word	0xffffffff


	//   ....[162]....
        /*1ec4*/ 	.word	0xffffffff


	//   ....[163]....
        /*1ec8*/ 	.word	0xffffffff


	//   ....[164]....
        /*1ecc*/ 	.word	0xffffffff


	//   ....[165]....
        /*1ed0*/ 	.word	0xffffffff


	//   ....[166]....
        /*1ed4*/ 	.word	0xffffffff


	//   ....[167]....
        /*1ed8*/ 	.word	0xffffffff


	//   ....[168]....
        /*1edc*/ 	.word	0xffffffff


	//   ....[169]....
        /*1ee0*/ 	.word	0xffffffff


	//   ....[170]....
        /*1ee4*/ 	.word	0xffffffff


	//   ....[171]....
        /*1ee8*/ 	.word	0xffffffff


	//   ....[172]....
        /*1eec*/ 	.word	0xffffffff


	//   ....[173]....
        /*1ef0*/ 	.word	0xffffffff


	//   ....[174]....
        /*1ef4*/ 	.word	0xffffffff


	//   ....[175]....
        /*1ef8*/ 	.word	0xffffffff


	//   ....[176]....
        /*1efc*/ 	.word	0xffffffff


	//   ....[177]....
        /*1f00*/ 	.word	0xffffffff


	//   ....[178]....
        /*1f04*/ 	.word	0xffffffff


	//   ....[179]....
        /*1f08*/ 	.word	0xffffffff


	//   ....[180]....
        /*1f0c*/ 	.word	0xffffffff


	//   ....[181]....
        /*1f10*/ 	.word	0xffffffff


	//   ....[182]....
        /*1f14*/ 	.word	0xffffffff


	//   ....[183]....
        /*1f18*/ 	.word	0xffffffff


	//   ....[184]....
        /*1f1c*/ 	.word	0xffffffff


	//   ....[185]....
        /*1f20*/ 	.word	0xffffffff


	//   ....[186]....
        /*1f24*/ 	.word	0xffffffff


	//   ....[187]....
        /*1f28*/ 	.word	0xffffffff


	//   ....[188]....
        /*1f2c*/ 	.word	0xffffffff


	//   ....[189]....
        /*1f30*/ 	.word	0xffffffff


	//   ....[190]....
        /*1f34*/ 	.word	0xffffffff


	//   ....[191]....
        /*1f38*/ 	.word	0xffffffff


	//   ....[192]....
        /*1f3c*/ 	.word	0xffffffff


	//   ....[193]....
        /*1f40*/ 	.word	0xffffffff


	//   ....[194]....
        /*1f44*/ 	.word	0xffffffff


	//   ....[195]....
        /*1f48*/ 	.word	0xffffffff


	//   ....[196]....
        /*1f4c*/ 	.word	0xffffffff


	//   ....[197]....
        /*1f50*/ 	.word	0xffffffff


	//   ....[198]....
        /*1f54*/ 	.word	0xffffffff


	//   ....[199]....
        /*1f58*/ 	.word	0xffffffff


	//   ....[200]....
        /*1f5c*/ 	.word	0xffffffff


	//   ....[201]....
        /*1f60*/ 	.word	0xffffffff


	//   ....[202]....
        /*1f64*/ 	.word	0xffffffff


	//   ....[203]....
        /*1f68*/ 	.word	0xffffffff


	//   ....[204]....
        /*1f6c*/ 	.word	0xffffffff


	//   ....[205]....
        /*1f70*/ 	.word	0xffffffff


	//   ....[206]....
        /*1f74*/ 	.word	0xffffffff


	//   ....[207]....
        /*1f78*/ 	.word	0xffffffff


	//   ....[208]....
        /*1f7c*/ 	.word	0xffffffff


	//   ....[209]....
        /*1f80*/ 	.word	0xffffffff


	//   ....[210]....
        /*1f84*/ 	.word	0xffffffff


	//   ....[211]....
        /*1f88*/ 	.word	0xffffffff


	//   ....[212]....
        /*1f8c*/ 	.word	0xffffffff


	//   ....[213]....
        /*1f90*/ 	.word	0xffffffff


	//   ....[214]....
        /*1f94*/ 	.word	0xffffffff


	//   ....[215]....
        /*1f98*/ 	.word	0xffffffff


	//   ....[216]....
        /*1f9c*/ 	.word	0xffffffff


	//   ....[217]....
        /*1fa0*/ 	.word	0xffffffff


	//   ....[218]....
        /*1fa4*/ 	.word	0xffffffff


	//   ....[219]....
        /*1fa8*/ 	.word	0xffffffff


	//   ....[220]....
        /*1fac*/ 	.word	0xffffffff


	//   ....[221]....
        /*1fb0*/ 	.word	0xffffffff


	//   ....[222]....
        /*1fb4*/ 	.word	0xffffffff


	//   ....[223]....
        /*1fb8*/ 	.word	0xffffffff


	//   ....[224]....
        /*1fbc*/ 	.word	0xffffffff


	//   ....[225]....
        /*1fc0*/ 	.word	0xffffffff


	//   ....[226]....
        /*1fc4*/ 	.word	0xffffffff


	//   ....[227]....
        /*1fc8*/ 	.word	0xffffffff


	//   ....[228]....
        /*1fcc*/ 	.word	0xffffffff


	//   ....[229]....
        /*1fd0*/ 	.word	0xffffffff


	//   ....[230]....
        /*1fd4*/ 	.word	0xffffffff


	//   ....[231]....
        /*1fd8*/ 	.word	0xffffffff


	//   ....[232]....
        /*1fdc*/ 	.word	0xffffffff


	//   ....[233]....
        /*1fe0*/ 	.word	0xffffffff


	//   ....[234]....
        /*1fe4*/ 	.word	0xffffffff


	//   ....[235]....
        /*1fe8*/ 	.word	0xffffffff


	//   ....[236]....
        /*1fec*/ 	.word	0xffffffff


	//   ....[237]....
        /*1ff0*/ 	.word	0xffffffff


	//   ....[238]....
        /*1ff4*/ 	.word	0xffffffff


	//   ....[239]....
        /*1ff8*/ 	.word	0xffffffff


	//   ....[240]....
        /*1ffc*/ 	.word	0xffffffff


	//   ....[241]....
        /*2000*/ 	.word	0xffffffff


	//   ....[242]....
        /*2004*/ 	.word	0xffffffff


	//   ....[243]....
        /*2008*/ 	.word	0xffffffff


	//   ....[244]....
        /*200c*/ 	.word	0xffffffff


	//   ....[245]....
        /*2010*/ 	.word	0xffffffff


	//   ....[246]....
        /*2014*/ 	.word	0xffffffff


	//   ....[247]....
        /*2018*/ 	.word	0xffffffff


	//   ....[248]....
        /*201c*/ 	.word	0xffffffff


	//   ....[249]....
        /*2020*/ 	.word	0xffffffff


	//   ....[250]....
        /*2024*/ 	.word	0xffffffff


	//   ....[251]....
        /*2028*/ 	.word	0xffffffff


	//   ....[252]....
        /*202c*/ 	.word	0xffffffff


	//   ....[253]....
        /*2030*/ 	.word	0xffffffff


	//   ....[254]....
        /*2034*/ 	.word	0xffffffff


	//   ....[255]....
        /*2038*/ 	.word	0xffffffff


	//   ....[0]....
        /*203c*/ 	.word	0xffffffff


	//   ....[1]....
        /*2040*/ 	.word	0xffffffff


	//   ....[2]....
        /*2044*/ 	.word	0xffffffff


	//   ....[3]....
        /*2048*/ 	.word	0xffffffff


	//   ....[4]....
        /*204c*/ 	.word	0xffffffff


	//   ....[5]....
        /*2050*/ 	.word	0xffffffff


	//   ....[6]....
        /*2054*/ 	.word	0xffffffff


	//   ....[7]....
        /*2058*/ 	.word	0xffffffff


	//   ....[8]....
        /*205c*/ 	.word	0xffffffff


	//   ....[9]....
        /*2060*/ 	.word	0xffffffff


	//   ....[10]....
        /*2064*/ 	.word	0xffffffff


	//   ....[11]....
        /*2068*/ 	.word	0xffffffff


	//   ....[12]....
        /*206c*/ 	.word	0xffffffff


	//   ....[13]....
        /*2070*/ 	.word	0xffffffff


	//   ....[14]....
        /*2074*/ 	.word	0xffffffff


	//   ....[15]....
        /*2078*/ 	.word	0xffffffff


	//   ....[16]....
        /*207c*/ 	.word	0xffffffff


	//   ....[17]....
        /*2080*/ 	.word	0xffffffff


	//   ....[18]....
        /*2084*/ 	.word	0xffffffff


	//   ....[19]....
        /*2088*/ 	.word	0xffffffff


	//   ....[20]....
        /*208c*/ 	.word	0xffffffff


	//   ....[21]....
        /*2090*/ 	.word	0xffffffff


	//   ....[22]....
        /*2094*/ 	.word	0xffffffff


	//   ....[23]....
        /*2098*/ 	.word	0xffffffff


	//   ....[24]....
        /*209c*/ 	.word	0xffffffff


	//   ....[25]....
        /*20a0*/ 	.word	0xffffffff


	//   ....[26]....
        /*20a4*/ 	.word	0xffffffff


	//   ....[27]....
        /*20a8*/ 	.word	0xffffffff


	//   ....[28]....
        /*20ac*/ 	.word	0xffffffff


	//   ....[29]....
        /*20b0*/ 	.word	0xffffffff


	//   ....[30]....
        /*20b4*/ 	.word	0xffffffff


	//   ....[31]....
        /*20b8*/ 	.word	0xffffffff


	//   ....[32]....
        /*20bc*/ 	.word	0xffffffff


	//   ....[33]....
        /*20c0*/ 	.word	0xffffffff


	//   ....[34]....
        /*20c4*/ 	.word	0xffffffff


	//   ....[35]....
        /*20c8*/ 	.word	0xffffffff


	//   ....[36]....
        /*20cc*/ 	.word	0xffffffff


	//   ....[37]....
        /*20d0*/ 	.word	0xffffffff


	//   ....[38]....
        /*20d4*/ 	.word	0xffffffff


	//   ....[39]....
        /*20d8*/ 	.word	0xffffffff


	//   ....[40]....
        /*20dc*/ 	.word	0xffffffff


	//   ....[41]....
        /*20e0*/ 	.word	0xffffffff


	//   ....[42]....
        /*20e4*/ 	.word	0xffffffff


	//   ....[43]....
        /*20e8*/ 	.word	0xffffffff


	//   ....[44]....
        /*20ec*/ 	.word	0xffffffff


	//   ....[45]....
        /*20f0*/ 	.word	0xffffffff


	//   ....[46]....
        /*20f4*/ 	.word	0xffffffff


	//   ....[47]....
        /*20f8*/ 	.word	0xffffffff


	//   ....[48]....
        /*20fc*/ 	.word	0xffffffff


	//   ....[49]....
        /*2100*/ 	.word	0xffffffff


	//   ....[50]....
        /*2104*/ 	.word	0xffffffff


	//   ....[51]....
        /*2108*/ 	.word	0xffffffff


	//   ....[52]....
        /*210c*/ 	.word	0xffffffff


	//   ....[53]....
        /*2110*/ 	.word	0xffffffff


	//   ....[54]....
        /*2114*/ 	.word	0xffffffff


	//   ....[55]....
        /*2118*/ 	.word	0xffffffff


	//   ....[56]....
        /*211c*/ 	.word	0xffffffff


	//   ....[57]....
        /*2120*/ 	.word	0xffffffff


	//   ....[58]....
        /*2124*/ 	.word	0xffffffff


	//   ....[59]....
        /*2128*/ 	.word	0xffffffff


	//   ....[60]....
        /*212c*/ 	.word	0xffffffff


	//   ....[61]....
        /*2130*/ 	.word	0xffffffff


	//   ....[62]....
        /*2134*/ 	.word	0xffffffff


	//   ....[63]....
        /*2138*/ 	.word	0xffffffff


	//   ....[64]....
        /*213c*/ 	.word	0xffffffff


	//   ....[65]....
        /*2140*/ 	.word	0xffffffff


	//   ....[66]....
        /*2144*/ 	.word	0xffffffff


	//   ....[67]....
        /*2148*/ 	.word	0xffffffff


	//   ....[68]....
        /*214c*/ 	.word	0xffffffff


	//   ....[69]....
        /*2150*/ 	.word	0xffffffff


	//   ....[70]....
        /*2154*/ 	.word	0xffffffff


	//   ....[71]....
        /*2158*/ 	.word	0xffffffff


	//   ....[72]....
        /*215c*/ 	.word	0xffffffff


	//   ....[73]....
        /*2160*/ 	.word	0xffffffff


	//   ....[74]....
        /*2164*/ 	.word	0xffffffff


	//   ....[75]....
        /*2168*/ 	.word	0xffffffff


	//   ....[76]....
        /*216c*/ 	.word	0xffffffff


	//   ....[77]....
        /*2170*/ 	.word	0xffffffff


	//   ....[78]....
        /*2174*/ 	.word	0xffffffff


	//   ....[79]....
        /*2178*/ 	.word	0xffffffff


	//   ....[80]....
        /*217c*/ 	.word	0xffffffff


	//   ....[81]....
        /*2180*/ 	.word	0xffffffff


	//   ....[82]....
        /*2184*/ 	.word	0xffffffff


	//   ....[83]....
        /*2188*/ 	.word	0xffffffff


	//   ....[84]....
        /*218c*/ 	.word	0xffffffff


	//   ....[85]....
        /*2190*/ 	.word	0xffffffff


	//   ....[86]....
        /*2194*/ 	.word	0xffffffff


	//   ....[87]....
        /*2198*/ 	.word	0xffffffff


	//   ....[88]....
        /*219c*/ 	.word	0xffffffff


	//   ....[89]....
        /*21a0*/ 	.word	0xffffffff


	//   ....[90]....
        /*21a4*/ 	.word	0xffffffff


	//   ....[91]....
        /*21a8*/ 	.word	0xffffffff


	//   ....[92]....
        /*21ac*/ 	.word	0xffffffff


	//   ....[93]....
        /*21b0*/ 	.word	0xffffffff


	//   ....[94]....
        /*21b4*/ 	.word	0xffffffff


	//   ....[95]....
        /*21b8*/ 	.word	0xffffffff


	//   ....[96]....
        /*21bc*/ 	.word	0xffffffff


	//   ....[97]....
        /*21c0*/ 	.word	0xffffffff


	//   ....[98]....
        /*21c4*/ 	.word	0xffffffff


	//   ....[99]....
        /*21c8*/ 	.word	0xffffffff


	//   ....[100]....
        /*21cc*/ 	.word	0xffffffff


	//   ....[101]....
        /*21d0*/ 	.word	0xffffffff


	//   ....[102]....
        /*21d4*/ 	.word	0xffffffff


	//   ....[103]....
        /*21d8*/ 	.word	0xffffffff


	//   ....[104]....
        /*21dc*/ 	.word	0xffffffff


	//   ....[105]....
        /*21e0*/ 	.word	0xffffffff


	//   ....[106]....
        /*21e4*/ 	.word	0xffffffff


	//   ....[107]....
        /*21e8*/ 	.word	0xffffffff


	//   ....[108]....
        /*21ec*/ 	.word	0xffffffff


	//   ....[109]....
        /*21f0*/ 	.word	0xffffffff


	//   ....[110]....
        /*21f4*/ 	.word	0xffffffff


	//   ....[111]....
        /*21f8*/ 	.word	0xffffffff


	//   ....[112]....
        /*21fc*/ 	.word	0xffffffff


	//   ....[113]....
        /*2200*/ 	.word	0xffffffff


	//   ....[114]....
        /*2204*/ 	.word	0xffffffff


	//   ....[115]....
        /*2208*/ 	.word	0xffffffff


	//   ....[116]....
        /*220c*/ 	.word	0xffffffff


	//   ....[117]....
        /*2210*/ 	.word	0xffffffff


	//   ....[118]....
        /*2214*/ 	.word	0xffffffff


	//   ....[119]....
        /*2218*/ 	.word	0xffffffff


	//   ....[120]....
        /*221c*/ 	.word	0xffffffff


	//   ....[121]....
        /*2220*/ 	.word	0xffffffff


	//   ....[122]....
        /*2224*/ 	.word	0xffffffff


	//   ....[123]....
        /*2228*/ 	.word	0xffffffff


	//   ....[124]....
        /*222c*/ 	.word	0xffffffff


	//   ....[125]....
        /*2230*/ 	.word	0xffffffff


	//   ....[126]....
        /*2234*/ 	.word	0xffffffff


	//   ....[127]....
        /*2238*/ 	.word	0xffffffff


	//   ....[128]....
        /*223c*/ 	.word	0xffffffff


	//   ....[129]....
        /*2240*/ 	.word	0xffffffff


	//   ....[130]....
        /*2244*/ 	.word	0xffffffff


	//   ....[131]....
        /*2248*/ 	.word	0xffffffff


	//   ....[132]....
        /*224c*/ 	.word	0xffffffff


	//   ....[133]....
        /*2250*/ 	.word	0xffffffff


	//   ....[134]....
        /*2254*/ 	.word	0xffffffff


	//   ....[135]....
        /*2258*/ 	.word	0xffffffff


	//   ....[136]....
        /*225c*/ 	.word	0xffffffff


	//   ....[137]....
        /*2260*/ 	.word	0xffffffff


	//   ....[138]....
        /*2264*/ 	.word	0xffffffff


	//   ....[139]....
        /*2268*/ 	.word	0xffffffff


	//   ....[140]....
        /*226c*/ 	.word	0xffffffff


	//   ....[141]....
        /*2270*/ 	.word	0xffffffff


	//   ....[142]....
        /*2274*/ 	.word	0xffffffff


	//   ....[143]....
        /*2278*/ 	.word	0xffffffff


	//   ....[144]....
        /*227c*/ 	.word	0xffffffff


	//   ....[145]....
        /*2280*/ 	.word	0xffffffff


	//   ....[146]....
        /*2284*/ 	.word	0xffffffff


	//   ....[147]....
        /*2288*/ 	.word	0xffffffff


	//   ....[148]....
        /*228c*/ 	.word	0xffffffff


	//   ....[149]....
        /*2290*/ 	.word	0xffffffff


	//   ....[150]....
        /*2294*/ 	.word	0xffffffff


	//   ....[151]....
        /*2298*/ 	.word	0xffffffff


	//   ....[152]....
        /*229c*/ 	.word	0xffffffff


	//   ....[153]....
        /*22a0*/ 	.word	0xffffffff


	//   ....[154]....
        /*22a4*/ 	.word	0xffffffff


	//   ....[155]....
        /*22a8*/ 	.word	0xffffffff


	//   ....[156]....
        /*22ac*/ 	.word	0xffffffff


	//   ....[157]....
        /*22b0*/ 	.word	0xffffffff


	//   ....[158]....
        /*22b4*/ 	.word	0xffffffff


	//   ....[159]....
        /*22b8*/ 	.word	0xffffffff


	//   ....[160]....
        /*22bc*/ 	.word	0xffffffff


	//   ....[161]....
        /*22c0*/ 	.word	0xffffffff


	//   ....[162]....
        /*22c4*/ 	.word	0xffffffff


	//   ....[163]....
        /*22c8*/ 	.word	0xffffffff


	//   ....[164]....
        /*22cc*/ 	.word	0xffffffff


	//   ....[165]....
        /*22d0*/ 	.word	0xffffffff


	//   ....[166]....
        /*22d4*/ 	.word	0xffffffff


	//   ....[167]....
        /*22d8*/ 	.word	0xffffffff


	//   ....[168]....
        /*22dc*/ 	.word	0xffffffff


	//   ....[169]....
        /*22e0*/ 	.word	0xffffffff


	//   ....[170]....
        /*22e4*/ 	.word	0xffffffff


	//   ....[171]....
        /*22e8*/ 	.word	0xffffffff


	//   ....[172]....
        /*22ec*/ 	.word	0xffffffff


	//   ....[173]....
        /*22f0*/ 	.word	0xffffffff


	//   ....[174]....
        /*22f4*/ 	.word	0xffffffff


	//   ....[175]....
        /*22f8*/ 	.word	0xffffffff


	//   ....[176]....
        /*22fc*/ 	.word	0xffffffff


	//   ....[177]....
        /*2300*/ 	.word	0xffffffff


	//   ....[178]....
        /*2304*/ 	.word	0xffffffff


	//   ....[179]....
        /*2308*/ 	.word	0xffffffff


	//   ....[180]....
        /*230c*/ 	.word	0xffffffff


	//   ....[181]....
        /*2310*/ 	.word	0xffffffff


	//   ....[182]....
        /*2314*/ 	.word	0xffffffff


	//   ....[183]....
        /*2318*/ 	.word	0xffffffff


	//   ....[184]....
        /*231c*/ 	.word	0xffffffff


	//   ....[185]....
        /*2320*/ 	.word	0xffffffff


	//   ....[186]....
        /*2324*/ 	.word	0xffffffff


	//   ....[187]....
        /*2328*/ 	.word	0xffffffff


	//   ....[188]....
        /*232c*/ 	.word	0xffffffff


	//   ....[189]....
        /*2330*/ 	.word	0xffffffff


	//   ....[190]....
        /*2334*/ 	.word	0xffffffff


	//   ....[191]....
        /*2338*/ 	.word	0xffffffff


	//   ....[192]....
        /*233c*/ 	.word	0xffffffff


	//   ....[193]....
        /*2340*/ 	.word	0xffffffff


	//   ....[194]....
        /*2344*/ 	.word	0xffffffff


	//   ....[195]....
        /*2348*/ 	.word	0xffffffff


	//   ....[196]....
        /*234c*/ 	.word	0xffffffff


	//   ....[197]....
        /*2350*/ 	.word	0xffffffff


	//   ....[198]....
        /*2354*/ 	.word	0xffffffff


	//   ....[199]....
        /*2358*/ 	.word	0xffffffff


	//   ....[200]....
        /*235c*/ 	.word	0xffffffff


	//   ....[201]....
        /*2360*/ 	.word	0xffffffff


	//   ....[202]....
        /*2364*/ 	.word	0xffffffff


	//   ....[203]....
        /*2368*/ 	.word	0xffffffff


	//   ....[204]....
        /*236c*/ 	.word	0xffffffff


	//   ....[205]....
        /*2370*/ 	.word	0xffffffff


	//   ....[206]....
        /*2374*/ 	.word	0xffffffff


	//   ....[207]....
        /*2378*/ 	.word	0xffffffff


	//   ....[208]....
        /*237c*/ 	.word	0xffffffff


	//   ....[209]....
        /*2380*/ 	.word	0xffffffff


	//   ....[210]....
        /*2384*/ 	.word	0xffffffff


	//   ....[211]....
        /*2388*/ 	.word	0xffffffff


	//   ....[212]....
        /*238c*/ 	.word	0xffffffff


	//   ....[213]....
        /*2390*/ 	.word	0xffffffff


	//   ....[214]....
        /*2394*/ 	.word	0xffffffff


	//   ....[215]....
        /*2398*/ 	.word	0xffffffff


	//   ....[216]....
        /*239c*/ 	.word	0xffffffff


	//   ....[217]....
        /*23a0*/ 	.word	0xffffffff


	//   ....[218]....
        /*23a4*/ 	.word	0xffffffff


	//   ....[219]....
        /*23a8*/ 	.word	0xffffffff


	//   ....[220]....
        /*23ac*/ 	.word	0xffffffff


	//   ....[221]....
        /*23b0*/ 	.word	0xffffffff


	//   ....[222]....
        /*23b4*/ 	.word	0xffffffff


	//   ....[223]....
        /*23b8*/ 	.word	0xffffffff


	//   ....[224]....
        /*23bc*/ 	.word	0xffffffff


	//   ....[225]....
        /*23c0*/ 	.word	0xffffffff


	//   ....[226]....
        /*23c4*/ 	.word	0xffffffff


	//   ....[227]....
        /*23c8*/ 	.word	0xffffffff


	//   ....[228]....
        /*23cc*/ 	.word	0xffffffff


	//   ....[229]....
        /*23d0*/ 	.word	0xffffffff


	//   ....[230]....
        /*23d4*/ 	.word	0xffffffff


	//   ....[231]....
        /*23d8*/ 	.word	0xffffffff


	//   ....[232]....
        /*23dc*/ 	.word	0xffffffff


	//   ....[233]....
        /*23e0*/ 	.word	0xffffffff


	//   ....[234]....
        /*23e4*/ 	.word	0xffffffff


	//   ....[235]....
        /*23e8*/ 	.word	0xffffffff


	//   ....[236]....
        /*23ec*/ 	.word	0xffffffff


	//   ....[237]....
        /*23f0*/ 	.word	0xffffffff


	//   ....[238]....
        /*23f4*/ 	.word	0xffffffff


	//   ....[239]....
        /*23f8*/ 	.word	0xffffffff


	//   ....[240]....
        /*23fc*/ 	.word	0xffffffff


	//   ....[241]....
        /*2400*/ 	.word	0xffffffff


	//   ....[242]....
        /*2404*/ 	.word	0xffffffff


	//   ....[243]....
        /*2408*/ 	.word	0xffffffff


	//   ....[244]....
        /*240c*/ 	.word	0xffffffff


	//   ....[245]....
        /*2410*/ 	.word	0xffffffff


	//   ....[246]....
        /*2414*/ 	.word	0xffffffff


	//   ....[247]....
        /*2418*/ 	.word	0xffffffff


	//   ....[248]....
        /*241c*/ 	.word	0xffffffff


	//   ....[249]....
        /*2420*/ 	.word	0xffffffff


	//   ....[250]....
        /*2424*/ 	.word	0xffffffff


	//   ....[251]....
        /*2428*/ 	.word	0xffffffff


	//   ....[252]....
        /*242c*/ 	.word	0xffffffff


	//   ....[253]....
        /*2430*/ 	.word	0xffffffff


	//   ....[254]....
        /*2434*/ 	.word	0xffffffff


	//   ....[255]....
        /*2438*/ 	.word	0xffffffff


	//   ....[0]....
        /*243c*/ 	.word	0xffffffff


	//   ....[1]....
        /*2440*/ 	.word	0xffffffff


	//   ....[2]....
        /*2444*/ 	.word	0xffffffff


	//   ....[3]....
        /*2448*/ 	.word	0xffffffff


	//   ....[4]....
        /*244c*/ 	.word	0xffffffff


	//   ....[5]....
        /*2450*/ 	.word	0xffffffff


	//   ....[6]....
        /*2454*/ 	.word	0xffffffff


	//   ....[7]....
        /*2458*/ 	.word	0xffffffff


	//   ....[8]....
        /*245c*/ 	.word	0xffffffff


	//   ....[9]....
        /*2460*/ 	.word	0xffffffff


	//   ....[10]....
        /*2464*/ 	.word	0xffffffff


	//   ....[11]....
        /*2468*/ 	.word	0xffffffff


	//   ....[12]....
        /*246c*/ 	.word	0xffffffff


	//   ....[13]....
        /*2470*/ 	.word	0xffffffff


	//   ....[14]....
        /*2474*/ 	.word	0xffffffff


	//   ....[15]....
        /*2478*/ 	.word	0xffffffff


	//   ....[16]....
        /*247c*/ 	.word	0xffffffff


	//   ....[17]....
        /*2480*/ 	.word	0xffffffff


	//   ....[18]....
        /*2484*/ 	.word	0xffffffff


	//   ....[19]....
        /*2488*/ 	.word	0xffffffff


	//   ....[20]....
        /*248c*/ 	.word	0xffffffff


	//   ....[21]....
        /*2490*/ 	.word	0xffffffff


	//   ....[22]....
        /*2494*/ 	.word	0xffffffff


	//   ....[23]....
        /*2498*/ 	.word	0xffffffff


	//   ....[24]....
        /*249c*/ 	.word	0xffffffff


	//   ....[25]....
        /*24a0*/ 	.word	0xffffffff


	//   ....[26]....
        /*24a4*/ 	.word	0xffffffff


	//   ....[27]....
        /*24a8*/ 	.word	0xffffffff


	//   ....[28]....
        /*24ac*/ 	.word	0xffffffff


	//   ....[29]....
        /*24b0*/ 	.word	0xffffffff


	//   ....[30]....
        /*24b4*/ 	.word	0xffffffff


	//   ....[31]....
        /*24b8*/ 	.word	0xffffffff


	//   ....[32]....
        /*24bc*/ 	.word	0xffffffff


	//   ....[33]....
        /*24c0*/ 	.word	0xffffffff


	//   ....[34]....
        /*24c4*/ 	.word	0xffffffff


	//   ....[35]....
        /*24c8*/ 	.word	0xffffffff


	//   ....[36]....
        /*24cc*/ 	.word	0xffffffff


	//   ....[37]....
        /*24d0*/ 	.word	0xffffffff


	//   ....[38]....
        /*24d4*/ 	.word	0xffffffff


	//   ....[39]....
        /*24d8*/ 	.word	0xffffffff


	//   ....[40]....
        /*24dc*/ 	.word	0xffffffff


	//   ....[41]....
        /*24e0*/ 	.word	0xffffffff


	//   ....[42]....
        /*24e4*/ 	.word	0xffffffff


	//   ....[43]....
        /*24e8*/ 	.word	0xffffffff


	//   ....[44]....
        /*24ec*/ 	.word	0xffffffff


	//   ....[45]....
        /*24f0*/ 	.word	0xffffffff


	//   ....[46]....
        /*24f4*/ 	.word	0xffffffff


	//   ....[47]....
        /*24f8*/ 	.word	0xffffffff


	//   ....[48]....
        /*24fc*/ 	.word	0xffffffff


	//   ....[49]....
        /*2500*/ 	.word	0xffffffff


	//   ....[50]....
        /*2504*/ 	.word	0xffffffff


	//   ....[51]....
        /*2508*/ 	.word	0xffffffff


	//   ....[52]....
        /*250c*/ 	.word	0xffffffff


	//   ....[53]....
        /*2510*/ 	.word	0xffffffff


	//   ....[54]....
        /*2514*/ 	.word	0xffffffff


	//   ....[55]....
        /*2518*/ 	.word	0xffffffff


	//   ....[56]....
        /*251c*/ 	.word	0xffffffff


	//   ....[57]....
        /*2520*/ 	.word	0xffffffff


	//   ....[58]....
        /*2524*/ 	.word	0xffffffff


	//   ....[59]....
        /*2528*/ 	.word	0xffffffff


	//   ....[60]....
        /*252c*/ 	.word	0xffffffff


	//   ....[61]....
        /*2530*/ 	.word	0xffffffff


	//   ....[62]....
        /*2534*/ 	.word	0xffffffff


	//   ....[63]....
        /*2538*/ 	.word	0xffffffff


	//   ....[64]....
        /*253c*/ 	.word	0xffffffff


	//   ....[65]....
        /*2540*/ 	.word	0xffffffff


	//   ....[66]....
        /*2544*/ 	.word	0xffffffff


	//   ....[67]....
        /*2548*/ 	.word	0xffffffff


	//   ....[68]....
        /*254c*/ 	.word	0xffffffff


	//   ....[69]....
        /*2550*/ 	.word	0xffffffff


	//   ....[70]....
        /*2554*/ 	.word	0xffffffff


	//   ....[71]....
        /*2558*/ 	.word	0xffffffff


	//   ....[72]....
        /*255c*/ 	.word	0xffffffff


	//   ....[73]....
        /*2560*/ 	.word	0xffffffff


	//   ....[74]....
        /*2564*/ 	.word	0xffffffff


	//   ....[75]....
        /*2568*/ 	.word	0xffffffff


	//   ....[76]....
        /*256c*/ 	.word	0xffffffff


	//   ....[77]....
        /*2570*/ 	.word	0xffffffff


	//   ....[78]....
        /*2574*/ 	.word	0xffffffff


	//   ....[79]....
        /*2578*/ 	.word	0xffffffff


	//   ....[80]....
        /*257c*/ 	.word	0xffffffff


	//   ....[81]....
        /*2580*/ 	.word	0xffffffff


	//   ....[82]....
        /*2584*/ 	.word	0xffffffff


	//   ....[83]....
        /*2588*/ 	.word	0xffffffff


	//   ....[84]....
        /*258c*/ 	.word	0xffffffff


	//   ....[85]....
        /*2590*/ 	.word	0xffffffff


	//   ....[86]....
        /*2594*/ 	.word	0xffffffff


	//   ....[87]....
        /*2598*/ 	.word	0xffffffff


	//   ....[88]....
        /*259c*/ 	.word	0xffffffff


	//   ....[89]....
        /*25a0*/ 	.word	0xffffffff


	//   ....[90]....
        /*25a4*/ 	.word	0xffffffff


	//   ....[91]....
        /*25a8*/ 	.word	0xffffffff


	//   ....[92]....
        /*25ac*/ 	.word	0xffffffff


	//   ....[93]....
        /*25b0*/ 	.word	0xffffffff


	//   ....[94]....
        /*25b4*/ 	.word	0xffffffff


	//   ....[95]....
        /*25b8*/ 	.word	0xffffffff


	//   ....[96]....
        /*25bc*/ 	.word	0xffffffff


	//   ....[97]....
        /*25c0*/ 	.word	0xffffffff


	//   ....[98]....
        /*25c4*/ 	.word	0xffffffff


	//   ....[99]....
        /*25c8*/ 	.word	0xffffffff


	//   ....[100]....
        /*25cc*/ 	.word	0xffffffff


	//   ....[101]....
        /*25d0*/ 	.word	0xffffffff


	//   ....[102]....
        /*25d4*/ 	.word	0xffffffff


	//   ....[103]....
        /*25d8*/ 	.word	0xffffffff


	//   ....[104]....
        /*25dc*/ 	.word	0xffffffff


	//   ....[105]....
        /*25e0*/ 	.word	0xffffffff


	//   ....[106]....
        /*25e4*/ 	.word	0xffffffff


	//   ....[107]....
        /*25e8*/ 	.word	0xffffffff


	//   ....[108]....
        /*25ec*/ 	.word	0xffffffff


	//   ....[109]....
        /*25f0*/ 	.word	0xffffffff


	//   ....[110]....
        /*25f4*/ 	.word	0xffffffff


	//   ....[111]....
        /*25f8*/ 	.word	0xffffffff


	//   ....[112]....
        /*25fc*/ 	.word	0xffffffff


	//   ....[113]....
        /*2600*/ 	.word	0xffffffff


	//   ....[114]....
        /*2604*/ 	.word	0xffffffff


	//   ....[115]....
        /*2608*/ 	.word	0xffffffff


	//   ....[116]....
        /*260c*/ 	.word	0xffffffff


	//   ....[117]....
        /*2610*/ 	.word	0xffffffff


	//   ....[118]....
        /*2614*/ 	.word	0xffffffff


	//   ....[119]....
        /*2618*/ 	.word	0xffffffff


	//   ....[120]....
        /*261c*/ 	.word	0xffffffff


	//   ....[121]....
        /*2620*/ 	.word	0xffffffff


	//   ....[122]....
        /*2624*/ 	.word	0xffffffff


	//   ....[123]....
        /*2628*/ 	.word	0xffffffff


	//   ....[124]....
        /*262c*/ 	.word	0xffffffff


	//   ....[125]....
        /*2630*/ 	.word	0xffffffff


	//   ....[126]....
        /*2634*/ 	.word	0xffffffff


	//   ....[127]....
        /*2638*/ 	.word	0xffffffff


	//   ....[128]....
        /*263c*/ 	.word	0xffffffff


	//   ....[129]....
        /*2640*/ 	.word	0xffffffff


	//   ....[130]....
        /*2644*/ 	.word	0xffffffff


	//   ....[131]....
        /*2648*/ 	.word	0xffffffff


	//   ....[132]....
        /*264c*/ 	.word	0xffffffff


	//   ....[133]....
        /*2650*/ 	.word	0xffffffff


	//   ....[134]....
        /*2654*/ 	.word	0xffffffff


	//   ....[135]....
        /*2658*/ 	.word	0xffffffff


	//   ....[136]....
        /*265c*/ 	.word	0xffffffff


	//   ....[137]....
        /*2660*/ 	.word	0xffffffff


	//   ....[138]....
        /*2664*/ 	.word	0xffffffff


	//   ....[139]....
        /*2668*/ 	.word	0xffffffff


	//   ....[140]....
        /*266c*/ 	.word	0xffffffff


	//   ....[141]....
        /*2670*/ 	.word	0xffffffff


	//   ....[142]....
        /*2674*/ 	.word	0xffffffff


	//   ....[143]....
        /*2678*/ 	.word	0xffffffff


	//   ....[144]....
        /*267c*/ 	.word	0xffffffff


	//   ....[145]....
        /*2680*/ 	.word	0xffffffff


	//   ....[146]....
        /*2684*/ 	.word	0xffffffff


	//   ....[147]....
        /*2688*/ 	.word	0xffffffff


	//   ....[148]....
        /*268c*/ 	.word	0xffffffff


	//   ....[149]....
        /*2690*/ 	.word	0xffffffff


	//   ....[150]....
        /*2694*/ 	.word	0xffffffff


	//   ....[151]....
        /*2698*/ 	.word	0xffffffff


	//   ....[152]....
        /*269c*/ 	.word	0xffffffff


	//   ....[153]....
        /*26a0*/ 	.word	0xffffffff


	//   ....[154]....
        /*26a4*/ 	.word	0xffffffff


	//   ....[155]....
        /*26a8*/ 	.word	0xffffffff


	//   ....[156]....
        /*26ac*/ 	.word	0xffffffff


	//   ....[157]....
        /*26b0*/ 	.word	0xffffffff


	//   ....[158]....
        /*26b4*/ 	.word	0xffffffff


	//   ....[159]....
        /*26b8*/ 	.word	0xffffffff


	//   ....[160]....
        /*26bc*/ 	.word	0xffffffff


	//   ....[161]....
        /*26c0*/ 	.word	0xffffffff


	//   ....[162]....
        /*26c4*/ 	.word	0xffffffff


	//   ....[163]....
        /*26c8*/ 	.word	0xffffffff


	//   ....[164]....
        /*26cc*/ 	.word	0xffffffff


	//   ....[165]....
        /*26d0*/ 	.word	0xffffffff


	//   ....[166]....
        /*26d4*/ 	.word	0xffffffff


	//   ....[167]....
        /*26d8*/ 	.word	0xffffffff


	//   ....[168]....
        /*26dc*/ 	.word	0xffffffff


	//   ....[169]....
        /*26e0*/ 	.word	0xffffffff


	//   ....[170]....
        /*26e4*/ 	.word	0xffffffff


	//   ....[171]....
        /*26e8*/ 	.word	0xffffffff


	//   ....[172]....
        /*26ec*/ 	.word	0xffffffff


	//   ....[173]....
        /*26f0*/ 	.word	0xffffffff


	//   ....[174]....
        /*26f4*/ 	.word	0xffffffff


	//   ....[175]....
        /*26f8*/ 	.word	0xffffffff


	//   ....[176]....
        /*26fc*/ 	.word	0xffffffff


	//   ....[177]....
        /*2700*/ 	.word	0xffffffff


	//   ....[178]....
        /*2704*/ 	.word	0xffffffff


	//   ....[179]....
        /*2708*/ 	.word	0xffffffff


	//   ....[180]....
        /*270c*/ 	.word	0xffffffff


	//   ....[181]....
        /*2710*/ 	.word	0xffffffff


	//   ....[182]....
        /*2714*/ 	.word	0xffffffff


	//   ....[183]....
        /*2718*/ 	.word	0xffffffff


	//   ....[184]....
        /*271c*/ 	.word	0xffffffff


	//   ....[185]....
        /*2720*/ 	.word	0xffffffff


	//   ....[186]....
        /*2724*/ 	.word	0xffffffff


	//   ....[187]....
        /*2728*/ 	.word	0xffffffff


	//   ....[188]....
        /*272c*/ 	.word	0xffffffff


	//   ....[189]....
        /*2730*/ 	.word	0xffffffff


	//   ....[190]....
        /*2734*/ 	.word	0xffffffff


	//   ....[191]....
        /*2738*/ 	.word	0xffffffff


	//   ....[192]....
        /*273c*/ 	.word	0xffffffff


	//   ....[193]....
        /*2740*/ 	.word	0xffffffff


	//   ....[194]....
        /*2744*/ 	.word	0xffffffff


	//   ....[195]....
        /*2748*/ 	.word	0xffffffff


	//   ....[196]....
        /*274c*/ 	.word	0xffffffff


	//   ....[197]....
        /*2750*/ 	.word	0xffffffff


	//   ....[198]....
        /*2754*/ 	.word	0xffffffff


	//   ....[199]....
        /*2758*/ 	.word	0xffffffff


	//   ....[200]....
        /*275c*/ 	.word	0xffffffff


	//   ....[201]....
        /*2760*/ 	.word	0xffffffff


	//   ....[202]....
        /*2764*/ 	.word	0xffffffff


	//   ....[203]....
        /*2768*/ 	.word	0xffffffff


	//   ....[204]....
        /*276c*/ 	.word	0xffffffff


	//   ....[205]....
        /*2770*/ 	.word	0xffffffff


	//   ....[206]....
        /*2774*/ 	.word	0xffffffff


	//   ....[207]....
        /*2778*/ 	.word	0xffffffff


	//   ....[208]....
        /*277c*/ 	.word	0xffffffff


	//   ....[209]....
        /*2780*/ 	.word	0xffffffff


	//   ....[210]....
        /*2784*/ 	.word	0xffffffff


	//   ....[211]....
        /*2788*/ 	.word	0xffffffff


	//   ....[212]....
        /*278c*/ 	.word	0xffffffff


	//   ....[213]....
        /*2790*/ 	.word	0xffffffff


	//   ....[214]....
        /*2794*/ 	.word	0xffffffff


	//   ....[215]....
        /*2798*/ 	.word	0xffffffff


	//   ....[216]....
        /*279c*/ 	.word	0xffffffff


	//   ....[217]....
        /*27a0*/ 	.word	0xffffffff


	//   ....[218]....
        /*27a4*/ 	.word	0xffffffff


	//   ....[219]....
        /*27a8*/ 	.word	0xffffffff


	//   ....[220]....
        /*27ac*/ 	.word	0xffffffff


	//   ....[221]....
        /*27b0*/ 	.word	0xffffffff


	//   ....[222]....
        /*27b4*/ 	.word	0xffffffff


	//   ....[223]....
        /*27b8*/ 	.word	0xffffffff


	//   ....[224]....
        /*27bc*/ 	.word	0xffffffff


	//   ....[225]....
        /*27c0*/ 	.word	0xffffffff


	//   ....[226]....
        /*27c4*/ 	.word	0xffffffff


	//   ....[227]....
        /*27c8*/ 	.word	0xffffffff


	//   ....[228]....
        /*27cc*/ 	.word	0xffffffff


	//   ....[229]....
        /*27d0*/ 	.word	0xffffffff


	//   ....[230]....
        /*27d4*/ 	.word	0xffffffff


	//   ....[231]....
        /*27d8*/ 	.word	0xffffffff


	//   ....[232]....
        /*27dc*/ 	.word	0xffffffff


	//   ....[233]....
        /*27e0*/ 	.word	0xffffffff


	//   ....[234]....
        /*27e4*/ 	.word	0xffffffff


	//   ....[235]....
        /*27e8*/ 	.word	0xffffffff


	//   ....[236]....
        /*27ec*/ 	.word	0xffffffff


	//   ....[237]....
        /*27f0*/ 	.word	0xffffffff


	//   ....[238]....
        /*27f4*/ 	.word	0xffffffff


	//   ....[239]....
        /*27f8*/ 	.word	0xffffffff


	//   ....[240]....
        /*27fc*/ 	.word	0xffffffff


	//   ....[241]....
        /*2800*/ 	.word	0xffffffff


	//   ....[242]....
        /*2804*/ 	.word	0xffffffff


	//   ....[243]....
        /*2808*/ 	.word	0xffffffff


	//   ....[244]....
        /*280c*/ 	.word	0xffffffff


	//   ....[245]....
        /*2810*/ 	.word	0xffffffff


	//   ....[246]....
        /*2814*/ 	.word	0xffffffff


	//   ....[247]....
        /*2818*/ 	.word	0xffffffff


	//   ....[248]....
        /*281c*/ 	.word	0xffffffff


	//   ....[249]....
        /*2820*/ 	.word	0xffffffff


	//   ....[250]....
        /*2824*/ 	.word	0xffffffff


	//   ....[251]....
        /*2828*/ 	.word	0xffffffff


	//   ....[252]....
        /*282c*/ 	.word	0xffffffff


	//   ....[253]....
        /*2830*/ 	.word	0xffffffff


	//   ....[254]....
        /*2834*/ 	.word	0xffffffff


	//   ....[255]....
        /*2838*/ 	.word	0xffffffff


	//   ....[0]....
        /*283c*/ 	.word	0xffffffff


	//   ....[1]....
        /*2840*/ 	.word	0xffffffff


	//   ....[2]....
        /*2844*/ 	.word	0xffffffff


	//   ....[3]....
        /*2848*/ 	.word	0xffffffff


	//   ....[4]....
        /*284c*/ 	.word	0xffffffff


	//   ....[5]....
        /*2850*/ 	.word	0xffffffff


	//   ....[6]....
        /*2854*/ 	.word	0xffffffff


	//   ....[7]....
        /*2858*/ 	.word	0xffffffff


	//   ....[8]....
        /*285c*/ 	.word	0xffffffff


	//   ....[9]....
        /*2860*/ 	.word	0xffffffff


	//   ....[10]....
        /*2864*/ 	.word	0xffffffff


	//   ....[11]....
        /*2868*/ 	.word	0xffffffff


	//   ....[12]....
        /*286c*/ 	.word	0xffffffff


	//   ....[13]....
        /*2870*/ 	.word	0xffffffff


	//   ....[14]....
        /*2874*/ 	.word	0xffffffff


	//   ....[15]....
        /*2878*/ 	.word	0xffffffff


	//   ....[16]....
        /*287c*/ 	.word	0xffffffff


	//   ....[17]....
        /*2880*/ 	.word	0xffffffff


	//   ....[18]....
        /*2884*/ 	.word	0xffffffff


	//   ....[19]....
        /*2888*/ 	.word	0xffffffff


	//   ....[20]....
        /*288c*/ 	.word	0xffffffff


	//   ....[21]....
        /*2890*/ 	.word	0xffffffff


	//   ....[22]....
        /*2894*/ 	.word	0xffffffff


	//   ....[23]....
        /*2898*/ 	.word	0xffffffff


	//   ....[24]....
        /*289c*/ 	.word	0xffffffff


	//   ....[25]....
        /*28a0*/ 	.word	0xffffffff


	//   ....[26]....
        /*28a4*/ 	.word	0xffffffff


	//   ....[27]....
        /*28a8*/ 	.word	0xffffffff


	//   ....[28]....
        /*28ac*/ 	.word	0xffffffff


	//   ....[29]....
        /*28b0*/ 	.word	0xffffffff


	//   ....[30]....
        /*28b4*/ 	.word	0xffffffff


	//   ....[31]....
        /*28b8*/ 	.word	0xffffffff


	//   ....[32]....
        /*28bc*/ 	.word	0xffffffff


	//   ....[33]....
        /*28c0*/ 	.word	0xffffffff


	//   ....[34]....
        /*28c4*/ 	.word	0xffffffff


	//   ....[35]....
        /*28c8*/ 	.word	0xffffffff


	//   ....[36]....
        /*28cc*/ 	.word	0xffffffff


	//   ....[37]....
        /*28d0*/ 	.word	0xffffffff


	//   ....[38]....
        /*28d4*/ 	.word	0xffffffff


	//   ....[39]....
        /*28d8*/ 	.word	0xffffffff


	//   ....[40]....
        /*28dc*/ 	.word	0xffffffff


	//   ....[41]....
        /*28e0*/ 	.word	0xffffffff


	//   ....[42]....
        /*28e4*/ 	.word	0xffffffff


	//   ....[43]....
        /*28e8*/ 	.word	0xffffffff


	//   ....[44]....
        /*28ec*/ 	.word	0xffffffff


	//   ....[45]....
        /*28f0*/ 	.word	0xffffffff


	//   ....[46]....
        /*28f4*/ 	.word	0xffffffff


	//   ....[47]....
        /*28f8*/ 	.word	0xffffffff


	//   ....[48]....
        /*28fc*/ 	.word	0xffffffff


	//   ....[49]....
        /*2900*/ 	.word	0xffffffff


	//   ....[50]....
        /*2904*/ 	.word	0xffffffff


	//   ....[51]....
        /*2908*/ 	.word	0xffffffff


	//   ....[52]....
        /*290c*/ 	.word	0xffffffff


	//   ....[53]....
        /*2910*/ 	.word	0xffffffff


	//   ....[54]....
        /*2914*/ 	.word	0xffffffff


	//   ....[55]....
        /*2918*/ 	.word	0xffffffff


	//   ....[56]....
        /*291c*/ 	.word	0xffffffff


	//   ....[57]....
        /*2920*/ 	.word	0xffffffff


	//   ....[58]....
        /*2924*/ 	.word	0xffffffff


	//   ....[59]....
        /*2928*/ 	.word	0xffffffff


	//   ....[60]....
        /*292c*/ 	.word	0xffffffff


	//   ....[61]....
        /*2930*/ 	.word	0xffffffff


	//   ....[62]....
        /*2934*/ 	.word	0xffffffff


	//   ....[63]....
        /*2938*/ 	.word	0xffffffff


	//   ....[64]....
        /*293c*/ 	.word	0xffffffff


	//   ....[65]....
        /*2940*/ 	.word	0xffffffff


	//   ....[66]....
        /*2944*/ 	.word	0xffffffff


	//   ....[67]....
        /*2948*/ 	.word	0xffffffff


	//   ....[68]....
        /*294c*/ 	.word	0xffffffff


	//   ....[69]....
        /*2950*/ 	.word	0xffffffff


	//   ....[70]....
        /*2954*/ 	.word	0xffffffff


	//   ....[71]....
        /*2958*/ 	.word	0xffffffff


	//   ....[72]....
        /*295c*/ 	.word	0xffffffff


	//   ....[73]....
        /*2960*/ 	.word	0xffffffff


	//   ....[74]....
        /*2964*/ 	.word	0xffffffff


	//   ....[75]....
        /*2968*/ 	.word	0xffffffff


	//   ....[76]....
        /*296c*/ 	.word	0xffffffff


	//   ....[77]....
        /*2970*/ 	.word	0xffffffff


	//   ....[78]....
        /*2974*/ 	.word	0xffffffff


	//   ....[79]....
        /*2978*/ 	.word	0xffffffff


	//   ....[80]....
        /*297c*/ 	.word	0xffffffff


	//   ....[81]....
        /*2980*/ 	.word	0xffffffff


	//   ....[82]....
        /*2984*/ 	.word	0xffffffff


	//   ....[83]....
        /*2988*/ 	.word	0xffffffff


	//   ....[84]....
        /*298c*/ 	.word	0xffffffff


	//   ....[85]....
        /*2990*/ 	.word	0xffffffff


	//   ....[86]....
        /*2994*/ 	.word	0xffffffff


	//   ....[87]....
        /*2998*/ 	.word	0xffffffff


	//   ....[88]....
        /*299c*/ 	.word	0xffffffff


	//   ....[89]....
        /*29a0*/ 	.word	0xffffffff


	//   ....[90]....
        /*29a4*/ 	.word	0xffffffff


	//   ....[91]....
        /*29a8*/ 	.word	0xffffffff


	//   ....[92]....
        /*29ac*/ 	.word	0xffffffff


	//   ....[93]....
        /*29b0*/ 	.word	0xffffffff


	//   ....[94]....
        /*29b4*/ 	.word	0xffffffff


	//   ....[95]....
        /*29b8*/ 	.word	0xffffffff


	//   ....[96]....
        /*29bc*/ 	.word	0xffffffff


	//   ....[97]....
        /*29c0*/ 	.word	0xffffffff


	//   ....[98]....
        /*29c4*/ 	.word	0xffffffff


	//   ....[99]....
        /*29c8*/ 	.word	0xffffffff


	//   ....[100]....
        /*29cc*/ 	.word	0xffffffff


	//   ....[101]....
        /*29d0*/ 	.word	0xffffffff


	//   ....[102]....
        /*29d4*/ 	.word	0xffffffff


	//   ....[103]....
        /*29d8*/ 	.word	0xffffffff


	//   ....[104]....
        /*29dc*/ 	.word	0xffffffff


	//   ....[105]....
        /*29e0*/ 	.word	0xffffffff


	//   ....[106]....
        /*29e4*/ 	.word	0xffffffff


	//   ....[107]....
        /*29e8*/ 	.word	0xffffffff


	//   ....[108]....
        /*29ec*/ 	.word	0xffffffff


	//   ....[109]....
        /*29f0*/ 	.word	0xffffffff


	//   ....[110]....
        /*29f4*/ 	.word	0xffffffff


	//   ....[111]....
        /*29f8*/ 	.word	0xffffffff


	//   ....[112]....
        /*29fc*/ 	.word	0xffffffff


	//   ....[113]....
        /*2a00*/ 	.word	0xffffffff


	//   ....[114]....
        /*2a04*/ 	.word	0xffffffff


	//   ....[115]....
        /*2a08*/ 	.word	0xffffffff


	//   ....[116]....
        /*2a0c*/ 	.word	0xffffffff


	//   ....[117]....
        /*2a10*/ 	.word	0xffffffff


	//   ....[118]....
        /*2a14*/ 	.word	0xffffffff


	//   ....[119]....
        /*2a18*/ 	.word	0xffffffff


	//   ....[120]....
        /*2a1c*/ 	.word	0xffffffff


	//   ....[121]....
        /*2a20*/ 	.word	0xffffffff


	//   ....[122]....
        /*2a24*/ 	.word	0xffffffff


	//   ....[123]....
        /*2a28*/ 	.word	0xffffffff


	//   ....[124]....
        /*2a2c*/ 	.word	0xffffffff


	//   ....[125]....
        /*2a30*/ 	.word	0xffffffff


	//   ....[126]....
        /*2a34*/ 	.word	0xffffffff


	//   ....[127]....
        /*2a38*/ 	.word	0xffffffff


	//   ....[128]....
        /*2a3c*/ 	.word	0xffffffff


	//   ....[129]....
        /*2a40*/ 	.word	0xffffffff


	//   ....[130]....
        /*2a44*/ 	.word	0xffffffff


	//   ....[131]....
        /*2a48*/ 	.word	0xffffffff


	//   ....[132]....
        /*2a4c*/ 	.word	0xffffffff


	//   ....[133]....
        /*2a50*/ 	.word	0xffffffff


	//   ....[134]....
        /*2a54*/ 	.word	0xffffffff


	//   ....[135]....
        /*2a58*/ 	.word	0xffffffff


	//   ....[136]....
        /*2a5c*/ 	.word	0xffffffff


	//   ....[137]....
        /*2a60*/ 	.word	0xffffffff


	//   ....[138]....
        /*2a64*/ 	.word	0xffffffff


	//   ....[139]....
        /*2a68*/ 	.word	0xffffffff


	//   ....[140]....
        /*2a6c*/ 	.word	0xffffffff


	//   ....[141]....
        /*2a70*/ 	.word	0xffffffff


	//   ....[142]....
        /*2a74*/ 	.word	0xffffffff


	//   ....[143]....
        /*2a78*/ 	.word	0xffffffff


	//   ....[144]....
        /*2a7c*/ 	.word	0xffffffff


	//   ....[145]....
        /*2a80*/ 	.word	0xffffffff


	//   ....[146]....
        /*2a84*/ 	.word	0xffffffff


	//   ....[147]....
        /*2a88*/ 	.word	0xffffffff


	//   ....[148]....
        /*2a8c*/ 	.word	0xffffffff


	//   ....[149]....
        /*2a90*/ 	.word	0xffffffff


	//   ....[150]....
        /*2a94*/ 	.word	0xffffffff


	//   ....[151]....
        /*2a98*/ 	.word	0xffffffff


	//   ....[152]....
        /*2a9c*/ 	.word	0xffffffff


	//   ....[153]....
        /*2aa0*/ 	.word	0xffffffff


	//   ....[154]....
        /*2aa4*/ 	.word	0xffffffff


	//   ....[155]....
        /*2aa8*/ 	.word	0xffffffff


	//   ....[156]....
        /*2aac*/ 	.word	0xffffffff


	//   ....[157]....
        /*2ab0*/ 	.word	0xffffffff


	//   ....[158]....
        /*2ab4*/ 	.word	0xffffffff


	//   ....[159]....
        /*2ab8*/ 	.word	0xffffffff


	//   ....[160]....
        /*2abc*/ 	.word	0xffffffff


	//   ....[161]....
        /*2ac0*/ 	.word	0xffffffff


	//   ....[162]....
        /*2ac4*/ 	.word	0xffffffff


	//   ....[163]....
        /*2ac8*/ 	.word	0xffffffff


	//   ....[164]....
        /*2acc*/ 	.word	0xffffffff


	//   ....[165]....
        /*2ad0*/ 	.word	0xffffffff


	//   ....[166]....
        /*2ad4*/ 	.word	0xffffffff


	//   ....[167]....
        /*2ad8*/ 	.word	0xffffffff


	//   ....[168]....
        /*2adc*/ 	.word	0xffffffff


	//   ....[169]....
        /*2ae0*/ 	.word	0xffffffff


	//   ....[170]....
        /*2ae4*/ 	.word	0xffffffff


	//   ....[171]....
        /*2ae8*/ 	.word	0xffffffff


	//   ....[172]....
        /*2aec*/ 	.word	0xffffffff


	//   ....[173]....
        /*2af0*/ 	.word	0xffffffff


	//   ....[174]....
        /*2af4*/ 	.word	0xffffffff


	//   ....[175]....
        /*2af8*/ 	.word	0xffffffff


	//   ....[176]....
        /*2afc*/ 	.word	0xffffffff


	//   ....[177]....
        /*2b00*/ 	.word	0xffffffff


	//   ....[178]....
        /*2b04*/ 	.word	0xffffffff


	//   ....[179]....
        /*2b08*/ 	.word	0xffffffff


	//   ....[180]....
        /*2b0c*/ 	.word	0xffffffff


	//   ....[181]....
        /*2b10*/ 	.word	0xffffffff


	//   ....[182]....
        /*2b14*/ 	.word	0xffffffff


	//   ....[183]....
        /*2b18*/ 	.word	0xffffffff


	//   ....[184]....
        /*2b1c*/ 	.word	0xffffffff


	//   ....[185]....
        /*2b20*/ 	.word	0xffffffff


	//   ....[186]....
        /*2b24*/ 	.word	0xffffffff


	//   ....[187]....
        /*2b28*/ 	.word	0xffffffff


	//   ....[188]....
        /*2b2c*/ 	.word	0xffffffff


	//   ....[189]....
        /*2b30*/ 	.word	0xffffffff


	//   ....[190]....
        /*2b34*/ 	.word	0xffffffff


	//   ....[191]....
        /*2b38*/ 	.word	0xffffffff


	//   ....[192]....
        /*2b3c*/ 	.word	0xffffffff


	//   ....[193]....
        /*2b40*/ 	.word	0xffffffff


	//   ....[194]....
        /*2b44*/ 	.word	0xffffffff


	//   ....[195]....
        /*2b48*/ 	.word	0xffffffff


	//   ....[196]....
        /*2b4c*/ 	.word	0xffffffff


	//   ....[197]....
        /*2b50*/ 	.word	0xffffffff


	//   ....[198]....
        /*2b54*/ 	.word	0xffffffff


	//   ....[199]....
        /*2b58*/ 	.word	0xffffffff


	//   ....[200]....
        /*2b5c*/ 	.word	0xffffffff


	//   ....[201]....
        /*2b60*/ 	.word	0xffffffff


	//   ....[202]....
        /*2b64*/ 	.word	0xffffffff


	//   ....[203]....
        /*2b68*/ 	.word	0xffffffff


	//   ....[204]....
        /*2b6c*/ 	.word	0xffffffff


	//   ....[205]....
        /*2b70*/ 	.word	0xffffffff


	//   ....[206]....
        /*2b74*/ 	.word	0xffffffff


	//   ....[207]....
        /*2b78*/ 	.word	0xffffffff


	//   ....[208]....
        /*2b7c*/ 	.word	0xffffffff


	//   ....[209]....
        /*2b80*/ 	.word	0xffffffff


	//   ....[210]....
        /*2b84*/ 	.word	0xffffffff


	//   ....[211]....
        /*2b88*/ 	.word	0xffffffff


	//   ....[212]....
        /*2b8c*/ 	.word	0xffffffff


	//   ....[213]....
        /*2b90*/ 	.word	0xffffffff


	//   ....[214]....
        /*2b94*/ 	.word	0xffffffff


	//   ....[215]....
        /*2b98*/ 	.word	0xffffffff


	//   ....[216]....
        /*2b9c*/ 	.word	0xffffffff


	//   ....[217]....
        /*2ba0*/ 	.word	0xffffffff


	//   ....[218]....
        /*2ba4*/ 	.word	0xffffffff


	//   ....[219]....
        /*2ba8*/ 	.word	0xffffffff


	//   ....[220]....
        /*2bac*/ 	.word	0xffffffff


	//   ....[221]....
        /*2bb0*/ 	.word	0xffffffff


	//   ....[222]....
        /*2bb4*/ 	.word	0xffffffff


	//   ....[223]....
        /*2bb8*/ 	.word	0xffffffff


	//   ....[224]....
        /*2bbc*/ 	.word	0xffffffff


	//   ....[225]....
        /*2bc0*/ 	.word	0xffffffff


	//   ....[226]....
        /*2bc4*/ 	.word	0xffffffff


	//   ....[227]....
        /*2bc8*/ 	.word	0xffffffff


	//   ....[228]....
        /*2bcc*/ 	.word	0xffffffff


	//   ....[229]....
        /*2bd0*/ 	.word	0xffffffff


	//   ....[230]....
        /*2bd4*/ 	.word	0xffffffff


	//   ....[231]....
        /*2bd8*/ 	.word	0xffffffff


	//   ....[232]....
        /*2bdc*/ 	.word	0xffffffff


	//   ....[233]....
        /*2be0*/ 	.word	0xffffffff


	//   ....[234]....
        /*2be4*/ 	.word	0xffffffff


	//   ....[235]....
        /*2be8*/ 	.word	0xffffffff


	//   ....[236]....
        /*2bec*/ 	.word	0xffffffff


	//   ....[237]....
        /*2bf0*/ 	.word	0xffffffff


	//   ....[238]....
        /*2bf4*/ 	.word	0xffffffff


	//   ....[239]....
        /*2bf8*/ 	.word	0xffffffff


	//   ....[240]....
        /*2bfc*/ 	.word	0xffffffff


	//   ....[241]....
        /*2c00*/ 	.word	0xffffffff


	//   ....[242]....
        /*2c04*/ 	.word	0xffffffff


	//   ....[243]....
        /*2c08*/ 	.word	0xffffffff


	//   ....[244]....
        /*2c0c*/ 	.word	0xffffffff


	//   ....[245]....
        /*2c10*/ 	.word	0xffffffff


	//   ....[246]....
        /*2c14*/ 	.word	0xffffffff


	//   ....[247]....
        /*2c18*/ 	.word	0xffffffff


	//   ....[248]....
        /*2c1c*/ 	.word	0xffffffff


	//   ....[249]....
        /*2c20*/ 	.word	0xffffffff


	//   ....[250]....
        /*2c24*/ 	.word	0xffffffff


	//   ....[251]....
        /*2c28*/ 	.word	0xffffffff


	//   ....[252]....
        /*2c2c*/ 	.word	0xffffffff


	//   ....[253]....
        /*2c30*/ 	.word	0xffffffff


	//   ....[254]....
        /*2c34*/ 	.word	0xffffffff


	//   ....[255]....
        /*2c38*/ 	.word	0xffffffff


	//   ....[0]....
        /*2c3c*/ 	.word	0xffffffff


	//   ....[1]....
        /*2c40*/ 	.word	0xffffffff


	//   ....[2]....
        /*2c44*/ 	.word	0xffffffff


	//   ....[3]....
        /*2c48*/ 	.word	0xffffffff


	//   ....[4]....
        /*2c4c*/ 	.word	0xffffffff


	//   ....[5]....
        /*2c50*/ 	.word	0xffffffff


	//   ....[6]....
        /*2c54*/ 	.word	0xffffffff


	//   ....[7]....
        /*2c58*/ 	.word	0xffffffff


	//   ....[8]....
        /*2c5c*/ 	.word	0xffffffff


	//   ....[9]....
        /*2c60*/ 	.word	0xffffffff


	//   ....[10]....
        /*2c64*/ 	.word	0xffffffff


	//   ....[11]....
        /*2c68*/ 	.word	0xffffffff


	//   ....[12]....
        /*2c6c*/ 	.word	0xffffffff


	//   ....[13]....
        /*2c70*/ 	.word	0xffffffff


	//   ....[14]....
        /*2c74*/ 	.word	0xffffffff


	//   ....[15]....
        /*2c78*/ 	.word	0xffffffff


	//   ....[16]....
        /*2c7c*/ 	.word	0xffffffff


	//   ....[17]....
        /*2c80*/ 	.word	0xffffffff


	//   ....[18]....
        /*2c84*/ 	.word	0xffffffff


	//   ....[19]....
        /*2c88*/ 	.word	0xffffffff


	//   ....[20]....
        /*2c8c*/ 	.word	0xffffffff


	//   ....[21]....
        /*2c90*/ 	.word	0xffffffff


	//   ....[22]....
        /*2c94*/ 	.word	0xffffffff


	//   ....[23]....
        /*2c98*/ 	.word	0xffffffff


	//   ....[24]....
        /*2c9c*/ 	.word	0xffffffff


	//   ....[25]....
        /*2ca0*/ 	.word	0xffffffff


	//   ....[26]....
        /*2ca4*/ 	.word	0xffffffff


	//   ....[27]....
        /*2ca8*/ 	.word	0xffffffff


	//   ....[28]....
        /*2cac*/ 	.word	0xffffffff


	//   ....[29]....
        /*2cb0*/ 	.word	0xffffffff


	//   ....[30]....
        /*2cb4*/ 	.word	0xffffffff


	//   ....[31]....
        /*2cb8*/ 	.word	0xffffffff


	//   ....[32]....
        /*2cbc*/ 	.word	0xffffffff


	//   ....[33]....
        /*2cc0*/ 	.word	0xffffffff


	//   ....[34]....
        /*2cc4*/ 	.word	0xffffffff


	//   ....[35]....
        /*2cc8*/ 	.word	0xffffffff


	//   ....[36]....
        /*2ccc*/ 	.word	0xffffffff


	//   ....[37]....
        /*2cd0*/ 	.word	0xffffffff


	//   ....[38]....
        /*2cd4*/ 	.word	0xffffffff


	//   ....[39]....
        /*2cd8*/ 	.word	0xffffffff


	//   ....[40]....
        /*2cdc*/ 	.word	0xffffffff


	//   ....[41]....
        /*2ce0*/ 	.word	0xffffffff


	//   ....[42]....
        /*2ce4*/ 	.word	0xffffffff


	//   ....[43]....
        /*2ce8*/ 	.word	0xffffffff


	//   ....[44]....
        /*2cec*/ 	.word	0xffffffff


	//   ....[45]....
        /*2cf0*/ 	.word	0xffffffff


	//   ....[46]....
        /*2cf4*/ 	.word	0xffffffff


	//   ....[47]....
        /*2cf8*/ 	.word	0xffffffff


	//   ....[48]....
        /*2cfc*/ 	.word	0xffffffff


	//   ....[49]....
        /*2d00*/ 	.word	0xffffffff


	//   ....[50]....
        /*2d04*/ 	.word	0xffffffff


	//   ....[51]....
        /*2d08*/ 	.word	0xffffffff


	//   ....[52]....
        /*2d0c*/ 	.word	0xffffffff


	//   ....[53]....
        /*2d10*/ 	.word	0xffffffff


	//   ....[54]....
        /*2d14*/ 	.word	0xffffffff


	//   ....[55]....
        /*2d18*/ 	.word	0xffffffff


	//   ....[56]....
        /*2d1c*/ 	.word	0xffffffff


	//   ....[57]....
        /*2d20*/ 	.word	0xffffffff


	//   ....[58]....
        /*2d24*/ 	.word	0xffffffff


	//   ....[59]....
        /*2d28*/ 	.word	0xffffffff


	//   ....[60]....
        /*2d2c*/ 	.word	0xffffffff


	//   ....[61]....
        /*2d30*/ 	.word	0xffffffff


	//   ....[62]....
        /*2d34*/ 	.word	0xffffffff


	//   ....[63]....
        /*2d38*/ 	.word	0xffffffff


	//   ....[64]....
        /*2d3c*/ 	.word	0xffffffff


	//   ....[65]....
        /*2d40*/ 	.word	0xffffffff


	//   ....[66]....
        /*2d44*/ 	.word	0xffffffff


	//   ....[67]....
        /*2d48*/ 	.word	0xffffffff


	//   ....[68]....
        /*2d4c*/ 	.word	0xffffffff


	//   ....[69]....
        /*2d50*/ 	.word	0xffffffff


	//   ....[70]....
        /*2d54*/ 	.word	0xffffffff


	//   ....[71]....
        /*2d58*/ 	.word	0xffffffff


	//   ....[72]....
        /*2d5c*/ 	.word	0xffffffff


	//   ....[73]....
        /*2d60*/ 	.word	0xffffffff


	//   ....[74]....
        /*2d64*/ 	.word	0xffffffff


	//   ....[75]....
        /*2d68*/ 	.word	0xffffffff


	//   ....[76]....
        /*2d6c*/ 	.word	0xffffffff


	//   ....[77]....
        /*2d70*/ 	.word	0xffffffff


	//   ....[78]....
        /*2d74*/ 	.word	0xffffffff


	//   ....[79]....
        /*2d78*/ 	.word	0xffffffff


	//   ....[80]....
        /*2d7c*/ 	.word	0xffffffff


	//   ....[81]....
        /*2d80*/ 	.word	0xffffffff


	//   ....[82]....
        /*2d84*/ 	.word	0xffffffff


	//   ....[83]....
        /*2d88*/ 	.word	0xffffffff


	//   ....[84]....
        /*2d8c*/ 	.word	0xffffffff


	//   ....[85]....
        /*2d90*/ 	.word	0xffffffff


	//   ....[86]....
        /*2d94*/ 	.word	0xffffffff


	//   ....[87]....
        /*2d98*/ 	.word	0xffffffff


	//   ....[88]....
        /*2d9c*/ 	.word	0xffffffff


	//   ....[89]....
        /*2da0*/ 	.word	0xffffffff


	//   ....[90]....
        /*2da4*/ 	.word	0xffffffff


	//   ....[91]....
        /*2da8*/ 	.word	0xffffffff


	//   ....[92]....
        /*2dac*/ 	.word	0xffffffff


	//   ....[93]....
        /*2db0*/ 	.word	0xffffffff


	//   ....[94]....
        /*2db4*/ 	.word	0xffffffff


	//   ....[95]....
        /*2db8*/ 	.word	0xffffffff


	//   ....[96]....
        /*2dbc*/ 	.word	0xffffffff


	//   ....[97]....
        /*2dc0*/ 	.word	0xffffffff


	//   ....[98]....
        /*2dc4*/ 	.word	0xffffffff


	//   ....[99]....
        /*2dc8*/ 	.word	0xffffffff


	//   ....[100]....
        /*2dcc*/ 	.word	0xffffffff


	//   ....[101]....
        /*2dd0*/ 	.word	0xffffffff


	//   ....[102]....
        /*2dd4*/ 	.word	0xffffffff


	//   ....[103]....
        /*2dd8*/ 	.word	0xffffffff


	//   ....[104]....
        /*2ddc*/ 	.word	0xffffffff


	//   ....[105]....
        /*2de0*/ 	.word	0xffffffff


	//   ....[106]....
        /*2de4*/ 	.word	0xffffffff


	//   ....[107]....
        /*2de8*/ 	.word	0xffffffff


	//   ....[108]....
        /*2dec*/ 	.word	0xffffffff


	//   ....[109]....
        /*2df0*/ 	.word	0xffffffff


	//   ....[110]....
        /*2df4*/ 	.word	0xffffffff


	//   ....[111]....
        /*2df8*/ 	.word	0xffffffff


	//   ....[112]....
        /*2dfc*/ 	.word	0xffffffff


	//   ....[113]....
        /*2e00*/ 	.word	0xffffffff


	//   ....[114]....
        /*2e04*/ 	.word	0xffffffff


	//   ....[115]....
        /*2e08*/ 	.word	0xffffffff


	//   ....[116]....
        /*2e0c*/ 	.word	0xffffffff


	//   ....[117]....
        /*2e10*/ 	.word	0xffffffff


	//   ....[118]....
        /*2e14*/ 	.word	0xffffffff


	//   ....[119]....
        /*2e18*/ 	.word	0xffffffff


	//   ....[120]....
        /*2e1c*/ 	.word	0xffffffff


	//   ....[121]....
        /*2e20*/ 	.word	0xffffffff


	//   ....[122]....
        /*2e24*/ 	.word	0xffffffff


	//   ....[123]....
        /*2e28*/ 	.word	0xffffffff


	//   ....[124]....
        /*2e2c*/ 	.word	0xffffffff


	//   ....[125]....
        /*2e30*/ 	.word	0xffffffff


	//   ....[126]....
        /*2e34*/ 	.word	0xffffffff


	//   ....[127]....
        /*2e38*/ 	.word	0xffffffff


	//   ....[128]....
        /*2e3c*/ 	.word	0xffffffff


	//   ....[129]....
        /*2e40*/ 	.word	0xffffffff


	//   ....[130]....
        /*2e44*/ 	.word	0xffffffff


	//   ....[131]....
        /*2e48*/ 	.word	0xffffffff


	//   ....[132]....
        /*2e4c*/ 	.word	0xffffffff


	//   ....[133]....
        /*2e50*/ 	.word	0xffffffff


	//   ....[134]....
        /*2e54*/ 	.word	0xffffffff


	//   ....[135]....
        /*2e58*/ 	.word	0xffffffff


	//   ....[136]....
        /*2e5c*/ 	.word	0xffffffff


	//   ....[137]....
        /*2e60*/ 	.word	0xffffffff


	//   ....[138]....
        /*2e64*/ 	.word	0xffffffff


	//   ....[139]....
        /*2e68*/ 	.word	0xffffffff


	//   ....[140]....
        /*2e6c*/ 	.word	0xffffffff


	//   ....[141]....
        /*2e70*/ 	.word	0xffffffff


	//   ....[142]....
        /*2e74*/ 	.word	0xffffffff


	//   ....[143]....
        /*2e78*/ 	.word	0xffffffff


	//   ....[144]....
        /*2e7c*/ 	.word	0xffffffff


	//   ....[145]....
        /*2e80*/ 	.word	0xffffffff


	//   ....[146]....
        /*2e84*/ 	.word	0xffffffff


	//   ....[147]....
        /*2e88*/ 	.word	0xffffffff


	//   ....[148]....
        /*2e8c*/ 	.word	0xffffffff


	//   ....[149]....
        /*2e90*/ 	.word	0xffffffff


	//   ....[150]....
        /*2e94*/ 	.word	0xffffffff


	//   ....[151]....
        /*2e98*/ 	.word	0xffffffff


	//   ....[152]....
        /*2e9c*/ 	.word	0xffffffff


	//   ....[153]....
        /*2ea0*/ 	.word	0xffffffff


	//   ....[154]....
        /*2ea4*/ 	.word	0xffffffff


	//   ....[155]....
        /*2ea8*/ 	.word	0xffffffff


	//   ....[156]....
        /*2eac*/ 	.word	0xffffffff


	//   ....[157]....
        /*2eb0*/ 	.word	0xffffffff


	//   ....[158]....
        /*2eb4*/ 	.word	0xffffffff


	//   ....[159]....
        /*2eb8*/ 	.word	0xffffffff


	//   ....[160]....
        /*2ebc*/ 	.word	0xffffffff


	//   ....[161]....
        /*2ec0*/ 	.word	0xffffffff


	//   ....[162]....
        /*2ec4*/ 	.word	0xffffffff


	//   ....[163]....
        /*2ec8*/ 	.word	0xffffffff


	//   ....[164]....
        /*2ecc*/ 	.word	0xffffffff


	//   ....[165]....
        /*2ed0*/ 	.word	0xffffffff


	//   ....[166]....
        /*2ed4*/ 	.word	0xffffffff


	//   ....[167]....
        /*2ed8*/ 	.word	0xffffffff


	//   ....[168]....
        /*2edc*/ 	.word	0xffffffff


	//   ....[169]....
        /*2ee0*/ 	.word	0xffffffff


	//   ....[170]....
        /*2ee4*/ 	.word	0xffffffff


	//   ....[171]....
        /*2ee8*/ 	.word	0xffffffff


	//   ....[172]....
        /*2eec*/ 	.word	0xffffffff


	//   ....[173]....
        /*2ef0*/ 	.word	0xffffffff


	//   ....[174]....
        /*2ef4*/ 	.word	0xffffffff


	//   ....[175]....
        /*2ef8*/ 	.word	0xffffffff


	//   ....[176]....
        /*2efc*/ 	.word	0xffffffff


	//   ....[177]....
        /*2f00*/ 	.word	0xffffffff


	//   ....[178]....
        /*2f04*/ 	.word	0xffffffff


	//   ....[179]....
        /*2f08*/ 	.word	0xffffffff


	//   ....[180]....
        /*2f0c*/ 	.word	0xffffffff


	//   ....[181]....
        /*2f10*/ 	.word	0xffffffff


	//   ....[182]....
        /*2f14*/ 	.word	0xffffffff


	//   ....[183]....
        /*2f18*/ 	.word	0xffffffff


	//   ....[184]....
        /*2f1c*/ 	.word	0xffffffff


	//   ....[185]....
        /*2f20*/ 	.word	0xffffffff


	//   ....[186]....
        /*2f24*/ 	.word	0xffffffff


	//   ....[187]....
        /*2f28*/ 	.word	0xffffffff


	//   ....[188]....
        /*2f2c*/ 	.word	0xffffffff


	//   ....[189]....
        /*2f30*/ 	.word	0xffffffff


	//   ....[190]....
        /*2f34*/ 	.word	0xffffffff


	//   ....[191]....
        /*2f38*/ 	.word	0xffffffff


	//   ....[192]....
        /*2f3c*/ 	.word	0xffffffff


	//   ....[193]....
        /*2f40*/ 	.word	0xffffffff


	//   ....[194]....
        /*2f44*/ 	.word	0xffffffff


	//   ....[195]....
        /*2f48*/ 	.word	0xffffffff


	//   ....[196]....
        /*2f4c*/ 	.word	0xffffffff


	//   ....[197]....
        /*2f50*/ 	.word	0xffffffff


	//   ....[198]....
        /*2f54*/ 	.word	0xffffffff


	//   ....[199]....
        /*2f58*/ 	.word	0xffffffff


	//   ....[200]....
        /*2f5c*/ 	.word	0xffffffff


	//   ....[201]....
        /*2f60*/ 	.word	0xffffffff


	//   ....[202]....
        /*2f64*/ 	.word	0xffffffff


	//   ....[203]....
        /*2f68*/ 	.word	0xffffffff


	//   ....[204]....
        /*2f6c*/ 	.word	0xffffffff


	//   ....[205]....
        /*2f70*/ 	.word	0xffffffff


	//   ....[206]....
        /*2f74*/ 	.word	0xffffffff


	//   ....[207]....
        /*2f78*/ 	.word	0xffffffff


	//   ....[208]....
        /*2f7c*/ 	.word	0xffffffff


	//   ....[209]....
        /*2f80*/ 	.word	0xffffffff


	//   ....[210]....
        /*2f84*/ 	.word	0xffffffff


	//   ....[211]....
        /*2f88*/ 	.word	0xffffffff


	//   ....[212]....
        /*2f8c*/ 	.word	0xffffffff


	//   ....[213]....
        /*2f90*/ 	.word	0xffffffff


	//   ....[214]....
        /*2f94*/ 	.word	0xffffffff


	//   ....[215]....
        /*2f98*/ 	.word	0xffffffff


	//   ....[216]....
        /*2f9c*/ 	.word	0xffffffff


	//   ....[217]....
        /*2fa0*/ 	.word	0xffffffff


	//   ....[218]....
        /*2fa4*/ 	.word	0xffffffff


	//   ....[219]....
        /*2fa8*/ 	.word	0xffffffff


	//   ....[220]....
        /*2fac*/ 	.word	0xffffffff


	//   ....[221]....
        /*2fb0*/ 	.word	0xffffffff


	//   ....[222]....
        /*2fb4*/ 	.word	0xffffffff


	//   ....[223]....
        /*2fb8*/ 	.word	0xffffffff


	//   ....[224]....
        /*2fbc*/ 	.word	0xffffffff


	//   ....[225]....
        /*2fc0*/ 	.word	0xffffffff


	//   ....[226]....
        /*2fc4*/ 	.word	0xffffffff


	//   ....[227]....
        /*2fc8*/ 	.word	0xffffffff


	//   ....[228]....
        /*2fcc*/ 	.word	0xffffffff


	//   ....[229]....
        /*2fd0*/ 	.word	0xffffffff


	//   ....[230]....
        /*2fd4*/ 	.word	0xffffffff


	//   ....[231]....
        /*2fd8*/ 	.word	0xffffffff


	//   ....[232]....
        /*2fdc*/ 	.word	0xffffffff


	//   ....[233]....
        /*2fe0*/ 	.word	0xffffffff


	//   ....[234]....
        /*2fe4*/ 	.word	0xffffffff


	//   ....[235]....
        /*2fe8*/ 	.word	0xffffffff


	//   ....[236]....
        /*2fec*/ 	.word	0xffffffff


	//   ....[237]....
        /*2ff0*/ 	.word	0xffffffff


	//   ....[238]....
        /*2ff4*/ 	.word	0xffffffff


	//   ....[239]....
        /*2ff8*/ 	.word	0xffffffff


	//   ....[240]....
        /*2ffc*/ 	.word	0xffffffff


	//   ....[241]....
        /*3000*/ 	.word	0xffffffff


	//   ....[242]....
        /*3004*/ 	.word	0xffffffff


	//   ....[243]....
        /*3008*/ 	.word	0xffffffff


	//   ....[244]....
        /*300c*/ 	.word	0xffffffff


	//   ....[245]....
        /*3010*/ 	.word	0xffffffff


	//   ....[246]....
        /*3014*/ 	.word	0xffffffff


	//   ....[247]....
        /*3018*/ 	.word	0xffffffff


	//   ....[248]....
        /*301c*/ 	.word	0xffffffff


	//   ....[249]....
        /*3020*/ 	.word	0xffffffff


	//   ....[250]....
        /*3024*/ 	.word	0xffffffff


	//   ....[251]....
        /*3028*/ 	.word	0xffffffff


	//   ....[252]....
        /*302c*/ 	.word	0xffffffff


	//   ....[253]....
        /*3030*/ 	.word	0xffffffff


	//   ....[254]....
        /*3034*/ 	.word	0xffffffff


	//   ....[255]....
        /*3038*/ 	.word	0xffffffff


	//   ....[0]....
        /*303c*/ 	.word	0xffffffff


	//   ....[1]....
        /*3040*/ 	.word	0xffffffff


	//   ....[2]....
        /*3044*/ 	.word	0xffffffff


	//   ....[3]....
        /*3048*/ 	.word	0xffffffff


	//   ....[4]....
        /*304c*/ 	.word	0xffffffff


	//   ....[5]....
        /*3050*/ 	.word	0xffffffff


	//   ....[6]....
        /*3054*/ 	.word	0xffffffff


	//   ....[7]....
        /*3058*/ 	.word	0xffffffff


	//   ....[8]....
        /*305c*/ 	.word	0xffffffff


	//   ....[9]....
        /*3060*/ 	.word	0xffffffff


	//   ....[10]....
        /*3064*/ 	.word	0xffffffff


	//   ....[11]....
        /*3068*/ 	.word	0xffffffff


	//   ....[12]....
        /*306c*/ 	.word	0xffffffff


	//   ....[13]....
        /*3070*/ 	.word	0xffffffff


	//   ....[14]....
        /*3074*/ 	.word	0xffffffff


	//   ....[15]....
        /*3078*/ 	.word	0xffffffff


	//   ....[16]....
        /*307c*/ 	.word	0xffffffff


	//   ....[17]....
        /*3080*/ 	.word	0xffffffff


	//   ....[18]....
        /*3084*/ 	.word	0xffffffff


	//   ....[19]....
        /*3088*/ 	.word	0xffffffff


	//   ....[20]....
        /*308c*/ 	.word	0xffffffff


	//   ....[21]....
        /*3090*/ 	.word	0xffffffff


	//   ....[22]....
        /*3094*/ 	.word	0xffffffff


	//   ....[23]....
        /*3098*/ 	.word	0xffffffff


	//   ....[24]....
        /*309c*/ 	.word	0xffffffff


	//   ....[25]....
        /*30a0*/ 	.word	0xffffffff


	//   ....[26]....
        /*30a4*/ 	.word	0xffffffff


	//   ....[27]....
        /*30a8*/ 	.word	0xffffffff


	//   ....[28]....
        /*30ac*/ 	.word	0xffffffff


	//   ....[29]....
        /*30b0*/ 	.word	0xffffffff


	//   ....[30]....
        /*30b4*/ 	.word	0xffffffff


	//   ....[31]....
        /*30b8*/ 	.word	0xffffffff


	//   ....[32]....
        /*30bc*/ 	.word	0xffffffff


	//   ....[33]....
        /*30c0*/ 	.word	0xffffffff


	//   ....[34]....
        /*30c4*/ 	.word	0xffffffff


	//   ....[35]....
        /*30c8*/ 	.word	0xffffffff


	//   ....[36]....
        /*30cc*/ 	.word	0xffffffff


	//   ....[37]....
        /*30d0*/ 	.word	0xffffffff


	//   ....[38]....
        /*30d4*/ 	.word	0xffffffff


	//   ....[39]....
        /*30d8*/ 	.word	0xffffffff


	//   ....[40]....
        /*30dc*/ 	.word	0xffffffff


	//   ....[41]....
        /*30e0*/ 	.word	0xffffffff


	//   ....[42]....
        /*30e4*/ 	.word	0xffffffff


	//   ....[43]....
        /*30e8*/ 	.word	0xffffffff


	//   ....[44]....
        /*30ec*/ 	.word	0xffffffff


	//   ....[45]....
        /*30f0*/ 	.word	0xffffffff


	//   ....[46]....
        /*30f4*/ 	.word	0xffffffff


	//   ....[47]....
        /*30f8*/ 	.word	0xffffffff


	//   ....[48]....
        /*30fc*/ 	.word	0xffffffff


	//   ....[49]....
        /*3100*/ 	.word	0xffffffff


	//   ....[50]....
        /*3104*/ 	.word	0xffffffff


	//   ....[51]....
        /*3108*/ 	.word	0xffffffff


	//   ....[52]....
        /*310c*/ 	.word	0xffffffff


	//   ....[53]....
        /*3110*/ 	.word	0xffffffff


	//   ....[54]....
        /*3114*/ 	.word	0xffffffff


	//   ....[55]....
        /*3118*/ 	.word	0xffffffff


	//   ....[56]....
        /*311c*/ 	.word	0xffffffff


	//   ....[57]....
        /*3120*/ 	.word	0xffffffff


	//   ....[58]....
        /*3124*/ 	.word	0xffffffff


	//   ....[59]....
        /*3128*/ 	.word	0xffffffff


	//   ....[60]....
        /*312c*/ 	.word	0xffffffff


	//   ....[61]....
        /*3130*/ 	.word	0xffffffff


	//   ....[62]....
        /*3134*/ 	.word	0xffffffff


	//   ....[63]....
        /*3138*/ 	.word	0xffffffff


	//   ....[64]....
        /*313c*/ 	.word	0xffffffff


	//   ....[65]....
        /*3140*/ 	.word	0xffffffff


	//   ....[66]....
        /*3144*/ 	.word	0xffffffff


	//   ....[67]....
        /*3148*/ 	.word	0xffffffff


	//   ....[68]....
        /*314c*/ 	.word	0xffffffff


	//   ....[69]....
        /*3150*/ 	.word	0xffffffff


	//   ....[70]....
        /*3154*/ 	.word	0xffffffff


	//   ....[71]....
        /*3158*/ 	.word	0xffffffff


	//   ....[72]....
        /*315c*/ 	.word	0xffffffff


	//   ....[73]....
        /*3160*/ 	.word	0xffffffff


	//   ....[74]....
        /*3164*/ 	.word	0xffffffff


	//   ....[75]....
        /*3168*/ 	.word	0xffffffff


	//   ....[76]....
        /*316c*/ 	.word	0xffffffff


	//   ....[77]....
        /*3170*/ 	.word	0xffffffff


	//   ....[78]....
        /*3174*/ 	.word	0xffffffff


	//   ....[79]....
        /*3178*/ 	.word	0xffffffff


	//   ....[80]....
        /*317c*/ 	.word	0xffffffff


	//   ....[81]....
        /*3180*/ 	.word	0xffffffff


	//   ....[82]....
        /*3184*/ 	.word	0xffffffff


	//   ....[83]....
        /*3188*/ 	.word	0xffffffff


	//   ....[84]....
        /*318c*/ 	.word	0xffffffff


	//   ....[85]....
        /*3190*/ 	.word	0xffffffff


	//   ....[86]....
        /*3194*/ 	.word	0xffffffff


	//   ....[87]....
        /*3198*/ 	.word	0xffffffff


	//   ....[88]....
        /*319c*/ 	.word	0xffffffff


	//   ....[89]....
        /*31a0*/ 	.word	0xffffffff


	//   ....[90]....
        /*31a4*/ 	.word	0xffffffff


	//   ....[91]....
        /*31a8*/ 	.word	0xffffffff


	//   ....[92]....
        /*31ac*/ 	.word	0xffffffff


	//   ....[93]....
        /*31b0*/ 	.word	0xffffffff


	//   ....[94]....
        /*31b4*/ 	.word	0xffffffff


	//   ....[95]....
        /*31b8*/ 	.word	0xffffffff


	//   ....[96]....
        /*31bc*/ 	.word	0xffffffff


	//   ....[97]....
        /*31c0*/ 	.word	0xffffffff


	//   ....[98]....
        /*31c4*/ 	.word	0xffffffff


	//   ....[99]....
        /*31c8*/ 	.word	0xffffffff


	//   ....[100]....
        /*31cc*/ 	.word	0xffffffff


	//   ....[101]....
        /*31d0*/ 	.word	0xffffffff


	//   ....[102]....
        /*31d4*/ 	.word	0xffffffff


	//   ....[103]....
        /*31d8*/ 	.word	0xffffffff


	//   ....[104]....
        /*31dc*/ 	.word	0xffffffff


	//   ....[105]....
        /*31e0*/ 	.word	0xffffffff


	//   ....[106]....
        /*31e4*/ 	.word	0xffffffff


	//   ....[107]....
        /*31e8*/ 	.word	0xffffffff


	//   ....[108]....
        /*31ec*/ 	.word	0xffffffff


	//   ....[109]....
        /*31f0*/ 	.word	0xffffffff


	//   ....[110]....
        /*31f4*/ 	.word	0xffffffff


	//   ....[111]....
        /*31f8*/ 	.word	0xffffffff


	//   ....[112]....
        /*31fc*/ 	.word	0xffffffff


	//   ....[113]....
        /*3200*/ 	.word	0xffffffff


	//   ....[114]....
        /*3204*/ 	.word	0xffffffff


	//   ....[115]....
        /*3208*/ 	.word	0xffffffff


	//   ....[116]....
        /*320c*/ 	.word	0xffffffff


	//   ....[117]....
        /*3210*/ 	.word	0xffffffff


	//   ....[118]....
        /*3214*/ 	.word	0xffffffff


	//   ....[119]....
        /*3218*/ 	.word	0xffffffff


	//   ....[120]....
        /*321c*/ 	.word	0xffffffff


	//   ....[121]....
        /*3220*/ 	.word	0xffffffff


	//   ....[122]....
        /*3224*/ 	.word	0xffffffff


	//   ....[123]....
        /*3228*/ 	.word	0xffffffff


	//   ....[124]....
        /*322c*/ 	.word	0xffffffff


	//   ....[125]....
        /*3230*/ 	.word	0xffffffff


	//   ....[126]....
        /*3234*/ 	.word	0xffffffff


	//   ....[127]....
        /*3238*/ 	.word	0xffffffff


	//   ....[128]....
        /*323c*/ 	.word	0xffffffff


	//   ....[129]....
        /*3240*/ 	.word	0xffffffff


	//   ....[130]....
        /*3244*/ 	.word	0xffffffff


	//   ....[131]....
        /*3248*/ 	.word	0xffffffff


	//   ....[132]....
        /*324c*/ 	.word	0xffffffff


	//   ....[133]....
        /*3250*/ 	.word	0xffffffff


	//   ....[134]....
        /*3254*/ 	.word	0xffffffff


	//   ....[135]....
        /*3258*/ 	.word	0xffffffff


	//   ....[136]....
        /*325c*/ 	.word	0xffffffff


	//   ....[137]....
        /*3260*/ 	.word	0xffffffff


	//   ....[138]....
        /*3264*/ 	.word	0xffffffff


	//   ....[139]....
        /*3268*/ 	.word	0xffffffff


	//   ....[140]....
        /*326c*/ 	.word	0xffffffff


	//   ....[141]....
        /*3270*/ 	.word	0xffffffff


	//   ....[142]....
        /*3274*/ 	.word	0xffffffff


	//   ....[143]....
        /*3278*/ 	.word	0xffffffff


	//   ....[144]....
        /*327c*/ 	.word	0xffffffff


	//   ....[145]....
        /*3280*/ 	.word	0xffffffff


	//   ....[146]....
        /*3284*/ 	.word	0xffffffff


	//   ....[147]....
        /*3288*/ 	.word	0xffffffff


	//   ....[148]....
        /*328c*/ 	.word	0xffffffff


	//   ....[149]....
        /*3290*/ 	.word	0xffffffff


	//   ....[150]....
        /*3294*/ 	.word	0xffffffff


	//   ....[151]....
        /*3298*/ 	.word	0xffffffff


	//   ....[152]....
        /*329c*/ 	.word	0xffffffff


	//   ....[153]....
        /*32a0*/ 	.word	0xffffffff


	//   ....[154]....
        /*32a4*/ 	.word	0xffffffff


	//   ....[155]....
        /*32a8*/ 	.word	0xffffffff


	//   ....[156]....
        /*32ac*/ 	.word	0xffffffff


	//   ....[157]....
        /*32b0*/ 	.word	0xffffffff


	//   ....[158]....
        /*32b4*/ 	.word	0xffffffff


	//   ....[159]....
        /*32b8*/ 	.word	0xffffffff


	//   ....[160]....
        /*32bc*/ 	.word	0xffffffff


	//   ....[161]....
        /*32c0*/ 	.word	0xffffffff


	//   ....[162]....
        /*32c4*/ 	.word	0xffffffff


	//   ....[163]....
        /*32c8*/ 	.word	0xffffffff


	//   ....[164]....
        /*32cc*/ 	.word	0xffffffff


	//   ....[165]....
        /*32d0*/ 	.word	0xffffffff


	//   ....[166]....
        /*32d4*/ 	.word	0xffffffff


	//   ....[167]....
        /*32d8*/ 	.word	0xffffffff


	//   ....[168]....
        /*32dc*/ 	.word	0xffffffff


	//   ....[169]....
        /*32e0*/ 	.word	0xffffffff


	//   ....[170]....
        /*32e4*/ 	.word	0xffffffff


	//   ....[171]....
        /*32e8*/ 	.word	0xffffffff


	//   ....[172]....
        /*32ec*/ 	.word	0xffffffff


	//   ....[173]....
        /*32f0*/ 	.word	0xffffffff


	//   ....[174]....
        /*32f4*/ 	.word	0xffffffff


	//   ....[175]....
        /*32f8*/ 	.word	0xffffffff


	//   ....[176]....
        /*32fc*/ 	.word	0xffffffff


	//   ....[177]....
        /*3300*/ 	.word	0xffffffff


	//   ....[178]....
        /*3304*/ 	.word	0xffffffff


	//   ....[179]....
        /*3308*/ 	.word	0xffffffff


	//   ....[180]....
        /*330c*/ 	.word	0xffffffff


	//   ....[181]....
        /*3310*/ 	.word	0xffffffff


	//   ....[182]....
        /*3314*/ 	.word	0xffffffff


	//   ....[183]....
        /*3318*/ 	.word	0xffffffff


	//   ....[184]....
        /*331c*/ 	.word	0xffffffff


	//   ....[185]....
        /*3320*/ 	.word	0xffffffff


	//   ....[186]....
        /*3324*/ 	.word	0xffffffff


	//   ....[187]....
        /*3328*/ 	.word	0xffffffff


	//   ....[188]....
        /*332c*/ 	.word	0xffffffff


	//   ....[189]....
        /*3330*/ 	.word	0xffffffff


	//   ....[190]....
        /*3334*/ 	.word	0xffffffff


	//   ....[191]....
        /*3338*/ 	.word	0xffffffff


	//   ....[192]....
        /*333c*/ 	.word	0xffffffff


	//   ....[193]....
        /*3340*/ 	.word	0xffffffff


	//   ....[194]....
        /*3344*/ 	.word	0xffffffff


	//   ....[195]....
        /*3348*/ 	.word	0xffffffff


	//   ....[196]....
        /*334c*/ 	.word	0xffffffff


	//   ....[197]....
        /*3350*/ 	.word	0xffffffff


	//   ....[198]....
        /*3354*/ 	.word	0xffffffff


	//   ....[199]....
        /*3358*/ 	.word	0xffffffff


	//   ....[200]....
        /*335c*/ 	.word	0xffffffff


	//   ....[201]....
        /*3360*/ 	.word	0xffffffff


	//   ....[202]....
        /*3364*/ 	.word	0xffffffff


	//   ....[203]....
        /*3368*/ 	.word	0xffffffff


	//   ....[204]....
        /*336c*/ 	.word	0xffffffff


	//   ....[205]....
        /*3370*/ 	.word	0xffffffff


	//   ....[206]....
        /*3374*/ 	.word	0xffffffff


	//   ....[207]....
        /*3378*/ 	.word	0xffffffff


	//   ....[208]....
        /*337c*/ 	.word	0xffffffff


	//   ....[209]....
        /*3380*/ 	.word	0xffffffff


	//   ....[210]....
        /*3384*/ 	.word	0xffffffff


	//   ....[211]....
        /*3388*/ 	.word	0xffffffff


	//   ....[212]....
        /*338c*/ 	.word	0xffffffff


	//   ....[213]....
        /*3390*/ 	.word	0xffffffff


	//   ....[214]....
        /*3394*/ 	.word	0xffffffff


	//   ....[215]....
        /*3398*/ 	.word	0xffffffff


	//   ....[216]....
        /*339c*/ 	.word	0xffffffff


	//   ....[217]....
        /*33a0*/ 	.word	0xffffffff


	//   ....[218]....
        /*33a4*/ 	.word	0xffffffff


	//   ....[219]....
        /*33a8*/ 	.word	0xffffffff


	//   ....[220]....
        /*33ac*/ 	.word	0xffffffff


	//   ....[221]....
        /*33b0*/ 	.word	0xffffffff


	//   ....[222]....
        /*33b4*/ 	.word	0xffffffff


	//   ....[223]....
        /*33b8*/ 	.word	0xffffffff


	//   ....[224]....
        /*33bc*/ 	.word	0xffffffff


	//   ....[225]....
        /*33c0*/ 	.word	0xffffffff


	//   ....[226]....
        /*33c4*/ 	.word	0xffffffff


	//   ....[227]....
        /*33c8*/ 	.word	0xffffffff


	//   ....[228]....
        /*33cc*/ 	.word	0xffffffff


	//   ....[229]....
        /*33d0*/ 	.word	0xffffffff


	//   ....[230]....
        /*33d4*/ 	.word	0xffffffff


	//   ....[231]....
        /*33d8*/ 	.word	0xffffffff


	//   ....[232]....
        /*33dc*/ 	.word	0xffffffff


	//   ....[233]....
        /*33e0*/ 	.word	0xffffffff


	//   ....[234]....
        /*33e4*/ 	.word	0xffffffff


	//   ....[235]....
        /*33e8*/ 	.word	0xffffffff


	//   ....[236]....
        /*33ec*/ 	.word	0xffffffff


	//   ....[237]....
        /*33f0*/ 	.word	0xffffffff


	//   ....[238]....
        /*33f4*/ 	.word	0xffffffff


	//   ....[239]....
        /*33f8*/ 	.word	0xffffffff


	//   ....[240]....
        /*33fc*/ 	.word	0xffffffff


	//   ....[241]....
        /*3400*/ 	.word	0xffffffff


	//   ....[242]....
        /*3404*/ 	.word	0xffffffff


	//   ....[243]....
        /*3408*/ 	.word	0xffffffff


	//   ....[244]....
        /*340c*/ 	.word	0xffffffff


	//   ....[245]....
        /*3410*/ 	.word	0xffffffff


	//   ....[246]....
        /*3414*/ 	.word	0xffffffff


	//   ....[247]....
        /*3418*/ 	.word	0xffffffff


	//   ....[248]....
        /*341c*/ 	.word	0xffffffff


	//   ....[249]....
        /*3420*/ 	.word	0xffffffff


	//   ....[250]....
        /*3424*/ 	.word	0xffffffff


	//   ....[251]....
        /*3428*/ 	.word	0xffffffff


	//   ....[252]....
        /*342c*/ 	.word	0xffffffff


	//   ....[253]....
        /*3430*/ 	.word	0xffffffff


	//   ....[254]....
        /*3434*/ 	.word	0xffffffff


	//   ....[255]....
        /*3438*/ 	.word	0xffffffff


	//   ....[0]....
        /*343c*/ 	.word	0xffffffff


	//   ....[1]....
        /*3440*/ 	.word	0xffffffff


	//   ....[2]....
        /*3444*/ 	.word	0xffffffff


	//   ....[3]....
        /*3448*/ 	.word	0xffffffff


	//   ....[4]....
        /*344c*/ 	.word	0xffffffff


	//   ....[5]....
        /*3450*/ 	.word	0xffffffff


	//   ....[6]....
        /*3454*/ 	.word	0xffffffff


	//   ....[7]....
        /*3458*/ 	.word	0xffffffff


	//   ....[8]....
        /*345c*/ 	.word	0xffffffff


	//   ....[9]....
        /*3460*/ 	.word	0xffffffff


	//   ....[10]....
        /*3464*/ 	.word	0xffffffff


	//   ....[11]....
        /*3468*/ 	.word	0xffffffff


	//   ....[12]....
        /*346c*/ 	.word	0xffffffff


	//   ....[13]....
        /*3470*/ 	.word	0xffffffff


	//   ....[14]....
        /*3474*/ 	.word	0xffffffff


	//   ....[15]....
        /*3478*/ 	.word	0xffffffff


	//   ....[16]....
        /*347c*/ 	.word	0xffffffff


	//   ....[17]....
        /*3480*/ 	.word	0xffffffff


	//   ....[18]....
        /*3484*/ 	.word	0xffffffff


	//   ....[19]....
        /*3488*/ 	.word	0xffffffff


	//   ....[20]....
        /*348c*/ 	.word	0xffffffff


	//   ....[21]....
        /*3490*/ 	.word	0xffffffff


	//   ....[22]....
        /*3494*/ 	.word	0xffffffff


	//   ....[23]....
        /*3498*/ 	.word	0xffffffff


	//   ....[24]....
        /*349c*/ 	.word	0xffffffff


	//   ....[25]....
        /*34a0*/ 	.word	0xffffffff


	//   ....[26]....
        /*34a4*/ 	.word	0xffffffff


	//   ....[27]....
        /*34a8*/ 	.word	0xffffffff


	//   ....[28]....
        /*34ac*/ 	.word	0xffffffff


	//   ....[29]....
        /*34b0*/ 	.word	0xffffffff


	//   ....[30]....
        /*34b4*/ 	.word	0xffffffff


	//   ....[31]....
        /*34b8*/ 	.word	0xffffffff


	//   ....[32]....
        /*34bc*/ 	.word	0xffffffff


	//   ....[33]....
        /*34c0*/ 	.word	0xffffffff


	//   ....[34]....
        /*34c4*/ 	.word	0xffffffff


	//   ....[35]....
        /*34c8*/ 	.word	0xffffffff


	//   ....[36]....
        /*34cc*/ 	.word	0xffffffff


	//   ....[37]....
        /*34d0*/ 	.word	0xffffffff


	//   ....[38]....
        /*34d4*/ 	.word	0xffffffff


	//   ....[39]....
        /*34d8*/ 	.word	0xffffffff


	//   ....[40]....
        /*34dc*/ 	.word	0xffffffff


	//   ....[41]....
        /*34e0*/ 	.word	0xffffffff


	//   ....[42]....
        /*34e4*/ 	.word	0xffffffff


	//   ....[43]....
        /*34e8*/ 	.word	0xffffffff


	//   ....[44]....
        /*34ec*/ 	.word	0xffffffff


	//   ....[45]....
        /*34f0*/ 	.word	0xffffffff


	//   ....[46]....
        /*34f4*/ 	.word	0xffffffff


	//   ....[47]....
        /*34f8*/ 	.word	0xffffffff


	//   ....[48]....
        /*34fc*/ 	.word	0xffffffff


	//   ....[49]....
        /*3500*/ 	.word	0xffffffff


	//   ....[50]....
        /*3504*/ 	.word	0xffffffff


	//   ....[51]....
        /*3508*/ 	.word	0xffffffff


	//   ....[52]....
        /*350c*/ 	.word	0xffffffff


	//   ....[53]....
        /*3510*/ 	.word	0xffffffff


	//   ....[54]....
        /*3514*/ 	.word	0xffffffff


	//   ....[55]....
        /*3518*/ 	.word	0xffffffff


	//   ....[56]....
        /*351c*/ 	.word	0xffffffff


	//   ....[57]....
        /*3520*/ 	.word	0xffffffff


	//   ....[58]....
        /*3524*/ 	.word	0xffffffff


	//   ....[59]....
        /*3528*/ 	.word	0xffffffff


	//   ....[60]....
        /*352c*/ 	.word	0xffffffff


	//   ....[61]....
        /*3530*/ 	.word	0xffffffff


	//   ....[62]....
        /*3534*/ 	.word	0xffffffff


	//   ....[63]....
        /*3538*/ 	.word	0xffffffff


	//   ....[64]....
        /*353c*/ 	.word	0xffffffff


	//   ....[65]....
        /*3540*/ 	.word	0xffffffff


	//   ....[66]....
        /*3544*/ 	.word	0xffffffff


	//   ....[67]....
        /*3548*/ 	.word	0xffffffff


	//   ....[68]....
        /*354c*/ 	.word	0xffffffff


	//   ....[69]....
        /*3550*/ 	.word	0xffffffff


	//   ....[70]....
        /*3554*/ 	.word	0xffffffff


	//   ....[71]....
        /*3558*/ 	.word	0xffffffff


	//   ....[72]....
        /*355c*/ 	.word	0xffffffff


	//   ....[73]....
        /*3560*/ 	.word	0xffffffff


	//   ....[74]....
        /*3564*/ 	.word	0xffffffff


	//   ....[75]....
        /*3568*/ 	.word	0xffffffff


	//   ....[76]....
        /*356c*/ 	.word	0xffffffff


	//   ....[77]....
        /*3570*/ 	.word	0xffffffff


	//   ....[78]....
        /*3574*/ 	.word	0xffffffff


	//   ....[79]....
        /*3578*/ 	.word	0xffffffff


	//   ....[80]....
        /*357c*/ 	.word	0xffffffff


	//   ....[81]....
        /*3580*/ 	.word	0xffffffff


	//   ....[82]....
        /*3584*/ 	.word	0xffffffff


	//   ....[83]....
        /*3588*/ 	.word	0xffffffff


	//   ....[84]....
        /*358c*/ 	.word	0xffffffff


	//   ....[85]....
        /*3590*/ 	.word	0xffffffff


	//   ....[86]....
        /*3594*/ 	.word	0xffffffff


	//   ....[87]....
        /*3598*/ 	.word	0xffffffff


	//   ....[88]....
        /*359c*/ 	.word	0xffffffff


	//   ....[89]....
        /*35a0*/ 	.word	0xffffffff


	//   ....[90]....
        /*35a4*/ 	.word	0xffffffff


	//   ....[91]....
        /*35a8*/ 	.word	0xffffffff


	//   ....[92]....
        /*35ac*/ 	.word	0xffffffff


	//   ....[93]....
        /*35b0*/ 	.word	0xffffffff


	//   ....[94]....
        /*35b4*/ 	.word	0xffffffff


	//   ....[95]....
        /*35b8*/ 	.word	0xffffffff


	//   ....[96]....
        /*35bc*/ 	.word	0xffffffff


	//   ....[97]....
        /*35c0*/ 	.word	0xffffffff


	//   ....[98]....
        /*35c4*/ 	.word	0xffffffff


	//   ....[99]....
        /*35c8*/ 	.word	0xffffffff


	//   ....[100]....
        /*35cc*/ 	.word	0xffffffff


	//   ....[101]....
        /*35d0*/ 	.word	0xffffffff


	//   ....[102]....
        /*35d4*/ 	.word	0xffffffff


	//   ....[103]....
        /*35d8*/ 	.word	0xffffffff


	//   ....[104]....
        /*35dc*/ 	.word	0xffffffff


	//   ....[105]....
        /*35e0*/ 	.word	0xffffffff


	//   ....[106]....
        /*35e4*/ 	.word	0xffffffff


	//   ....[107]....
        /*35e8*/ 	.word	0xffffffff


	//   ....[108]....
        /*35ec*/ 	.word	0xffffffff


	//   ....[109]....
        /*35f0*/ 	.word	0xffffffff


	//   ....[110]....
        /*35f4*/ 	.word	0xffffffff


	//   ....[111]....
        /*35f8*/ 	.word	0xffffffff


	//   ....[112]....
        /*35fc*/ 	.word	0xffffffff


	//   ....[113]....
        /*3600*/ 	.word	0xffffffff


	//   ....[114]....
        /*3604*/ 	.word	0xffffffff


	//   ....[115]....
        /*3608*/ 	.word	0xffffffff


	//   ....[116]....
        /*360c*/ 	.word	0xffffffff


	//   ....[117]....
        /*3610*/ 	.word	0xffffffff


	//   ....[118]....
        /*3614*/ 	.word	0xffffffff


	//   ....[119]....
        /*3618*/ 	.word	0xffffffff


	//   ....[120]....
        /*361c*/ 	.word	0xffffffff


	//   ....[121]....
        /*3620*/ 	.word	0xffffffff


	//   ....[122]....
        /*3624*/ 	.word	0xffffffff


	//   ....[123]....
        /*3628*/ 	.word	0xffffffff


	//   ....[124]....
        /*362c*/ 	.word	0xffffffff


	//   ....[125]....
        /*3630*/ 	.word	0xffffffff


	//   ....[126]....
        /*3634*/ 	.word	0xffffffff


	//   ....[127]....
        /*3638*/ 	.word	0xffffffff


	//   ....[128]....
        /*363c*/ 	.word	0xffffffff


	//   ....[129]....
        /*3640*/ 	.word	0xffffffff


	//   ....[130]....
        /*3644*/ 	.word	0xffffffff


	//   ....[131]....
        /*3648*/ 	.word	0xffffffff


	//   ....[132]....
        /*364c*/ 	.word	0xffffffff


	//   ....[133]....
        /*3650*/ 	.word	0xffffffff


	//   ....[134]....
        /*3654*/ 	.word	0xffffffff


	//   ....[135]....
        /*3658*/ 	.word	0xffffffff


	//   ....[136]....
        /*365c*/ 	.word	0xffffffff


	//   ....[137]....
        /*3660*/ 	.word	0xffffffff


	//   ....[138]....
        /*3664*/ 	.word	0xffffffff


	//   ....[139]....
        /*3668*/ 	.word	0xffffffff


	//   ....[140]....
        /*366c*/ 	.word	0xffffffff


	//   ....[141]....
        /*3670*/ 	.word	0xffffffff


	//   ....[142]....
        /*3674*/ 	.word	0xffffffff


	//   ....[143]....
        /*3678*/ 	.word	0xffffffff


	//   ....[144]....
        /*367c*/ 	.word	0xffffffff


	//   ....[145]....
        /*3680*/ 	.word	0xffffffff


	//   ....[146]....
        /*3684*/ 	.word	0xffffffff


	//   ....[147]....
        /*3688*/ 	.word	0xffffffff


	//   ....[148]....
        /*368c*/ 	.word	0xffffffff


	//   ....[149]....
        /*3690*/ 	.word	0xffffffff


	//   ....[150]....
        /*3694*/ 	.word	0xffffffff


	//   ....[151]....
        /*3698*/ 	.word	0xffffffff


	//   ....[152]....
        /*369c*/ 	.word	0xffffffff


	//   ....[153]....
        /*36a0*/ 	.word	0xffffffff


	//   ....[154]....
        /*36a4*/ 	.word	0xffffffff


	//   ....[155]....
        /*36a8*/ 	.word	0xffffffff


	//   ....[156]....
        /*36ac*/ 	.word	0xffffffff


	//   ....[157]....
        /*36b0*/ 	.word	0xffffffff


	//   ....[158]....
        /*36b4*/ 	.word	0xffffffff


	//   ....[159]....
        /*36b8*/ 	.word	0xffffffff


	//   ....[160]....
        /*36bc*/ 	.word	0xffffffff


	//   ....[161]....
        /*36c0*/ 	.word	0xffffffff


	//   ....[162]....
        /*36c4*/ 	.word	0xffffffff


	//   ....[163]....
        /*36c8*/ 	.word	0xffffffff


	//   ....[164]....
        /*36cc*/ 	.word	0xffffffff


	//   ....[165]....
        /*36d0*/ 	.word	0xffffffff


	//   ....[166]....
        /*36d4*/ 	.word	0xffffffff


	//   ....[167]....
        /*36d8*/ 	.word	0xffffffff


	//   ....[168]....
        /*36dc*/ 	.word	0xffffffff


	//   ....[169]....
        /*36e0*/ 	.word	0xffffffff


	//   ....[170]....
        /*36e4*/ 	.word	0xffffffff


	//   ....[171]....
        /*36e8*/ 	.word	0xffffffff


	//   ....[172]....
        /*36ec*/ 	.word	0xffffffff


	//   ....[173]....
        /*36f0*/ 	.word	0xffffffff


	//   ....[174]....
        /*36f4*/ 	.word	0xffffffff


	//   ....[175]....
        /*36f8*/ 	.word	0xffffffff


	//   ....[176]....
        /*36fc*/ 	.word	0xffffffff


	//   ....[177]....
        /*3700*/ 	.word	0xffffffff


	//   ....[178]....
        /*3704*/ 	.word	0xffffffff


	//   ....[179]....
        /*3708*/ 	.word	0xffffffff


	//   ....[180]....
        /*370c*/ 	.word	0xffffffff


	//   ....[181]....
        /*3710*/ 	.word	0xffffffff


	//   ....[182]....
        /*3714*/ 	.word	0xffffffff


	//   ....[183]....
        /*3718*/ 	.word	0xffffffff


	//   ....[184]....
        /*371c*/ 	.word	0xffffffff


	//   ....[185]....
        /*3720*/ 	.word	0xffffffff


	//   ....[186]....
        /*3724*/ 	.word	0xffffffff


	//   ....[187]....
        /*3728*/ 	.word	0xffffffff


	//   ....[188]....
        /*372c*/ 	.word	0xffffffff


	//   ....[189]....
        /*3730*/ 	.word	0xffffffff


	//   ....[190]....
        /*3734*/ 	.word	0xffffffff


	//   ....[191]....
        /*3738*/ 	.word	0xffffffff


	//   ....[192]....
        /*373c*/ 	.word	0xffffffff


	//   ....[193]....
        /*3740*/ 	.word	0xffffffff


	//   ....[194]....
        /*3744*/ 	.word	0xffffffff


	//   ....[195]....
        /*3748*/ 	.word	0xffffffff


	//   ....[196]....
        /*374c*/ 	.word	0xffffffff


	//   ....[197]....
        /*3750*/ 	.word	0xffffffff


	//   ....[198]....
        /*3754*/ 	.word	0xffffffff


	//   ....[199]....
        /*3758*/ 	.word	0xffffffff


	//   ....[200]....
        /*375c*/ 	.word	0xffffffff


	//   ....[201]....
        /*3760*/ 	.word	0xffffffff


	//   ....[202]....
        /*3764*/ 	.word	0xffffffff


	//   ....[203]....
        /*3768*/ 	.word	0xffffffff


	//   ....[204]....
        /*376c*/ 	.word	0xffffffff


	//   ....[205]....
        /*3770*/ 	.word	0xffffffff


	//   ....[206]....
        /*3774*/ 	.word	0xffffffff


	//   ....[207]....
        /*3778*/ 	.word	0xffffffff


	//   ....[208]....
        /*377c*/ 	.word	0xffffffff


	//   ....[209]....
        /*3780*/ 	.word	0xffffffff


	//   ....[210]....
        /*3784*/ 	.word	0xffffffff


	//   ....[211]....
        /*3788*/ 	.word	0xffffffff


	//   ....[212]....
        /*378c*/ 	.word	0xffffffff


	//   ....[213]....
        /*3790*/ 	.word	0xffffffff


	//   ....[214]....
        /*3794*/ 	.word	0xffffffff


	//   ....[215]....
        /*3798*/ 	.word	0xffffffff


	//   ....[216]....
        /*379c*/ 	.word	0xffffffff


	//   ....[217]....
        /*37a0*/ 	.word	0xffffffff


	//   ....[218]....
        /*37a4*/ 	.word	0xffffffff


	//   ....[219]....
        /*37a8*/ 	.word	0xffffffff


	//   ....[220]....
        /*37ac*/ 	.word	0xffffffff


	//   ....[221]....
        /*37b0*/ 	.word	0xffffffff


	//   ....[222]....
        /*37b4*/ 	.word	0xffffffff


	//   ....[223]....
        /*37b8*/ 	.word	0xffffffff


	//   ....[224]....
        /*37bc*/ 	.word	0xffffffff


	//   ....[225]....
        /*37c0*/ 	.word	0xffffffff


	//   ....[226]....
        /*37c4*/ 	.word	0xffffffff


	//   ....[227]....
        /*37c8*/ 	.word	0xffffffff


	//   ....[228]....
        /*37cc*/ 	.word	0xffffffff


	//   ....[229]....
        /*37d0*/ 	.word	0xffffffff


	//   ....[230]....
        /*37d4*/ 	.word	0xffffffff


	//   ....[231]....
        /*37d8*/ 	.word	0xffffffff


	//   ....[232]....
        /*37dc*/ 	.word	0xffffffff


	//   ....[233]....
        /*37e0*/ 	.word	0xffffffff


	//   ....[234]....
        /*37e4*/ 	.word	0xffffffff


	//   ....[235]....
        /*37e8*/ 	.word	0xffffffff


	//   ....[236]....
        /*37ec*/ 	.word	0xffffffff


	//   ....[237]....
        /*37f0*/ 	.word	0xffffffff


	//   ....[238]....
        /*37f4*/ 	.word	0xffffffff


	//   ....[239]....
        /*37f8*/ 	.word	0xffffffff


	//   ....[240]....
        /*37fc*/ 	.word	0xffffffff


	//   ....[241]....
        /*3800*/ 	.word	0xffffffff


	//   ....[242]....
        /*3804*/ 	.word	0xffffffff


	//   ....[243]....
        /*3808*/ 	.word	0xffffffff


	//   ....[244]....
        /*380c*/ 	.word	0xffffffff


	//   ....[245]....
        /*3810*/ 	.word	0xffffffff


	//   ....[246]....
        /*3814*/ 	.word	0xffffffff


	//   ....[247]....
        /*3818*/ 	.word	0xffffffff


	//   ....[248]....
        /*381c*/ 	.word	0xffffffff


	//   ....[249]....
        /*3820*/ 	.word	0xffffffff


	//   ....[250]....
        /*3824*/ 	.word	0xffffffff


	//   ....[251]....
        /*3828*/ 	.word	0xffffffff


	//   ....[252]....
        /*382c*/ 	.word	0xffffffff


	//   ....[253]....
        /*3830*/ 	.word	0xffffffff


	//   ....[254]....
        /*3834*/ 	.word	0xffffffff


	//   ....[255]....
        /*3838*/ 	.word	0xffffffff


	//   ....[0]....
        /*383c*/ 	.word	0xffffffff


	//   ....[1]....
        /*3840*/ 	.word	0xffffffff


	//   ....[2]....
        /*3844*/ 	.word	0xffffffff


	//   ....[3]....
        /*3848*/ 	.word	0xffffffff


	//   ....[4]....
        /*384c*/ 	.word	0xffffffff


	//   ....[5]....
        /*3850*/ 	.word	0xffffffff


	//   ....[6]....
        /*3854*/ 	.word	0xffffffff


	//   ....[7]....
        /*3858*/ 	.word	0xffffffff


	//   ....[8]....
        /*385c*/ 	.word	0xffffffff


	//   ....[9]....
        /*3860*/ 	.word	0xffffffff


	//   ....[10]....
        /*3864*/ 	.word	0xffffffff


	//   ....[11]....
        /*3868*/ 	.word	0xffffffff


	//   ....[12]....
        /*386c*/ 	.word	0xffffffff


	//   ....[13]....
        /*3870*/ 	.word	0xffffffff


	//   ....[14]....
        /*3874*/ 	.word	0xffffffff


	//   ....[15]....
        /*3878*/ 	.word	0xffffffff


	//   ....[16]....
        /*387c*/ 	.word	0xffffffff


	//   ....[17]....
        /*3880*/ 	.word	0xffffffff


	//   ....[18]....
        /*3884*/ 	.word	0xffffffff


	//   ....[19]....
        /*3888*/ 	.word	0xffffffff


	//   ....[20]....
        /*388c*/ 	.word	0xffffffff


	//   ....[21]....
        /*3890*/ 	.word	0xffffffff


	//   ....[22]....
        /*3894*/ 	.word	0xffffffff


	//   ....[23]....
        /*3898*/ 	.word	0xffffffff


	//   ....[24]....
        /*389c*/ 	.word	0xffffffff


	//   ....[25]....
        /*38a0*/ 	.word	0xffffffff


	//   ....[26]....
        /*38a4*/ 	.word	0xffffffff


	//   ....[27]....
        /*38a8*/ 	.word	0xffffffff


	//   ....[28]....
        /*38ac*/ 	.word	0xffffffff


	//   ....[29]....
        /*38b0*/ 	.word	0xffffffff


	//   ....[30]....
        /*38b4*/ 	.word	0xffffffff


	//   ....[31]....
        /*38b8*/ 	.word	0xffffffff


	//   ....[32]....
        /*38bc*/ 	.word	0xffffffff


	//   ....[33]....
        /*38c0*/ 	.word	0xffffffff


	//   ....[34]....
        /*38c4*/ 	.word	0xffffffff


	//   ....[35]....
        /*38c8*/ 	.word	0xffffffff


	//   ....[36]....
        /*38cc*/ 	.word	0xffffffff


	//   ....[37]....
        /*38d0*/ 	.word	0xffffffff


	//   ....[38]....
        /*38d4*/ 	.word	0xffffffff


	//   ....[39]....
        /*38d8*/ 	.word	0xffffffff


	//   ....[40]....
        /*38dc*/ 	.word	0xffffffff


	//   ....[41]....
        /*38e0*/ 	.word	0xffffffff


	//   ....[42]....
        /*38e4*/ 	.word	0xffffffff


	//   ....[43]....
        /*38e8*/ 	.word	0xffffffff


	//   ....[44]....
        /*38ec*/ 	.word	0xffffffff


	//   ....[45]....
        /*38f0*/ 	.word	0xffffffff


	//   ....[46]....
        /*38f4*/ 	.word	0xffffffff


	//   ....[47]....
        /*38f8*/ 	.word	0xffffffff


	//   ....[48]....
        /*38fc*/ 	.word	0xffffffff


	//   ....[49]....
        /*3900*/ 	.word	0xffffffff


	//   ....[50]....
        /*3904*/ 	.word	0xffffffff


	//   ....[51]....
        /*3908*/ 	.word	0xffffffff


	//   ....[52]....
        /*390c*/ 	.word	0xffffffff


	//   ....[53]....
        /*3910*/ 	.word	0xffffffff


	//   ....[54]....
        /*3914*/ 	.word	0xffffffff


	//   ....[55]....
        /*3918*/ 	.word	0xffffffff


	//   ....[56]....
        /*391c*/ 	.word	0xffffffff


	//   ....[57]....
        /*3920*/ 	.word	0xffffffff


	//   ....[58]....
        /*3924*/ 	.word	0xffffffff


	//   ....[59]....
        /*3928*/ 	.word	0xffffffff


	//   ....[60]....
        /*392c*/ 	.word	0xffffffff


	//   ....[61]....
        /*3930*/ 	.word	0xffffffff


	//   ....[62]....
        /*3934*/ 	.word	0xffffffff


	//   ....[63]....
        /*3938*/ 	.word	0xffffffff


	//   ....[64]....
        /*393c*/ 	.word	0xffffffff


	//   ....[65]....
        /*3940*/ 	.word	0xffffffff


	//   ....[66]....
        /*3944*/ 	.word	0xffffffff


	//   ....[67]....
        /*3948*/ 	.word	0xffffffff


	//   ....[68]....
        /*394c*/ 	.word	0xffffffff


	//   ....[69]....
        /*3950*/ 	.word	0xffffffff


	//   ....[70]....
        /*3954*/ 	.word	0xffffffff


	//   ....[71]....
        /*3958*/ 	.word	0xffffffff


	//   ....[72]....
        /*395c*/ 	.word	0xffffffff


	//   ....[73]....
        /*3960*/ 	.word	0xffffffff


	//   ....[74]....
        /*3964*/ 	.word	0xffffffff


	//   ....[75]....
        /*3968*/ 	.word	0xffffffff


	//   ....[76]....
        /*396c*/ 	.word	0xffffffff


	//   ....[77]....
        /*3970*/ 	.word	0xffffffff


	//   ....[78]....
        /*3974*/ 	.word	0xffffffff


	//   ....[79]....
        /*3978*/ 	.word	0xffffffff


	//   ....[80]....
        /*397c*/ 	.word	0xffffffff


	//   ....[81]....
        /*3980*/ 	.word	0xffffffff


	//   ....[82]....
        /*3984*/ 	.word	0xffffffff


	//   ....[83]....
        /*3988*/ 	.word	0xffffffff


	//   ....[84]....
        /*398c*/ 	.word	0xffffffff


	//   ....[85]....
        /*3990*/ 	.word	0xffffffff


	//   ....[86]....
        /*3994*/ 	.word	0xffffffff


	//   ....[87]....
        /*3998*/ 	.word	0xffffffff


	//   ....[88]....
        /*399c*/ 	.word	0xffffffff


	//   ....[89]....
        /*39a0*/ 	.word	0xffffffff


	//   ....[90]....
        /*39a4*/ 	.word	0xffffffff


	//   ....[91]....
        /*39a8*/ 	.word	0xffffffff


	//   ....[92]....
        /*39ac*/ 	.word	0xffffffff


	//   ....[93]....
        /*39b0*/ 	.word	0xffffffff


	//   ....[94]....
        /*39b4*/ 	.word	0xffffffff


	//   ....[95]....
        /*39b8*/ 	.word	0xffffffff


	//   ....[96]....
        /*39bc*/ 	.word	0xffffffff


	//   ....[97]....
        /*39c0*/ 	.word	0xffffffff


	//   ....[98]....
        /*39c4*/ 	.word	0xffffffff


	//   ....[99]....
        /*39c8*/ 	.word	0xffffffff


	//   ....[100]....
        /*39cc*/ 	.word	0xffffffff


	//   ....[101]....
        /*39d0*/ 	.word	0xffffffff


	//   ....[102]....
        /*39d4*/ 	.word	0xffffffff


	//   ....[103]....
        /*39d8*/ 	.word	0xffffffff


	//   ....[104]....
        /*39dc*/ 	.word	0xffffffff


	//   ....[105]....
        /*39e0*/ 	.word	0xffffffff


	//   ....[106]....
        /*39e4*/ 	.word	0xffffffff


	//   ....[107]....
        /*39e8*/ 	.word	0xffffffff


	//   ....[108]....
        /*39ec*/ 	.word	0xffffffff


	//   ....[109]....
        /*39f0*/ 	.word	0xffffffff


	//   ....[110]....
        /*39f4*/ 	.word	0xffffffff


	//   ....[111]....
        /*39f8*/ 	.word	0xffffffff


	//   ....[112]....
        /*39fc*/ 	.word	0xffffffff


	//   ....[113]....
        /*3a00*/ 	.word	0xffffffff


	//   ....[114]....
        /*3a04*/ 	.word	0xffffffff


	//   ....[115]....
        /*3a08*/ 	.word	0xffffffff


	//   ....[116]....
        /*3a0c*/ 	.word	0xffffffff


	//   ....[117]....
        /*3a10*/ 	.word	0xffffffff


	//   ....[118]....
        /*3a14*/ 	.word	0xffffffff


	//   ....[119]....
        /*3a18*/ 	.word	0xffffffff


	//   ....[120]....
        /*3a1c*/ 	.word	0xffffffff


	//   ....[121]....
        /*3a20*/ 	.word	0xffffffff


	//   ....[122]....
        /*3a24*/ 	.word	0xffffffff


	//   ....[123]....
        /*3a28*/ 	.word	0xffffffff


	//   ....[124]....
        /*3a2c*/ 	.word	0xffffffff


	//   ....[125]....
        /*3a30*/ 	.word	0xffffffff


	//   ....[126]....
        /*3a34*/ 	.word	0xffffffff


	//   ....[127]....
        /*3a38*/ 	.word	0xffffffff


	//   ....[128]....
        /*3a3c*/ 	.word	0xffffffff


	//   ....[129]....
        /*3a40*/ 	.word	0xffffffff


	//   ....[130]....
        /*3a44*/ 	.word	0xffffffff


	//   ....[131]....
        /*3a48*/ 	.word	0xffffffff


	//   ....[132]....
        /*3a4c*/ 	.word	0xffffffff


	//   ....[133]....
        /*3a50*/ 	.word	0xffffffff


	//   ....[134]....
        /*3a54*/ 	.word	0xffffffff


	//   ....[135]....
        /*3a58*/ 	.word	0xffffffff


	//   ....[136]....
        /*3a5c*/ 	.word	0xffffffff


	//   ....[137]....
        /*3a60*/ 	.word	0xffffffff


	//   ....[138]....
        /*3a64*/ 	.word	0xffffffff


	//   ....[139]....
        /*3a68*/ 	.word	0xffffffff


	//   ....[140]....
        /*3a6c*/ 	.word	0xffffffff


	//   ....[141]....
        /*3a70*/ 	.word	0xffffffff


	//   ....[142]....
        /*3a74*/ 	.word	0xffffffff


	//   ....[143]....
        /*3a78*/ 	.word	0xffffffff


	//   ....[144]....
        /*3a7c*/ 	.word	0xffffffff


	//   ....[145]....
        /*3a80*/ 	.word	0xffffffff


	//   ....[146]....
        /*3a84*/ 	.word	0xffffffff


	//   ....[147]....
        /*3a88*/ 	.word	0xffffffff


	//   ....[148]....
        /*3a8c*/ 	.word	0xffffffff


	//   ....[149]....
        /*3a90*/ 	.word	0xffffffff


	//   ....[150]....
        /*3a94*/ 	.word	0xffffffff


	//   ....[151]....
        /*3a98*/ 	.word	0xffffffff


	//   ....[152]....
        /*3a9c*/ 	.word	0xffffffff


	//   ....[153]....
        /*3aa0*/ 	.word	0xffffffff


	//   ....[154]....
        /*3aa4*/ 	.word	0xffffffff


	//   ....[155]....
        /*3aa8*/ 	.word	0xffffffff


	//   ....[156]....
        /*3aac*/ 	.word	0xffffffff


	//   ....[157]....
        /*3ab0*/ 	.word	0xffffffff


	//   ....[158]....
        /*3ab4*/ 	.word	0xffffffff


	//   ....[159]....
        /*3ab8*/ 	.word	0xffffffff


	//   ....[160]....
        /*3abc*/ 	.word	0xffffffff


	//   ....[161]....
        /*3ac0*/ 	.word	0xffffffff


	//   ....[162]....
        /*3ac4*/ 	.word	0xffffffff


	//   ....[163]....
        /*3ac8*/ 	.word	0xffffffff


	//   ....[164]....
        /*3acc*/ 	.word	0xffffffff


	//   ....[165]....
        /*3ad0*/ 	.word	0xffffffff


	//   ....[166]....
        /*3ad4*/ 	.word	0xffffffff


	//   ....[167]....
        /*3ad8*/ 	.word	0xffffffff


	//   ....[168]....
        /*3adc*/ 	.word	0xffffffff


	//   ....[169]....
        /*3ae0*/ 	.word	0xffffffff


	//   ....[170]....
        /*3ae4*/ 	.word	0xffffffff


	//   ....[171]....
        /*3ae8*/ 	.word	0xffffffff


	//   ....[172]....
        /*3aec*/ 	.word	0xffffffff


	//   ....[173]....
        /*3af0*/ 	.word	0xffffffff


	//   ....[174]....
        /*3af4*/ 	.word	0xffffffff


	//   ....[175]....
        /*3af8*/ 	.word	0xffffffff


	//   ....[176]....
        /*3afc*/ 	.word	0xffffffff


	//   ....[177]....
        /*3b00*/ 	.word	0xffffffff


	//   ....[178]....
        /*3b04*/ 	.word	0xffffffff


	//   ....[179]....
        /*3b08*/ 	.word	0xffffffff


	//   ....[180]....
        /*3b0c*/ 	.word	0xffffffff


	//   ....[181]....
        /*3b10*/ 	.word	0xffffffff


	//   ....[182]....
        /*3b14*/ 	.word	0xffffffff


	//   ....[183]....
        /*3b18*/ 	.word	0xffffffff


	//   ....[184]....
        /*3b1c*/ 	.word	0xffffffff


	//   ....[185]....
        /*3b20*/ 	.word	0xffffffff


	//   ....[186]....
        /*3b24*/ 	.word	0xffffffff


	//   ....[187]....
        /*3b28*/ 	.word	0xffffffff


	//   ....[188]....
        /*3b2c*/ 	.word	0xffffffff


	//   ....[189]....
        /*3b30*/ 	.word	0xffffffff


	//   ....[190]....
        /*3b34*/ 	.word	0xffffffff


	//   ....[191]....
        /*3b38*/ 	.word	0xffffffff


	//   ....[192]....
        /*3b3c*/ 	.word	0xffffffff


	//   ....[193]....
        /*3b40*/ 	.word	0xffffffff


	//   ....[194]....
        /*3b44*/ 	.word	0xffffffff


	//   ....[195]....
        /*3b48*/ 	.word	0xffffffff


	//   ....[196]....
        /*3b4c*/ 	.word	0xffffffff


	//   ....[197]....
        /*3b50*/ 	.word	0xffffffff


	//   ....[198]....
        /*3b54*/ 	.word	0xffffffff


	//   ....[199]....
        /*3b58*/ 	.word	0xffffffff


	//   ....[200]....
        /*3b5c*/ 	.word	0xffffffff


	//   ....[201]....
        /*3b60*/ 	.word	0xffffffff


	//   ....[202]....
        /*3b64*/ 	.word	0xffffffff


	//   ....[203]....
        /*3b68*/ 	.word	0xffffffff


	//   ....[204]....
        /*3b6c*/ 	.word	0xffffffff


	//   ....[205]....
        /*3b70*/ 	.word	0xffffffff


	//   ....[206]....
        /*3b74*/ 	.word	0xffffffff


	//   ....[207]....
        /*3b78*/ 	.word	0xffffffff


	//   ....[208]....
        /*3b7c*/ 	.word	0xffffffff


	//   ....[209]....
        /*3b80*/ 	.word	0xffffffff


	//   ....[210]....
        /*3b84*/ 	.word	0xffffffff


	//   ....[211]....
        /*3b88*/ 	.word	0xffffffff


	//   ....[212]....
        /*3b8c*/ 	.word	0xffffffff


	//   ....[213]....
        /*3b90*/ 	.word	0xffffffff


	//   ....[214]....
        /*3b94*/ 	.word	0xffffffff


	//   ....[215]....
        /*3b98*/ 	.word	0xffffffff


	//   ....[216]....
        /*3b9c*/ 	.word	0xffffffff


	//   ....[217]....
        /*3ba0*/ 	.word	0xffffffff


	//   ....[218]....
        /*3ba4*/ 	.word	0xffffffff


	//   ....[219]....
        /*3ba8*/ 	.word	0xffffffff


	//   ....[220]....
        /*3bac*/ 	.word	0xffffffff


	//   ....[221]....
        /*3bb0*/ 	.word	0xffffffff


	//   ....[222]....
        /*3bb4*/ 	.word	0xffffffff


	//   ....[223]....
        /*3bb8*/ 	.word	0xffffffff


	//   ....[224]....
        /*3bbc*/ 	.word	0xffffffff


	//   ....[225]....
        /*3bc0*/ 	.word	0xffffffff


	//   ....[226]....
        /*3bc4*/ 	.word	0xffffffff


	//   ....[227]....
        /*3bc8*/ 	.word	0xffffffff


	//   ....[228]....
        /*3bcc*/ 	.word	0xffffffff


	//   ....[229]....
        /*3bd0*/ 	.word	0xffffffff


	//   ....[230]....
        /*3bd4*/ 	.word	0xffffffff


	//   ....[231]....
        /*3bd8*/ 	.word	0xffffffff


	//   ....[232]....
        /*3bdc*/ 	.word	0xffffffff


	//   ....[233]....
        /*3be0*/ 	.word	0xffffffff


	//   ....[234]....
        /*3be4*/ 	.word	0xffffffff


	//   ....[235]....
        /*3be8*/ 	.word	0xffffffff


	//   ....[236]....
        /*3bec*/ 	.word	0xffffffff


	//   ....[237]....
        /*3bf0*/ 	.word	0xffffffff


	//   ....[238]....
        /*3bf4*/ 	.word	0xffffffff


	//   ....[239]....
        /*3bf8*/ 	.word	0xffffffff


	//   ....[240]....
        /*3bfc*/ 	.word	0xffffffff


	//   ....[241]....
        /*3c00*/ 	.word	0xffffffff


	//   ....[242]....
        /*3c04*/ 	.word	0xffffffff


	//   ....[243]....
        /*3c08*/ 	.word	0xffffffff


	//   ....[244]....
        /*3c0c*/ 	.word	0xffffffff


	//   ....[245]....
        /*3c10*/ 	.word	0xffffffff


	//   ....[246]....
        /*3c14*/ 	.word	0xffffffff


	//   ....[247]....
        /*3c18*/ 	.word	0xffffffff


	//   ....[248]....
        /*3c1c*/ 	.word	0xffffffff


	//   ....[249]....
        /*3c20*/ 	.word	0xffffffff


	//   ....[250]....
        /*3c24*/ 	.word	0xffffffff


	//   ....[251]....
        /*3c28*/ 	.word	0xffffffff


	//   ....[252]....
        /*3c2c*/ 	.word	0xffffffff


	//   ....[253]....
        /*3c30*/ 	.word	0xffffffff


	//   ....[254]....
        /*3c34*/ 	.word	0xffffffff


	//   ....[255]....
        /*3c38*/ 	.word	0xffffffff


	//   ....[0]....
        /*3c3c*/ 	.word	0xffffffff


	//   ....[1]....
        /*3c40*/ 	.word	0xffffffff


	//   ....[2]....
        /*3c44*/ 	.word	0xffffffff


	//   ....[3]....
        /*3c48*/ 	.word	0xffffffff


	//   ....[4]....
        /*3c4c*/ 	.word	0xffffffff


	//   ....[5]....
        /*3c50*/ 	.word	0xffffffff


	//   ....[6]....
        /*3c54*/ 	.word	0xffffffff


	//   ....[7]....
        /*3c58*/ 	.word	0xffffffff


	//   ....[8]....
        /*3c5c*/ 	.word	0xffffffff


	//   ....[9]....
        /*3c60*/ 	.word	0xffffffff


	//   ....[10]....
        /*3c64*/ 	.word	0xffffffff


	//   ....[11]....
        /*3c68*/ 	.word	0xffffffff


	//   ....[12]....
        /*3c6c*/ 	.word	0xffffffff


	//   ....[13]....
        /*3c70*/ 	.word	0xffffffff


	//   ....[14]....
        /*3c74*/ 	.word	0xffffffff


	//   ....[15]....
        /*3c78*/ 	.word	0xffffffff


	//   ....[16]....
        /*3c7c*/ 	.word	0xffffffff


	//   ....[17]....
        /*3c80*/ 	.word	0xffffffff


	//   ....[18]....
        /*3c84*/ 	.word	0xffffffff


	//   ....[19]....
        /*3c88*/ 	.word	0xffffffff


	//   ....[20]....
        /*3c8c*/ 	.word	0xffffffff


	//   ....[21]....
        /*3c90*/ 	.word	0xffffffff


	//   ....[22]....
        /*3c94*/ 	.word	0xffffffff


	//   ....[23]....
        /*3c98*/ 	.word	0xffffffff


	//   ....[24]....
        /*3c9c*/ 	.word	0xffffffff


	//   ....[25]....
        /*3ca0*/ 	.word	0xffffffff


	//   ....[26]....
        /*3ca4*/ 	.word	0xffffffff


	//   ....[27]....
        /*3ca8*/ 	.word	0xffffffff


	//   ....[28]....
        /*3cac*/ 	.word	0xffffffff


	//   ....[29]....
        /*3cb0*/ 	.word	0xffffffff


	//   ....[30]....
        /*3cb4*/ 	.word	0xffffffff


	//   ....[31]....
        /*3cb8*/ 	.word	0xffffffff


	//   ....[32]....
        /*3cbc*/ 	.word	0xffffffff


	//   ....[33]....
        /*3cc0*/ 	.word	0xffffffff


	//   ....[34]....
        /*3cc4*/ 	.word	0xffffffff


	//   ....[35]....
        /*3cc8*/ 	.word	0xffffffff


	//   ....[36]....
        /*3ccc*/ 	.word	0xffffffff


	//   ....[37]....
        /*3cd0*/ 	.word	0xffffffff


	//   ....[38]....
        /*3cd4*/ 	.word	0xffffffff


	//   ....[39]....
        /*3cd8*/ 	.word	0xffffffff


	//   ....[40]....
        /*3cdc*/ 	.word	0xffffffff


	//   ....[41]....
        /*3ce0*/ 	.word	0xffffffff


	//   ....[42]....
        /*3ce4*/ 	.word	0xffffffff


	//   ....[43]....
        /*3ce8*/ 	.word	0xffffffff


	//   ....[44]....
        /*3cec*/ 	.word	0xffffffff


	//   ....[45]....
        /*3cf0*/ 	.word	0xffffffff


	//   ....[46]....
        /*3cf4*/ 	.word	0xffffffff


	//   ....[47]....
        /*3cf8*/ 	.word	0xffffffff


	//   ....[48]....
        /*3cfc*/ 	.word	0xffffffff


	//   ....[49]....
        /*3d00*/ 	.word	0xffffffff


	//   ....[50]....
        /*3d04*/ 	.word	0xffffffff


	//   ....[51]....
        /*3d08*/ 	.word	0xffffffff


	//   ....[52]....
        /*3d0c*/ 	.word	0xffffffff


	//   ....[53]....
        /*3d10*/ 	.word	0xffffffff


	//   ....[54]....
        /*3d14*/ 	.word	0xffffffff


	//   ....[55]....
        /*3d18*/ 	.word	0xffffffff


	//   ....[56]....
        /*3d1c*/ 	.word	0xffffffff


	//   ....[57]....
        /*3d20*/ 	.word	0xffffffff


	//   ....[58]....
        /*3d24*/ 	.word	0xffffffff


	//   ....[59]....
        /*3d28*/ 	.word	0xffffffff


	//   ....[60]....
        /*3d2c*/ 	.word	0xffffffff


	//   ....[61]....
        /*3d30*/ 	.word	0xffffffff


	//   ....[62]....
        /*3d34*/ 	.word	0xffffffff


	//   ....[63]....
        /*3d38*/ 	.word	0xffffffff


	//   ....[64]....
        /*3d3c*/ 	.word	0xffffffff


	//   ....[65]....
        /*3d40*/ 	.word	0xffffffff


	//   ....[66]....
        /*3d44*/ 	.word	0xffffffff


	//   ....[67]....
        /*3d48*/ 	.word	0xffffffff


	//   ....[68]....
        /*3d4c*/ 	.word	0xffffffff


	//   ....[69]....
        /*3d50*/ 	.word	0xffffffff


	//   ....[70]....
        /*3d54*/ 	.word	0xffffffff


	//   ....[71]....
        /*3d58*/ 	.word	0xffffffff


	//   ....[72]....
        /*3d5c*/ 	.word	0xffffffff


	//   ....[73]....
        /*3d60*/ 	.word	0xffffffff


	//   ....[74]....
        /*3d64*/ 	.word	0xffffffff


	//   ....[75]....
        /*3d68*/ 	.word	0xffffffff


	//   ....[76]....
        /*3d6c*/ 	.word	0xffffffff


	//   ....[77]....
        /*3d70*/ 	.word	0xffffffff


	//   ....[78]....
        /*3d74*/ 	.word	0xffffffff


	//   ....[79]....
        /*3d78*/ 	.word	0xffffffff


	//   ....[80]....
        /*3d7c*/ 	.word	0xffffffff


	//   ....[81]....
        /*3d80*/ 	.word	0xffffffff


	//   ....[82]....
        /*3d84*/ 	.word	0xffffffff


	//   ....[83]....
        /*3d88*/ 	.word	0xffffffff


	//   ....[84]....
        /*3d8c*/ 	.word	0xffffffff


	//   ....[85]....
        /*3d90*/ 	.word	0xffffffff


	//   ....[86]....
        /*3d94*/ 	.word	0xffffffff


	//   ....[87]....
        /*3d98*/ 	.word	0xffffffff


	//   ....[88]....
        /*3d9c*/ 	.word	0xffffffff


	//   ....[89]....
        /*3da0*/ 	.word	0xffffffff


	//   ....[90]....
        /*3da4*/ 	.word	0xffffffff


	//   ....[91]....
        /*3da8*/ 	.word	0xffffffff


	//   ....[92]....
        /*3dac*/ 	.word	0xffffffff


	//   ....[93]....
        /*3db0*/ 	.word	0xffffffff


	//   ....[94]....
        /*3db4*/ 	.word	0xffffffff


	//   ....[95]....
        /*3db8*/ 	.word	0xffffffff


	//   ....[96]....
        /*3dbc*/ 	.word	0xffffffff


	//   ....[97]....
        /*3dc0*/ 	.word	0xffffffff


	//   ....[98]....
        /*3dc4*/ 	.word	0xffffffff


	//   ....[99]....
        /*3dc8*/ 	.word	0xffffffff


	//   ....[100]....
        /*3dcc*/ 	.word	0xffffffff


	//   ....[101]....
        /*3dd0*/ 	.word	0xffffffff


	//   ....[102]....
        /*3dd4*/ 	.word	0xffffffff


	//   ....[103]....
        /*3dd8*/ 	.word	0xffffffff


	//   ....[104]....
        /*3ddc*/ 	.word	0xffffffff


	//   ....[105]....
        /*3de0*/ 	.word	0xffffffff


	//   ....[106]....
        /*3de4*/ 	.word	0xffffffff


	//   ....[107]....
        /*3de8*/ 	.word	0xffffffff


	//   ....[108]....
        /*3dec*/ 	.word	0xffffffff


	//   ....[109]....
        /*3df0*/ 	.word	0xffffffff


	//   ....[110]....
        /*3df4*/ 	.word	0xffffffff


	//   ....[111]....
        /*3df8*/ 	.word	0xffffffff


	//   ....[112]....
        /*3dfc*/ 	.word	0xffffffff


	//   ....[113]....
        /*3e00*/ 	.word	0xffffffff


	//   ....[114]....
        /*3e04*/ 	.word	0xffffffff


	//   ....[115]....
        /*3e08*/ 	.word	0xffffffff


	//   ....[116]....
        /*3e0c*/ 	.word	0xffffffff


	//   ....[117]....
        /*3e10*/ 	.word	0xffffffff


	//   ....[118]....
        /*3e14*/ 	.word	0xffffffff


	//   ....[119]....
        /*3e18*/ 	.word	0xffffffff


	//   ....[120]....
        /*3e1c*/ 	.word	0xffffffff


	//   ....[121]....
        /*3e20*/ 	.word	0xffffffff


	//   ....[122]....
        /*3e24*/ 	.word	0xffffffff


	//   ....[123]....
        /*3e28*/ 	.word	0xffffffff


	//   ....[124]....
        /*3e2c*/ 	.word	0xffffffff


	//   ....[125]....
        /*3e30*/ 	.word	0xffffffff


	//   ....[126]....
        /*3e34*/ 	.word	0xffffffff


	//   ....[127]....
        /*3e38*/ 	.word	0xffffffff


	//   ....[128]....
        /*3e3c*/ 	.word	0xffffffff


	//   ....[129]....
        /*3e40*/ 	.word	0xffffffff


	//   ....[130]....
        /*3e44*/ 	.word	0xffffffff


	//   ....[131]....
        /*3e48*/ 	.word	0xffffffff


	//   ....[132]....
        /*3e4c*/ 	.word	0xffffffff


	//   ....[133]....
        /*3e50*/ 	.word	0xffffffff


	//   ....[134]....
        /*3e54*/ 	.word	0xffffffff


	//   ....[135]....
        /*3e58*/ 	.word	0xffffffff


	//   ....[136]....
        /*3e5c*/ 	.word	0xffffffff


	//   ....[137]....
        /*3e60*/ 	.word	0xffffffff


	//   ....[138]....
        /*3e64*/ 	.word	0xffffffff


	//   ....[139]....
        /*3e68*/ 	.word	0xffffffff


	//   ....[140]....
        /*3e6c*/ 	.word	0xffffffff


	//   ....[141]....
        /*3e70*/ 	.word	0xffffffff


	//   ....[142]....
        /*3e74*/ 	.word	0xffffffff


	//   ....[143]....
        /*3e78*/ 	.word	0xffffffff


	//   ....[144]....
        /*3e7c*/ 	.word	0xffffffff


	//   ....[145]....
        /*3e80*/ 	.word	0xffffffff


	//   ....[146]....
        /*3e84*/ 	.word	0xffffffff


	//   ....[147]....
        /*3e88*/ 	.word	0xffffffff


	//   ....[148]....
        /*3e8c*/ 	.word	0xffffffff


	//   ....[149]....
        /*3e90*/ 	.word	0xffffffff


	//   ....[150]....
        /*3e94*/ 	.word	0xffffffff


	//   ....[151]....
        /*3e98*/ 	.word	0xffffffff


	//   ....[152]....
        /*3e9c*/ 	.word	0xffffffff


	//   ....[153]....
        /*3ea0*/ 	.word	0xffffffff


	//   ....[154]....
        /*3ea4*/ 	.word	0xffffffff


	//   ....[155]....
        /*3ea8*/ 	.word	0xffffffff


	//   ....[156]....
        /*3eac*/ 	.word	0xffffffff


	//   ....[157]....
        /*3eb0*/ 	.word	0xffffffff


	//   ....[158]....
        /*3eb4*/ 	.word	0xffffffff


	//   ....[159]....
        /*3eb8*/ 	.word	0xffffffff


	//   ....[160]....
        /*3ebc*/ 	.word	0xffffffff


	//   ....[161]....
        /*3ec0*/ 	.word	0xffffffff


	//   ....[162]....
        /*3ec4*/ 	.word	0xffffffff


	//   ....[163]....
        /*3ec8*/ 	.word	0xffffffff


	//   ....[164]....
        /*3ecc*/ 	.word	0xffffffff


	//   ....[165]....
        /*3ed0*/ 	.word	0xffffffff


	//   ....[166]....
        /*3ed4*/ 	.word	0xffffffff


	//   ....[167]....
        /*3ed8*/ 	.word	0xffffffff


	//   ....[168]....
        /*3edc*/ 	.word	0xffffffff


	//   ....[169]....
        /*3ee0*/ 	.word	0xffffffff


	//   ....[170]....
        /*3ee4*/ 	.word	0xffffffff


	//   ....[171]....
        /*3ee8*/ 	.word	0xffffffff


	//   ....[172]....
        /*3eec*/ 	.word	0xffffffff


	//   ....[173]....
        /*3ef0*/ 	.word	0xffffffff


	//   ....[174]....
        /*3ef4*/ 	.word	0xffffffff


	//   ....[175]....
        /*3ef8*/ 	.word	0xffffffff


	//   ....[176]....
        /*3efc*/ 	.word	0xffffffff


	//   ....[177]....
        /*3f00*/ 	.word	0xffffffff


	//   ....[178]....
        /*3f04*/ 	.word	0xffffffff


	//   ....[179]....
        /*3f08*/ 	.word	0xffffffff


	//   ....[180]....
        /*3f0c*/ 	.word	0xffffffff


	//   ....[181]....
        /*3f10*/ 	.word	0xffffffff


	//   ....[182]....
        /*3f14*/ 	.word	0xffffffff


	//   ....[183]....
        /*3f18*/ 	.word	0xffffffff


	//   ....[184]....
        /*3f1c*/ 	.word	0xffffffff


	//   ....[185]....
        /*3f20*/ 	.word	0xffffffff


	//   ....[186]....
        /*3f24*/ 	.word	0xffffffff


	//   ....[187]....
        /*3f28*/ 	.word	0xffffffff


	//   ....[188]....
        /*3f2c*/ 	.word	0xffffffff


	//   ....[189]....
        /*3f30*/ 	.word	0xffffffff


	//   ....[190]....
        /*3f34*/ 	.word	0xffffffff


	//   ....[191]....
        /*3f38*/ 	.word	0xffffffff


	//   ....[192]....
        /*3f3c*/ 	.word	0xffffffff


	//   ....[193]....
        /*3f40*/ 	.word	0xffffffff


	//   ....[194]....
        /*3f44*/ 	.word	0xffffffff


	//   ....[195]....
        /*3f48*/ 	.word	0xffffffff


	//   ....[196]....
        /*3f4c*/ 	.word	0xffffffff


	//   ....[197]....
        /*3f50*/ 	.word	0xffffffff


	//   ....[198]....
        /*3f54*/ 	.word	0xffffffff


	//   ....[199]....
        /*3f58*/ 	.word	0xffffffff


	//   ....[200]....
        /*3f5c*/ 	.word	0xffffffff


	//   ....[201]....
        /*3f60*/ 	.word	0xffffffff


	//   ....[202]....
        /*3f64*/ 	.word	0xffffffff


	//   ....[203]....
        /*3f68*/ 	.word	0xffffffff


	//   ....[204]....
        /*3f6c*/ 	.word	0xffffffff


	//   ....[205]....
        /*3f70*/ 	.word	0xffffffff


	//   ....[206]....
        /*3f74*/ 	.word	0xffffffff


	//   ....[207]....
        /*3f78*/ 	.word	0xffffffff


	//   ....[208]....
        /*3f7c*/ 	.word	0xffffffff


	//   ....[209]....
        /*3f80*/ 	.word	0xffffffff


	//   ....[210]....
        /*3f84*/ 	.word	0xffffffff


	//   ....[211]....
        /*3f88*/ 	.word	0xffffffff


	//   ....[212]....
        /*3f8c*/ 	.word	0xffffffff


	//   ....[213]....
        /*3f90*/ 	.word	0xffffffff


	//   ....[214]....
        /*3f94*/ 	.word	0xffffffff


	//   ....[215]....
        /*3f98*/ 	.word	0xffffffff


	//   ....[216]....
        /*3f9c*/ 	.word	0xffffffff


	//   ....[217]....
        /*3fa0*/ 	.word	0xffffffff


	//   ....[218]....
        /*3fa4*/ 	.word	0xffffffff


	//   ....[219]....
        /*3fa8*/ 	.word	0xffffffff


	//   ....[220]....
        /*3fac*/ 	.word	0xffffffff


	//   ....[221]....
        /*3fb0*/ 	.word	0xffffffff


	//   ....[222]....
        /*3fb4*/ 	.word	0xffffffff


	//   ....[223]....
        /*3fb8*/ 	.word	0xffffffff


	//   ....[224]....
        /*3fbc*/ 	.word	0xffffffff


	//   ....[225]....
        /*3fc0*/ 	.word	0xffffffff


	//   ....[226]....
        /*3fc4*/ 	.word	0xffffffff


	//   ....[227]....
        /*3fc8*/ 	.word	0xffffffff


	//   ....[228]....
        /*3fcc*/ 	.word	0xffffffff


	//   ....[229]....
        /*3fd0*/ 	.word	0xffffffff


	//   ....[230]....
        /*3fd4*/ 	.word	0xffffffff


	//   ....[231]....
        /*3fd8*/ 	.word	0xffffffff


	//   ....[232]....
        /*3fdc*/ 	.word	0xffffffff


	//   ....[233]....
        /*3fe0*/ 	.word	0xffffffff


	//   ....[234]....
        /*3fe4*/ 	.word	0xffffffff


	//   ....[235]....
        /*3fe8*/ 	.word	0xffffffff


	//   ....[236]....
        /*3fec*/ 	.word	0xffffffff


	//   ....[237]....
        /*3ff0*/ 	.word	0xffffffff


	//   ....[238]....
        /*3ff4*/ 	.word	0xffffffff


	//   ....[239]....
        /*3ff8*/ 	.word	0xffffffff


	//   ....[240]....
        /*3ffc*/ 	.word	0xffffffff


	//   ....[241]....
        /*4000*/ 	.word	0xffffffff


	//   ....[242]....
        /*4004*/ 	.word	0xffffffff


	//   ....[243]....
        /*4008*/ 	.word	0xffffffff


	//   ....[244]....
        /*400c*/ 	.word	0xffffffff


	//   ....[245]....
        /*4010*/ 	.word	0xffffffff


	//   ....[246]....
        /*4014*/ 	.word	0xffffffff


	//   ....[247]....
        /*4018*/ 	.word	0xffffffff


	//   ....[248]....
        /*401c*/ 	.word	0xffffffff


	//   ....[249]....
        /*4020*/ 	.word	0xffffffff


	//   ....[250]....
        /*4024*/ 	.word	0xffffffff


	//   ....[251]....
        /*4028*/ 	.word	0xffffffff


	//   ....[252]....
        /*402c*/ 	.word	0xffffffff


	//   ....[253]....
        /*4030*/ 	.word	0xffffffff


	//   ....[254]....
        /*4034*/ 	.word	0xffffffff


	//   ....[255]....
        /*4038*/ 	.word	0xffffffff


	//   ....[0]....
        /*403c*/ 	.word	0xffffffff


	//   ....[1]....
        /*4040*/ 	.word	0xffffffff


	//   ....[2]....
        /*4044*/ 	.word	0xffffffff


	//   ....[3]....
        /*4048*/ 	.word	0xffffffff


	//   ....[4]....
        /*404c*/ 	.word	0xffffffff


	//   ....[5]....
        /*4050*/ 	.word	0xffffffff


	//   ....[6]....
        /*4054*/ 	.word	0xffffffff


	//   ....[7]....
        /*4058*/ 	.word	0xffffffff


	//   ....[8]....
        /*405c*/ 	.word	0xffffffff


	//   ....[9]....
        /*4060*/ 	.word	0xffffffff


	//   ....[10]....
        /*4064*/ 	.word	0xffffffff


	//   ....[11]....
        /*4068*/ 	.word	0xffffffff


	//   ....[12]....
        /*406c*/ 	.word	0xffffffff


	//   ....[13]....
        /*4070*/ 	.word	0xffffffff


	//   ....[14]....
        /*4074*/ 	.word	0xffffffff


	//   ....[15]....
        /*4078*/ 	.word	0xffffffff


	//   ....[16]....
        /*407c*/ 	.word	0xffffffff


	//   ....[17]....
        /*4080*/ 	.word	0xffffffff


	//   ....[18]....
        /*4084*/ 	.word	0xffffffff


	//   ....[19]....
        /*4088*/ 	.word	0xffffffff


	//   ....[20]....
        /*408c*/ 	.word	0xffffffff


	//   ....[21]....
        /*4090*/ 	.word	0xffffffff


	//   ....[22]....
        /*4094*/ 	.word	0xffffffff


	//   ....[23]....
        /*4098*/ 	.word	0xffffffff


	//   ....[24]....
        /*409c*/ 	.word	0xffffffff


	//   ....[25]....
        /*40a0*/ 	.word	0xffffffff


	//   ....[26]....
        /*40a4*/ 	.word	0xffffffff


	//   ....[27]....
        /*40a8*/ 	.word	0xffffffff


	//   ....[28]....
        /*40ac*/ 	.word	0xffffffff


	//   ....[29]....
        /*40b0*/ 	.word	0xffffffff


	//   ....[30]....
        /*40b4*/ 	.word	0xffffffff


	//   ....[31]....
        /*40b8*/ 	.word	0xffffffff


	//   ....[32]....
        /*40bc*/ 	.word	0xffffffff


	//   ....[33]....
        /*40c0*/ 	.word	0xffffffff


	//   ....[34]....
        /*40c4*/ 	.word	0xffffffff


	//   ....[35]....
        /*40c8*/ 	.word	0xffffffff


	//   ....[36]....
        /*40cc*/ 	.word	0xffffffff


	//   ....[37]....
        /*40d0*/ 	.word	0xffffffff


	//   ....[38]....
        /*40d4*/ 	.word	0xffffffff


	//   ....[39]....
        /*40d8*/ 	.word	0xffffffff


	//   ....[40]....
        /*40dc*/ 	.word	0xffffffff


	//   ....[41]....
        /*40e0*/ 	.word	0xffffffff


	//   ....[42]....
        /*40e4*/ 	.word	0xffffffff


	//   ....[43]....
        /*40e8*/ 	.word	0xffffffff


	//   ....[44]....
        /*40ec*/ 	.word	0xffffffff


	//   ....[45]....
        /*40f0*/ 	.word	0xffffffff


	//   ....[46]....
        /*40f4*/ 	.word	0xffffffff


	//   ....[47]....
        /*40f8*/ 	.word	0xffffffff


	//   ....[48]....
        /*40fc*/ 	.word	0xffffffff


	//   ....[49]....
        /*4100*/ 	.word	0xffffffff


	//   ....[50]....
        /*4104*/ 	.word	0xffffffff


	//   ....[51]....
        /*4108*/ 	.word	0xffffffff


	//   ....[52]....
        /*410c*/ 	.word	0xffffffff


	//   ....[53]....
        /*4110*/ 	.word	0xffffffff


	//   ....[54]....
        /*4114*/ 	.word	0xffffffff


	//   ....[55]....
        /*4118*/ 	.word	0xffffffff


	//   ....[56]....
        /*411c*/ 	.word	0xffffffff


	//   ....[57]....
        /*4120*/ 	.word	0xffffffff


	//   ....[58]....
        /*4124*/ 	.word	0xffffffff


	//   ....[59]....
        /*4128*/ 	.word	0xffffffff


	//   ....[60]....
        /*412c*/ 	.word	0xffffffff


	//   ....[61]....
        /*4130*/ 	.word	0xffffffff


	//   ....[62]....
        /*4134*/ 	.word	0xffffffff


	//   ....[63]....
        /*4138*/ 	.word	0xffffffff


	//   ....[64]....
        /*413c*/ 	.word	0xffffffff


	//   ....[65]....
        /*4140*/ 	.word	0xffffffff


	//   ....[66]....
        /*4144*/ 	.word	0xffffffff


	//   ....[67]....
        /*4148*/ 	.word	0xffffffff


	//   ....[68]....
        /*414c*/ 	.word	0xffffffff


	//   ....[69]....
        /*4150*/ 	.word	0xffffffff


	//   ....[70]....
        /*4154*/ 	.word	0xffffffff


	//   ....[71]....
        /*4158*/ 	.word	0xffffffff


	//   ....[72]....
        /*415c*/ 	.word	0xffffffff


	//   ....[73]....
        /*4160*/ 	.word	0xffffffff


	//   ....[74]....
        /*4164*/ 	.word	0xffffffff


	//   ....[75]....
        /*4168*/ 	.word	0xffffffff


	//   ....[76]....
        /*416c*/ 	.word	0xffffffff


	//   ....[77]....
        /*4170*/ 	.word	0xffffffff


	//   ....[78]....
        /*4174*/ 	.word	0xffffffff


	//   ....[79]....
        /*4178*/ 	.word	0xffffffff


	//   ....[80]....
        /*417c*/ 	.word	0xffffffff


	//   ....[81]....
        /*4180*/ 	.word	0xffffffff


	//   ....[82]....
        /*4184*/ 	.word	0xffffffff


	//   ....[83]....
        /*4188*/ 	.word	0xffffffff


	//   ....[84]....
        /*418c*/ 	.word	0xffffffff


	//   ....[85]....
        /*4190*/ 	.word	0xffffffff


	//   ....[86]....
        /*4194*/ 	.word	0xffffffff


	//   ....[87]....
        /*4198*/ 	.word	0xffffffff


	//   ....[88]....
        /*419c*/ 	.word	0xffffffff


	//   ....[89]....
        /*41a0*/ 	.word	0xffffffff


	//   ....[90]....
        /*41a4*/ 	.word	0xffffffff


	//   ....[91]....
        /*41a8*/ 	.word	0xffffffff


	//   ....[92]....
        /*41ac*/ 	.word	0xffffffff


	//   ....[93]....
        /*41b0*/ 	.word	0xffffffff


	//   ....[94]....
        /*41b4*/ 	.word	0xffffffff


	//   ....[95]....
        /*41b8*/ 	.word	0xffffffff


	//   ....[96]....
        /*41bc*/ 	.word	0xffffffff


	//   ....[97]....
        /*41c0*/ 	.word	0xffffffff


	//   ....[98]....
        /*41c4*/ 	.word	0xffffffff


	//   ....[99]....
        /*41c8*/ 	.word	0xffffffff


	//   ....[100]....
        /*41cc*/ 	.word	0xffffffff


	//   ....[101]....
        /*41d0*/ 	.word	0xffffffff


	//   ....[102]....
        /*41d4*/ 	.word	0xffffffff


	//   ....[103]....
        /*41d8*/ 	.word	0xffffffff


	//   ....[104]....
        /*41dc*/ 	.word	0xffffffff


	//   ....[105]....
        /*41e0*/ 	.word	0xffffffff


	//   ....[106]....
        /*41e4*/ 	.word	0xffffffff


	//   ....[107]....
        /*41e8*/ 	.word	0xffffffff


	//   ....[108]....
        /*41ec*/ 	.word	0xffffffff


	//   ....[109]....
        /*41f0*/ 	.word	0xffffffff


	//   ....[110]....
        /*41f4*/ 	.word	0xffffffff


	//   ....[111]....
        /*41f8*/ 	.word	0xffffffff


	//   ....[112]....
        /*41fc*/ 	.word	0xffffffff


	//   ....[113]....
        /*4200*/ 	.word	0xffffffff


	//   ....[114]....
        /*4204*/ 	.word	0xffffffff


	//   ....[115]....
        /*4208*/ 	.word	0xffffffff


	//   ....[116]....
        /*420c*/ 	.word	0xffffffff


	//   ....[117]....
        /*4210*/ 	.word	0xffffffff


	//   ....[118]....
        /*4214*/ 	.word	0xffffffff


	//   ....[119]....
        /*4218*/ 	.word	0xffffffff


	//   ....[120]....
        /*421c*/ 	.word	0xffffffff


	//   ....[121]....
        /*4220*/ 	.word	0xffffffff


	//   ....[122]....
        /*4224*/ 	.word	0xffffffff


	//   ....[123]....
        /*4228*/ 	.word	0xffffffff


	//   ....[124]....
        /*422c*/ 	.word	0xffffffff


	//   ....[125]....
        /*4230*/ 	.word	0xffffffff


	//   ....[126]....
        /*4234*/ 	.word	0xffffffff


	//   ....[127]....
        /*4238*/ 	.word	0xffffffff


	//   ....[128]....
        /*423c*/ 	.word	0xffffffff


	//   ....[129]....
        /*4240*/ 	.word	0xffffffff


	//   ....[130]....
        /*4244*/ 	.word	0xffffffff


	//   ....[131]....
        /*4248*/ 	.word	0xffffffff


	//   ....[132]....
        /*424c*/ 	.word	0xffffffff


	//   ....[133]....
        /*4250*/ 	.word	0xffffffff


	//   ....[134]....
        /*4254*/ 	.word	0xffffffff


	//   ....[135]....
        /*4258*/ 	.word	0xffffffff


	//   ....[136]....
        /*425c*/ 	.word	0xffffffff


	//   ....[137]....
        /*4260*/ 	.word	0xffffffff


	//   ....[138]....
        /*4264*/ 	.word	0xffffffff


	//   ....[139]....
        /*4268*/ 	.word	0xffffffff


	//   ....[140]....
        /*426c*/ 	.word	0xffffffff


	//   ....[141]....
        /*4270*/ 	.word	0xffffffff


	//   ....[142]....
        /*4274*/ 	.word	0xffffffff


	//   ....[143]....
        /*4278*/ 	.word	0xffffffff


	//   ....[144]....
        /*427c*/ 	.word	0xffffffff


	//   ....[145]....
        /*4280*/ 	.word	0xffffffff


	//   ....[146]....
        /*4284*/ 	.word	0xffffffff


	//   ....[147]....
        /*4288*/ 	.word	0xffffffff


	//   ....[148]....
        /*428c*/ 	.word	0xffffffff


	//   ....[149]....
        /*4290*/ 	.word	0xffffffff


	//   ....[150]....
        /*4294*/ 	.word	0xffffffff


	//   ....[151]....
        /*4298*/ 	.word	0xffffffff


	//   ....[152]....
        /*429c*/ 	.word	0xffffffff


	//   ....[153]....
        /*42a0*/ 	.word	0xffffffff


	//   ....[154]....
        /*42a4*/ 	.word	0xffffffff


	//   ....[155]....
        /*42a8*/ 	.word	0xffffffff


	//   ....[156]....
        /*42ac*/ 	.word	0xffffffff


	//   ....[157]....
        /*42b0*/ 	.word	0xffffffff


	//   ....[158]....
        /*42b4*/ 	.word	0xffffffff


	//   ....[159]....
        /*42b8*/ 	.word	0xffffffff


	//   ....[160]....
        /*42bc*/ 	.word	0xffffffff


	//   ....[161]....
        /*42c0*/ 	.word	0xffffffff


	//   ....[162]....
        /*42c4*/ 	.word	0xffffffff


	//   ....[163]....
        /*42c8*/ 	.word	0xffffffff


	//   ....[164]....
        /*42cc*/ 	.word	0xffffffff


	//   ....[165]....
        /*42d0*/ 	.word	0xffffffff


	//   ....[166]....
        /*42d4*/ 	.word	0xffffffff


	//   ....[167]....
        /*42d8*/ 	.word	0xffffffff


	//   ....[168]....
        /*42dc*/ 	.word	0xffffffff


	//   ....[169]....
        /*42e0*/ 	.word	0xffffffff


	//   ....[170]....
        /*42e4*/ 	.word	0xffffffff


	//   ....[171]....
        /*42e8*/ 	.word	0xffffffff


	//   ....[172]....
        /*42ec*/ 	.word	0xffffffff


	//   ....[173]....
        /*42f0*/ 	.word	0xffffffff


	//   ....[174]....
        /*42f4*/ 	.word	0xffffffff


	//   ....[175]....
        /*42f8*/ 	.word	0xffffffff


	//   ....[176]....
        /*42fc*/ 	.word	0xffffffff


	//   ....[177]....
        /*4300*/ 	.word	0xffffffff


	//   ....[178]....
        /*4304*/ 	.word	0xffffffff


	//   ....[179]....
        /*4308*/ 	.word	0xffffffff


	//   ....[180]....
        /*430c*/ 	.word	0xffffffff


	//   ....[181]....
        /*4310*/ 	.word	0xffffffff


	//   ....[182]....
        /*4314*/ 	.word	0xffffffff


	//   ....[183]....
        /*4318*/ 	.word	0xffffffff


	//   ....[184]....
        /*431c*/ 	.word	0xffffffff


	//   ....[185]....
        /*4320*/ 	.word	0xffffffff


	//   ....[186]....
        /*4324*/ 	.word	0xffffffff


	//   ....[187]....
        /*4328*/ 	.word	0xffffffff


	//   ....[188]....
        /*432c*/ 	.word	0xffffffff


	//   ....[189]....
        /*4330*/ 	.word	0xffffffff


	//   ....[190]....
        /*4334*/ 	.word	0xffffffff


	//   ....[191]....
        /*4338*/ 	.word	0xffffffff


	//   ....[192]....
        /*433c*/ 	.word	0xffffffff


	//   ....[193]....
        /*4340*/ 	.word	0xffffffff


	//   ....[194]....
        /*4344*/ 	.word	0xffffffff


	//   ....[195]....
        /*4348*/ 	.word	0xffffffff


	//   ....[196]....
        /*434c*/ 	.word	0xffffffff


	//   ....[197]....
        /*4350*/ 	.word	0xffffffff


	//   ....[198]....
        /*4354*/ 	.word	0xffffffff


	//   ....[199]....
        /*4358*/ 	.word	0xffffffff


	//   ....[200]....
        /*435c*/ 	.word	0xffffffff


	//   ....[201]....
        /*4360*/ 	.word	0xffffffff


	//   ....[202]....
        /*4364*/ 	.word	0xffffffff


	//   ....[203]....
        /*4368*/ 	.word	0xffffffff


	//   ....[204]....
        /*436c*/ 	.word	0xffffffff


	//   ....[205]....
        /*4370*/ 	.word	0xffffffff


	//   ....[206]....
        /*4374*/ 	.word	0xffffffff


	//   ....[207]....
        /*4378*/ 	.word	0xffffffff


	//   ....[208]....
        /*437c*/ 	.word	0xffffffff


	//   ....[209]....
        /*4380*/ 	.word	0xffffffff


	//   ....[210]....
        /*4384*/ 	.word	0xffffffff


	//   ....[211]....
        /*4388*/ 	.word	0xffffffff


	//   ....[212]....
        /*438c*/ 	.word	0xffffffff


	//   ....[213]....
        /*4390*/ 	.word	0xffffffff


	//   ....[214]....
        /*4394*/ 	.word	0xffffffff


	//   ....[215]....
        /*4398*/ 	.word	0xffffffff


	//   ....[216]....
        /*439c*/ 	.word	0xffffffff


	//   ....[217]....
        /*43a0*/ 	.word	0xffffffff


	//   ....[218]....
        /*43a4*/ 	.word	0xffffffff


	//   ....[219]....
        /*43a8*/ 	.word	0xffffffff


	//   ....[220]....
        /*43ac*/ 	.word	0xffffffff


	//   ....[221]....
        /*43b0*/ 	.word	0xffffffff


	//   ....[222]....
        /*43b4*/ 	.word	0xffffffff


	//   ....[223]....
        /*43b8*/ 	.word	0xffffffff


	//   ....[224]....
        /*43bc*/ 	.word	0xffffffff


	//   ....[225]....
        /*43c0*/ 	.word	0xffffffff


	//   ....[226]....
        /*43c4*/ 	.word	0xffffffff


	//   ....[227]....
        /*43c8*/ 	.word	0xffffffff


	//   ....[228]....
        /*43cc*/ 	.word	0xffffffff


	//   ....[229]....
        /*43d0*/ 	.word	0xffffffff


	//   ....[230]....
        /*43d4*/ 	.word	0xffffffff


	//   ....[231]....
        /*43d8*/ 	.word	0xffffffff


	//   ....[232]....
        /*43dc*/ 	.word	0xffffffff


	//   ....[233]....
        /*43e0*/ 	.word	0xffffffff


	//   ....[234]....
        /*43e4*/ 	.word	0xffffffff


	//   ....[235]....
        /*43e8*/ 	.word	0xffffffff


	//   ....[236]....
        /*43ec*/ 	.word	0xffffffff


	//   ....[237]....
        /*43f0*/ 	.word	0xffffffff


	//   ....[238]....
        /*43f4*/ 	.word	0xffffffff


	//   ....[239]....
        /*43f8*/ 	.word	0xffffffff


	//   ....[240]....
        /*43fc*/ 	.word	0xffffffff


	//   ....[241]....
        /*4400*/ 	.word	0xffffffff


	//   ....[242]....
        /*4404*/ 	.word	0xffffffff


	//   ....[243]....
        /*4408*/ 	.word	0xffffffff


	//   ....[244]....
        /*440c*/ 	.word	0xffffffff


	//   ....[245]....
        /*4410*/ 	.word	0xffffffff


	//   ....[246]....
        /*4414*/ 	.word	0xffffffff


	//   ....[247]....
        /*4418*/ 	.word	0xffffffff


	//   ....[248]....
        /*441c*/ 	.word	0xffffffff


	//   ....[249]....
        /*4420*/ 	.word	0xffffffff


	//   ....[250]....
        /*4424*/ 	.word	0xffffffff


	//   ....[251]....
        /*4428*/ 	.word	0xffffffff


	//   ....[252]....
        /*442c*/ 	.word	0xffffffff


	//   ....[253]....
        /*4430*/ 	.word	0xffffffff


	//   ....[254]....
        /*4434*/ 	.word	0xffffffff


	//   ....[255]....
        /*4438*/ 	.word	0xffffffff


	//   ....[0]....
        /*443c*/ 	.word	0xffffffff


	//   ....[1]....
        /*4440*/ 	.word	0xffffffff


	//   ....[2]....
        /*4444*/ 	.word	0xffffffff


	//   ....[3]....
        /*4448*/ 	.word	0xffffffff


	//   ....[4]....
        /*444c*/ 	.word	0xffffffff


	//   ....[5]....
        /*4450*/ 	.word	0xffffffff


	//   ....[6]....
        /*4454*/ 	.word	0xffffffff


	//   ....[7]....
        /*4458*/ 	.word	0xffffffff


	//   ....[8]....
        /*445c*/ 	.word	0xffffffff


	//   ....[9]....
        /*4460*/ 	.word	0xffffffff


	//   ....[10]....
        /*4464*/ 	.word	0xffffffff


	//   ....[11]....
        /*4468*/ 	.word	0xffffffff


	//   ....[12]....
        /*446c*/ 	.word	0xffffffff


	//   ....[13]....
        /*4470*/ 	.word	0xffffffff


	//   ....[14]....
        /*4474*/ 	.word	0xffffffff


	//   ....[15]....
        /*4478*/ 	.word	0xffffffff


	//   ....[16]....
        /*447c*/ 	.word	0xffffffff


	//   ....[17]....
        /*4480*/ 	.word	0xffffffff


	//   ....[18]....
        /*4484*/ 	.word	0xffffffff


	//   ....[19]....
        /*4488*/ 	.word	0xffffffff


	//   ....[20]....
        /*448c*/ 	.word	0xffffffff


	//   ....[21]....
        /*4490*/ 	.word	0xffffffff


	//   ....[22]....
        /*4494*/ 	.word	0xffffffff


	//   ....[23]....
        /*4498*/ 	.word	0xffffffff


	//   ....[24]....
        /*449c*/ 	.word	0xffffffff


	//   ....[25]....
        /*44a0*/ 	.word	0xffffffff


	//   ....[26]....
        /*44a4*/ 	.word	0xffffffff


	//   ....[27]....
        /*44a8*/ 	.word	0xffffffff


	//   ....[28]....
        /*44ac*/ 	.word	0xffffffff


	//   ....[29]....
        /*44b0*/ 	.word	0xffffffff


	//   ....[30]....
        /*44b4*/ 	.word	0xffffffff


	//   ....[31]....
        /*44b8*/ 	.word	0xffffffff


	//   ....[32]....
        /*44bc*/ 	.word	0xffffffff


	//   ....[33]....
        /*44c0*/ 	.word	0xffffffff


	//   ....[34]....
        /*44c4*/ 	.word	0xffffffff


	//   ....[35]....
        /*44c8*/ 	.word	0xffffffff


	//   ....[36]....
        /*44cc*/ 	.word	0xffffffff


	//   ....[37]....
        /*44d0*/ 	.word	0xffffffff


	//   ....[38]....
        /*44d4*/ 	.word	0xffffffff


	//   ....[39]....
        /*44d8*/ 	.word	0xffffffff


	//   ....[40]....
        /*44dc*/ 	.word	0xffffffff


	//   ....[41]....
        /*44e0*/ 	.word	0xffffffff


	//   ....[42]....
        /*44e4*/ 	.word	0xffffffff


	//   ....[43]....
        /*44e8*/ 	.word	0xffffffff


	//   ....[44]....
        /*44ec*/ 	.word	0xffffffff


	//   ....[45]....
        /*44f0*/ 	.word	0xffffffff


	//   ....[46]....
        /*44f4*/ 	.word	0xffffffff


	//   ....[47]....
        /*44f8*/ 	.word	0xffffffff


	//   ....[48]....
        /*44fc*/ 	.word	0xffffffff


	//   ....[49]....
        /*4500*/ 	.word	0xffffffff


	//   ....[50]....
        /*4504*/ 	.word	0xffffffff


	//   ....[51]....
        /*4508*/ 	.word	0xffffffff


	//   ....[52]....
        /*450c*/ 	.word	0xffffffff


	//   ....[53]....
        /*4510*/ 	.word	0xffffffff


	//   ....[54]....
        /*4514*/ 	.word	0xffffffff


	//   ....[55]....
        /*4518*/ 	.word	0xffffffff


	//   ....[56]....
        /*451c*/ 	.word	0xffffffff


	//   ....[57]....
        /*4520*/ 	.word	0xffffffff


	//   ....[58]....
        /*4524*/ 	.word	0xffffffff


	//   ....[59]....
        /*4528*/ 	.word	0xffffffff


	//   ....[60]....
        /*452c*/ 	.word	0xffffffff


	//   ....[61]....
        /*4530*/ 	.word	0xffffffff


	//   ....[62]....
        /*4534*/ 	.word	0xffffffff


	//   ....[63]....
        /*4538*/ 	.word	0xffffffff


	//   ....[64]....
        /*453c*/ 	.word	0xffffffff


	//   ....[65]....
        /*4540*/ 	.word	0xffffffff


	//   ....[66]....
        /*4544*/ 	.word	0xffffffff


	//   ....[67]....
        /*4548*/ 	.word	0xffffffff


	//   ....[68]....
        /*454c*/ 	.word	0xffffffff


	//   ....[69]....
        /*4550*/ 	.word	0xffffffff


	//   ....[70]....
        /*4554*/ 	.word	0xffffffff


	//   ....[71]....
        /*4558*/ 	.word	0xffffffff


	//   ....[72]....
        /*455c*/ 	.word	0xffffffff


	//   ....[73]....
        /*4560*/ 	.word	0xffffffff


	//   ....[74]....
        /*4564*/ 	.word	0xffffffff


	//   ....[75]....
        /*4568*/ 	.word	0xffffffff


	//   ....[76]....
        /*456c*/ 	.word	0xffffffff


	//   ....[77]....
        /*4570*/ 	.word	0xffffffff


	//   ....[78]....
        /*4574*/ 	.word	0xffffffff


	//   ....[79]....
        /*4578*/ 	.word	0xffffffff


	//   ....[80]....
        /*457c*/ 	.word	0xffffffff


	//   ....[81]....
        /*4580*/ 	.word	0xffffffff


	//   ....[82]....
        /*4584*/ 	.word	0xffffffff


	//   ....[83]....
        /*4588*/ 	.word	0xffffffff


	//   ....[84]....
        /*458c*/ 	.word	0xffffffff


	//   ....[85]....
        /*4590*/ 	.word	0xffffffff


	//   ....[86]....
        /*4594*/ 	.word	0xffffffff


	//   ....[87]....
        /*4598*/ 	.word	0xffffffff


	//   ....[88]....
        /*459c*/ 	.word	0xffffffff


	//   ....[89]....
        /*45a0*/ 	.word	0xffffffff


	//   ....[90]....
        /*45a4*/ 	.word	0xffffffff


	//   ....[91]....
        /*45a8*/ 	.word	0xffffffff


	//   ....[92]....
        /*45ac*/ 	.word	0xffffffff


	//   ....[93]....
        /*45b0*/ 	.word	0xffffffff


	//   ....[94]....
        /*45b4*/ 	.word	0xffffffff


	//   ....[95]....
        /*45b8*/ 	.word	0xffffffff


	//   ....[96]....
        /*45bc*/ 	.word	0xffffffff


	//   ....[97]....
        /*45c0*/ 	.word	0xffffffff


	//   ....[98]....
        /*45c4*/ 	.word	0xffffffff


	//   ....[99]....
        /*45c8*/ 	.word	0xffffffff


	//   ....[100]....
        /*45cc*/ 	.word	0xffffffff


	//   ....[101]....
        /*45d0*/ 	.word	0xffffffff


	//   ....[102]....
        /*45d4*/ 	.word	0xffffffff


	//   ....[103]....
        /*45d8*/ 	.word	0xffffffff


	//   ....[104]....
        /*45dc*/ 	.word	0xffffffff


	//   ....[105]....
        /*45e0*/ 	.word	0xffffffff


	//   ....[106]....
        /*45e4*/ 	.word	0xffffffff


	//   ....[107]....
        /*45e8*/ 	.word	0xffffffff


	//   ....[108]....
        /*45ec*/ 	.word	0xffffffff


	//   ....[109]....
        /*45f0*/ 	.word	0xffffffff


	//   ....[110]....
        /*45f4*/ 	.word	0xffffffff


	//   ....[111]....
        /*45f8*/ 	.word	0xffffffff


	//   ....[112]....
        /*45fc*/ 	.word	0xffffffff


	//   ....[113]....
        /*4600*/ 	.word	0xffffffff


	//   ....[114]....
        /*4604*/ 	.word	0xffffffff


	//   ....[115]....
        /*4608*/ 	.word	0xffffffff


	//   ....[116]....
        /*460c*/ 	.word	0xffffffff


	//   ....[117]....
        /*4610*/ 	.word	0xffffffff


	//   ....[118]....
        /*4614*/ 	.word	0xffffffff


	//   ....[119]....
        /*4618*/ 	.word	0xffffffff


	//   ....[120]....
        /*461c*/ 	.word	0xffffffff


	//   ....[121]....
        /*4620*/ 	.word	0xffffffff


	//   ....[122]....
        /*4624*/ 	.word	0xffffffff


	//   ....[123]....
        /*4628*/ 	.word	0xffffffff


	//   ....[124]....
        /*462c*/ 	.word	0xffffffff


	//   ....[125]....
        /*4630*/ 	.word	0xffffffff


	//   ....[126]....
        /*4634*/ 	.word	0xffffffff


	//   ....[127]....
        /*4638*/ 	.word	0xffffffff


	//   ....[128]....
        /*463c*/ 	.word	0xffffffff


	//   ....[129]....
        /*4640*/ 	.word	0xffffffff


	//   ....[130]....
        /*4644*/ 	.word	0xffffffff


	//   ....[131]....
        /*4648*/ 	.word	0xffffffff


	//   ....[132]....
        /*464c*/ 	.word	0xffffffff


	//   ....[133]....
        /*4650*/ 	.word	0xffffffff


	//   ....[134]....
        /*4654*/ 	.word	0xffffffff


	//   ....[135]....
        /*4658*/ 	.word	0xffffffff


	//   ....[136]....
        /*465c*/ 	.word	0xffffffff


	//   ....[137]....
        /*4660*/ 	.word	0xffffffff


	//   ....[138]....
        /*4664*/ 	.word	0xffffffff


	//   ....[139]....
        /*4668*/ 	.word	0xffffffff


	//   ....[140]....
        /*466c*/ 	.word	0xffffffff


	//   ....[141]....
        /*4670*/ 	.word	0xffffffff


	//   ....[142]....
        /*4674*/ 	.word	0xffffffff


	//   ....[143]....
        /*4678*/ 	.word	0xffffffff


	//   ....[144]....
        /*467c*/ 	.word	0xffffffff


	//   ....[145]....
        /*4680*/ 	.word	0xffffffff


	//   ....[146]....
        /*4684*/ 	.word	0xffffffff


	//   ....[147]....
        /*4688*/ 	.word	0xffffffff


	//   ....[148]....
        /*468c*/ 	.word	0xffffffff


	//   ....[149]....
        /*4690*/ 	.word	0xffffffff


	//   ....[150]....
        /*4694*/ 	.word	0xffffffff


	//   ....[151]....
        /*4698*/ 	.word	0xffffffff


	//   ....[152]....
        /*469c*/ 	.word	0xffffffff


	//   ....[153]....
        /*46a0*/ 	.word	0xffffffff


	//   ....[154]....
        /*46a4*/ 	.word	0xffffffff


	//   ....[155]....
        /*46a8*/ 	.word	0xffffffff


	//   ....[156]....
        /*46ac*/ 	.word	0xffffffff


	//   ....[157]....
        /*46b0*/ 	.word	0xffffffff


	//   ....[158]....
        /*46b4*/ 	.word	0xffffffff


	//   ....[159]....
        /*46b8*/ 	.word	0xffffffff


	//   ....[160]....
        /*46bc*/ 	.word	0xffffffff


	//   ....[161]....
        /*46c0*/ 	.word	0xffffffff


	//   ....[162]....
        /*46c4*/ 	.word	0xffffffff


	//   ....[163]....
        /*46c8*/ 	.word	0xffffffff


	//   ....[164]....
        /*46cc*/ 	.word	0xffffffff


	//   ....[165]....
        /*46d0*/ 	.word	0xffffffff


	//   ....[166]....
        /*46d4*/ 	.word	0xffffffff


	//   ....[167]....
        /*46d8*/ 	.word	0xffffffff


	//   ....[168]....
        /*46dc*/ 	.word	0xffffffff


	//   ....[169]....
        /*46e0*/ 	.word	0xffffffff


	//   ....[170]....
        /*46e4*/ 	.word	0xffffffff


	//   ....[171]....
        /*46e8*/ 	.word	0xffffffff


	//   ....[172]....
        /*46ec*/ 	.word	0xffffffff


	//   ....[173]....
        /*46f0*/ 	.word	0xffffffff


	//   ....[174]....
        /*46f4*/ 	.word	0xffffffff


	//   ....[175]....
        /*46f8*/ 	.word	0xffffffff


	//   ....[176]....
        /*46fc*/ 	.word	0xffffffff


	//   ....[177]....
        /*4700*/ 	.word	0xffffffff


	//   ....[178]....
        /*4704*/ 	.word	0xffffffff


	//   ....[179]....
        /*4708*/ 	.word	0xffffffff


	//   ....[180]....
        /*470c*/ 	.word	0xffffffff


	//   ....[181]....
        /*4710*/ 	.word	0xffffffff


	//   ....[182]....
        /*4714*/ 	.word	0xffffffff


	//   ....[183]....
        /*4718*/ 	.word	0xffffffff


	//   ....[184]....
        /*471c*/ 	.word	0xffffffff


	//   ....[185]....
        /*4720*/ 	.word	0xffffffff


	//   ....[186]....
        /*4724*/ 	.word	0xffffffff


	//   ....[187]....
        /*4728*/ 	.word	0xffffffff


	//   ....[188]....
        /*472c*/ 	.word	0xffffffff


	//   ....[189]....
        /*4730*/ 	.word	0xffffffff


	//   ....[190]....
        /*4734*/ 	.word	0xffffffff


	//   ....[191]....
        /*4738*/ 	.word	0xffffffff


	//   ....[192]....
        /*473c*/ 	.word	0xffffffff


	//   ....[193]....
        /*4740*/ 	.word	0xffffffff


	//   ....[194]....
        /*4744*/ 	.word	0xffffffff


	//   ....[195]....
        /*4748*/ 	.word	0xffffffff


	//   ....[196]....
        /*474c*/ 	.word	0xffffffff


	//   ....[197]....
        /*4750*/ 	.word	0xffffffff


	//   ....[198]....
        /*4754*/ 	.word	0xffffffff


	//   ....[199]....
        /*4758*/ 	.word	0xffffffff


	//   ....[200]....
        /*475c*/ 	.word	0xffffffff


	//   ....[201]....
        /*4760*/ 	.word	0xffffffff


	//   ....[202]....
        /*4764*/ 	.word	0xffffffff


	//   ....[203]....
        /*4768*/ 	.word	0xffffffff


	//   ....[204]....
        /*476c*/ 	.word	0xffffffff


	//   ....[205]....
        /*4770*/ 	.word	0xffffffff


	//   ....[206]....
        /*4774*/ 	.word	0xffffffff


	//   ....[207]....
        /*4778*/ 	.word	0xffffffff


	//   ....[208]....
        /*477c*/ 	.word	0xffffffff


	//   ....[209]....
        /*4780*/ 	.word	0xffffffff


	//   ....[210]....
        /*4784*/ 	.word	0xffffffff


	//   ....[211]....
        /*4788*/ 	.word	0xffffffff


	//   ....[212]....
        /*478c*/ 	.word	0xffffffff


	//   ....[213]....
        /*4790*/ 	.word	0xffffffff


	//   ....[214]....
        /*4794*/ 	.word	0xffffffff


	//   ....[215]....
        /*4798*/ 	.word	0xffffffff


	//   ....[216]....
        /*479c*/ 	.word	0xffffffff


	//   ....[217]....
        /*47a0*/ 	.word	0xffffffff


	//   ....[218]....
        /*47a4*/ 	.word	0xffffffff


	//   ....[219]....
        /*47a8*/ 	.word	0xffffffff


	//   ....[220]....
        /*47ac*/ 	.word	0xffffffff


	//   ....[221]....
        /*47b0*/ 	.word	0xffffffff


	//   ....[222]....
        /*47b4*/ 	.word	0xffffffff


	//   ....[223]....
        /*47b8*/ 	.word	0xffffffff


	//   ....[224]....
        /*47bc*/ 	.word	0xffffffff


	//   ....[225]....
        /*47c0*/ 	.word	0xffffffff


	//   ....[226]....
        /*47c4*/ 	.word	0xffffffff


	//   ....[227]....
        /*47c8*/ 	.word	0xffffffff


	//   ....[228]....
        /*47cc*/ 	.word	0xffffffff


	//   ....[229]....
        /*47d0*/ 	.word	0xffffffff


	//   ....[230]....
        /*47d4*/ 	.word	0xffffffff


	//   ....[231]....
        /*47d8*/ 	.word	0xffffffff


	//   ....[232]....
        /*47dc*/ 	.word	0xffffffff


	//   ....[233]....
        /*47e0*/ 	.word	0xffffffff


	//   ....[234]....
        /*47e4*/ 	.word	0xffffffff


	//   ....[235]....
        /*47e8*/ 	.word	0xffffffff


	//   ....[236]....
        /*47ec*/ 	.word	0xffffffff


	//   ....[237]....
        /*47f0*/ 	.word	0xffffffff


	//   ....[238]....
        /*47f4*/ 	.word	0xffffffff


	//   ....[239]....
        /*47f8*/ 	.word	0xffffffff


	//   ....[240]....
        /*47fc*/ 	.word	0xffffffff


	//   ....[241]....
        /*4800*/ 	.word	0xffffffff


	//   ....[242]....
        /*4804*/ 	.word	0xffffffff


	//   ....[243]....
        /*4808*/ 	.word	0xffffffff


	//   ....[244]....
        /*480c*/ 	.word	0xffffffff


	//   ....[245]....
        /*4810*/ 	.word	0xffffffff


	//   ....[246]....
        /*4814*/ 	.word	0xffffffff


	//   ....[247]....
        /*4818*/ 	.word	0xffffffff


	//   ....[248]....
        /*481c*/ 	.word	0xffffffff


	//   ....[249]....
        /*4820*/ 	.word	0xffffffff


	//   ....[250]....
        /*4824*/ 	.word	0xffffffff


	//   ....[251]....
        /*4828*/ 	.word	0xffffffff


	//   ....[252]....
        /*482c*/ 	.word	0xffffffff


	//   ....[253]....
        /*4830*/ 	.word	0xffffffff


	//   ....[254]....
        /*4834*/ 	.word	0xffffffff


	//   ....[255]....
        /*4838*/ 	.word	0xffffffff


	//   ....[0]....
        /*483c*/ 	.word	0xffffffff


	//   ....[1]....
        /*4840*/ 	.word	0xffffffff


	//   ....[2]....
        /*4844*/ 	.word	0xffffffff


	//   ....[3]....
        /*4848*/ 	.word	0xffffffff


	//   ....[4]....
        /*484c*/ 	.word	0xffffffff


	//   ....[5]....
        /*4850*/ 	.word	0xffffffff


	//   ....[6]....
        /*4854*/ 	.word	0xffffffff


	//   ....[7]....
        /*4858*/ 	.word	0xffffffff


	//   ....[8]....
        /*485c*/ 	.word	0xffffffff


	//   ....[9]....
        /*4860*/ 	.word	0xffffffff


	//   ....[10]....
        /*4864*/ 	.word	0xffffffff


	//   ....[11]....
        /*4868*/ 	.word	0xffffffff


	//   ....[12]....
        /*486c*/ 	.word	0xffffffff


	//   ....[13]....
        /*4870*/ 	.word	0xffffffff


	//   ....[14]....
        /*4874*/ 	.word	0xffffffff


	//   ....[15]....
        /*4878*/ 	.word	0xffffffff


	//   ....[16]....
        /*487c*/ 	.word	0xffffffff


	//   ....[17]....
        /*4880*/ 	.word	0xffffffff


	//   ....[18]....
        /*4884*/ 	.word	0xffffffff


	//   ....[19]....
        /*4888*/ 	.word	0xffffffff


	//   ....[20]....
        /*488c*/ 	.word	0xffffffff


	//   ....[21]....
        /*4890*/ 	.word	0xffffffff


	//   ....[22]....
        /*4894*/ 	.word	0xffffffff


	//   ....[23]....
        /*4898*/ 	.word	0xffffffff


	//   ....[24]....
        /*489c*/ 	.word	0xffffffff


	//   ....[25]....
        /*48a0*/ 	.word	0xffffffff


	//   ....[26]....
        /*48a4*/ 	.word	0xffffffff


	//   ....[27]....
        /*48a8*/ 	.word	0xffffffff


	//   ....[28]....
        /*48ac*/ 	.word	0xffffffff


	//   ....[29]....
        /*48b0*/ 	.word	0xffffffff


	//   ....[30]....
        /*48b4*/ 	.word	0xffffffff


	//   ....[31]....
        /*48b8*/ 	.word	0xffffffff


	//   ....[32]....
        /*48bc*/ 	.word	0xffffffff


	//   ....[33]....
        /*48c0*/ 	.word	0xffffffff


	//   ....[34]....
        /*48c4*/ 	.word	0xffffffff


	//   ....[35]....
        /*48c8*/ 	.word	0xffffffff


	//   ....[36]....
        /*48cc*/ 	.word	0xffffffff


	//   ....[37]....
        /*48d0*/ 	.word	0xffffffff


	//   ....[38]....
        /*48d4*/ 	.word	0xffffffff


	//   ....[39]....
        /*48d8*/ 	.word	0xffffffff


	//   ....[40]....
        /*48dc*/ 	.word	0xffffffff


	//   ....[41]....
        /*48e0*/ 	.word	0xffffffff


	//   ....[42]....
        /*48e4*/ 	.word	0xffffffff


	//   ....[43]....
        /*48e8*/ 	.word	0xffffffff


	//   ....[44]....
        /*48ec*/ 	.word	0xffffffff


	//   ....[45]....
        /*48f0*/ 	.word	0xffffffff


	//   ....[46]....
        /*48f4*/ 	.word	0xffffffff


	//   ....[47]....
        /*48f8*/ 	.word	0xffffffff


	//   ....[48]....
        /*48fc*/ 	.word	0xffffffff


	//   ....[49]....
        /*4900*/ 	.word	0xffffffff


	//   ....[50]....
        /*4904*/ 	.word	0xffffffff


	//   ....[51]....
        /*4908*/ 	.word	0xffffffff


	//   ....[52]....
        /*490c*/ 	.word	0xffffffff


	//   ....[53]....
        /*4910*/ 	.word	0xffffffff


	//   ....[54]....
        /*4914*/ 	.word	0xffffffff


	//   ....[55]....
        /*4918*/ 	.word	0xffffffff


	//   ....[56]....
        /*491c*/ 	.word	0xffffffff


	//   ....[57]....
        /*4920*/ 	.word	0xffffffff


	//   ....[58]....
        /*4924*/ 	.word	0xffffffff


	//   ....[59]....
        /*4928*/ 	.word	0xffffffff


	//   ....[60]....
        /*492c*/ 	.word	0xffffffff


	//   ....[61]....
        /*4930*/ 	.word	0xffffffff


	//   ....[62]....
        /*4934*/ 	.word	0xffffffff


	//   ....[63]....
        /*4938*/ 	.word	0xffffffff


	//   ....[64]....
        /*493c*/ 	.word	0xffffffff


	//   ....[65]....
        /*4940*/ 	.word	0xffffffff


	//   ....[66]....
        /*4944*/ 	.word	0xffffffff


	//   ....[67]....
        /*4948*/ 	.word	0xffffffff


	//   ....[68]....
        /*494c*/ 	.word	0xffffffff


	//   ....[69]....
        /*4950*/ 	.word	0xffffffff


	//   ....[70]....
        /*4954*/ 	.word	0xffffffff


	//   ....[71]....
        /*4958*/ 	.word	0xffffffff


	//   ....[72]....
        /*495c*/ 	.word	0xffffffff


	//   ....[73]....
        /*4960*/ 	.word	0xffffffff


	//   ....[74]....
        /*4964*/ 	.word	0xffffffff


	//   ....[75]....
        /*4968*/ 	.word	0xffffffff


	//   ....[76]....
        /*496c*/ 	.word	0xffffffff


	//   ....[77]....
        /*4970*/ 	.word	0xffffffff


	//   ....[78]....
        /*4974*/ 	.word	0xffffffff


	//   ....[79]....
        /*4978*/ 	.word	0xffffffff


	//   ....[80]....
        /*497c*/ 	.word	0xffffffff


	//   ....[81]....
        /*4980*/ 	.word	0xffffffff


	//   ....[82]....
        /*4984*/ 	.word	0xffffffff


	//   ....[83]....
        /*4988*/ 	.word	0xffffffff


	//   ....[84]....
        /*498c*/ 	.word	0xffffffff


	//   ....[85]....
        /*4990*/ 	.word	0xffffffff


	//   ....[86]....
        /*4994*/ 	.word	0xffffffff


	//   ....[87]....
        /*4998*/ 	.word	0xffffffff


	//   ....[88]....
        /*499c*/ 	.word	0xffffffff


	//   ....[89]....
        /*49a0*/ 	.word	0xffffffff


	//   ....[90]....
        /*49a4*/ 	.word	0xffffffff


	//   ....[91]....
        /*49a8*/ 	.word	0xffffffff


	//   ....[92]....
        /*49ac*/ 	.word	0xffffffff


	//   ....[93]....
        /*49b0*/ 	.word	0xffffffff


	//   ....[94]....
        /*49b4*/ 	.word	0xffffffff


	//   ....[95]....
        /*49b8*/ 	.word	0xffffffff


	//   ....[96]....
        /*49bc*/ 	.word	0xffffffff


	//   ....[97]....
        /*49c0*/ 	.word	0xffffffff


	//   ....[98]....
        /*49c4*/ 	.word	0xffffffff


	//   ....[99]....
        /*49c8*/ 	.word	0xffffffff


	//   ....[100]....
        /*49cc*/ 	.word	0xffffffff


	//   ....[101]....
        /*49d0*/ 	.word	0xffffffff


	//   ....[102]....
        /*49d4*/ 	.word	0xffffffff


	//   ....[103]....
        /*49d8*/ 	.word	0xffffffff


	//   ....[104]....
        /*49dc*/ 	.word	0xffffffff


	//   ....[105]....
        /*49e0*/ 	.word	0xffffffff


	//   ....[106]....
        /*49e4*/ 	.word	0xffffffff


	//   ....[107]....
        /*49e8*/ 	.word	0xffffffff


	//   ....[108]....
        /*49ec*/ 	.word	0xffffffff


	//   ....[109]....
        /*49f0*/ 	.word	0xffffffff


	//   ....[110]....
        /*49f4*/ 	.word	0xffffffff


	//   ....[111]....
        /*49f8*/ 	.word	0xffffffff


	//   ....[112]....
        /*49fc*/ 	.word	0xffffffff


	//   ....[113]....
        /*4a00*/ 	.word	0xffffffff


	//   ....[114]....
        /*4a04*/ 	.word	0xffffffff


	//   ....[115]....
        /*4a08*/ 	.word	0xffffffff


	//   ....[116]....
        /*4a0c*/ 	.word	0xffffffff


	//   ....[117]....
        /*4a10*/ 	.word	0xffffffff


	//   ....[118]....
        /*4a14*/ 	.word	0xffffffff


	//   ....[119]....
        /*4a18*/ 	.word	0xffffffff


	//   ....[120]....
        /*4a1c*/ 	.word	0xffffffff


	//   ....[121]....
        /*4a20*/ 	.word	0xffffffff


	//   ....[122]....
        /*4a24*/ 	.word	0xffffffff


	//   ....[123]....
        /*4a28*/ 	.word	0xffffffff


	//   ....[124]....
        /*4a2c*/ 	.word	0xffffffff


	//   ....[125]....
        /*4a30*/ 	.word	0xffffffff


	//   ....[126]....
        /*4a34*/ 	.word	0xffffffff


	//   ....[127]....
        /*4a38*/ 	.word	0xffffffff


	//   ....[128]....
        /*4a3c*/ 	.word	0xffffffff


	//   ....[129]....
        /*4a40*/ 	.word	0xffffffff


	//   ....[130]....
        /*4a44*/ 	.word	0xffffffff


	//   ....[131]....
        /*4a48*/ 	.word	0xffffffff


	//   ....[132]....
        /*4a4c*/ 	.word	0xffffffff


	//   ....[133]....
        /*4a50*/ 	.word	0xffffffff


	//   ....[134]....
        /*4a54*/ 	.word	0xffffffff


	//   ....[135]....
        /*4a58*/ 	.word	0xffffffff


	//   ....[136]....
        /*4a5c*/ 	.word	0xffffffff


	//   ....[137]....
        /*4a60*/ 	.word	0xffffffff


	//   ....[138]....
        /*4a64*/ 	.word	0xffffffff


	//   ....[139]....
        /*4a68*/ 	.word	0xffffffff


	//   ....[140]....
        /*4a6c*/ 	.word	0xffffffff


	//   ....[141]....
        /*4a70*/ 	.word	0xffffffff


	//   ....[142]....
        /*4a74*/ 	.word	0xffffffff


	//   ....[143]....
        /*4a78*/ 	.word	0xffffffff


	//   ....[144]....
        /*4a7c*/ 	.word	0xffffffff


	//   ....[145]....
        /*4a80*/ 	.word	0xffffffff


	//   ....[146]....
        /*4a84*/ 	.word	0xffffffff


	//   ....[147]....
        /*4a88*/ 	.word	0xffffffff


	//   ....[148]....
        /*4a8c*/ 	.word	0xffffffff


	//   ....[149]....
        /*4a90*/ 	.word	0xffffffff


	//   ....[150]....
        /*4a94*/ 	.word	0xffffffff


	//   ....[151]....
        /*4a98*/ 	.word	0xffffffff


	//   ....[152]....
        /*4a9c*/ 	.word	0xffffffff


	//   ....[153]....
        /*4aa0*/ 	.word	0xffffffff


	//   ....[154]....
        /*4aa4*/ 	.word	0xffffffff


	//   ....[155]....
        /*4aa8*/ 	.word	0xffffffff


	//   ....[156]....
        /*4aac*/ 	.word	0xffffffff


	//   ....[157]....
        /*4ab0*/ 	.word	0xffffffff


	//   ....[158]....
        /*4ab4*/ 	.word	0xffffffff


	//   ....[159]....
        /*4ab8*/ 	.word	0xffffffff


	//   ....[160]....
        /*4abc*/ 	.word	0xffffffff


	//   ....[161]....
        /*4ac0*/ 	.word	0xffffffff


	//   ....[162]....
        /*4ac4*/ 	.word	0xffffffff


	//   ....[163]....
        /*4ac8*/ 	.word	0xffffffff


	//   ....[164]....
        /*4acc*/ 	.word	0xffffffff


	//   ....[165]....
        /*4ad0*/ 	.word	0xffffffff


	//   ....[166]....
        /*4ad4*/ 	.word	0xffffffff


	//   ....[167]....
        /*4ad8*/ 	.word	0xffffffff


	//   ....[168]....
        /*4adc*/ 	.word	0xffffffff


	//   ....[169]....
        /*4ae0*/ 	.word	0xffffffff


	//   ....[170]....
        /*4ae4*/ 	.word	0xffffffff


	//   ....[171]....
        /*4ae8*/ 	.word	0xffffffff


	//   ....[172]....
        /*4aec*/ 	.word	0xffffffff


	//   ....[173]....
        /*4af0*/ 	.word	0xffffffff


	//   ....[174]....
        /*4af4*/ 	.word	0xffffffff


	//   ....[175]....
        /*4af8*/ 	.word	0xffffffff


	//   ....[176]....
        /*4afc*/ 	.word	0xffffffff


	//   ....[177]....
        /*4b00*/ 	.word	0xffffffff


	//   ....[178]....
        /*4b04*/ 	.word	0xffffffff


	//   ....[179]....
        /*4b08*/ 	.word	0xffffffff


	//   ....[180]....
        /*4b0c*/ 	.word	0xffffffff


	//   ....[181]....
        /*4b10*/ 	.word	0xffffffff


	//   ....[182]....
        /*4b14*/ 	.word	0xffffffff


	//   ....[183]....
        /*4b18*/ 	.word	0xffffffff


	//   ....[184]....
        /*4b1c*/ 	.word	0xffffffff


	//   ....[185]....
        /*4b20*/ 	.word	0xffffffff


	//   ....[186]....
        /*4b24*/ 	.word	0xffffffff


	//   ....[187]....
        /*4b28*/ 	.word	0xffffffff


	//   ....[188]....
        /*4b2c*/ 	.word	0xffffffff


	//   ....[189]....
        /*4b30*/ 	.word	0xffffffff


	//   ....[190]....
        /*4b34*/ 	.word	0xffffffff


	//   ....[191]....
        /*4b38*/ 	.word	0xffffffff


	//   ....[192]....
        /*4b3c*/ 	.word	0xffffffff


	//   ....[193]....
        /*4b40*/ 	.word	0xffffffff


	//   ....[194]....
        /*4b44*/ 	.word	0xffffffff


	//   ....[195]....
        /*4b48*/ 	.word	0xffffffff


	//   ....[196]....
        /*4b4c*/ 	.word	0xffffffff


	//   ....[197]....
        /*4b50*/ 	.word	0xffffffff


	//   ....[198]....
        /*4b54*/ 	.word	0xffffffff


	//   ....[199]....
        /*4b58*/ 	.word	0xffffffff


	//   ....[200]....
        /*4b5c*/ 	.word	0xffffffff


	//   ....[201]....
        /*4b60*/ 	.word	0xffffffff


	//   ....[202]....
        /*4b64*/ 	.word	0xffffffff


	//   ....[203]....
        /*4b68*/ 	.word	0xffffffff


	//   ....[204]....
        /*4b6c*/ 	.word	0xffffffff


	//   ....[205]....
        /*4b70*/ 	.word	0xffffffff


	//   ....[206]....
        /*4b74*/ 	.word	0xffffffff


	//   ....[207]....
        /*4b78*/ 	.word	0xffffffff


	//   ....[208]....
        /*4b7c*/ 	.word	0xffffffff


	//   ....[209]....
        /*4b80*/ 	.word	0xffffffff


	//   ....[210]....
        /*4b84*/ 	.word	0xffffffff


	//   ....[211]....
        /*4b88*/ 	.word	0xffffffff


	//   ....[212]....
        /*4b8c*/ 	.word	0xffffffff


	//   ....[213]....
        /*4b90*/ 	.word	0xffffffff


	//   ....[214]....
        /*4b94*/ 	.word	0xffffffff


	//   ....[215]....
        /*4b98*/ 	.word	0xffffffff


	//   ....[216]....
        /*4b9c*/ 	.word	0xffffffff


	//   ....[217]....
        /*4ba0*/ 	.word	0xffffffff


	//   ....[218]....
        /*4ba4*/ 	.word	0xffffffff


	//   ....[219]....
        /*4ba8*/ 	.word	0xffffffff


	//   ....[220]....
        /*4bac*/ 	.word	0xffffffff


	//   ....[221]....
        /*4bb0*/ 	.word	0xffffffff


	//   ....[222]....
        /*4bb4*/ 	.word	0xffffffff


	//   ....[223]....
        /*4bb8*/ 	.word	0xffffffff


	//   ....[224]....
        /*4bbc*/ 	.word	0xffffffff


	//   ....[225]....
        /*4bc0*/ 	.word	0xffffffff


	//   ....[226]....
        /*4bc4*/ 	.word	0xffffffff


	//   ....[227]....
        /*4bc8*/ 	.word	0xffffffff


	//   ....[228]....
        /*4bcc*/ 	.word	0xffffffff


	//   ....[229]....
        /*4bd0*/ 	.word	0xffffffff


	//   ....[230]....
        /*4bd4*/ 	.word	0xffffffff


	//   ....[231]....
        /*4bd8*/ 	.word	0xffffffff


	//   ....[232]....
        /*4bdc*/ 	.word	0xffffffff


	//   ....[233]....
        /*4be0*/ 	.word	0xffffffff


	//   ....[234]....
        /*4be4*/ 	.word	0xffffffff


	//   ....[235]....
        /*4be8*/ 	.word	0xffffffff


	//   ....[236]....
        /*4bec*/ 	.word	0xffffffff


	//   ....[237]....
        /*4bf0*/ 	.word	0xffffffff


	//   ....[238]....
        /*4bf4*/ 	.word	0xffffffff


	//   ....[239]....
        /*4bf8*/ 	.word	0xffffffff


	//   ....[240]....
        /*4bfc*/ 	.word	0xffffffff


	//   ....[241]....
        /*4c00*/ 	.word	0xffffffff


	//   ....[242]....
        /*4c04*/ 	.word	0xffffffff


	//   ....[243]....
        /*4c08*/ 	.word	0xffffffff


	//   ....[244]....
        /*4c0c*/ 	.word	0xffffffff


	//   ....[245]....
        /*4c10*/ 	.word	0xffffffff


	//   ....[246]....
        /*4c14*/ 	.word	0xffffffff


	//   ....[247]....
        /*4c18*/ 	.word	0xffffffff


	//   ....[248]....
        /*4c1c*/ 	.word	0xffffffff


	//   ....[249]....
        /*4c20*/ 	.word	0xffffffff


	//   ....[250]....
        /*4c24*/ 	.word	0xffffffff


	//   ....[251]....
        /*4c28*/ 	.word	0xffffffff


	//   ....[252]....
        /*4c2c*/ 	.word	0xffffffff


	//   ....[253]....
        /*4c30*/ 	.word	0xffffffff


	//   ....[254]....
        /*4c34*/ 	.word	0xffffffff


	//   ....[255]....
        /*4c38*/ 	.word	0xffffffff


	//   ....[0]....
        /*4c3c*/ 	.word	0xffffffff


	//   ....[1]....
        /*4c40*/ 	.word	0xffffffff


	//   ....[2]....
        /*4c44*/ 	.word	0xffffffff


	//   ....[3]....
        /*4c48*/ 	.word	0xffffffff


	//   ....[4]....
        /*4c4c*/ 	.word	0xffffffff


	//   ....[5]....
        /*4c50*/ 	.word	0xffffffff


	//   ....[6]....
        /*4c54*/ 	.word	0xffffffff


	//   ....[7]....
        /*4c58*/ 	.word	0xffffffff


	//   ....[8]....
        /*4c5c*/ 	.word	0xffffffff


	//   ....[9]....
        /*4c60*/ 	.word	0xffffffff


	//   ....[10]....
        /*4c64*/ 	.word	0xffffffff


	//   ....[11]....
        /*4c68*/ 	.word	0xffffffff


	//   ....[12]....
        /*4c6c*/ 	.word	0xffffffff


	//   ....[13]....
        /*4c70*/ 	.word	0xffffffff


	//   ....[14]....
        /*4c74*/ 	.word	0xffffffff


	//   ....[15]....
        /*4c78*/ 	.word	0xffffffff


	//   ....[16]....
        /*4c7c*/ 	.word	0xffffffff


	//   ....[17]....
        /*4c80*/ 	.word	0xffffffff


	//   ....[18]....
        /*4c84*/ 	.word	0xffffffff


	//   ....[19]....
        /*4c88*/ 	.word	0xffffffff


	//   ....[20]....
        /*4c8c*/ 	.word	0xffffffff


	//   ....[21]....
        /*4c90*/ 	.word	0xffffffff


	//   ....[22]....
        /*4c94*/ 	.word	0xffffffff


	//   ....[23]....
        /*4c98*/ 	.word	0xffffffff


	//   ....[24]....
        /*4c9c*/ 	.word	0xffffffff


	//   ....[25]....
        /*4ca0*/ 	.word	0xffffffff


	//   ....[26]....
        /*4ca4*/ 	.word	0xffffffff


	//   ....[27]....
        /*4ca8*/ 	.word	0xffffffff


	//   ....[28]....
        /*4cac*/ 	.word	0xffffffff


	//   ....[29]....
        /*4cb0*/ 	.word	0xffffffff


	//   ....[30]....
        /*4cb4*/ 	.word	0xffffffff


	//   ....[31]....
        /*4cb8*/ 	.word	0xffffffff


	//   ....[32]....
        /*4cbc*/ 	.word	0xffffffff


	//   ....[33]....
        /*4cc0*/ 	.word	0xffffffff


	//   ....[34]....
        /*4cc4*/ 	.word	0xffffffff


	//   ....[35]....
        /*4cc8*/ 	.word	0xffffffff


	//   ....[36]....
        /*4ccc*/ 	.word	0xffffffff


	//   ....[37]....
        /*4cd0*/ 	.word	0xffffffff


	//   ....[38]....
        /*4cd4*/ 	.word	0xffffffff


	//   ....[39]....
        /*4cd8*/ 	.word	0xffffffff


	//   ....[40]....
        /*4cdc*/ 	.word	0xffffffff


	//   ....[41]....
        /*4ce0*/ 	.word	0xffffffff


	//   ....[42]....
        /*4ce4*/ 	.word	0xffffffff


	//   ....[43]....
        /*4ce8*/ 	.word	0xffffffff


	//   ....[44]....
        /*4cec*/ 	.word	0xffffffff


	//   ....[45]....
        /*4cf0*/ 	.word	0xffffffff


	//   ....[46]....
        /*4cf4*/ 	.word	0xffffffff


	//   ....[47]....
        /*4cf8*/ 	.word	0xffffffff


	//   ....[48]....
        /*4cfc*/ 	.word	0xffffffff


	//   ....[49]....
        /*4d00*/ 	.word	0xffffffff


	//   ....[50]....
        /*4d04*/ 	.word	0xffffffff


	//   ....[51]....
        /*4d08*/ 	.word	0xffffffff


	//   ....[52]....
        /*4d0c*/ 	.word	0xffffffff


	//   ....[53]....
        /*4d10*/ 	.word	0xffffffff


	//   ....[54]....
        /*4d14*/ 	.word	0xffffffff


	//   ....[55]....
        /*4d18*/ 	.word	0xffffffff


	//   ....[56]....
        /*4d1c*/ 	.word	0xffffffff


	//   ....[57]....
        /*4d20*/ 	.word	0xffffffff


	//   ....[58]....
        /*4d24*/ 	.word	0xffffffff


	//   ....[59]....
        /*4d28*/ 	.word	0xffffffff


	//   ....[60]....
        /*4d2c*/ 	.word	0xffffffff


	//   ....[61]....
        /*4d30*/ 	.word	0xffffffff


	//   ....[62]....
        /*4d34*/ 	.word	0xffffffff


	//   ....[63]....
        /*4d38*/ 	.word	0xffffffff


	//   ....[64]....
        /*4d3c*/ 	.word	0xffffffff


	//   ....[65]....
        /*4d40*/ 	.word	0xffffffff


	//   ....[66]....
        /*4d44*/ 	.word	0xffffffff


	//   ....[67]....
        /*4d48*/ 	.word	0xffffffff


	//   ....[68]....
        /*4d4c*/ 	.word	0xffffffff


	//   ....[69]....
        /*4d50*/ 	.word	0xffffffff


	//   ....[70]....
        /*4d54*/ 	.word	0xffffffff


	//   ....[71]....
        /*4d58*/ 	.word	0xffffffff


	//   ....[72]....
        /*4d5c*/ 	.word	0xffffffff


	//   ....[73]....
        /*4d60*/ 	.word	0xffffffff


	//   ....[74]....
        /*4d64*/ 	.word	0xffffffff


	//   ....[75]....
        /*4d68*/ 	.word	0xffffffff


	//   ....[76]....
        /*4d6c*/ 	.word	0xffffffff


	//   ....[77]....
        /*4d70*/ 	.word	0xffffffff


	//   ....[78]....
        /*4d74*/ 	.word	0xffffffff


	//   ....[79]....
        /*4d78*/ 	.word	0xffffffff


	//   ....[80]....
        /*4d7c*/ 	.word	0xffffffff


	//   ....[81]....
        /*4d80*/ 	.word	0xffffffff


	//   ....[82]....
        /*4d84*/ 	.word	0xffffffff


	//   ....[83]....
        /*4d88*/ 	.word	0xffffffff


	//   ....[84]....
        /*4d8c*/ 	.word	0xffffffff


	//   ....[85]....
        /*4d90*/ 	.word	0xffffffff


	//   ....[86]....
        /*4d94*/ 	.word	0xffffffff


	//   ....[87]....
        /*4d98*/ 	.word	0xffffffff


	//   ....[88]....
        /*4d9c*/ 	.word	0xffffffff


	//   ....[89]....
        /*4da0*/ 	.word	0xffffffff


	//   ....[90]....
        /*4da4*/ 	.word	0xffffffff


	//   ....[91]....
        /*4da8*/ 	.word	0xffffffff


	//   ....[92]....
        /*4dac*/ 	.word	0xffffffff


	//   ....[93]....
        /*4db0*/ 	.word	0xffffffff


	//   ....[94]....
        /*4db4*/ 	.word	0xffffffff


	//   ....[95]....
        /*4db8*/ 	.word	0xffffffff


	//   ....[96]....
        /*4dbc*/ 	.word	0xffffffff


	//   ....[97]....
        /*4dc0*/ 	.word	0xffffffff


	//   ....[98]....
        /*4dc4*/ 	.word	0xffffffff


	//   ....[99]....
        /*4dc8*/ 	.word	0xffffffff


	//   ....[100]....
        /*4dcc*/ 	.word	0xffffffff


	//   ....[101]....
        /*4dd0*/ 	.word	0xffffffff


	//   ....[102]....
        /*4dd4*/ 	.word	0xffffffff


	//   ....[103]....
        /*4dd8*/ 	.word	0xffffffff


	//   ....[104]....
        /*4ddc*/ 	.word	0xffffffff


	//   ....[105]....
        /*4de0*/ 	.word	0xffffffff


	//   ....[106]....
        /*4de4*/ 	.word	0xffffffff


	//   ....[107]....
        /*4de8*/ 	.word	0xffffffff


	//   ....[108]....
        /*4dec*/ 	.word	0xffffffff


	//   ....[109]....
        /*4df0*/ 	.word	0xffffffff


	//   ....[110]....
        /*4df4*/ 	.word	0xffffffff


	//   ....[111]....
        /*4df8*/ 	.word	0xffffffff


	//   ....[112]....
        /*4dfc*/ 	.word	0xffffffff


	//   ....[113]....
        /*4e00*/ 	.word	0xffffffff


	//   ....[114]....
        /*4e04*/ 	.word	0xffffffff


	//   ....[115]....
        /*4e08*/ 	.word	0xffffffff


	//   ....[116]....
        /*4e0c*/ 	.word	0xffffffff


	//   ....[117]....
        /*4e10*/ 	.word	0xffffffff


	//   ....[118]....
        /*4e14*/ 	.word	0xffffffff


	//   ....[119]....
        /*4e18*/ 	.word	0xffffffff


	//   ....[120]....
        /*4e1c*/ 	.word	0xffffffff


	//   ....[121]....
        /*4e20*/ 	.word	0xffffffff


	//   ....[122]....
        /*4e24*/ 	.word	0xffffffff


	//   ....[123]....
        /*4e28*/ 	.word	0xffffffff


	//   ....[124]....
        /*4e2c*/ 	.word	0xffffffff


	//   ....[125]....
        /*4e30*/ 	.word	0xffffffff


	//   ....[126]....
        /*4e34*/ 	.word	0xffffffff


	//   ....[127]....
        /*4e38*/ 	.word	0xffffffff


	//   ....[128]....
        /*4e3c*/ 	.word	0xffffffff


	//   ....[129]....
        /*4e40*/ 	.word	0xffffffff


	//   ....[130]....
        /*4e44*/ 	.word	0xffffffff


	//   ....[131]....
        /*4e48*/ 	.word	0xffffffff


	//   ....[132]....
        /*4e4c*/ 	.word	0xffffffff


	//   ....[133]....
        /*4e50*/ 	.word	0xffffffff


	//   ....[134]....
        /*4e54*/ 	.word	0xffffffff


	//   ....[135]....
        /*4e58*/ 	.word	0xffffffff


	//   ....[136]....
        /*4e5c*/ 	.word	0xffffffff


	//   ....[137]....
        /*4e60*/ 	.word	0xffffffff


	//   ....[138]....
        /*4e64*/ 	.word	0xffffffff


	//   ....[139]....
        /*4e68*/ 	.word	0xffffffff


	//   ....[140]....
        /*4e6c*/ 	.word	0xffffffff


	//   ....[141]....
        /*4e70*/ 	.word	0xffffffff


	//   ....[142]....
        /*4e74*/ 	.word	0xffffffff


	//   ....[143]....
        /*4e78*/ 	.word	0xffffffff


	//   ....[144]....
        /*4e7c*/ 	.word	0xffffffff


	//   ....[145]....
        /*4e80*/ 	.word	0xffffffff


	//   ....[146]....
        /*4e84*/ 	.word	0xffffffff


	//   ....[147]....
        /*4e88*/ 	.word	0xffffffff


	//   ....[148]....
        /*4e8c*/ 	.word	0xffffffff


	//   ....[149]....
        /*4e90*/ 	.word	0xffffffff


	//   ....[150]....
        /*4e94*/ 	.word	0xffffffff


	//   ....[151]....
        /*4e98*/ 	.word	0xffffffff


	//   ....[152]....
        /*4e9c*/ 	.word	0xffffffff


	//   ....[153]....
        /*4ea0*/ 	.word	0xffffffff


	//   ....[154]....
        /*4ea4*/ 	.word	0xffffffff


	//   ....[155]....
        /*4ea8*/ 	.word	0xffffffff


	//   ....[156]....
        /*4eac*/ 	.word	0xffffffff


	//   ....[157]....
        /*4eb0*/ 	.word	0xffffffff


	//   ....[158]....
        /*4eb4*/ 	.word	0xffffffff


	//   ....[159]....
        /*4eb8*/ 	.word	0xffffffff


	//   ....[160]....
        /*4ebc*/ 	.word	0xffffffff


	//   ....[161]....
        /*4ec0*/ 	.word	0xffffffff


	//   ....[162]....
        /*4ec4*/ 	.word	0xffffffff


	//   ....[163]....
        /*4ec8*/ 	.word	0xffffffff


	//   ....[164]....
        /*4ecc*/ 	.word	0xffffffff


	//   ....[165]....
        /*4ed0*/ 	.word	0xffffffff


	//   ....[166]....
        /*4ed4*/ 	.word	0xffffffff


	//   ....[167]....
        /*4ed8*/ 	.word	0xffffffff


	//   ....[168]....
        /*4edc*/ 	.word	0xffffffff


	//   ....[169]....
        /*4ee0*/ 	.word	0xffffffff


	//   ....[170]....
        /*4ee4*/ 	.word	0xffffffff


	//   ....[171]....
        /*4ee8*/ 	.word	0xffffffff


	//   ....[172]....
        /*4eec*/ 	.word	0xffffffff


	//   ....[173]....
        /*4ef0*/ 	.word	0xffffffff


	//   ....[174]....
        /*4ef4*/ 	.word	0xffffffff


	//   ....[175]....
        /*4ef8*/ 	.word	0xffffffff


	//   ....[176]....
        /*4efc*/ 	.word	0xffffffff


	//   ....[177]....
        /*4f00*/ 	.word	0xffffffff


	//   ....[178]....
        /*4f04*/ 	.word	0xffffffff


	//   ....[179]....
        /*4f08*/ 	.word	0xffffffff


	//   ....[180]....
        /*4f0c*/ 	.word	0xffffffff


	//   ....[181]....
        /*4f10*/ 	.word	0xffffffff


	//   ....[182]....
        /*4f14*/ 	.word	0xffffffff


	//   ....[183]....
        /*4f18*/ 	.word	0xffffffff


	//   ....[184]....
        /*4f1c*/ 	.word	0xffffffff


	//   ....[185]....
        /*4f20*/ 	.word	0xffffffff


	//   ....[186]....
        /*4f24*/ 	.word	0xffffffff


	//   ....[187]....
        /*4f28*/ 	.word	0xffffffff


	//   ....[188]....
        /*4f2c*/ 	.word	0xffffffff


	//   ....[189]....
        /*4f30*/ 	.word	0xffffffff


	//   ....[190]....
        /*4f34*/ 	.word	0xffffffff


	//   ....[191]....
        /*4f38*/ 	.word	0xffffffff


	//   ....[192]....
        /*4f3c*/ 	.word	0xffffffff


	//   ....[193]....
        /*4f40*/ 	.word	0xffffffff


	//   ....[194]....
        /*4f44*/ 	.word	0xffffffff


	//   ....[195]....
        /*4f48*/ 	.word	0xffffffff


	//   ....[196]....
        /*4f4c*/ 	.word	0xffffffff


	//   ....[197]....
        /*4f50*/ 	.word	0xffffffff


	//   ....[198]....
        /*4f54*/ 	.word	0xffffffff


	//   ....[199]....
        /*4f58*/ 	.word	0xffffffff


	//   ....[200]....
        /*4f5c*/ 	.word	0xffffffff


	//   ....[201]....
        /*4f60*/ 	.word	0xffffffff


	//   ....[202]....
        /*4f64*/ 	.word	0xffffffff


	//   ....[203]....
        /*4f68*/ 	.word	0xffffffff


	//   ....[204]....
        /*4f6c*/ 	.word	0xffffffff


	//   ....[205]....
        /*4f70*/ 	.word	0xffffffff


	//   ....[206]....
        /*4f74*/ 	.word	0xffffffff


	//   ....[207]....
        /*4f78*/ 	.word	0xffffffff


	//   ....[208]....
        /*4f7c*/ 	.word	0xffffffff


	//   ....[209]....
        /*4f80*/ 	.word	0xffffffff


	//   ....[210]....
        /*4f84*/ 	.word	0xffffffff


	//   ....[211]....
        /*4f88*/ 	.word	0xffffffff


	//   ....[212]....
        /*4f8c*/ 	.word	0xffffffff


	//   ....[213]....
        /*4f90*/ 	.word	0xffffffff


	//   ....[214]....
        /*4f94*/ 	.word	0xffffffff


	//   ....[215]....
        /*4f98*/ 	.word	0xffffffff


	//   ....[216]....
        /*4f9c*/ 	.word	0xffffffff


	//   ....[217]....
        /*4fa0*/ 	.word	0xffffffff


	//   ....[218]....
        /*4fa4*/ 	.word	0xffffffff


	//   ....[219]....
        /*4fa8*/ 	.word	0xffffffff


	//   ....[220]....
        /*4fac*/ 	.word	0xffffffff


	//   ....[221]....
        /*4fb0*/ 	.word	0xffffffff


	//   ....[222]....
        /*4fb4*/ 	.word	0xffffffff


	//   ....[223]....
        /*4fb8*/ 	.word	0xffffffff


	//   ....[224]....
        /*4fbc*/ 	.word	0xffffffff


	//   ....[225]....
        /*4fc0*/ 	.word	0xffffffff


	//   ....[226]....
        /*4fc4*/ 	.word	0xffffffff


	//   ....[227]....
        /*4fc8*/ 	.word	0xffffffff


	//   ....[228]....
        /*4fcc*/ 	.word	0xffffffff


	//   ....[229]....
        /*4fd0*/ 	.word	0xffffffff


	//   ....[230]....
        /*4fd4*/ 	.word	0xffffffff


	//   ....[231]....
        /*4fd8*/ 	.word	0xffffffff


	//   ....[232]....
        /*4fdc*/ 	.word	0xffffffff


	//   ....[233]....
        /*4fe0*/ 	.word	0xffffffff


	//   ....[234]....
        /*4fe4*/ 	.word	0xffffffff


	//   ....[235]....
        /*4fe8*/ 	.word	0xffffffff


	//   ....[236]....
        /*4fec*/ 	.word	0xffffffff


	//   ....[237]....
        /*4ff0*/ 	.word	0xffffffff


	//   ....[238]....
        /*4ff4*/ 	.word	0xffffffff


	//   ....[239]....
        /*4ff8*/ 	.word	0xffffffff


	//   ....[240]....
        /*4ffc*/ 	.word	0xffffffff


	//   ....[241]....
        /*5000*/ 	.word	0xffffffff


	//   ....[242]....
        /*5004*/ 	.word	0xffffffff


	//   ....[243]....
        /*5008*/ 	.word	0xffffffff


	//   ....[244]....
        /*500c*/ 	.word	0xffffffff


	//   ....[245]....
        /*5010*/ 	.word	0xffffffff


	//   ....[246]....
        /*5014*/ 	.word	0xffffffff


	//   ....[247]....
        /*5018*/ 	.word	0xffffffff


	//   ....[248]....
        /*501c*/ 	.word	0xffffffff


	//   ....[249]....
        /*5020*/ 	.word	0xffffffff


	//   ....[250]....
        /*5024*/ 	.word	0xffffffff


	//   ....[251]....
        /*5028*/ 	.word	0xffffffff


	//   ....[252]....
        /*502c*/ 	.word	0xffffffff


	//   ....[253]....
        /*5030*/ 	.word	0xffffffff


	//   ....[254]....
        /*5034*/ 	.word	0xffffffff


	//   ....[255]....
        /*5038*/ 	.word	0xffffffff


	//   ....[0]....
        /*503c*/ 	.word	0xffffffff


	//   ....[1]....
        /*5040*/ 	.word	0xffffffff


	//   ....[2]....
        /*5044*/ 	.word	0xffffffff


	//   ....[3]....
        /*5048*/ 	.word	0xffffffff


	//   ....[4]....
        /*504c*/ 	.word	0xffffffff


	//   ....[5]....
        /*5050*/ 	.word	0xffffffff


	//   ....[6]....
        /*5054*/ 	.word	0xffffffff


	//   ....[7]....
        /*5058*/ 	.word	0xffffffff


	//   ....[8]....
        /*505c*/ 	.word	0xffffffff


	//   ....[9]....
        /*5060*/ 	.word	0xffffffff


	//   ....[10]....
        /*5064*/ 	.word	0xffffffff


	//   ....[11]....
        /*5068*/ 	.word	0xffffffff


	//   ....[12]....
        /*506c*/ 	.word	0xffffffff


	//   ....[13]....
        /*5070*/ 	.word	0xffffffff


	//   ....[14]....
        /*5074*/ 	.word	0xffffffff


	//   ....[15]....
        /*5078*/ 	.word	0xffffffff


	//   ....[16]....
        /*507c*/ 	.word	0xffffffff


	//   ....[17]....
        /*5080*/ 	.word	0xffffffff


	//   ....[18]....
        /*5084*/ 	.word	0xffffffff


	//   ....[19]....
        /*5088*/ 	.word	0xffffffff


	//   ....[20]....
        /*508c*/ 	.word	0xffffffff


	//   ....[21]....
        /*5090*/ 	.word	0xffffffff


	//   ....[22]....
        /*5094*/ 	.word	0xffffffff


	//   ....[23]....
        /*5098*/ 	.word	0xffffffff


	//   ....[24]....
        /*509c*/ 	.word	0xffffffff


	//   ....[25]....
        /*50a0*/ 	.word	0xffffffff


	//   ....[26]....
        /*50a4*/ 	.word	0xffffffff


	//   ....[27]....
        /*50a8*/ 	.word	0xffffffff


	//   ....[28]....
        /*50ac*/ 	.word	0xffffffff


	//   ....[29]....
        /*50b0*/ 	.word	0xffffffff


	//   ....[30]....
        /*50b4*/ 	.word	0xffffffff


	//   ....[31]....
        /*50b8*/ 	.word	0xffffffff


	//   ....[32]....
        /*50bc*/ 	.word	0xffffffff


	//   ....[33]....
        /*50c0*/ 	.word	0xffffffff


	//   ....[34]....
        /*50c4*/ 	.word	0xffffffff


	//   ....[35]....
        /*50c8*/ 	.word	0xffffffff


	//   ....[36]....
        /*50cc*/ 	.word	0xffffffff


	//   ....[37]....
        /*50d0*/ 	.word	0xffffffff


	//   ....[38]....
        /*50d4*/ 	.word	0xffffffff


	//   ....[39]....
        /*50d8*/ 	.word	0xffffffff


	//   ....[40]....
        /*50dc*/ 	.word	0xffffffff


	//   ....[41]....
        /*50e0*/ 	.word	0xffffffff


	//   ....[42]....
        /*50e4*/ 	.word	0xffffffff


	//   ....[43]....
        /*50e8*/ 	.word	0xffffffff


	//   ....[44]....
        /*50ec*/ 	.word	0xffffffff


	//   ....[45]....
        /*50f0*/ 	.word	0xffffffff


	//   ....[46]....
        /*50f4*/ 	.word	0xffffffff


	//   ....[47]....
        /*50f8*/ 	.word	0xffffffff


	//   ....[48]....
        /*50fc*/ 	.word	0xffffffff


	//   ....[49]....
        /*5100*/ 	.word	0xffffffff


	//   ....[50]....
        /*5104*/ 	.word	0xffffffff


	//   ....[51]....
        /*5108*/ 	.word	0xffffffff


	//   ....[52]....
        /*510c*/ 	.word	0xffffffff


	//   ....[53]....
        /*5110*/ 	.word	0xffffffff


	//   ....[54]....
        /*5114*/ 	.word	0xffffffff


	//   ....[55]....
        /*5118*/ 	.word	0xffffffff


	//   ....[56]....
        /*511c*/ 	.word	0xffffffff


	//   ....[57]....
        /*5120*/ 	.word	0xffffffff


	//   ....[58]....
        /*5124*/ 	.word	0xffffffff


	//   ....[59]....
        /*5128*/ 	.word	0xffffffff


	//   ....[60]....
        /*512c*/ 	.word	0xffffffff


	//   ....[61]....
        /*5130*/ 	.word	0xffffffff


	//   ....[62]....
        /*5134*/ 	.word	0xffffffff


	//   ....[63]....
        /*5138*/ 	.word	0xffffffff


	//   ....[64]....
        /*513c*/ 	.word	0xffffffff


	//   ....[65]....
        /*5140*/ 	.word	0xffffffff


	//   ....[66]....
        /*5144*/ 	.word	0xffffffff


	//   ....[67]....
        /*5148*/ 	.word	0xffffffff


	//   ....[68]....
        /*514c*/ 	.word	0xffffffff


	//   ....[69]....
        /*5150*/ 	.word	0xffffffff


	//   ....[70]....
        /*5154*/ 	.word	0xffffffff


	//   ....[71]....
        /*5158*/ 	.word	0xffffffff


	//   ....[72]....
        /*515c*/ 	.word	0xffffffff


	//   ....[73]....
        /*5160*/ 	.word	0xffffffff


	//   ....[74]....
        /*5164*/ 	.word	0xffffffff


	//   ....[75]....
        /*5168*/ 	.word	0xffffffff


	//   ....[76]....
        /*516c*/ 	.word	0xffffffff


	//   ....[77]....
        /*5170*/ 	.word	0xffffffff


	//   ....[78]....
        /*5174*/ 	.word	0xffffffff


	//   ....[79]....
        /*5178*/ 	.word	0xffffffff


	//   ....[80]....
        /*517c*/ 	.word	0xffffffff


	//   ....[81]....
        /*5180*/ 	.word	0xffffffff


	//   ....[82]....
        /*5184*/ 	.word	0xffffffff


	//   ....[83]....
        /*5188*/ 	.word	0xffffffff


	//   ....[84]....
        /*518c*/ 	.word	0xffffffff


	//   ....[85]....
        /*5190*/ 	.word	0xffffffff


	//   ....[86]....
        /*5194*/ 	.word	0xffffffff


	//   ....[87]....
        /*5198*/ 	.word	0xffffffff


	//   ....[88]....
        /*519c*/ 	.word	0xffffffff


	//   ....[89]....
        /*51a0*/ 	.word	0xffffffff


	//   ....[90]....
        /*51a4*/ 	.word	0xffffffff


	//   ....[91]....
        /*51a8*/ 	.word	0xffffffff


	//   ....[92]....
        /*51ac*/ 	.word	0xffffffff


	//   ....[93]....
        /*51b0*/ 	.word	0xffffffff


	//   ....[94]....
        /*51b4*/ 	.word	0xffffffff


	//   ....[95]....
        /*51b8*/ 	.word	0xffffffff


	//   ....[96]....
        /*51bc*/ 	.word	0xffffffff


	//   ....[97]....
        /*51c0*/ 	.word	0xffffffff


	//   ....[98]....
        /*51c4*/ 	.word	0xffffffff


	//   ....[99]....
        /*51c8*/ 	.word	0xffffffff


	//   ....[100]....
        /*51cc*/ 	.word	0xffffffff


	//   ....[101]....
        /*51d0*/ 	.word	0xffffffff


	//   ....[102]....
        /*51d4*/ 	.word	0xffffffff


	//   ....[103]....
        /*51d8*/ 	.word	0xffffffff


	//   ....[104]....
        /*51dc*/ 	.word	0xffffffff


	//   ....[105]....
        /*51e0*/ 	.word	0xffffffff


	//   ....[106]....
        /*51e4*/ 	.word	0xffffffff


	//   ....[107]....
        /*51e8*/ 	.word	0xffffffff


	//   ....[108]....
        /*51ec*/ 	.word	0xffffffff


	//   ....[109]....
        /*51f0*/ 	.word	0xffffffff


	//   ....[110]....
        /*51f4*/ 	.word	0xffffffff


	//   ....[111]....
        /*51f8*/ 	.word	0xffffffff


	//   ....[112]....
        /*51fc*/ 	.word	0xffffffff


	//   ....[113]....
        /*5200*/ 	.word	0xffffffff


	//   ....[114]....
        /*5204*/ 	.word	0xffffffff


	//   ....[115]....
        /*5208*/ 	.word	0xffffffff


	//   ....[116]....
        /*520c*/ 	.word	0xffffffff


	//   ....[117]....
        /*5210*/ 	.word	0xffffffff


	//   ....[118]....
        /*5214*/ 	.word	0xffffffff


	//   ....[119]....
        /*5218*/ 	.word	0xffffffff


	//   ....[120]....
        /*521c*/ 	.word	0xffffffff


	//   ....[121]....
        /*5220*/ 	.word	0xffffffff


	//   ....[122]....
        /*5224*/ 	.word	0xffffffff


	//   ....[123]....
        /*5228*/ 	.word	0xffffffff


	//   ....[124]....
        /*522c*/ 	.word	0xffffffff


	//   ....[125]....
        /*5230*/ 	.word	0xffffffff


	//   ....[126]....
        /*5234*/ 	.word	0xffffffff


	//   ....[127]....
        /*5238*/ 	.word	0xffffffff


	//   ....[128]....
        /*523c*/ 	.word	0xffffffff


	//   ....[129]....
        /*5240*/ 	.word	0xffffffff


	//   ....[130]....
        /*5244*/ 	.word	0xffffffff


	//   ....[131]....
        /*5248*/ 	.word	0xffffffff


	//   ....[132]....
        /*524c*/ 	.word	0xffffffff


	//   ....[133]....
        /*5250*/ 	.word	0xffffffff


	//   ....[134]....
        /*5254*/ 	.word	0xffffffff


	//   ....[135]....
        /*5258*/ 	.word	0xffffffff


	//   ....[136]....
        /*525c*/ 	.word	0xffffffff


	//   ....[137]....
        /*5260*/ 	.word	0xffffffff


	//   ....[138]....
        /*5264*/ 	.word	0xffffffff


	//   ....[139]....
        /*5268*/ 	.word	0xffffffff


	//   ....[140]....
        /*526c*/ 	.word	0xffffffff


	//   ....[141]....
        /*5270*/ 	.word	0xffffffff


	//   ....[142]....
        /*5274*/ 	.word	0xffffffff


	//   ....[143]....
        /*5278*/ 	.word	0xffffffff


	//   ....[144]....
        /*527c*/ 	.word	0xffffffff


	//   ....[145]....
        /*5280*/ 	.word	0xffffffff


	//   ....[146]....
        /*5284*/ 	.word	0xffffffff


	//   ....[147]....
        /*5288*/ 	.word	0xffffffff


	//   ....[148]....
        /*528c*/ 	.word	0xffffffff


	//   ....[149]....
        /*5290*/ 	.word	0xffffffff


	//   ....[150]....
        /*5294*/ 	.word	0xffffffff


	//   ....[151]....
        /*5298*/ 	.word	0xffffffff


	//   ....[152]....
        /*529c*/ 	.word	0xffffffff


	//   ....[153]....
        /*52a0*/ 	.word	0xffffffff


	//   ....[154]....
        /*52a4*/ 	.word	0xffffffff


	//   ....[155]....
        /*52a8*/ 	.word	0xffffffff


	//   ....[156]....
        /*52ac*/ 	.word	0xffffffff


	//   ....[157]....
        /*52b0*/ 	.word	0xffffffff


	//   ....[158]....
        /*52b4*/ 	.word	0xffffffff


	//   ....[159]....
        /*52b8*/ 	.word	0xffffffff


	//   ....[160]....
        /*52bc*/ 	.word	0xffffffff


	//   ....[161]....
        /*52c0*/ 	.word	0xffffffff


	//   ....[162]....
        /*52c4*/ 	.word	0xffffffff


	//   ....[163]....
        /*52c8*/ 	.word	0xffffffff


	//   ....[164]....
        /*52cc*/ 	.word	0xffffffff


	//   ....[165]....
        /*52d0*/ 	.word	0xffffffff


	//   ....[166]....
        /*52d4*/ 	.word	0xffffffff


	//   ....[167]....
        /*52d8*/ 	.word	0xffffffff


	//   ....[168]....
        /*52dc*/ 	.word	0xffffffff


	//   ....[169]....
        /*52e0*/ 	.word	0xffffffff


	//   ....[170]....
        /*52e4*/ 	.word	0xffffffff


	//   ....[171]....
        /*52e8*/ 	.word	0xffffffff


	//   ....[172]....
        /*52ec*/ 	.word	0xffffffff


	//   ....[173]....
        /*52f0*/ 	.word	0xffffffff


	//   ....[174]....
        /*52f4*/ 	.word	0xffffffff


	//   ....[175]....
        /*52f8*/ 	.word	0xffffffff


	//   ....[176]....
        /*52fc*/ 	.word	0xffffffff


	//   ....[177]....
        /*5300*/ 	.word	0xffffffff


	//   ....[178]....
        /*5304*/ 	.word	0xffffffff


	//   ....[179]....
        /*5308*/ 	.word	0xffffffff


	//   ....[180]....
        /*530c*/ 	.word	0xffffffff


	//   ....[181]....
        /*5310*/ 	.word	0xffffffff


	//   ....[182]....
        /*5314*/ 	.word	0xffffffff


	//   ....[183]....
        /*5318*/ 	.word	0xffffffff


	//   ....[184]....
        /*531c*/ 	.word	0xffffffff


	//   ....[185]....
        /*5320*/ 	.word	0xffffffff


	//   ....[186]....
        /*5324*/ 	.word	0xffffffff


	//   ....[187]....
        /*5328*/ 	.word	0xffffffff


	//   ....[188]....
        /*532c*/ 	.word	0xffffffff


	//   ....[189]....
        /*5330*/ 	.word	0xffffffff


	//   ....[190]....
        /*5334*/ 	.word	0xffffffff


	//   ....[191]....
        /*5338*/ 	.word	0xffffffff


	//   ....[192]....
        /*533c*/ 	.word	0xffffffff


	//   ....[193]....
        /*5340*/ 	.word	0xffffffff


	//   ....[194]....
        /*5344*/ 	.word	0xffffffff


	//   ....[195]....
        /*5348*/ 	.word	0xffffffff


	//   ....[196]....
        /*534c*/ 	.word	0xffffffff


	//   ....[197]....
        /*5350*/ 	.word	0xffffffff


	//   ....[198]....
        /*5354*/ 	.word	0xffffffff


	//   ....[199]....
        /*5358*/ 	.word	0xffffffff


	//   ....[200]....
        /*535c*/ 	.word	0xffffffff


	//   ....[201]....
        /*5360*/ 	.word	0xffffffff


	//   ....[202]....
        /*5364*/ 	.word	0xffffffff


	//   ....[203]....
        /*5368*/ 	.word	0xffffffff


	//   ....[204]....
        /*536c*/ 	.word	0xffffffff


	//   ....[205]....
        /*5370*/ 	.word	0xffffffff


	//   ....[206]....
        /*5374*/ 	.word	0xffffffff


	//   ....[207]....
        /*5378*/ 	.word	0xffffffff


	//   ....[208]....
        /*537c*/ 	.word	0xffffffff


	//   ....[209]....
        /*5380*/ 	.word	0xffffffff


	//   ....[210]....
        /*5384*/ 	.word	0xffffffff


	//   ....[211]....
        /*5388*/ 	.word	0xffffffff


	//   ....[212]....
        /*538c*/ 	.word	0xffffffff


	//   ....[213]....
        /*5390*/ 	.word	0xffffffff


	//   ....[214]....
        /*5394*/ 	.word	0xffffffff


	//   ....[215]....
        /*5398*/ 	.word	0xffffffff


	//   ....[216]....
        /*539c*/ 	.word	0xffffffff


	//   ....[217]....
        /*53a0*/ 	.word	0xffffffff


	//   ....[218]....
        /*53a4*/ 	.word	0xffffffff


	//   ....[219]....
        /*53a8*/ 	.word	0xffffffff


	//   ....[220]....
        /*53ac*/ 	.word	0xffffffff


	//   ....[221]....
        /*53b0*/ 	.word	0xffffffff


	//   ....[222]....
        /*53b4*/ 	.word	0xffffffff


	//   ....[223]....
        /*53b8*/ 	.word	0xffffffff


	//   ....[224]....
        /*53bc*/ 	.word	0xffffffff


	//   ....[225]....
        /*53c0*/ 	.word	0xffffffff


	//   ....[226]....
        /*53c4*/ 	.word	0xffffffff


	//   ....[227]....
        /*53c8*/ 	.word	0xffffffff


	//   ....[228]....
        /*53cc*/ 	.word	0xffffffff


	//   ....[229]....
        /*53d0*/ 	.word	0xffffffff


	//   ....[230]....
        /*53d4*/ 	.word	0xffffffff


	//   ....[231]....
        /*53d8*/ 	.word	0xffffffff


	//   ....[232]....
        /*53dc*/ 	.word	0xffffffff


	//   ....[233]....
        /*53e0*/ 	.word	0xffffffff


	//   ....[234]....
        /*53e4*/ 	.word	0xffffffff


	//   ....[235]....
        /*53e8*/ 	.word	0xffffffff


	//   ....[236]....
        /*53ec*/ 	.word	0xffffffff


	//   ....[237]....
        /*53f0*/ 	.word	0xffffffff


	//   ....[238]....
        /*53f4*/ 	.word	0xffffffff


	//   ....[239]....
        /*53f8*/ 	.word	0xffffffff


	//   ....[240]....
        /*53fc*/ 	.word	0xffffffff


	//   ....[241]....
        /*5400*/ 	.word	0xffffffff


	//   ....[242]....
        /*5404*/ 	.word	0xffffffff


	//   ....[243]....
        /*5408*/ 	.word	0xffffffff


	//   ....[244]....
        /*540c*/ 	.word	0xffffffff


	//   ....[245]....
        /*5410*/ 	.word	0xffffffff


	//   ....[246]....
        /*5414*/ 	.word	0xffffffff


	//   ....[247]....
        /*5418*/ 	.word	0xffffffff


	//   ....[248]....
        /*541c*/ 	.word	0xffffffff


	//   ....[249]....
        /*5420*/ 	.word	0xffffffff


	//   ....[250]....
        /*5424*/ 	.word	0xffffffff


	//   ....[251]....
        /*5428*/ 	.word	0xffffffff


	//   ....[252]....
        /*542c*/ 	.word	0xffffffff


	//   ....[253]....
        /*5430*/ 	.word	0xffffffff


	//   ....[254]....
        /*5434*/ 	.word	0xffffffff


	//   ....[255]....
        /*5438*/ 	.word	0xffffffff


	//   ....[0]....
        /*543c*/ 	.word	0xffffffff


	//   ....[1]....
        /*5440*/ 	.word	0xffffffff


	//   ....[2]....
        /*5444*/ 	.word	0xffffffff


	//   ....[3]....
        /*5448*/ 	.word	0xffffffff


	//   ....[4]....
        /*544c*/ 	.word	0xffffffff


	//   ....[5]....
        /*5450*/ 	.word	0xffffffff


	//   ....[6]....
        /*5454*/ 	.word	0xffffffff


	//   ....[7]....
        /*5458*/ 	.word	0xffffffff


	//   ....[8]....
        /*545c*/ 	.word	0xffffffff


	//   ....[9]....
        /*5460*/ 	.word	0xffffffff


	//   ....[10]....
        /*5464*/ 	.word	0xffffffff


	//   ....[11]....
        /*5468*/ 	.word	0xffffffff


	//   ....[12]....
        /*546c*/ 	.word	0xffffffff


	//   ....[13]....
        /*5470*/ 	.word	0xffffffff


	//   ....[14]....
        /*5474*/ 	.word	0xffffffff


	//   ....[15]....
        /*5478*/ 	.word	0xffffffff


	//   ....[16]....
        /*547c*/ 	.word	0xffffffff


	//   ....[17]....
        /*5480*/ 	.word	0xffffffff


	//   ....[18]....
        /*5484*/ 	.word	0xffffffff


	//   ....[19]....
        /*5488*/ 	.word	0xffffffff


	//   ....[20]....
        /*548c*/ 	.word	0xffffffff


	//   ....[21]....
        /*5490*/ 	.word	0xffffffff


	//   ....[22]....
        /*5494*/ 	.word	0xffffffff


	//   ....[23]....
        /*5498*/ 	.word	0xffffffff


	//   ....[24]....
        /*549c*/ 	.word	0xffffffff


	//   ....[25]....
        /*54a0*/ 	.word	0xffffffff


	//   ....[26]....
        /*54a4*/ 	.word	0xffffffff


	//   ....[27]....
        /*54a8*/ 	.word	0xffffffff


	//   ....[28]....
        /*54ac*/ 	.word	0xffffffff


	//   ....[29]....
        /*54b0*/ 	.word	0xffffffff


	//   ....[30]....
        /*54b4*/ 	.word	0xffffffff


	//   ....[31]....
        /*54b8*/ 	.word	0xffffffff


	//   ....[32]....
        /*54bc*/ 	.word	0xffffffff


	//   ....[33]....
        /*54c0*/ 	.word	0xffffffff


	//   ....[34]....
        /*54c4*/ 	.word	0xffffffff


	//   ....[35]....
        /*54c8*/ 	.word	0xffffffff


	//   ....[36]....
        /*54cc*/ 	.word	0xffffffff


	//   ....[37]....
        /*54d0*/ 	.word	0xffffffff


	//   ....[38]....
        /*54d4*/ 	.word	0xffffffff


	//   ....[39]....
        /*54d8*/ 	.word	0xffffffff


	//   ....[40]....
        /*54dc*/ 	.word	0xffffffff


	//   ....[41]....
        /*54e0*/ 	.word	0xffffffff


	//   ....[42]....
        /*54e4*/ 	.word	0xffffffff


	//   ....[43]....
        /*54e8*/ 	.word	0xffffffff


	//   ....[44]....
        /*54ec*/ 	.word	0xffffffff


	//   ....[45]....
        /*54f0*/ 	.word	0xffffffff


	//   ....[46]....
        /*54f4*/ 	.word	0xffffffff


	//   ....[47]....
        /*54f8*/ 	.word	0xffffffff


	//   ....[48]....
        /*54fc*/ 	.word	0xffffffff


	//   ....[49]....
        /*5500*/ 	.word	0xffffffff


	//   ....[50]....
        /*5504*/ 	.word	0xffffffff


	//   ....[51]....
        /*5508*/ 	.word	0xffffffff


	//   ....[52]....
        /*550c*/ 	.word	0xffffffff


	//   ....[53]....
        /*5510*/ 	.word	0xffffffff


	//   ....[54]....
        /*5514*/ 	.word	0xffffffff


	//   ....[55]....
        /*5518*/ 	.word	0xffffffff


	//   ....[56]....
        /*551c*/ 	.word	0xffffffff


	//   ....[57]....
        /*5520*/ 	.word	0xffffffff


	//   ....[58]....
        /*5524*/ 	.word	0xffffffff


	//   ....[59]....
        /*5528*/ 	.word	0xffffffff


	//   ....[60]....
        /*552c*/ 	.word	0xffffffff


	//   ....[61]....
        /*5530*/ 	.word	0xffffffff


	//   ....[62]....
        /*5534*/ 	.word	0xffffffff


	//   ....[63]....
        /*5538*/ 	.word	0xffffffff


	//   ....[64]....
        /*553c*/ 	.word	0xffffffff


	//   ....[65]....
        /*5540*/ 	.word	0xffffffff


	//   ....[66]....
        /*5544*/ 	.word	0xffffffff


	//   ....[67]....
        /*5548*/ 	.word	0xffffffff


	//   ....[68]....
        /*554c*/ 	.word	0xffffffff


	//   ....[69]....
        /*5550*/ 	.word	0xffffffff


	//   ....[70]....
        /*5554*/ 	.word	0xffffffff


	//   ....[71]....
        /*5558*/ 	.word	0xffffffff


	//   ....[72]....
        /*555c*/ 	.word	0xffffffff


	//   ....[73]....
        /*5560*/ 	.word	0xffffffff


	//   ....[74]....
        /*5564*/ 	.word	0xffffffff


	//   ....[75]....
        /*5568*/ 	.word	0xffffffff


	//   ....[76]....
        /*556c*/ 	.word	0xffffffff


	//   ....[77]....
        /*5570*/ 	.word	0xffffffff


	//   ....[78]....
        /*5574*/ 	.word	0xffffffff


	//   ....[79]....
        /*5578*/ 	.word	0xffffffff


	//   ....[80]....
        /*557c*/ 	.word	0xffffffff


	//   ....[81]....
        /*5580*/ 	.word	0xffffffff


	//   ....[82]....
        /*5584*/ 	.word	0xffffffff


	//   ....[83]....
        /*5588*/ 	.word	0xffffffff


	//   ....[84]....
        /*558c*/ 	.word	0xffffffff


	//   ....[85]....
        /*5590*/ 	.word	0xffffffff


	//   ....[86]....
        /*5594*/ 	.word	0xffffffff


	//   ....[87]....
        /*5598*/ 	.word	0xffffffff


	//   ....[88]....
        /*559c*/ 	.word	0xffffffff


	//   ....[89]....
        /*55a0*/ 	.word	0xffffffff


	//   ....[90]....
        /*55a4*/ 	.word	0xffffffff


	//   ....[91]....
        /*55a8*/ 	.word	0xffffffff


	//   ....[92]....
        /*55ac*/ 	.word	0xffffffff


	//   ....[93]....
        /*55b0*/ 	.word	0xffffffff


	//   ....[94]....
        /*55b4*/ 	.word	0xffffffff


	//   ....[95]....
        /*55b8*/ 	.word	0xffffffff


	//   ....[96]....
        /*55bc*/ 	.word	0xffffffff


	//   ....[97]....
        /*55c0*/ 	.word	0xffffffff


	//   ....[98]....
        /*55c4*/ 	.word	0xffffffff


	//   ....[99]....
        /*55c8*/ 	.word	0xffffffff


	//   ....[100]....
        /*55cc*/ 	.word	0xffffffff


	//   ....[101]....
        /*55d0*/ 	.word	0xffffffff


	//   ....[102]....
        /*55d4*/ 	.word	0xffffffff


	//   ....[103]....
        /*55d8*/ 	.word	0xffffffff


	//   ....[104]....
        /*55dc*/ 	.word	0xffffffff


	//   ....[105]....
        /*55e0*/ 	.word	0xffffffff


	//   ....[106]....
        /*55e4*/ 	.word	0xffffffff


	//   ....[107]....
        /*55e8*/ 	.word	0xffffffff


	//   ....[108]....
        /*55ec*/ 	.word	0xffffffff


	//   ....[109]....
        /*55f0*/ 	.word	0xffffffff


	//   ....[110]....
        /*55f4*/ 	.word	0xffffffff


	//   ....[111]....
        /*55f8*/ 	.word	0xffffffff


	//   ....[112]....
        /*55fc*/ 	.word	0xffffffff


	//   ....[113]....
        /*5600*/ 	.word	0xffffffff


	//   ....[114]....
        /*5604*/ 	.word	0xffffffff


	//   ....[115]....
        /*5608*/ 	.word	0xffffffff


	//   ....[116]....
        /*560c*/ 	.word	0xffffffff


	//   ....[117]....
        /*5610*/ 	.word	0xffffffff


	//   ....[118]....
        /*5614*/ 	.word	0xffffffff


	//   ....[119]....
        /*5618*/ 	.word	0xffffffff


	//   ....[120]....
        /*561c*/ 	.word	0xffffffff


	//   ....[121]....
        /*5620*/ 	.word	0xffffffff


	//   ....[122]....
        /*5624*/ 	.word	0xffffffff


	//   ....[123]....
        /*5628*/ 	.word	0xffffffff


	//   ....[124]....
        /*562c*/ 	.word	0xffffffff


	//   ....[125]....
        /*5630*/ 	.word	0xffffffff


	//   ....[126]....
        /*5634*/ 	.word	0xffffffff


	//   ....[127]....
        /*5638*/ 	.word	0xffffffff


	//   ....[128]....
        /*563c*/ 	.word	0xffffffff


	//   ....[129]....
        /*5640*/ 	.word	0xffffffff


	//   ....[130]....
        /*5644*/ 	.word	0xffffffff


	//   ....[131]....
        /*5648*/ 	.word	0xffffffff


	//   ....[132]....
        /*564c*/ 	.word	0xffffffff


	//   ....[133]....
        /*5650*/ 	.word	0xffffffff


	//   ....[134]....
        /*5654*/ 	.word	0xffffffff


	//   ....[135]....
        /*5658*/ 	.word	0xffffffff


	//   ....[136]....
        /*565c*/ 	.word	0xffffffff


	//   ....[137]....
        /*5660*/ 	.word	0xffffffff


	//   ....[138]....
        /*5664*/ 	.word	0xffffffff


	//   ....[139]....
        /*5668*/ 	.word	0xffffffff


	//   ....[140]....
        /*566c*/ 	.word	0xffffffff


	//   ....[141]....
        /*5670*/ 	.word	0xffffffff


	//   ....[142]....
        /*5674*/ 	.word	0xffffffff


	//   ....[143]....
        /*5678*/ 	.word	0xffffffff


	//   ....[144]....
        /*567c*/ 	.word	0xffffffff


	//   ....[145]....
        /*5680*/ 	.word	0xffffffff


	//   ....[146]....
        /*5684*/ 	.word	0xffffffff


	//   ....[147]....
        /*5688*/ 	.word	0xffffffff


	//   ....[148]....
        /*568c*/ 	.word	0xffffffff


	//   ....[149]....
        /*5690*/ 	.word	0xffffffff


	//   ....[150]....
        /*5694*/ 	.word	0xffffffff


	//   ....[151]....
        /*5698*/ 	.word	0xffffffff


	//   ....[152]....
        /*569c*/ 	.word	0xffffffff


	//   ....[153]....
        /*56a0*/ 	.word	0xffffffff


	//   ....[154]....
        /*56a4*/ 	.word	0xffffffff


	//   ....[155]....
        /*56a8*/ 	.word	0xffffffff


	//   ....[156]....
        /*56ac*/ 	.word	0xffffffff


	//   ....[157]....
        /*56b0*/ 	.word	0xffffffff


	//   ....[158]....
        /*56b4*/ 	.word	0xffffffff


	//   ....[159]....
        /*56b8*/ 	.word	0xffffffff


	//   ....[160]....
        /*56bc*/ 	.word	0xffffffff


	//   ....[161]....
        /*56c0*/ 	.word	0xffffffff


	//   ....[162]....
        /*56c4*/ 	.word	0xffffffff


	//   ....[163]....
        /*56c8*/ 	.word	0xffffffff


	//   ....[164]....
        /*56cc*/ 	.word	0xffffffff


	//   ....[165]....
        /*56d0*/ 	.word	0xffffffff


	//   ....[166]....
        /*56d4*/ 	.word	0xffffffff


	//   ....[167]....
        /*56d8*/ 	.word	0xffffffff


	//   ....[168]....
        /*56dc*/ 	.word	0xffffffff


	//   ....[169]....
        /*56e0*/ 	.word	0xffffffff


	//   ....[170]....
        /*56e4*/ 	.word	0xffffffff


	//   ....[171]....
        /*56e8*/ 	.word	0xffffffff


	//   ....[172]....
        /*56ec*/ 	.word	0xffffffff


	//   ....[173]....
        /*56f0*/ 	.word	0xffffffff


	//   ....[174]....
        /*56f4*/ 	.word	0xffffffff


	//   ....[175]....
        /*56f8*/ 	.word	0xffffffff


	//   ....[176]....
        /*56fc*/ 	.word	0xffffffff


	//   ....[177]....
        /*5700*/ 	.word	0xffffffff


	//   ....[178]....
        /*5704*/ 	.word	0xffffffff


	//   ....[179]....
        /*5708*/ 	.word	0xffffffff


	//   ....[180]....
        /*570c*/ 	.word	0xffffffff


	//   ....[181]....
        /*5710*/ 	.word	0xffffffff


	//   ....[182]....
        /*5714*/ 	.word	0xffffffff


	//   ....[183]....
        /*5718*/ 	.word	0xffffffff


	//   ....[184]....
        /*571c*/ 	.word	0xffffffff


	//   ....[185]....
        /*5720*/ 	.word	0xffffffff


	//   ....[186]....
        /*5724*/ 	.word	0xffffffff


	//   ....[187]....
        /*5728*/ 	.word	0xffffffff


	//   ....[188]....
        /*572c*/ 	.word	0xffffffff


	//   ....[189]....
        /*5730*/ 	.word	0xffffffff


	//   ....[190]....
        /*5734*/ 	.word	0xffffffff


	//   ....[191]....
        /*5738*/ 	.word	0xffffffff


	//   ....[192]....
        /*573c*/ 	.word	0xffffffff


	//   ....[193]....
        /*5740*/ 	.word	0xffffffff


	//   ....[194]....
        /*5744*/ 	.word	0xffffffff


	//   ....[195]....
        /*5748*/ 	.word	0xffffffff


	//   ....[196]....
        /*574c*/ 	.word	0xffffffff


	//   ....[197]....
        /*5750*/ 	.word	0xffffffff


	//   ....[198]....
        /*5754*/ 	.word	0xffffffff


	//   ....[199]....
        /*5758*/ 	.word	0xffffffff


	//   ....[200]....
        /*575c*/ 	.word	0xffffffff


	//   ....[201]....
        /*5760*/ 	.word	0xffffffff


	//   ....[202]....
        /*5764*/ 	.word	0xffffffff


	//   ....[203]....
        /*5768*/ 	.word	0xffffffff


	//   ....[204]....
        /*576c*/ 	.word	0xffffffff


	//   ....[205]....
        /*5770*/ 	.word	0xffffffff


	//   ....[206]....
        /*5774*/ 	.word	0xffffffff


	//   ....[207]....
        /*5778*/ 	.word	0xffffffff


	//   ....[208]....
        /*577c*/ 	.word	0xffffffff


	//   ....[209]....
        /*5780*/ 	.word	0xffffffff


	//   ....[210]....
        /*5784*/ 	.word	0xffffffff


	//   ....[211]....
        /*5788*/ 	.word	0xffffffff


	//   ....[212]....
        /*578c*/ 	.word	0xffffffff


	//   ....[213]....
        /*5790*/ 	.word	0xffffffff


	//   ....[214]....
        /*5794*/ 	.word	0xffffffff


	//   ....[215]....
        /*5798*/ 	.word	0xffffffff


	//   ....[216]....
        /*579c*/ 	.word	0xffffffff


	//   ....[217]....
        /*57a0*/ 	.word	0xffffffff


	//   ....[218]....
        /*57a4*/ 	.word	0xffffffff


	//   ....[219]....
        /*57a8*/ 	.word	0xffffffff


	//   ....[220]....
        /*57ac*/ 	.word	0xffffffff


	//   ....[221]....
        /*57b0*/ 	.word	0xffffffff


	//   ....[222]....
        /*57b4*/ 	.word	0xffffffff


	//   ....[223]....
        /*57b8*/ 	.word	0xffffffff


	//   ....[224]....
        /*57bc*/ 	.word	0xffffffff


	//   ....[225]....
        /*57c0*/ 	.word	0xffffffff


	//   ....[226]....
        /*57c4*/ 	.word	0xffffffff


	//   ....[227]....
        /*57c8*/ 	.word	0xffffffff


	//   ....[228]....
        /*57cc*/ 	.word	0xffffffff


	//   ....[229]....
        /*57d0*/ 	.word	0xffffffff


	//   ....[230]....
        /*57d4*/ 	.word	0xffffffff


	//   ....[231]....
        /*57d8*/ 	.word	0xffffffff


	//   ....[232]....
        /*57dc*/ 	.word	0xffffffff


	//   ....[233]....
        /*57e0*/ 	.word	0xffffffff


	//   ....[234]....
        /*57e4*/ 	.word	0xffffffff


	//   ....[235]....
        /*57e8*/ 	.word	0xffffffff


	//   ....[236]....
        /*57ec*/ 	.word	0xffffffff


	//   ....[237]....
        /*57f0*/ 	.word	0xffffffff


	//   ....[238]....
        /*57f4*/ 	.word	0xffffffff


	//   ....[239]....
        /*57f8*/ 	.word	0xffffffff


	//   ....[240]....
        /*57fc*/ 	.word	0xffffffff


	//   ....[241]....
        /*5800*/ 	.word	0xffffffff


	//   ....[242]....
        /*5804*/ 	.word	0xffffffff


	//   ....[243]....
        /*5808*/ 	.word	0xffffffff


	//   ....[244]....
        /*580c*/ 	.word	0xffffffff


	//   ....[245]....
        /*5810*/ 	.word	0xffffffff


	//   ....[246]....
        /*5814*/ 	.word	0xffffffff


	//   ....[247]....
        /*5818*/ 	.word	0xffffffff


	//   ....[248]....
        /*581c*/ 	.word	0xffffffff


	//   ....[249]....
        /*5820*/ 	.word	0xffffffff


	//   ....[250]....
        /*5824*/ 	.word	0xffffffff


	//   ....[251]....
        /*5828*/ 	.word	0xffffffff


	//   ....[252]....
        /*582c*/ 	.word	0xffffffff


	//   ....[253]....
        /*5830*/ 	.word	0xffffffff


	//   ....[254]....
        /*5834*/ 	.word	0xffffffff


	//   ....[255]....
        /*5838*/ 	.word	0xffffffff


	//   ....[0]....
        /*583c*/ 	.word	0xffffffff


	//   ....[1]....
        /*5840*/ 	.word	0xffffffff


	//   ....[2]....
        /*5844*/ 	.word	0xffffffff


	//   ....[3]....
        /*5848*/ 	.word	0xffffffff


	//   ....[4]....
        /*584c*/ 	.word	0xffffffff


	//   ....[5]....
        /*5850*/ 	.word	0xffffffff


	//   ....[6]....
        /*5854*/ 	.word	0xffffffff


	//   ....[7]....
        /*5858*/ 	.word	0xffffffff


	//   ....[8]....
        /*585c*/ 	.word	0xffffffff


	//   ....[9]....
        /*5860*/ 	.word	0xffffffff


	//   ....[10]....
        /*5864*/ 	.word	0xffffffff


	//   ....[11]....
        /*5868*/ 	.word	0xffffffff


	//   ....[12]....
        /*586c*/ 	.word	0xffffffff


	//   ....[13]....
        /*5870*/ 	.word	0xffffffff


	//   ....[14]....
        /*5874*/ 	.word	0xffffffff


	//   ....[15]....
        /*5878*/ 	.word	0xffffffff


	//   ....[16]....
        /*587c*/ 	.word	0xffffffff


	//   ....[17]....
        /*5880*/ 	.word	0xffffffff


	//   ....[18]....
        /*5884*/ 	.word	0xffffffff


	//   ....[19]....
        /*5888*/ 	.word	0xffffffff


	//   ....[20]....
        /*588c*/ 	.word	0xffffffff


	//   ....[21]....
        /*5890*/ 	.word	0xffffffff


	//   ....[22]....
        /*5894*/ 	.word	0xffffffff


	//   ....[23]....
        /*5898*/ 	.word	0xffffffff


	//   ....[24]....
        /*589c*/ 	.word	0xffffffff


	//   ....[25]....
        /*58a0*/ 	.word	0xffffffff


	//   ....[26]....
        /*58a4*/ 	.word	0xffffffff


	//   ....[27]....
        /*58a8*/ 	.word	0xffffffff


	//   ....[28]....
        /*58ac*/ 	.word	0xffffffff


	//   ....[29]....
        /*58b0*/ 	.word	0xffffffff


	//   ....[30]....
        /*58b4*/ 	.word	0xffffffff


	//   ....[31]....
        /*58b8*/ 	.word	0xffffffff


	//   ....[32]....
        /*58bc*/ 	.word	0xffffffff


	//   ....[33]....
        /*58c0*/ 	.word	0xffffffff


	//   ....[34]....
        /*58c4*/ 	.word	0xffffffff


	//   ....[35]....
        /*58c8*/ 	.word	0xffffffff


	//   ....[36]....
        /*58cc*/ 	.word	0xffffffff


	//   ....[37]....
        /*58d0*/ 	.word	0xffffffff


	//   ....[38]....
        /*58d4*/ 	.word	0xffffffff


	//   ....[39]....
        /*58d8*/ 	.word	0xffffffff


	//   ....[40]....
        /*58dc*/ 	.word	0xffffffff


	//   ....[41]....
        /*58e0*/ 	.word	0xffffffff


	//   ....[42]....
        /*58e4*/ 	.word	0xffffffff


	//   ....[43]....
        /*58e8*/ 	.word	0xffffffff


	//   ....[44]....
        /*58ec*/ 	.word	0xffffffff


	//   ....[45]....
        /*58f0*/ 	.word	0xffffffff


	//   ....[46]....
        /*58f4*/ 	.word	0xffffffff


	//   ....[47]....
        /*58f8*/ 	.word	0xffffffff


	//   ....[48]....
        /*58fc*/ 	.word	0xffffffff


	//   ....[49]....
        /*5900*/ 	.word	0xffffffff


	//   ....[50]....
        /*5904*/ 	.word	0xffffffff


	//   ....[51]....
        /*5908*/ 	.word	0xffffffff


	//   ....[52]....
        /*590c*/ 	.word	0xffffffff


	//   ....[53]....
        /*5910*/ 	.word	0xffffffff


	//   ....[54]....
        /*5914*/ 	.word	0xffffffff


	//   ....[55]....
        /*5918*/ 	.word	0xffffffff


	//   ....[56]....
        /*591c*/ 	.word	0xffffffff


	//   ....[57]....
        /*5920*/ 	.word	0xffffffff


	//   ....[58]....
        /*5924*/ 	.word	0xffffffff


	//   ....[59]....
        /*5928*/ 	.word	0xffffffff


	//   ....[60]....
        /*592c*/ 	.word	0xffffffff


	//   ....[61]....
        /*5930*/ 	.word	0xffffffff


	//   ....[62]....
        /*5934*/ 	.word	0xffffffff


	//   ....[63]....
        /*5938*/ 	.word	0xffffffff


	//   ....[64]....
        /*593c*/ 	.word	0xffffffff


	//   ....[65]....
        /*5940*/ 	.word	0xffffffff


	//   ....[66]....
        /*5944*/ 	.word	0xffffffff


	//   ....[67]....
        /*5948*/ 	.word	0xffffffff


	//   ....[68]....
        /*594c*/ 	.word	0xffffffff


	//   ....[69]....
        /*5950*/ 	.word	0xffffffff


	//   ....[70]....
        /*5954*/ 	.word	0xffffffff


	//   ....[71]....
        /*5958*/ 	.word	0xffffffff


	//   ....[72]....
        /*595c*/ 	.word	0xffffffff


	//   ....[73]....
        /*5960*/ 	.word	0xffffffff


	//   ....[74]....
        /*5964*/ 	.word	0xffffffff


	//   ....[75]....
        /*5968*/ 	.word	0xffffffff


	//   ....[76]....
        /*596c*/ 	.word	0xffffffff


	//   ....[77]....
        /*5970*/ 	.word	0xffffffff


	//   ....[78]....
        /*5974*/ 	.word	0xffffffff


	//   ....[79]....
        /*5978*/ 	.word	0xffffffff


	//   ....[80]....
        /*597c*/ 	.word	0xffffffff


	//   ....[81]....
        /*5980*/ 	.word	0xffffffff


	//   ....[82]....
        /*5984*/ 	.word	0xffffffff


	//   ....[83]....
        /*5988*/ 	.word	0xffffffff


	//   ....[84]....
        /*598c*/ 	.word	0xffffffff


	//   ....[85]....
        /*5990*/ 	.word	0xffffffff


	//   ....[86]....
        /*5994*/ 	.word	0xffffffff


	//   ....[87]....
        /*5998*/ 	.word	0xffffffff


	//   ....[88]....
        /*599c*/ 	.word	0xffffffff


	//   ....[89]....
        /*59a0*/ 	.word	0xffffffff


	//   ....[90]....
        /*59a4*/ 	.word	0xffffffff


	//   ....[91]....
        /*59a8*/ 	.word	0xffffffff


	//   ....[92]....
        /*59ac*/ 	.word	0xffffffff


	//   ....[93]....
        /*59b0*/ 	.word	0xffffffff


	//   ....[94]....
        /*59b4*/ 	.word	0xffffffff


	//   ....[95]....
        /*59b8*/ 	.word	0xffffffff


	//   ....[96]....
        /*59bc*/ 	.word	0xffffffff


	//   ....[97]....
        /*59c0*/ 	.word	0xffffffff


	//   ....[98]....
        /*59c4*/ 	.word	0xffffffff


	//   ....[99]....
        /*59c8*/ 	.word	0xffffffff


	//   ....[100]....
        /*59cc*/ 	.word	0xffffffff


	//   ....[101]....
        /*59d0*/ 	.word	0xffffffff


	//   ....[102]....
        /*59d4*/ 	.word	0xffffffff


	//   ....[103]....
        /*59d8*/ 	.word	0xffffffff


	//   ....[104]....
        /*59dc*/ 	.word	0xffffffff


	//   ....[105]....
        /*59e0*/ 	.word	0xffffffff


	//   ....[106]....
        /*59e4*/ 	.word	0xffffffff


	//   ....[107]....
        /*59e8*/ 	.word	0xffffffff


	//   ....[108]....
        /*59ec*/ 	.word	0xffffffff


	//   ....[109]....
        /*59f0*/ 	.word	0xffffffff


	//   ....[110]....
        /*59f4*/ 	.word	0xffffffff


	//   ....[111]....
        /*59f8*/ 	.word	0xffffffff


	//   ....[112]....
        /*59fc*/ 	.word	0xffffffff


	//   ....[113]....
        /*5a00*/ 	.word	0xffffffff


	//   ....[114]....
        /*5a04*/ 	.word	0xffffffff


	//   ....[115]....
        /*5a08*/ 	.word	0xffffffff


	//   ....[116]....
        /*5a0c*/ 	.word	0xffffffff


	//   ....[117]....
        /*5a10*/ 	.word	0xffffffff


	//   ....[118]....
        /*5a14*/ 	.word	0xffffffff


	//   ....[119]....
        /*5a18*/ 	.word	0xffffffff


	//   ....[120]....
        /*5a1c*/ 	.word	0xffffffff


	//   ....[121]....
        /*5a20*/ 	.word	0xffffffff


	//   ....[122]....
        /*5a24*/ 	.word	0xffffffff


	//   ....[123]....
        /*5a28*/ 	.word	0xffffffff


	//   ....[124]....
        /*5a2c*/ 	.word	0xffffffff


	//   ....[125]....
        /*5a30*/ 	.word	0xffffffff


	//   ....[126]....
        /*5a34*/ 	.word	0xffffffff


	//   ....[127]....
        /*5a38*/ 	.word	0xffffffff


	//   ....[128]....
        /*5a3c*/ 	.word	0xffffffff


	//   ....[129]....
        /*5a40*/ 	.word	0xffffffff


	//   ....[130]....
        /*5a44*/ 	.word	0xffffffff


	//   ....[131]....
        /*5a48*/ 	.word	0xffffffff


	//   ....[132]....
        /*5a4c*/ 	.word	0xffffffff


	//   ....[133]....
        /*5a50*/ 	.word	0xffffffff


	//   ....[134]....
        /*5a54*/ 	.word	0xffffffff


	//   ....[135]....
        /*5a58*/ 	.word	0xffffffff


	//   ....[136]....
        /*5a5c*/ 	.word	0xffffffff


	//   ....[137]....
        /*5a60*/ 	.word	0xffffffff


	//   ....[138]....
        /*5a64*/ 	.word	0xffffffff


	//   ....[139]....
        /*5a68*/ 	.word	0xffffffff


	//   ....[140]....
        /*5a6c*/ 	.word	0xffffffff


	//   ....[141]....
        /*5a70*/ 	.word	0xffffffff


	//   ....[142]....
        /*5a74*/ 	.word	0xffffffff


	//   ....[143]....
        /*5a78*/ 	.word	0xffffffff


	//   ....[144]....
        /*5a7c*/ 	.word	0xffffffff


	//   ....[145]....
        /*5a80*/ 	.word	0xffffffff


	//   ....[146]....
        /*5a84*/ 	.word	0xffffffff


	//   ....[147]....
        /*5a88*/ 	.word	0xffffffff


	//   ....[148]....
        /*5a8c*/ 	.word	0xffffffff


	//   ....[149]....
        /*5a90*/ 	.word	0xffffffff


	//   ....[150]....
        /*5a94*/ 	.word	0xffffffff


	//   ....[151]....
        /*5a98*/ 	.word	0xffffffff


	//   ....[152]....
        /*5a9c*/ 	.word	0xffffffff


	//   ....[153]....
        /*5aa0*/ 	.word	0xffffffff


	//   ....[154]....
        /*5aa4*/ 	.word	0xffffffff


	//   ....[155]....
        /*5aa8*/ 	.word	0xffffffff


	//   ....[156]....
        /*5aac*/ 	.word	0xffffffff


	//   ....[157]....
        /*5ab0*/ 	.word	0xffffffff


	//   ....[158]....
        /*5ab4*/ 	.word	0xffffffff


	//   ....[159]....
        /*5ab8*/ 	.word	0xffffffff


	//   ....[160]....
        /*5abc*/ 	.word	0xffffffff


	//   ....[161]....
        /*5ac0*/ 	.word	0xffffffff


	//   ....[162]....
        /*5ac4*/ 	.word	0xffffffff


	//   ....[163]....
        /*5ac8*/ 	.word	0xffffffff


	//   ....[164]....
        /*5acc*/ 	.word	0xffffffff


	//   ....[165]....
        /*5ad0*/ 	.word	0xffffffff


	//   ....[166]....
        /*5ad4*/ 	.word	0xffffffff


	//   ....[167]....
        /*5ad8*/ 	.word	0xffffffff


	//   ....[168]....
        /*5adc*/ 	.word	0xffffffff


	//   ....[169]....
        /*5ae0*/ 	.word	0xffffffff


	//   ....[170]....
        /*5ae4*/ 	.word	0xffffffff


	//   ....[171]....
        /*5ae8*/ 	.word	0xffffffff


	//   ....[172]....
        /*5aec*/ 	.word	0xffffffff


	//   ....[173]....
        /*5af0*/ 	.word	0xffffffff


	//   ....[174]....
        /*5af4*/ 	.word	0xffffffff


	//   ....[175]....
        /*5af8*/ 	.word	0xffffffff


	//   ....[176]....
        /*5afc*/ 	.word	0xffffffff


	//   ....[177]....
        /*5b00*/ 	.word	0xffffffff


	//   ....[178]....
        /*5b04*/ 	.word	0xffffffff


	//   ....[179]....
        /*5b08*/ 	.word	0xffffffff


	//   ....[180]....
        /*5b0c*/ 	.word	0xffffffff


	//   ....[181]....
        /*5b10*/ 	.word	0xffffffff


	//   ....[182]....
        /*5b14*/ 	.word	0xffffffff


	//   ....[183]....
        /*5b18*/ 	.word	0xffffffff


	//   ....[184]....
        /*5b1c*/ 	.word	0xffffffff


	//   ....[185]....
        /*5b20*/ 	.word	0xffffffff


	//   ....[186]....
        /*5b24*/ 	.word	0xffffffff


	//   ....[187]....
        /*5b28*/ 	.word	0xffffffff


	//   ....[188]....
        /*5b2c*/ 	.word	0xffffffff


	//   ....[189]....
        /*5b30*/ 	.word	0xffffffff


	//   ....[190]....
        /*5b34*/ 	.word	0xffffffff


	//   ....[191]....
        /*5b38*/ 	.word	0xffffffff


	//   ....[192]....
        /*5b3c*/ 	.word	0xffffffff


	//   ....[193]....
        /*5b40*/ 	.word	0xffffffff


	//   ....[194]....
        /*5b44*/ 	.word	0xffffffff


	//   ....[195]....
        /*5b48*/ 	.word	0xffffffff


	//   ....[196]....
        /*5b4c*/ 	.word	0xffffffff


	//   ....[197]....
        /*5b50*/ 	.word	0xffffffff


	//   ....[198]....
        /*5b54*/ 	.word	0xffffffff


	//   ....[199]....
        /*5b58*/ 	.word	0xffffffff


	//   ....[200]....
        /*5b5c*/ 	.word	0xffffffff


	//   ....[201]....
        /*5b60*/ 	.word	0xffffffff


	//   ....[202]....
        /*5b64*/ 	.word	0xffffffff


	//   ....[203]....
        /*5b68*/ 	.word	0xffffffff


	//   ....[204]....
        /*5b6c*/ 	.word	0xffffffff


	//   ....[205]....
        /*5b70*/ 	.word	0xffffffff


	//   ....[206]....
        /*5b74*/ 	.word	0xffffffff


	//   ....[207]....
        /*5b78*/ 	.word	0xffffffff


	//   ....[208]....
        /*5b7c*/ 	.word	0xffffffff


	//   ....[209]....
        /*5b80*/ 	.word	0xffffffff


	//   ....[210]....
        /*5b84*/ 	.word	0xffffffff


	//   ....[211]....
        /*5b88*/ 	.word	0xffffffff


	//   ....[212]....
        /*5b8c*/ 	.word	0xffffffff


	//   ....[213]....
        /*5b90*/ 	.word	0xffffffff


	//   ....[214]....
        /*5b94*/ 	.word	0xffffffff


	//   ....[215]....
        /*5b98*/ 	.word	0xffffffff


	//   ....[216]....
        /*5b9c*/ 	.word	0xffffffff


	//   ....[217]....
        /*5ba0*/ 	.word	0xffffffff


	//   ....[218]....
        /*5ba4*/ 	.word	0xffffffff


	//   ....[219]....
        /*5ba8*/ 	.word	0xffffffff


	//   ....[220]....
        /*5bac*/ 	.word	0xffffffff


	//   ....[221]....
        /*5bb0*/ 	.word	0xffffffff


	//   ....[222]....
        /*5bb4*/ 	.word	0xffffffff


	//   ....[223]....
        /*5bb8*/ 	.word	0xffffffff


	//   ....[224]....
        /*5bbc*/ 	.word	0xffffffff


	//   ....[225]....
        /*5bc0*/ 	.word	0xffffffff


	//   ....[226]....
        /*5bc4*/ 	.word	0xffffffff


	//   ....[227]....
        /*5bc8*/ 	.word	0xffffffff


	//   ....[228]....
        /*5bcc*/ 	.word	0xffffffff


	//   ....[229]....
        /*5bd0*/ 	.word	0xffffffff


	//   ....[230]....
        /*5bd4*/ 	.word	0xffffffff


	//   ....[231]....
        /*5bd8*/ 	.word	0xffffffff


	//   ....[232]....
        /*5bdc*/ 	.word	0xffffffff


	//   ....[233]....
        /*5be0*/ 	.word	0xffffffff


	//   ....[234]....
        /*5be4*/ 	.word	0xffffffff


	//   ....[235]....
        /*5be8*/ 	.word	0xffffffff


	//   ....[236]....
        /*5bec*/ 	.word	0xffffffff


	//   ....[237]....
        /*5bf0*/ 	.word	0xffffffff


	//   ....[238]....
        /*5bf4*/ 	.word	0xffffffff


	//   ....[239]....
        /*5bf8*/ 	.word	0xffffffff


	//   ....[240]....
        /*5bfc*/ 	.word	0xffffffff


	//   ....[241]....
        /*5c00*/ 	.word	0xffffffff


	//   ....[242]....
        /*5c04*/ 	.word	0xffffffff


	//   ....[243]....
        /*5c08*/ 	.word	0xffffffff


	//   ....[244]....
        /*5c0c*/ 	.word	0xffffffff


	//   ....[245]....
        /*5c10*/ 	.word	0xffffffff


	//   ....[246]....
        /*5c14*/ 	.word	0xffffffff


	//   ....[247]....
        /*5c18*/ 	.word	0xffffffff


	//   ....[248]....
        /*5c1c*/ 	.word	0xffffffff


	//   ....[249]....
        /*5c20*/ 	.word	0xffffffff


	//   ....[250]....
        /*5c24*/ 	.word	0xffffffff


	//   ....[251]....
        /*5c28*/ 	.word	0xffffffff


	//   ....[252]....
        /*5c2c*/ 	.word	0xffffffff


	//   ....[253]....
        /*5c30*/ 	.word	0xffffffff


	//   ....[254]....
        /*5c34*/ 	.word	0xffffffff


	//   ....[255]....
        /*5c38*/ 	.word	0xffffffff


	//   ....[0]....
        /*5c3c*/ 	.word	0xffffffff


	//   ....[1]....
        /*5c40*/ 	.word	0xffffffff


	//   ....[2]....
        /*5c44*/ 	.word	0xffffffff


	//   ....[3]....
        /*5c48*/ 	.word	0xffffffff


	//   ....[4]....
        /*5c4c*/ 	.word	0xffffffff


	//   ....[5]....
        /*5c50*/ 	.word	0xffffffff


	//   ....[6]....
        /*5c54*/ 	.word	0xffffffff


	//   ....[7]....
        /*5c58*/ 	.word	0xffffffff


	//   ....[8]....
        /*5c5c*/ 	.word	0xffffffff


	//   ....[9]....
        /*5c60*/ 	.word	0xffffffff


	//   ....[10]....
        /*5c64*/ 	.word	0xffffffff


	//   ....[11]....
        /*5c68*/ 	.word	0xffffffff


	//   ....[12]....
        /*5c6c*/ 	.word	0xffffffff


	//   ....[13]....
        /*5c70*/ 	.word	0xffffffff


	//   ....[14]....
        /*5c74*/ 	.word	0xffffffff


	//   ....[15]....
        /*5c78*/ 	.word	0xffffffff


	//   ....[16]....
        /*5c7c*/ 	.word	0xffffffff


	//   ....[17]....
        /*5c80*/ 	.word	0xffffffff


	//   ....[18]....
        /*5c84*/ 	.word	0xffffffff


	//   ....[19]....
        /*5c88*/ 	.word	0xffffffff


	//   ....[20]....
        /*5c8c*/ 	.word	0xffffffff


	//   ....[21]....
        /*5c90*/ 	.word	0xffffffff


	//   ....[22]....
        /*5c94*/ 	.word	0xffffffff


	//   ....[23]....
        /*5c98*/ 	.word	0xffffffff


	//   ....[24]....
        /*5c9c*/ 	.word	0xffffffff


	//   ....[25]....
        /*5ca0*/ 	.word	0xffffffff


	//   ....[26]....
        /*5ca4*/ 	.word	0xffffffff


	//   ....[27]....
        /*5ca8*/ 	.word	0xffffffff


	//   ....[28]....
        /*5cac*/ 	.word	0xffffffff


	//   ....[29]....
        /*5cb0*/ 	.word	0xffffffff


	//   ....[30]....
        /*5cb4*/ 	.word	0xffffffff


	//   ....[31]....
        /*5cb8*/ 	.word	0xffffffff


	//   ....[32]....
        /*5cbc*/ 	.word	0xffffffff


	//   ....[33]....
        /*5cc0*/ 	.word	0xffffffff


	//   ....[34]....
        /*5cc4*/ 	.word	0xffffffff


	//   ....[35]....
        /*5cc8*/ 	.word	0xffffffff


	//   ....[36]....
        /*5ccc*/ 	.word	0xffffffff


	//   ....[37]....
        /*5cd0*/ 	.word	0xffffffff


	//   ....[38]....
        /*5cd4*/ 	.word	0xffffffff


	//   ....[39]....
        /*5cd8*/ 	.word	0xffffffff


	//   ....[40]....
        /*5cdc*/ 	.word	0xffffffff


	//   ....[41]....
        /*5ce0*/ 	.word	0xffffffff


	//   ....[42]....
        /*5ce4*/ 	.word	0xffffffff


	//   ....[43]....
        /*5ce8*/ 	.word	0xffffffff


	//   ....[44]....
        /*5cec*/ 	.word	0xffffffff


	//   ....[45]....
        /*5cf0*/ 	.word	0xffffffff


	//   ....[46]....
        /*5cf4*/ 	.word	0xffffffff


	//   ....[47]....
        /*5cf8*/ 	.word	0xffffffff


	//   ....[48]....
        /*5cfc*/ 	.word	0xffffffff


	//   ....[49]....
        /*5d00*/ 	.word	0xffffffff


	//   ....[50]....
        /*5d04*/ 	.word	0xffffffff


	//   ....[51]....
        /*5d08*/ 	.word	0xffffffff


	//   ....[52]....
        /*5d0c*/ 	.word	0xffffffff


	//   ....[53]....
        /*5d10*/ 	.word	0xffffffff


	//   ....[54]....
        /*5d14*/ 	.word	0xffffffff


	//   ....[55]....
        /*5d18*/ 	.word	0xffffffff


	//   ....[56]....
        /*5d1c*/ 	.word	0xffffffff


	//   ....[57]....
        /*5d20*/ 	.word	0xffffffff


	//   ....[58]....
        /*5d24*/ 	.word	0xffffffff


	//   ....[59]....
        /*5d28*/ 	.word	0xffffffff


	//   ....[60]....
        /*5d2c*/ 	.word	0xffffffff


	//   ....[61]....
        /*5d30*/ 	.word	0xffffffff


	//   ....[62]....
        /*5d34*/ 	.word	0xffffffff


	//   ....[63]....
        /*5d38*/ 	.word	0xffffffff


	//   ....[64]....
        /*5d3c*/ 	.word	0xffffffff


	//   ....[65]....
        /*5d40*/ 	.word	0xffffffff


	//   ....[66]....
        /*5d44*/ 	.word	0xffffffff


	//   ....[67]....
        /*5d48*/ 	.word	0xffffffff


	//   ....[68]....
        /*5d4c*/ 	.word	0xffffffff


	//   ....[69]....
        /*5d50*/ 	.word	0xffffffff


	//   ....[70]....
        /*5d54*/ 	.word	0xffffffff


	//   ....[71]....
        /*5d58*/ 	.word	0xffffffff


	//   ....[72]....
        /*5d5c*/ 	.word	0xffffffff


	//   ....[73]....
        /*5d60*/ 	.word	0xffffffff


	//   ....[74]....
        /*5d64*/ 	.word	0xffffffff


	//   ....[75]....
        /*5d68*/ 	.word	0xffffffff


	//   ....[76]....
        /*5d6c*/ 	.word	0xffffffff


	//   ....[77]....
        /*5d70*/ 	.word	0xffffffff


	//   ....[78]....
        /*5d74*/ 	.word	0xffffffff


	//   ....[79]....
        /*5d78*/ 	.word	0xffffffff


	//   ....[80]....
        /*5d7c*/ 	.word	0xffffffff


	//   ....[81]....
        /*5d80*/ 	.word	0xffffffff


	//   ....[82]....
        /*5d84*/ 	.word	0xffffffff


	//   ....[83]....
        /*5d88*/ 	.word	0xffffffff


	//   ....[84]....
        /*5d8c*/ 	.word	0xffffffff


	//   ....[85]....
        /*5d90*/ 	.word	0xffffffff


	//   ....[86]....
        /*5d94*/ 	.word	0xffffffff


	//   ....[87]....
        /*5d98*/ 	.word	0xffffffff


	//   ....[88]....
        /*5d9c*/ 	.word	0xffffffff


	//   ....[89]....
        /*5da0*/ 	.word	0xffffffff


	//   ....[90]....
        /*5da4*/ 	.word	0xffffffff


	//   ....[91]....
        /*5da8*/ 	.word	0xffffffff


	//   ....[92]....
        /*5dac*/ 	.word	0xffffffff


	//   ....[93]....
        /*5db0*/ 	.word	0xffffffff


	//   ....[94]....
        /*5db4*/ 	.word	0xffffffff


	//   ....[95]....
        /*5db8*/ 	.word	0xffffffff


	//   ....[96]....
        /*5dbc*/ 	.word	0xffffffff


	//   ....[97]....
        /*5dc0*/ 	.word	0xffffffff


	//   ....[98]....
        /*5dc4*/ 	.word	0xffffffff


	//   ....[99]....
        /*5dc8*/ 	.word	0xffffffff


	//   ....[100]....
        /*5dcc*/ 	.word	0xffffffff


	//   ....[101]....
        /*5dd0*/ 	.word	0xffffffff


	//   ....[102]....
        /*5dd4*/ 	.word	0xffffffff


	//   ....[103]....
        /*5dd8*/ 	.word	0xffffffff


	//   ....[104]....
        /*5ddc*/ 	.word	0xffffffff


	//   ....[105]....
        /*5de0*/ 	.word	0xffffffff


	//   ....[106]....
        /*5de4*/ 	.word	0xffffffff


	//   ....[107]....
        /*5de8*/ 	.word	0xffffffff


	//   ....[108]....
        /*5dec*/ 	.word	0xffffffff


	//   ....[109]....
        /*5df0*/ 	.word	0xffffffff


	//   ....[110]....
        /*5df4*/ 	.word	0xffffffff


	//   ....[111]....
        /*5df8*/ 	.word	0xffffffff


	//   ....[112]....
        /*5dfc*/ 	.word	0xffffffff


	//   ....[113]....
        /*5e00*/ 	.word	0xffffffff


	//   ....[114]....
        /*5e04*/ 	.word	0xffffffff


	//   ....[115]....
        /*5e08*/ 	.word	0xffffffff


	//   ....[116]....
        /*5e0c*/ 	.word	0xffffffff


	//   ....[117]....
        /*5e10*/ 	.word	0xffffffff


	//   ....[118]....
        /*5e14*/ 	.word	0xffffffff


	//   ....[119]....
        /*5e18*/ 	.word	0xffffffff


	//   ....[120]....
        /*5e1c*/ 	.word	0xffffffff


	//   ....[121]....
        /*5e20*/ 	.word	0xffffffff


	//   ....[122]....
        /*5e24*/ 	.word	0xffffffff


	//   ....[123]....
        /*5e28*/ 	.word	0xffffffff


	//   ....[124]....
        /*5e2c*/ 	.word	0xffffffff


	//   ....[125]....
        /*5e30*/ 	.word	0xffffffff


	//   ....[126]....
        /*5e34*/ 	.word	0xffffffff


	//   ....[127]....
        /*5e38*/ 	.word	0xffffffff


	//   ....[128]....
        /*5e3c*/ 	.word	0xffffffff


	//   ....[129]....
        /*5e40*/ 	.word	0xffffffff


	//   ....[130]....
        /*5e44*/ 	.word	0xffffffff


	//   ....[131]....
        /*5e48*/ 	.word	0xffffffff


	//   ....[132]....
        /*5e4c*/ 	.word	0xffffffff


	//   ....[133]....
        /*5e50*/ 	.word	0xffffffff


	//   ....[134]....
        /*5e54*/ 	.word	0xffffffff


	//   ....[135]....
        /*5e58*/ 	.word	0xffffffff


	//   ....[136]....
        /*5e5c*/ 	.word	0xffffffff


	//   ....[137]....
        /*5e60*/ 	.word	0xffffffff


	//   ....[138]....
        /*5e64*/ 	.word	0xffffffff


	//   ....[139]....
        /*5e68*/ 	.word	0xffffffff


	//   ....[140]....
        /*5e6c*/ 	.word	0xffffffff


	//   ....[141]....
        /*5e70*/ 	.word	0xffffffff


	//   ....[142]....
        /*5e74*/ 	.word	0xffffffff


	//   ....[143]....
        /*5e78*/ 	.word	0xffffffff


	//   ....[144]....
        /*5e7c*/ 	.word	0xffffffff


	//   ....[145]....
        /*5e80*/ 	.word	0xffffffff


	//   ....[146]....
        /*5e84*/ 	.word	0xffffffff


	//   ....[147]....
        /*5e88*/ 	.word	0xffffffff


	//   ....[148]....
        /*5e8c*/ 	.word	0xffffffff


	//   ....[149]....
        /*5e90*/ 	.word	0xffffffff


	//   ....[150]....
        /*5e94*/ 	.word	0xffffffff


	//   ....[151]....
        /*5e98*/ 	.word	0xffffffff


	//   ....[152]....
        /*5e9c*/ 	.word	0xffffffff


	//   ....[153]....
        /*5ea0*/ 	.word	0xffffffff


	//   ....[154]....
        /*5ea4*/ 	.word	0xffffffff


	//   ....[155]....
        /*5ea8*/ 	.word	0xffffffff


	//   ....[156]....
        /*5eac*/ 	.word	0xffffffff


	//   ....[157]....
        /*5eb0*/ 	.word	0xffffffff


	//   ....[158]....
        /*5eb4*/ 	.word	0xffffffff


	//   ....[159]....
        /*5eb8*/ 	.word	0xffffffff


	//   ....[160]....
        /*5ebc*/ 	.word	0xffffffff


	//   ....[161]....
        /*5ec0*/ 	.word	0xffffffff


	//   ....[162]....
        /*5ec4*/ 	.word	0xffffffff


	//   ....[163]....
        /*5ec8*/ 	.word	0xffffffff


	//   ....[164]....
        /*5ecc*/ 	.word	0xffffffff


	//   ....[165]....
        /*5ed0*/ 	.word	0xffffffff


	//   ....[166]....
        /*5ed4*/ 	.word	0xffffffff


	//   ....[167]....
        /*5ed8*/ 	.word	0xffffffff


	//   ....[168]....
        /*5edc*/ 	.word	0xffffffff


	//   ....[169]....
        /*5ee0*/ 	.word	0xffffffff


	//   ....[170]....
        /*5ee4*/ 	.word	0xffffffff


	//   ....[171]....
        /*5ee8*/ 	.word	0xffffffff


	//   ....[172]....
        /*5eec*/ 	.word	0xffffffff


	//   ....[173]....
        /*5ef0*/ 	.word	0xffffffff


	//   ....[174]....
        /*5ef4*/ 	.word	0xffffffff


	//   ....[175]....
        /*5ef8*/ 	.word	0xffffffff


	//   ....[176]....
        /*5efc*/ 	.word	0xffffffff


	//   ....[177]....
        /*5f00*/ 	.word	0xffffffff


	//   ....[178]....
        /*5f04*/ 	.word	0xffffffff


	//   ....[179]....
        /*5f08*/ 	.word	0xffffffff


	//   ....[180]....
        /*5f0c*/ 	.word	0xffffffff


	//   ....[181]....
        /*5f10*/ 	.word	0xffffffff


	//   ....[182]....
        /*5f14*/ 	.word	0xffffffff


	//   ....[183]....
        /*5f18*/ 	.word	0xffffffff


	//   ....[184]....
        /*5f1c*/ 	.word	0xffffffff


	//   ....[185]....
        /*5f20*/ 	.word	0xffffffff


	//   ....[186]....
        /*5f24*/ 	.word	0xffffffff


	//   ....[187]....
        /*5f28*/ 	.word	0xffffffff


	//   ....[188]....
        /*5f2c*/ 	.word	0xffffffff


	//   ....[189]....
        /*5f30*/ 	.word	0xffffffff


	//   ....[190]....
        /*5f34*/ 	.word	0xffffffff


	//   ....[191]....
        /*5f38*/ 	.word	0xffffffff


	//   ....[192]....
        /*5f3c*/ 	.word	0xffffffff


	//   ....[193]....
        /*5f40*/ 	.word	0xffffffff


	//   ....[194]....
        /*5f44*/ 	.word	0xffffffff


	//   ....[195]....
        /*5f48*/ 	.word	0xffffffff


	//   ....[196]....
        /*5f4c*/ 	.word	0xffffffff


	//   ....[197]....
        /*5f50*/ 	.word	0xffffffff


	//   ....[198]....
        /*5f54*/ 	.word	0xffffffff


	//   ....[199]....
        /*5f58*/ 	.word	0xffffffff


	//   ....[200]....
        /*5f5c*/ 	.word	0xffffffff


	//   ....[201]....
        /*5f60*/ 	.word	0xffffffff


	//   ....[202]....
        /*5f64*/ 	.word	0xffffffff


	//   ....[203]....
        /*5f68*/ 	.word	0xffffffff


	//   ....[204]....
        /*5f6c*/ 	.word	0xffffffff


	//   ....[205]....
        /*5f70*/ 	.word	0xffffffff


	//   ....[206]....
        /*5f74*/ 	.word	0xffffffff


	//   ....[207]....
        /*5f78*/ 	.word	0xffffffff


	//   ....[208]....
        /*5f7c*/ 	.word	0xffffffff


	//   ....[209]....
        /*5f80*/ 	.word	0xffffffff


	//   ....[210]....
        /*5f84*/ 	.word	0xffffffff


	//   ....[211]....
        /*5f88*/ 	.word	0xffffffff


	//   ....[212]....
        /*5f8c*/ 	.word	0xffffffff


	//   ....[213]....
        /*5f90*/ 	.word	0xffffffff


	//   ....[214]....
        /*5f94*/ 	.word	0xffffffff


	//   ....[215]....
        /*5f98*/ 	.word	0xffffffff


	//   ....[216]....
        /*5f9c*/ 	.word	0xffffffff


	//   ....[217]....
        /*5fa0*/ 	.word	0xffffffff


	//   ....[218]....
        /*5fa4*/ 	.word	0xffffffff


	//   ....[219]....
        /*5fa8*/ 	.word	0xffffffff


	//   ....[220]....
        /*5fac*/ 	.word	0xffffffff


	//   ....[221]....
        /*5fb0*/ 	.word	0xffffffff


	//   ....[222]....
        /*5fb4*/ 	.word	0xffffffff


	//   ....[223]....
        /*5fb8*/ 	.word	0xffffffff


	//   ....[224]....
        /*5fbc*/ 	.word	0xffffffff


	//   ....[225]....
        /*5fc0*/ 	.word	0xffffffff


	//   ....[226]....
        /*5fc4*/ 	.word	0xffffffff


	//   ....[227]....
        /*5fc8*/ 	.word	0xffffffff


	//   ....[228]....
        /*5fcc*/ 	.word	0xffffffff


	//   ....[229]....
        /*5fd0*/ 	.word	0xffffffff


	//   ....[230]....
        /*5fd4*/ 	.word	0xffffffff


	//   ....[231]....
        /*5fd8*/ 	.word	0xffffffff


	//   ....[232]....
        /*5fdc*/ 	.word	0xffffffff


	//   ....[233]....
        /*5fe0*/ 	.word	0xffffffff


	//   ....[234]....
        /*5fe4*/ 	.word	0xffffffff


	//   ....[235]....
        /*5fe8*/ 	.word	0xffffffff


	//   ....[236]....
        /*5fec*/ 	.word	0xffffffff


	//   ....[237]....
        /*5ff0*/ 	.word	0xffffffff


	//   ....[238]....
        /*5ff4*/ 	.word	0xffffffff


	//   ....[239]....
        /*5ff8*/ 	.word	0xffffffff


	//   ....[240]....
        /*5ffc*/ 	.word	0xffffffff


	//   ....[241]....
        /*6000*/ 	.word	0xffffffff


	//   ....[242]....
        /*6004*/ 	.word	0xffffffff


	//   ....[243]....
        /*6008*/ 	.word	0xffffffff


	//   ....[244]....
        /*600c*/ 	.word	0xffffffff


	//   ....[245]....
        /*6010*/ 	.word	0xffffffff


	//   ....[246]....
        /*6014*/ 	.word	0xffffffff


	//   ....[247]....
        /*6018*/ 	.word	0xffffffff


	//   ....[248]....
        /*601c*/ 	.word	0xffffffff


	//   ....[249]....
        /*6020*/ 	.word	0xffffffff


	//   ....[250]....
        /*6024*/ 	.word	0xffffffff


	//   ....[251]....
        /*6028*/ 	.word	0xffffffff


	//   ....[252]....
        /*602c*/ 	.word	0xffffffff


	//   ....[253]....
        /*6030*/ 	.word	0xffffffff


	//   ....[254]....
        /*6034*/ 	.word	0xffffffff


	//   ....[255]....
        /*6038*/ 	.word	0xffffffff


	//   ....[0]....
        /*603c*/ 	.word	0xffffffff


	//   ....[1]....
        /*6040*/ 	.word	0xffffffff


	//   ....[2]....
        /*6044*/ 	.word	0xffffffff


	//   ....[3]....
        /*6048*/ 	.word	0xffffffff


	//   ....[4]....
        /*604c*/ 	.word	0xffffffff


	//   ....[5]....
        /*6050*/ 	.word	0xffffffff


	//   ....[6]....
        /*6054*/ 	.word	0xffffffff


	//   ....[7]....
        /*6058*/ 	.word	0xffffffff


	//   ....[8]....
        /*605c*/ 	.word	0xffffffff


	//   ....[9]....
        /*6060*/ 	.word	0xffffffff


	//   ....[10]....
        /*6064*/ 	.word	0xffffffff


	//   ....[11]....
        /*6068*/ 	.word	0xffffffff


	//   ....[12]....
        /*606c*/ 	.word	0xffffffff


	//   ....[13]....
        /*6070*/ 	.word	0xffffffff


	//   ....[14]....
        /*6074*/ 	.word	0xffffffff


	//   ....[15]....
        /*6078*/ 	.word	0xffffffff


	//   ....[16]....
        /*607c*/ 	.word	0xffffffff


	//   ....[17]....
        /*6080*/ 	.word	0xffffffff


	//   ....[18]....
        /*6084*/ 	.word	0xffffffff


	//   ....[19]....
        /*6088*/ 	.word	0xffffffff


	//   ....[20]....
        /*608c*/ 	.word	0xffffffff


	//   ....[21]....
        /*6090*/ 	.word	0xffffffff


	//   ....[22]....
        /*6094*/ 	.word	0xffffffff


	//   ....[23]....
        /*6098*/ 	.word	0xffffffff


	//   ....[24]....
        /*609c*/ 	.word	0xffffffff


	//   ....[25]....
        /*60a0*/ 	.word	0xffffffff


	//   ....[26]....
        /*60a4*/ 	.word	0xffffffff


	//   ....[27]....
        /*60a8*/ 	.word	0xffffffff


	//   ....[28]....
        /*60ac*/ 	.word	0xffffffff


	//   ....[29]....
        /*60b0*/ 	.word	0xffffffff


	//   ....[30]....
        /*60b4*/ 	.word	0xffffffff


	//   ....[31]....
        /*60b8*/ 	.word	0xffffffff


	//   ....[32]....
        /*60bc*/ 	.word	0xffffffff


	//   ....[33]....
        /*60c0*/ 	.word	0xffffffff


	//   ....[34]....
        /*60c4*/ 	.word	0xffffffff


	//   ....[35]....
        /*60c8*/ 	.word	0xffffffff


	//   ....[36]....
        /*60cc*/ 	.word	0xffffffff


	//   ....[37]....
        /*60d0*/ 	.word	0xffffffff


	//   ....[38]....
        /*60d4*/ 	.word	0xffffffff


	//   ....[39]....
        /*60d8*/ 	.word	0xffffffff


	//   ....[40]....
        /*60dc*/ 	.word	0xffffffff


	//   ....[41]....
        /*60e0*/ 	.word	0xffffffff


	//   ....[42]....
        /*60e4*/ 	.word	0xffffffff


	//   ....[43]....
        /*60e8*/ 	.word	0xffffffff


	//   ....[44]....
        /*60ec*/ 	.word	0xffffffff


	//   ....[45]....
        /*60f0*/ 	.word	0xffffffff


	//   ....[46]....
        /*60f4*/ 	.word	0xffffffff


	//   ....[47]....
        /*60f8*/ 	.word	0xffffffff


	//   ....[48]....
        /*60fc*/ 	.word	0xffffffff


	//   ....[49]....
        /*6100*/ 	.word	0xffffffff


	//   ....[50]....
        /*6104*/ 	.word	0xffffffff


	//   ....[51]....
        /*6108*/ 	.word	0xffffffff


	//   ....[52]....
        /*610c*/ 	.word	0xffffffff


	//   ....[53]....
        /*6110*/ 	.word	0xffffffff


	//   ....[54]....
        /*6114*/ 	.word	0xffffffff


	//   ....[55]....
        /*6118*/ 	.word	0xffffffff


	//   ....[56]....
        /*611c*/ 	.word	0xffffffff


	//   ....[57]....
        /*6120*/ 	.word	0xffffffff


	//   ....[58]....
        /*6124*/ 	.word	0xffffffff


	//   ....[59]....
        /*6128*/ 	.word	0xffffffff


	//   ....[60]....
        /*612c*/ 	.word	0xffffffff


	//   ....[61]....
        /*6130*/ 	.word	0xffffffff


	//   ....[62]....
        /*6134*/ 	.word	0xffffffff


	//   ....[63]....
        /*6138*/ 	.word	0xffffffff


	//   ....[64]....
        /*613c*/ 	.word	0xffffffff


	//   ....[65]....
        /*6140*/ 	.word	0xffffffff


	//   ....[66]....
        /*6144*/ 	.word	0xffffffff


	//   ....[67]....
        /*6148*/ 	.word	0xffffffff


	//   ....[68]....
        /*614c*/ 	.word	0xffffffff


	//   ....[69]....
        /*6150*/ 	.word	0xffffffff


	//   ....[70]....
        /*6154*/ 	.word	0xffffffff


	//   ....[71]....
        /*6158*/ 	.word	0xffffffff


	//   ....[72]....
        /*615c*/ 	.word	0xffffffff


	//   ....[73]....
        /*6160*/ 	.word	0xffffffff


	//   ....[74]....
        /*6164*/ 	.word	0xffffffff


	//   ....[75]....
        /*6168*/ 	.word	0xffffffff


	//   ....[76]....
        /*616c*/ 	.word	0xffffffff


	//   ....[77]....
        /*6170*/ 	.word	0xffffffff


	//   ....[78]....
        /*6174*/ 	.word	0xffffffff


	//   ....[79]....
        /*6178*/ 	.word	0xffffffff


	//   ....[80]....
        /*617c*/ 	.word	0xffffffff


	//   ....[81]....
        /*6180*/ 	.word	0xffffffff


	//   ....[82]....
        /*6184*/ 	.word	0xffffffff


	//   ....[83]....
        /*6188*/ 	.word	0xffffffff


	//   ....[84]....
        /*618c*/ 	.word	0xffffffff


	//   ....[85]....
        /*6190*/ 	.word	0xffffffff


	//   ....[86]....
        /*6194*/ 	.word	0xffffffff


	//   ....[87]....
        /*6198*/ 	.word	0xffffffff


	//   ....[88]....
        /*619c*/ 	.word	0xffffffff


	//   ....[89]....
        /*61a0*/ 	.word	0xffffffff


	//   ....[90]....
        /*61a4*/ 	.word	0xffffffff


	//   ....[91]....
        /*61a8*/ 	.word	0xffffffff


	//   ....[92]....
        /*61ac*/ 	.word	0xffffffff


	//   ....[93]....
        /*61b0*/ 	.word	0xffffffff


	//   ....[94]....
        /*61b4*/ 	.word	0xffffffff


	//   ....[95]....
        /*61b8*/ 	.word	0xffffffff


	//   ....[96]....
        /*61bc*/ 	.word	0xffffffff


	//   ....[97]....
        /*61c0*/ 	.word	0xffffffff


	//   ....[98]....
        /*61c4*/ 	.word	0xffffffff


	//   ....[99]....
        /*61c8*/ 	.word	0xffffffff


	//   ....[100]....
        /*61cc*/ 	.word	0xffffffff


	//   ....[101]....
        /*61d0*/ 	.word	0xffffffff


	//   ....[102]....
        /*61d4*/ 	.word	0xffffffff


	//   ....[103]....
        /*61d8*/ 	.word	0xffffffff


	//   ....[104]....
        /*61dc*/ 	.word	0xffffffff


	//   ....[105]....
        /*61e0*/ 	.word	0xffffffff


	//   ....[106]....
        /*61e4*/ 	.word	0xffffffff


	//   ....[107]....
        /*61e8*/ 	.word	0xffffffff


	//   ....[108]....
        /*61ec*/ 	.word	0xffffffff


	//   ....[109]....
        /*61f0*/ 	.word	0xffffffff


	//   ....[110]....
        /*61f4*/ 	.word	0xffffffff


	//   ....[111]....
        /*61f8*/ 	.word	0xffffffff


	//   ....[112]....
        /*61fc*/ 	.word	0xffffffff


	//   ....[113]....
        /*6200*/ 	.word	0xffffffff


	//   ....[114]....
        /*6204*/ 	.word	0xffffffff


	//   ....[115]....
        /*6208*/ 	.word	0xffffffff


	//   ....[116]....
        /*620c*/ 	.word	0xffffffff


	//   ....[117]....
        /*6210*/ 	.word	0xffffffff


	//   ....[118]....
        /*6214*/ 	.word	0xffffffff


	//   ....[119]....
        /*6218*/ 	.word	0xffffffff


	//   ....[120]....
        /*621c*/ 	.word	0xffffffff


	//   ....[121]....
        /*6220*/ 	.word	0xffffffff


	//   ....[122]....
        /*6224*/ 	.word	0xffffffff


	//   ....[123]....
        /*6228*/ 	.word	0xffffffff


	//   ....[124]....
        /*622c*/ 	.word	0xffffffff


	//   ....[125]....
        /*6230*/ 	.word	0xffffffff


	//   ....[126]....
        /*6234*/ 	.word	0xffffffff


	//   ....[127]....
        /*6238*/ 	.word	0xffffffff


	//   ....[128]....
        /*623c*/ 	.word	0xffffffff


	//   ....[129]....
        /*6240*/ 	.word	0xffffffff


	//   ....[130]....
        /*6244*/ 	.word	0xffffffff


	//   ....[131]....
        /*6248*/ 	.word	0xffffffff


	//   ....[132]....
        /*624c*/ 	.word	0xffffffff


	//   ....[133]....
        /*6250*/ 	.word	0xffffffff


	//   ....[134]....
        /*6254*/ 	.word	0xffffffff


	//   ....[135]....
        /*6258*/ 	.word	0xffffffff


	//   ....[136]....
        /*625c*/ 	.word	0xffffffff


	//   ....[137]....
        /*6260*/ 	.word	0xffffffff


	//   ....[138]....
        /*6264*/ 	.word	0xffffffff


	//   ....[139]....
        /*6268*/ 	.word	0xffffffff


	//   ....[140]....
        /*626c*/ 	.word	0xffffffff


	//   ....[141]....
        /*6270*/ 	.word	0xffffffff


	//   ....[142]....
        /*6274*/ 	.word	0xffffffff


	//   ....[143]....
        /*6278*/ 	.word	0xffffffff


	//   ....[144]....
        /*627c*/ 	.word	0xffffffff


	//   ....[145]....
        /*6280*/ 	.word	0xffffffff


	//   ....[146]....
        /*6284*/ 	.word	0xffffffff


	//   ....[147]....
        /*6288*/ 	.word	0xffffffff


	//   ....[148]....
        /*628c*/ 	.word	0xffffffff


	//   ....[149]....
        /*6290*/ 	.word	0xffffffff


	//   ....[150]....
        /*6294*/ 	.word	0xffffffff


	//   ....[151]....
        /*6298*/ 	.word	0xffffffff


	//   ....[152]....
        /*629c*/ 	.word	0xffffffff


	//   ....[153]....
        /*62a0*/ 	.word	0xffffffff


	//   ....[154]....
        /*62a4*/ 	.word	0xffffffff


	//   ....[155]....
        /*62a8*/ 	.word	0xffffffff


	//   ....[156]....
        /*62ac*/ 	.word	0xffffffff


	//   ....[157]....
        /*62b0*/ 	.word	0xffffffff


	//   ....[158]....
        /*62b4*/ 	.word	0xffffffff


	//   ....[159]....
        /*62b8*/ 	.word	0xffffffff


	//   ....[160]....
        /*62bc*/ 	.word	0xffffffff


	//   ....[161]....
        /*62c0*/ 	.word	0xffffffff


	//   ....[162]....
        /*62c4*/ 	.word	0xffffffff


	//   ....[163]....
        /*62c8*/ 	.word	0xffffffff


	//   ....[164]....
        /*62cc*/ 	.word	0xffffffff


	//   ....[165]....
        /*62d0*/ 	.word	0xffffffff


	//   ....[166]....
        /*62d4*/ 	.word	0xffffffff


	//   ....[167]....
        /*62d8*/ 	.word	0xffffffff


	//   ....[168]....
        /*62dc*/ 	.word	0xffffffff


	//   ....[169]....
        /*62e0*/ 	.word	0xffffffff


	//   ....[170]....
        /*62e4*/ 	.word	0xffffffff


	//   ....[171]....
        /*62e8*/ 	.word	0xffffffff


	//   ....[172]....
        /*62ec*/ 	.word	0xffffffff


	//   ....[173]....
        /*62f0*/ 	.word	0xffffffff


	//   ....[174]....
        /*62f4*/ 	.word	0xffffffff


	//   ....[175]....
        /*62f8*/ 	.word	0xffffffff


	//   ....[176]....
        /*62fc*/ 	.word	0xffffffff


	//   ....[177]....
        /*6300*/ 	.word	0xffffffff


	//   ....[178]....
        /*6304*/ 	.word	0xffffffff


	//   ....[179]....
        /*6308*/ 	.word	0xffffffff


	//   ....[180]....
        /*630c*/ 	.word	0xffffffff


	//   ....[181]....
        /*6310*/ 	.word	0xffffffff


	//   ....[182]....
        /*6314*/ 	.word	0xffffffff


	//   ....[183]....
        /*6318*/ 	.word	0xffffffff


	//   ....[184]....
        /*631c*/ 	.word	0xffffffff


	//   ....[185]....
        /*6320*/ 	.word	0xffffffff


	//   ....[186]....
        /*6324*/ 	.word	0xffffffff


	//   ....[187]....
        /*6328*/ 	.word	0xffffffff


	//   ....[188]....
        /*632c*/ 	.word	0xffffffff


	//   ....[189]....
        /*6330*/ 	.word	0xffffffff


	//   ....[190]....
        /*6334*/ 	.word	0xffffffff


	//   ....[191]....
        /*6338*/ 	.word	0xffffffff


	//   ....[192]....
        /*633c*/ 	.word	0xffffffff


	//   ....[193]....
        /*6340*/ 	.word	0xffffffff


	//   ....[194]....
        /*6344*/ 	.word	0xffffffff


	//   ....[195]....
        /*6348*/ 	.word	0xffffffff


	//   ....[196]....
        /*634c*/ 	.word	0xffffffff


	//   ....[197]....
        /*6350*/ 	.word	0xffffffff


	//   ....[198]....
        /*6354*/ 	.word	0xffffffff


	//   ....[199]....
        /*6358*/ 	.word	0xffffffff


	//   ....[200]....
        /*635c*/ 	.word	0xffffffff


	//   ....[201]....
        /*6360*/ 	.word	0xffffffff


	//   ....[202]....
        /*6364*/ 	.word	0xffffffff


	//   ....[203]....
        /*6368*/ 	.word	0xffffffff


	//   ....[204]....
        /*636c*/ 	.word	0xffffffff


	//   ....[205]....
        /*6370*/ 	.word	0xffffffff


	//   ....[206]....
        /*6374*/ 	.word	0xffffffff


	//   ....[207]....
        /*6378*/ 	.word	0xffffffff


	//   ....[208]....
        /*637c*/ 	.word	0xffffffff


	//   ....[209]....
        /*6380*/ 	.word	0xffffffff


	//   ....[210]....
        /*6384*/ 	.word	0xffffffff


	//   ....[211]....
        /*6388*/ 	.word	0xffffffff


	//   ....[212]....
        /*638c*/ 	.word	0xffffffff


	//   ....[213]....
        /*6390*/ 	.word	0xffffffff


	//   ....[214]....
        /*6394*/ 	.word	0xffffffff


	//   ....[215]....
        /*6398*/ 	.word	0xffffffff


	//   ....[216]....
        /*639c*/ 	.word	0xffffffff


	//   ....[217]....
        /*63a0*/ 	.word	0xffffffff


	//   ....[218]....
        /*63a4*/ 	.word	0xffffffff


	//   ....[219]....
        /*63a8*/ 	.word	0xffffffff


	//   ....[220]....
        /*63ac*/ 	.word	0xffffffff


	//   ....[221]....
        /*63b0*/ 	.word	0xffffffff


	//   ....[222]....
        /*63b4*/ 	.word	0xffffffff


	//   ....[223]....
        /*63b8*/ 	.word	0xffffffff


	//   ....[224]....
        /*63bc*/ 	.word	0xffffffff


	//   ....[225]....
        /*63c0*/ 	.word	0xffffffff


	//   ....[226]....
        /*63c4*/ 	.word	0xffffffff


	//   ....[227]....
        /*63c8*/ 	.word	0xffffffff


	//   ....[228]....
        /*63cc*/ 	.word	0xffffffff


	//   ....[229]....
        /*63d0*/ 	.word	0xffffffff


	//   ....[230]....
        /*63d4*/ 	.word	0xffffffff


	//   ....[231]....
        /*63d8*/ 	.word	0xffffffff


	//   ....[232]....
        /*63dc*/ 	.word	0xffffffff


	//   ....[233]....
        /*63e0*/ 	.word	0xffffffff


	//   ....[234]....
        /*63e4*/ 	.word	0xffffffff


	//   ....[235]....
        /*63e8*/ 	.word	0xffffffff


	//   ....[236]....
        /*63ec*/ 	.word	0xffffffff


	//   ....[237]....
        /*63f0*/ 	.word	0xffffffff


	//   ....[238]....
        /*63f4*/ 	.word	0xffffffff


	//   ....[239]....
        /*63f8*/ 	.word	0xffffffff


	//   ....[240]....
        /*63fc*/ 	.word	0xffffffff


	//   ....[241]....
        /*6400*/ 	.word	0xffffffff


	//   ....[242]....
        /*6404*/ 	.word	0xffffffff


	//   ....[243]....
        /*6408*/ 	.word	0xffffffff


	//   ....[244]....
        /*640c*/ 	.word	0xffffffff


	//   ....[245]....
        /*6410*/ 	.word	0xffffffff


	//   ....[246]....
        /*6414*/ 	.word	0xffffffff


	//   ....[247]....
        /*6418*/ 	.word	0xffffffff


	//   ....[248]....
        /*641c*/ 	.word	0xffffffff


	//   ....[249]....
        /*6420*/ 	.word	0xffffffff


	//   ....[250]....
        /*6424*/ 	.word	0xffffffff


	//   ....[251]....
        /*6428*/ 	.word	0xffffffff


	//   ....[252]....
        /*642c*/ 	.word	0xffffffff


	//   ....[253]....
        /*6430*/ 	.word	0xffffffff


	//   ....[254]....
        /*6434*/ 	.word	0xffffffff


	//   ....[255]....
        /*6438*/ 	.word	0xffffffff


	//   ....[0]....
        /*643c*/ 	.word	0xffffffff


	//   ....[1]....
        /*6440*/ 	.word	0xffffffff


	//   ....[2]....
        /*6444*/ 	.word	0xffffffff


	//   ....[3]....
        /*6448*/ 	.word	0xffffffff


	//   ....[4]....
        /*644c*/ 	.word	0xffffffff


	//   ....[5]....
        /*6450*/ 	.word	0xffffffff


	//   ....[6]....
        /*6454*/ 	.word	0xffffffff


	//   ....[7]....
        /*6458*/ 	.word	0xffffffff


	//   ....[8]....
        /*645c*/ 	.word	0xffffffff


	//   ....[9]....
        /*6460*/ 	.word	0xffffffff


	//   ....[10]....
        /*6464*/ 	.word	0xffffffff


	//   ....[11]....
        /*6468*/ 	.word	0xffffffff


	//   ....[12]....
        /*646c*/ 	.word	0xffffffff


	//   ....[13]....
        /*6470*/ 	.word	0xffffffff


	//   ....[14]....
        /*6474*/ 	.word	0xffffffff


	//   ....[15]....
        /*6478*/ 	.word	0xffffffff


	//   ....[16]....
        /*647c*/ 	.word	0xffffffff


	//   ....[17]....
        /*6480*/ 	.word	0xffffffff


	//   ....[18]....
        /*6484*/ 	.word	0xffffffff


	//   ....[19]....
        /*6488*/ 	.word	0xffffffff


	//   ....[20]....
        /*648c*/ 	.word	0xffffffff


	//   ....[21]....
        /*6490*/ 	.word	0xffffffff


	//   ....[22]....
        /*6494*/ 	.word	0xffffffff


	//   ....[23]....
        /*6498*/ 	.word	0xffffffff


	//   ....[24]....
        /*649c*/ 	.word	0xffffffff


	//   ....[25]....
        /*64a0*/ 	.word	0xffffffff


	//   ....[26]....
        /*64a4*/ 	.word	0xffffffff


	//   ....[27]....
        /*64a8*/ 	.word	0xffffffff


	//   ....[28]....
        /*64ac*/ 	.word	0xffffffff


	//   ....[29]....
        /*64b0*/ 	.word	0xffffffff


	//   ....[30]....
        /*64b4*/ 	.word	0xffffffff


	//   ....[31]....
        /*64b8*/ 	.word	0xffffffff


	//   ....[32]....
        /*64bc*/ 	.word	0xffffffff


	//   ....[33]....
        /*64c0*/ 	.word	0xffffffff


	//   ....[34]....
        /*64c4*/ 	.word	0xffffffff


	//   ....[35]....
        /*64c8*/ 	.word	0xffffffff


	//   ....[36]....
        /*64cc*/ 	.word	0xffffffff


	//   ....[37]....
        /*64d0*/ 	.word	0xffffffff


	//   ....[38]....
        /*64d4*/ 	.word	0xffffffff


	//   ....[39]....
        /*64d8*/ 	.word	0xffffffff


	//   ....[40]....
        /*64dc*/ 	.word	0xffffffff


	//   ....[41]....
        /*64e0*/ 	.word	0xffffffff


	//   ....[42]....
        /*64e4*/ 	.word	0xffffffff


	//   ....[43]....
        /*64e8*/ 	.word	0xffffffff


	//   ....[44]....
        /*64ec*/ 	.word	0xffffffff


	//   ....[45]....
        /*64f0*/ 	.word	0xffffffff


	//   ....[46]....
        /*64f4*/ 	.word	0xffffffff


	//   ....[47]....
        /*64f8*/ 	.word	0xffffffff


	//   ....[48]....
        /*64fc*/ 	.word	0xffffffff


	//   ....[49]....
        /*6500*/ 	.word	0xffffffff


	//   ....[50]....
        /*6504*/ 	.word	0xffffffff


	//   ....[51]....
        /*6508*/ 	.word	0xffffffff


	//   ....[52]....
        /*650c*/ 	.word	0xffffffff


	//   ....[53]....
        /*6510*/ 	.word	0xffffffff


	//   ....[54]....
        /*6514*/ 	.word	0xffffffff


	//   ....[55]....
        /*6518*/ 	.word	0xffffffff


	//   ....[56]....
        /*651c*/ 	.word	0xffffffff


	//   ....[57]....
        /*6520*/ 	.word	0xffffffff


	//   ....[58]....
        /*6524*/ 	.word	0xffffffff


	//   ....[59]....
        /*6528*/ 	.word	0xffffffff


	//   ....[60]....
        /*652c*/ 	.word	0xffffffff


	//   ....[61]....
        /*6530*/ 	.word	0xffffffff


	//   ....[62]....
        /*6534*/ 	.word	0xffffffff


	//   ....[63]....
        /*6538*/ 	.word	0xffffffff


	//   ....[64]....
        /*653c*/ 	.word	0xffffffff


	//   ....[65]....
        /*6540*/ 	.word	0xffffffff


	//   ....[66]....
        /*6544*/ 	.word	0xffffffff


	//   ....[67]....
        /*6548*/ 	.word	0xffffffff


	//   ....[68]....
        /*654c*/ 	.word	0xffffffff


	//   ....[69]....
        /*6550*/ 	.word	0xffffffff


	//   ....[70]....
        /*6554*/ 	.word	0xffffffff


	//   ....[71]....
        /*6558*/ 	.word	0xffffffff


	//   ....[72]....
        /*655c*/ 	.word	0xffffffff


	//   ....[73]....
        /*6560*/ 	.word	0xffffffff


	//   ....[74]....
        /*6564*/ 	.word	0xffffffff


	//   ....[75]....
        /*6568*/ 	.word	0xffffffff


	//   ....[76]....
        /*656c*/ 	.word	0xffffffff


	//   ....[77]....
        /*6570*/ 	.word	0xffffffff


	//   ....[78]....
        /*6574*/ 	.word	0xffffffff


	//   ....[79]....
        /*6578*/ 	.word	0xffffffff


	//   ....[80]....
        /*657c*/ 	.word	0xffffffff


	//   ....[81]....
        /*6580*/ 	.word	0xffffffff


	//   ....[82]....
        /*6584*/ 	.word	0xffffffff


	//   ....[83]....
        /*6588*/ 	.word	0xffffffff


	//   ....[84]....
        /*658c*/ 	.word	0xffffffff


	//   ....[85]....
        /*6590*/ 	.word	0xffffffff


	//   ....[86]....
        /*6594*/ 	.word	0xffffffff


	//   ....[87]....
        /*6598*/ 	.word	0xffffffff


	//   ....[88]....
        /*659c*/ 	.word	0xffffffff


	//   ....[89]....
        /*65a0*/ 	.word	0xffffffff


	//   ....[90]....
        /*65a4*/ 	.word	0xffffffff


	//   ....[91]....
        /*65a8*/ 	.word	0xffffffff


	//   ....[92]....
        /*65ac*/ 	.word	0xffffffff


	//   ....[93]....
        /*65b0*/ 	.word	0xffffffff


	//   ....[94]....
        /*65b4*/ 	.word	0xffffffff


	//   ....[95]....
        /*65b8*/ 	.word	0xffffffff


	//   ....[96]....
        /*65bc*/ 	.word	0xffffffff


	//   ....[97]....
        /*65c0*/ 	.word	0xffffffff


	//   ....[98]....
        /*65c4*/ 	.word	0xffffffff


	//   ....[99]....
        /*65c8*/ 	.word	0xffffffff


	//   ....[100]....
        /*65cc*/ 	.word	0xffffffff


	//   ....[101]....
        /*65d0*/ 	.word	0xffffffff


	//   ....[102]....
        /*65d4*/ 	.word	0xffffffff


	//   ....[103]....
        /*65d8*/ 	.word	0xffffffff


	//   ....[104]....
        /*65dc*/ 	.word	0xffffffff


	//   ....[105]....
        /*65e0*/ 	.word	0xffffffff


	//   ....[106]....
        /*65e4*/ 	.word	0xffffffff


	//   ....[107]....
        /*65e8*/ 	.word	0xffffffff


	//   ....[108]....
        /*65ec*/ 	.word	0xffffffff


	//   ....[109]....
        /*65f0*/ 	.word	0xffffffff


	//   ....[110]....
        /*65f4*/ 	.word	0xffffffff


	//   ....[111]....
        /*65f8*/ 	.word	0xffffffff


	//   ....[112]....
        /*65fc*/ 	.word	0xffffffff


	//   ....[113]....
        /*6600*/ 	.word	0xffffffff


	//   ....[114]....
        /*6604*/ 	.word	0xffffffff


	//   ....[115]....
        /*6608*/ 	.word	0xffffffff


	//   ....[116]....
        /*660c*/ 	.word	0xffffffff


	//   ....[117]....
        /*6610*/ 	.word	0xffffffff


	//   ....[118]....
        /*6614*/ 	.word	0xffffffff


	//   ....[119]....
        /*6618*/ 	.word	0xffffffff


	//   ....[120]....
        /*661c*/ 	.word	0xffffffff


	//   ....[121]....
        /*6620*/ 	.word	0xffffffff


	//   ....[122]....
        /*6624*/ 	.word	0xffffffff


	//   ....[123]....
        /*6628*/ 	.word	0xffffffff


	//   ....[124]....
        /*662c*/ 	.word	0xffffffff


	//   ....[125]....
        /*6630*/ 	.word	0xffffffff


	//   ....[126]....
        /*6634*/ 	.word	0xffffffff


	//   ....[127]....
        /*6638*/ 	.word	0xffffffff


	//   ....[128]....
        /*663c*/ 	.word	0xffffffff


	//   ....[129]....
        /*6640*/ 	.word	0xffffffff


	//   ....[130]....
        /*6644*/ 	.word	0xffffffff


	//   ....[131]....
        /*6648*/ 	.word	0xffffffff


	//   ....[132]....
        /*664c*/ 	.word	0xffffffff


	//   ....[133]....
        /*6650*/ 	.word	0xffffffff


	//   ....[134]....
        /*6654*/ 	.word	0xffffffff


	//   ....[135]....
        /*6658*/ 	.word	0xffffffff


	//   ....[136]....
        /*665c*/ 	.word	0xffffffff


	//   ....[137]....
        /*6660*/ 	.word	0xffffffff


	//   ....[138]....
        /*6664*/ 	.word	0xffffffff


	//   ....[139]....
        /*6668*/ 	.word	0xffffffff


	//   ....[140]....
        /*666c*/ 	.word	0xffffffff


	//   ....[141]....
        /*6670*/ 	.word	0xffffffff


	//   ....[142]....
        /*6674*/ 	.word	0xffffffff


	//   ....[143]....
        /*6678*/ 	.word	0xffffffff


	//   ....[144]....
        /*667c*/ 	.word	0xffffffff


	//   ....[145]....
        /*6680*/ 	.word	0xffffffff


	//   ....[146]....
        /*6684*/ 	.word	0xffffffff


	//   ....[147]....
        /*6688*/ 	.word	0xffffffff


	//   ....[148]....
        /*668c*/ 	.word	0xffffffff


	//   ....[149]....
        /*6690*/ 	.word	0xffffffff


	//   ....[150]....
        /*6694*/ 	.word	0xffffffff


	//   ....[151]....
        /*6698*/ 	.word	0xffffffff


	//   ....[152]....
        /*669c*/ 	.word	0xffffffff


	//   ....[153]....
        /*66a0*/ 	.word	0xffffffff


	//   ....[154]....
        /*66a4*/ 	.word	0xffffffff


	//   ....[155]....
        /*66a8*/ 	.word	0xffffffff


	//   ....[156]....
        /*66ac*/ 	.word	0xffffffff


	//   ....[157]....
        /*66b0*/ 	.word	0xffffffff


	//   ....[158]....
        /*66b4*/ 	.word	0xffffffff


	//   ....[159]....
        /*66b8*/ 	.word	0xffffffff


	//   ....[160]....
        /*66bc*/ 	.word	0xffffffff


	//   ....[161]....
        /*66c0*/ 	.word	0xffffffff


	//   ....[162]....
        /*66c4*/ 	.word	0xffffffff


	//   ....[163]....
        /*66c8*/ 	.word	0xffffffff


	//   ....[164]....
        /*66cc*/ 	.word	0xffffffff


	//   ....[165]....
        /*66d0*/ 	.word	0xffffffff


	//   ....[166]....
        /*66d4*/ 	.word	0xffffffff


	//   ....[167]....
        /*66d8*/ 	.word	0xffffffff


	//   ....[168]....
        /*66dc*/ 	.word	0xffffffff


	//   ....[169]....
        /*66e0*/ 	.word	0xffffffff


	//   ....[170]....
        /*66e4*/ 	.word	0xffffffff


	//   ....[171]....
        /*66e8*/ 	.word	0xffffffff


	//   ....[172]....
        /*66ec*/ 	.word	0xffffffff


	//   ....[173]....
        /*66f0*/ 	.word	0xffffffff


	//   ....[174]....
        /*66f4*/ 	.word	0xffffffff


	//   ....[175]....
        /*66f8*/ 	.word	0xffffffff


	//   ....[176]....
        /*66fc*/ 	.word	0xffffffff


	//   ....[177]....
        /*6700*/ 	.word	0xffffffff


	//   ....[178]....
        /*6704*/ 	.word	0xffffffff


	//   ....[179]....
        /*6708*/ 	.word	0xffffffff


	//   ....[180]....
        /*670c*/ 	.word	0xffffffff


	//   ....[181]....
        /*6710*/ 	.word	0xffffffff


	//   ....[182]....
        /*6714*/ 	.word	0xffffffff


	//   ....[183]....
        /*6718*/ 	.word	0xffffffff


	//   ....[184]....
        /*671c*/ 	.word	0xffffffff


	//   ....[185]....
        /*6720*/ 	.word	0xffffffff


	//   ....[186]....
        /*6724*/ 	.word	0xffffffff


	//   ....[187]....
        /*6728*/ 	.word	0xffffffff


	//   ....[188]....
        /*672c*/ 	.word	0xffffffff


	//   ....[189]....
        /*6730*/ 	.word	0xffffffff


	//   ....[190]....
        /*6734*/ 	.word	0xffffffff


	//   ....[191]....
        /*6738*/ 	.word	0xffffffff


	//   ....[192]....
        /*673c*/ 	.word	0xffffffff


	//   ....[193]....
        /*6740*/ 	.word	0xffffffff


	//   ....[194]....
        /*6744*/ 	.word	0xffffffff


	//   ....[195]....
        /*6748*/ 	.word	0xffffffff


	//   ....[196]....
        /*674c*/ 	.word	0xffffffff


	//   ....[197]....
        /*6750*/ 	.word	0xffffffff


	//   ....[198]....
        /*6754*/ 	.word	0xffffffff


	//   ....[199]....
        /*6758*/ 	.word	0xffffffff


	//   ....[200]....
        /*675c*/ 	.word	0xffffffff


	//   ....[201]....
        /*6760*/ 	.word	0xffffffff


	//   ....[202]....
        /*6764*/ 	.word	0xffffffff


	//   ....[203]....
        /*6768*/ 	.word	0xffffffff


	//   ....[204]....
        /*676c*/ 	.word	0xffffffff


	//   ....[205]....
        /*6770*/ 	.word	0xffffffff


	//   ....[206]....
        /*6774*/ 	.word	0xffffffff


	//   ....[207]....
        /*6778*/ 	.word	0xffffffff


	//   ....[208]....
        /*677c*/ 	.word	0xffffffff


	//   ....[209]....
        /*6780*/ 	.word	0xffffffff


	//   ....[210]....
        /*6784*/ 	.word	0xffffffff


	//   ....[211]....
        /*6788*/ 	.word	0xffffffff


	//   ....[212]....
        /*678c*/ 	.word	0xffffffff


	//   ....[213]....
        /*6790*/ 	.word	0xffffffff


	//   ....[214]....
        /*6794*/ 	.word	0xffffffff


	//   ....[215]....
        /*6798*/ 	.word	0xffffffff


	//   ....[216]....
        /*679c*/ 	.word	0xffffffff


	//   ....[217]....
        /*67a0*/ 	.word	0xffffffff


	//   ....[218]....
        /*67a4*/ 	.word	0xffffffff


	//   ....[219]....
        /*67a8*/ 	.word	0xffffffff


	//   ....[220]....
        /*67ac*/ 	.word	0xffffffff


	//   ....[221]....
        /*67b0*/ 	.word	0xffffffff


	//   ....[222]....
        /*67b4*/ 	.word	0xffffffff


	//   ....[223]....
        /*67b8*/ 	.word	0xffffffff


	//   ....[224]....
        /*67bc*/ 	.word	0xffffffff


	//   ....[225]....
        /*67c0*/ 	.word	0xffffffff


	//   ....[226]....
        /*67c4*/ 	.word	0xffffffff


	//   ....[227]....
        /*67c8*/ 	.word	0xffffffff


	//   ....[228]....
        /*67cc*/ 	.word	0xffffffff


	//   ....[229]....
        /*67d0*/ 	.word	0xffffffff


	//   ....[230]....
        /*67d4*/ 	.word	0xffffffff


	//   ....[231]....
        /*67d8*/ 	.word	0xffffffff


	//   ....[232]....
        /*67dc*/ 	.word	0xffffffff


	//   ....[233]....
        /*67e0*/ 	.word	0xffffffff


	//   ....[234]....
        /*67e4*/ 	.word	0xffffffff


	//   ....[235]....
        /*67e8*/ 	.word	0xffffffff


	//   ....[236]....
        /*67ec*/ 	.word	0xffffffff


	//   ....[237]....
        /*67f0*/ 	.word	0xffffffff


	//   ....[238]....
        /*67f4*/ 	.word	0xffffffff


	//   ....[239]....
        /*67f8*/ 	.word	0xffffffff


	//   ....[240]....
        /*67fc*/ 	.word	0xffffffff


	//   ....[241]....
        /*6800*/ 	.word	0xffffffff


	//   ....[242]....
        /*6804*/ 	.word	0xffffffff


	//   ....[243]....
        /*6808*/ 	.word	0xffffffff


	//   ....[244]....
        /*680c*/ 	.word	0xffffffff


	//   ....[245]....
        /*6810*/ 	.word	0xffffffff


	//   ....[246]....
        /*6814*/ 	.word	0xffffffff


	//   ....[247]....
        /*6818*/ 	.word	0xffffffff


	//   ....[248]....
        /*681c*/ 	.word	0xffffffff


	//   ....[249]....
        /*6820*/ 	.word	0xffffffff


	//   ....[250]....
        /*6824*/ 	.word	0xffffffff


	//   ....[251]....
        /*6828*/ 	.word	0xffffffff


	//   ....[252]....
        /*682c*/ 	.word	0xffffffff


	//   ....[253]....
        /*6830*/ 	.word	0xffffffff


	//   ....[254]....
        /*6834*/ 	.word	0xffffffff


	//   ....[255]....
        /*6838*/ 	.word	0xffffffff


	//   ....[0]....
        /*683c*/ 	.word	0xffffffff


	//   ....[1]....
        /*6840*/ 	.word	0xffffffff


	//   ....[2]....
        /*6844*/ 	.word	0xffffffff


	//   ....[3]....
        /*6848*/ 	.word	0xffffffff


	//   ....[4]....
        /*684c*/ 	.word	0xffffffff


	//   ....[5]....
        /*6850*/ 	.word	0xffffffff


	//   ....[6]....
        /*6854*/ 	.word	0xffffffff


	//   ....[7]....
        /*6858*/ 	.word	0xffffffff


	//   ....[8]....
        /*685c*/ 	.word	0xffffffff


	//   ....[9]....
        /*6860*/ 	.word	0xffffffff


	//   ....[10]....
        /*6864*/ 	.word	0xffffffff


	//   ....[11]....
        /*6868*/ 	.word	0xffffffff


	//   ....[12]....
        /*686c*/ 	.word	0xffffffff


	//   ....[13]....
        /*6870*/ 	.word	0xffffffff


	//   ....[14]....
        /*6874*/ 	.word	0xffffffff


	//   ....[15]....
        /*6878*/ 	.word	0xffffffff


	//   ....[16]....
        /*687c*/ 	.word	0xffffffff


	//   ....[17]....
        /*6880*/ 	.word	0xffffffff


	//   ....[18]....
        /*6884*/ 	.word	0xffffffff


	//   ....[19]....
        /*6888*/ 	.word	0xffffffff


	//   ....[20]....
        /*688c*/ 	.word	0xffffffff


	//   ....[21]....
        /*6890*/ 	.word	0xffffffff


	//   ....[22]....
        /*6894*/ 	.word	0xffffffff


	//   ....[23]....
        /*6898*/ 	.word	0xffffffff


	//   ....[24]....
        /*689c*/ 	.word	0xffffffff


	//   ....[25]....
        /*68a0*/ 	.word	0xffffffff


	//   ....[26]....
        /*68a4*/ 	.word	0xffffffff


	//   ....[27]....
        /*68a8*/ 	.word	0xffffffff


	//   ....[28]....
        /*68ac*/ 	.word	0xffffffff


	//   ....[29]....
        /*68b0*/ 	.word	0xffffffff


	//   ....[30]....
        /*68b4*/ 	.word	0xffffffff


	//   ....[31]....
        /*68b8*/ 	.word	0xffffffff


	//   ....[32]....
        /*68bc*/ 	.word	0xffffffff


	//   ....[33]....
        /*68c0*/ 	.word	0xffffffff


	//   ....[34]....
        /*68c4*/ 	.word	0xffffffff


	//   ....[35]....
        /*68c8*/ 	.word	0xffffffff


	//   ....[36]....
        /*68cc*/ 	.word	0xffffffff


	//   ....[37]....
        /*68d0*/ 	.word	0xffffffff


	//   ....[38]....
        /*68d4*/ 	.word	0xffffffff


	//   ....[39]....
        /*68d8*/ 	.word	0xffffffff


	//   ....[40]....
        /*68dc*/ 	.word	0xffffffff


	//   ....[41]....
        /*68e0*/ 	.word	0xffffffff


	//   ....[42]....
        /*68e4*/ 	.word	0xffffffff


	//   ....[43]....
        /*68e8*/ 	.word	0xffffffff


	//   ....[44]....
        /*68ec*/ 	.word	0xffffffff


	//   ....[45]....
        /*68f0*/ 	.word	0xffffffff


	//   ....[46]....
        /*68f4*/ 	.word	0xffffffff


	//   ....[47]....
        /*68f8*/ 	.word	0xffffffff


	//   ....[48]....
        /*68fc*/ 	.word	0xffffffff


	//   ....[49]....
        /*6900*/ 	.word	0xffffffff


	//   ....[50]....
        /*6904*/ 	.word	0xffffffff


	//   ....[51]....
        /*6908*/ 	.word	0xffffffff


	//   ....[52]....
        /*690c*/ 	.word	0xffffffff


	//   ....[53]....
        /*6910*/ 	.word	0xffffffff


	//   ....[54]....
        /*6914*/ 	.word	0xffffffff


	//   ....[55]....
        /*6918*/ 	.word	0xffffffff


	//   ....[56]....
        /*691c*/ 	.word	0xffffffff


	//   ....[57]....
        /*6920*/ 	.word	0xffffffff


	//   ....[58]....
        /*6924*/ 	.word	0xffffffff


	//   ....[59]....
        /*6928*/ 	.word	0xffffffff


	//   ....[60]....
        /*692c*/ 	.word	0xffffffff


	//   ....[61]....
        /*6930*/ 	.word	0xffffffff


	//   ....[62]....
        /*6934*/ 	.word	0xffffffff


	//   ....[63]....
        /*6938*/ 	.word	0xffffffff


	//   ....[64]....
        /*693c*/ 	.word	0xffffffff


	//   ....[65]....
        /*6940*/ 	.word	0xffffffff


	//   ....[66]....
        /*6944*/ 	.word	0xffffffff


	//   ....[67]....
        /*6948*/ 	.word	0xffffffff


	//   ....[68]....
        /*694c*/ 	.word	0xffffffff


	//   ....[69]....
        /*6950*/ 	.word	0xffffffff


	//   ....[70]....
        /*6954*/ 	.word	0xffffffff


	//   ....[71]....
        /*6958*/ 	.word	0xffffffff


	//   ....[72]....
        /*695c*/ 	.word	0xffffffff


	//   ....[73]....
        /*6960*/ 	.word	0xffffffff


	//   ....[74]....
        /*6964*/ 	.word	0xffffffff


	//   ....[75]....
        /*6968*/ 	.word	0xffffffff


	//   ....[76]....
        /*696c*/ 	.word	0xffffffff


	//   ....[77]....
        /*6970*/ 	.word	0xffffffff


	//   ....[78]....
        /*6974*/ 	.word	0xffffffff


	//   ....[79]....
        /*6978*/ 	.word	0xffffffff


	//   ....[80]....
        /*697c*/ 	.word	0xffffffff


	//   ....[81]....
        /*6980*/ 	.word	0xffffffff


	//   ....[82]....
        /*6984*/ 	.word	0xffffffff


	//   ....[83]....
        /*6988*/ 	.word	0xffffffff


	//   ....[84]....
        /*698c*/ 	.word	0xffffffff


	//   ....[85]....
        /*6990*/ 	.word	0xffffffff


	//   ....[86]....
        /*6994*/ 	.word	0xffffffff


	//   ....[87]....
        /*6998*/ 	.word	0xffffffff


	//   ....[88]....
        /*699c*/ 	.word	0xffffffff


	//   ....[89]....
        /*69a0*/ 	.word	0xffffffff


	//   ....[90]....
        /*69a4*/ 	.word	0xffffffff


	//   ....[91]....
        /*69a8*/ 	.word	0xffffffff


	//   ....[92]....
        /*69ac*/ 	.word	0xffffffff


	//   ....[93]....
        /*69b0*/ 	.word	0xffffffff


	//   ....[94]....
        /*69b4*/ 	.word	0xffffffff


	//   ....[95]....
        /*69b8*/ 	.word	0xffffffff


	//   ....[96]....
        /*69bc*/ 	.word	0xffffffff


	//   ....[97]....
        /*69c0*/ 	.word	0xffffffff


	//   ....[98]....
        /*69c4*/ 	.word	0xffffffff


	//   ....[99]....
        /*69c8*/ 	.word	0xffffffff


	//   ....[100]....
        /*69cc*/ 	.word	0xffffffff


	//   ....[101]....
        /*69d0*/ 	.word	0xffffffff


	//   ....[102]....
        /*69d4*/ 	.word	0xffffffff


	//   ....[103]....
        /*69d8*/ 	.word	0xffffffff


	//   ....[104]....
        /*69dc*/ 	.word	0xffffffff


	//   ....[105]....
        /*69e0*/ 	.word	0xffffffff


	//   ....[106]....
        /*69e4*/ 	.word	0xffffffff


	//   ....[107]....
        /*69e8*/ 	.word	0xffffffff


	//   ....[108]....
        /*69ec*/ 	.word	0xffffffff


	//   ....[109]....
        /*69f0*/ 	.word	0xffffffff


	//   ....[110]....
        /*69f4*/ 	.word	0xffffffff


	//   ....[111]....
        /*69f8*/ 	.word	0xffffffff


	//   ....[112]....
        /*69fc*/ 	.word	0xffffffff


	//   ....[113]....
        /*6a00*/ 	.word	0xffffffff


	//   ....[114]....
        /*6a04*/ 	.word	0xffffffff


	//   ....[115]....
        /*6a08*/ 	.word	0xffffffff


	//   ....[116]....
        /*6a0c*/ 	.word	0xffffffff


	//   ....[117]....
        /*6a10*/ 	.word	0xffffffff


	//   ....[118]....
        /*6a14*/ 	.word	0xffffffff


	//   ....[119]....
        /*6a18*/ 	.word	0xffffffff


	//   ....[120]....
        /*6a1c*/ 	.word	0xffffffff


	//   ....[121]....
        /*6a20*/ 	.word	0xffffffff


	//   ....[122]....
        /*6a24*/ 	.word	0xffffffff


	//   ....[123]....
        /*6a28*/ 	.word	0xffffffff


	//   ....[124]....
        /*6a2c*/ 	.word	0xffffffff


	//   ....[125]....
        /*6a30*/ 	.word	0xffffffff


	//   ....[126]....
        /*6a34*/ 	.word	0xffffffff


	//   ....[127]....
        /*6a38*/ 	.word	0xffffffff


	//   ....[128]....
        /*6a3c*/ 	.word	0xffffffff


	//   ....[129]....
        /*6a40*/ 	.word	0xffffffff


	//   ....[130]....
        /*6a44*/ 	.word	0xffffffff


	//   ....[131]....
        /*6a48*/ 	.word	0xffffffff


	//   ....[132]....
        /*6a4c*/ 	.word	0xffffffff


	//   ....[133]....
        /*6a50*/ 	.word	0xffffffff


	//   ....[134]....
        /*6a54*/ 	.word	0xffffffff


	//   ....[135]....
        /*6a58*/ 	.word	0xffffffff


	//   ....[136]....
        /*6a5c*/ 	.word	0xffffffff


	//   ....[137]....
        /*6a60*/ 	.word	0xffffffff


	//   ....[138]....
        /*6a64*/ 	.word	0xffffffff


	//   ....[139]....
        /*6a68*/ 	.word	0xffffffff


	//   ....[140]....
        /*6a6c*/ 	.word	0xffffffff


	//   ....[141]....
        /*6a70*/ 	.word	0xffffffff


	//   ....[142]....
        /*6a74*/ 	.word	0xffffffff


	//   ....[143]....
        /*6a78*/ 	.word	0xffffffff


	//   ....[144]....
        /*6a7c*/ 	.word	0xffffffff


	//   ....[145]....
        /*6a80*/ 	.word	0xffffffff


	//   ....[146]....
        /*6a84*/ 	.word	0xffffffff


	//   ....[147]....
        /*6a88*/ 	.word	0xffffffff


	//   ....[148]....
        /*6a8c*/ 	.word	0xffffffff


	//   ....[149]....
        /*6a90*/ 	.word	0xffffffff


	//   ....[150]....
        /*6a94*/ 	.word	0xffffffff


	//   ....[151]....
        /*6a98*/ 	.word	0xffffffff


	//   ....[152]....
        /*6a9c*/ 	.word	0xffffffff


	//   ....[153]....
        /*6aa0*/ 	.word	0xffffffff


	//   ....[154]....
        /*6aa4*/ 	.word	0xffffffff


	//   ....[155]....
        /*6aa8*/ 	.word	0xffffffff


	//   ....[156]....
        /*6aac*/ 	.word	0xffffffff


	//   ....[157]....
        /*6ab0*/ 	.word	0xffffffff


	//   ....[158]....
        /*6ab4*/ 	.word	0xffffffff


	//   ....[159]....
        /*6ab8*/ 	.word	0xffffffff


	//   ....[160]....
        /*6abc*/ 	.word	0xffffffff


	//   ....[161]....
        /*6ac0*/ 	.word	0xffffffff


	//   ....[162]....
        /*6ac4*/ 	.word	0xffffffff


	//   ....[163]....
        /*6ac8*/ 	.word	0xffffffff


	//   ....[164]....
        /*6acc*/ 	.word	0xffffffff


	//   ....[165]....
        /*6ad0*/ 	.word	0xffffffff


	//   ....[166]....
        /*6ad4*/ 	.word	0xffffffff


	//   ....[167]....
        /*6ad8*/ 	.word	0xffffffff


	//   ....[168]....
        /*6adc*/ 	.word	0xffffffff


	//   ....[169]....
        /*6ae0*/ 	.word	0xffffffff


	//   ....[170]....
        /*6ae4*/ 	.word	0xffffffff


	//   ....[171]....
        /*6ae8*/ 	.word	0xffffffff


	//   ....[172]....
        /*6aec*/ 	.word	0xffffffff


	//   ....[173]....
        /*6af0*/ 	.word	0xffffffff


	//   ....[174]....
        /*6af4*/ 	.word	0xffffffff


	//   ....[175]....
        /*6af8*/ 	.word	0xffffffff


	//   ....[176]....
        /*6afc*/ 	.word	0xffffffff


	//   ....[177]....
        /*6b00*/ 	.word	0xffffffff


	//   ....[178]....
        /*6b04*/ 	.word	0xffffffff


	//   ....[179]....
        /*6b08*/ 	.word	0xffffffff


	//   ....[180]....
        /*6b0c*/ 	.word	0xffffffff


	//   ....[181]....
        /*6b10*/ 	.word	0xffffffff


	//   ....[182]....
        /*6b14*/ 	.word	0xffffffff


	//   ....[183]....
        /*6b18*/ 	.word	0xffffffff


	//   ....[184]....
        /*6b1c*/ 	.word	0xffffffff


	//   ....[185]....
        /*6b20*/ 	.word	0xffffffff


	//   ....[186]....
        /*6b24*/ 	.word	0xffffffff


	//   ....[187]....
        /*6b28*/ 	.word	0xffffffff


	//   ....[188]....
        /*6b2c*/ 	.word	0xffffffff


	//   ....[189]....
        /*6b30*/ 	.word	0xffffffff


	//   ....[190]....
        /*6b34*/ 	.word	0xffffffff


	//   ....[191]....
        /*6b38*/ 	.word	0xffffffff


	//   ....[192]....
        /*6b3c*/ 	.word	0xffffffff


	//   ....[193]....
        /*6b40*/ 	.word	0xffffffff


	//   ....[194]....
        /*6b44*/ 	.word	0xffffffff


	//   ....[195]....
        /*6b48*/ 	.word	0xffffffff


	//   ....[196]....
        /*6b4c*/ 	.word	0xffffffff


	//   ....[197]....
        /*6b50*/ 	.word	0xffffffff


	//   ....[198]....
        /*6b54*/ 	.word	0xffffffff


	//   ....[199]....
        /*6b58*/ 	.word	0xffffffff


	//   ....[200]....
        /*6b5c*/ 	.word	0xffffffff


	//   ....[201]....
        /*6b60*/ 	.word	0xffffffff


	//   ....[202]....
        /*6b64*/ 	.word	0xffffffff


	//   ....[203]....
        /*6b68*/ 	.word	0xffffffff


	//   ....[204]....
        /*6b6c*/ 	.word	0xffffffff


	//   ....[205]....
        /*6b70*/ 	.word	0xffffffff


	//   ....[206]....
        /*6b74*/ 	.word	0xffffffff


	//   ....[207]....
        /*6b78*/ 	.word	0xffffffff


	//   ....[208]....
        /*6b7c*/ 	.word	0xffffffff


	//   ....[209]....
        /*6b80*/ 	.word	0xffffffff


	//   ....[210]....
        /*6b84*/ 	.word	0xffffffff


	//   ....[211]....
        /*6b88*/ 	.word	0xffffffff


	//   ....[212]....
        /*6b8c*/ 	.word	0xffffffff


	//   ....[213]....
        /*6b90*/ 	.word	0xffffffff


	//   ....[214]....
        /*6b94*/ 	.word	0xffffffff


	//   ....[215]....
        /*6b98*/ 	.word	0xffffffff


	//   ....[216]....
        /*6b9c*/ 	.word	0xffffffff


	//   ....[217]....
        /*6ba0*/ 	.word	0xffffffff


	//   ....[218]....
        /*6ba4*/ 	.word	0xffffffff


	//   ....[219]....
        /*6ba8*/ 	.word	0xffffffff


	//   ....[220]....
        /*6bac*/ 	.word	0xffffffff


	//   ....[221]....
        /*6bb0*/ 	.word	0xffffffff


	//   ....[222]....
        /*6bb4*/ 	.word	0xffffffff


	//   ....[223]....
        /*6bb8*/ 	.word	0xffffffff


	//   ....[224]....
        /*6bbc*/ 	.word	0xffffffff


	//   ....[225]....
        /*6bc0*/ 	.word	0xffffffff


	//   ....[226]....
        /*6bc4*/ 	.word	0xffffffff


	//   ....[227]....
        /*6bc8*/ 	.word	0xffffffff


	//   ....[228]....
        /*6bcc*/ 	.word	0xffffffff


	//   ....[229]....
        /*6bd0*/ 	.word	0xffffffff


	//   ....[230]....
        /*6bd4*/ 	.word	0xffffffff


	//   ....[231]....
        /*6bd8*/ 	.word	0xffffffff


	//   ....[232]....
        /*6bdc*/ 	.word	0xffffffff


	//   ....[233]....
        /*6be0*/ 	.word	0xffffffff


	//   ....[234]....
        /*6be4*/ 	.word	0xffffffff


	//   ....[235]....
        /*6be8*/ 	.word	0xffffffff


	//   ....[236]....
        /*6bec*/ 	.word	0xffffffff


	//   ....[237]....
        /*6bf0*/ 	.word	0xffffffff


	//   ....[238]....
        /*6bf4*/ 	.word	0xffffffff


	//   ....[239]....
        /*6bf8*/ 	.word	0xffffffff


	//   ....[240]....
        /*6bfc*/ 	.word	0xffffffff


	//   ....[241]....
        /*6c00*/ 	.word	0xffffffff


	//   ....[242]....
        /*6c04*/ 	.word	0xffffffff


	//   ....[243]....
        /*6c08*/ 	.word	0xffffffff


	//   ....[244]....
        /*6c0c*/ 	.word	0xffffffff


	//   ....[245]....
        /*6c10*/ 	.word	0xffffffff


	//   ....[246]....
        /*6c14*/ 	.word	0xffffffff


	//   ....[247]....
        /*6c18*/ 	.word	0xffffffff


	//   ....[248]....
        /*6c1c*/ 	.word	0xffffffff


	//   ....[249]....
        /*6c20*/ 	.word	0xffffffff


	//   ....[250]....
        /*6c24*/ 	.word	0xffffffff


	//   ....[251]....
        /*6c28*/ 	.word	0xffffffff


	//   ....[252]....
        /*6c2c*/ 	.word	0xffffffff


	//   ....[253]....
        /*6c30*/ 	.word	0xffffffff


	//   ....[254]....
        /*6c34*/ 	.word	0xffffffff


	//   ....[255]....
        /*6c38*/ 	.word	0xffffffff


	//   ....[0]....
        /*6c3c*/ 	.word	0xffffffff


	//   ....[1]....
        /*6c40*/ 	.word	0xffffffff


	//   ....[2]....
        /*6c44*/ 	.word	0xffffffff


	//   ....[3]....
        /*6c48*/ 	.word	0xffffffff


	//   ....[4]....
        /*6c4c*/ 	.word	0xffffffff


	//   ....[5]....
        /*6c50*/ 	.word	0xffffffff


	//   ....[6]....
        /*6c54*/ 	.word	0xffffffff


	//   ....[7]....
        /*6c58*/ 	.word	0xffffffff


	//   ....[8]....
        /*6c5c*/ 	.word	0xffffffff


	//   ....[9]....
        /*6c60*/ 	.word	0xffffffff


	//   ....[10]....
        /*6c64*/ 	.word	0xffffffff


	//   ....[11]....
        /*6c68*/ 	.word	0xffffffff


	//   ....[12]....
        /*6c6c*/ 	.word	0xffffffff


	//   ....[13]....
        /*6c70*/ 	.word	0xffffffff


	//   ....[14]....
        /*6c74*/ 	.word	0xffffffff


	//   ....[15]....
        /*6c78*/ 	.word	0xffffffff


	//   ....[16]....
        /*6c7c*/ 	.word	0xffffffff


	//   ....[17]....
        /*6c80*/ 	.word	0xffffffff


	//   ....[18]....
        /*6c84*/ 	.word	0xffffffff


	//   ....[19]....
        /*6c88*/ 	.word	0xffffffff


	//   ....[20]....
        /*6c8c*/ 	.word	0xffffffff


	//   ....[21]....
        /*6c90*/ 	.word	0xffffffff


	//   ....[22]....
        /*6c94*/ 	.word	0xffffffff


	//   ....[23]....
        /*6c98*/ 	.word	0xffffffff


	//   ....[24]....
        /*6c9c*/ 	.word	0xffffffff


	//   ....[25]....
        /*6ca0*/ 	.word	0xffffffff


	//   ....[26]....
        /*6ca4*/ 	.word	0xffffffff


	//   ....[27]....
        /*6ca8*/ 	.word	0xffffffff


	//   ....[28]....
        /*6cac*/ 	.word	0xffffffff


	//   ....[29]....
        /*6cb0*/ 	.word	0xffffffff


	//   ....[30]....
        /*6cb4*/ 	.word	0xffffffff


	//   ....[31]....
        /*6cb8*/ 	.word	0xffffffff


	//   ....[32]....
        /*6cbc*/ 	.word	0xffffffff


	//   ....[33]....
        /*6cc0*/ 	.word	0xffffffff


	//   ....[34]....
        /*6cc4*/ 	.word	0xffffffff


	//   ....[35]....
        /*6cc8*/ 	.word	0xffffffff


	//   ....[36]....
        /*6ccc*/ 	.word	0xffffffff


	//   ....[37]....
        /*6cd0*/ 	.word	0xffffffff


	//   ....[38]....
        /*6cd4*/ 	.word	0xffffffff


	//   ....[39]....
        /*6cd8*/ 	.word	0xffffffff


	//   ....[40]....
        /*6cdc*/ 	.word	0xffffffff


	//   ....[41]....
        /*6ce0*/ 	.word	0xffffffff


	//   ....[42]....
        /*6ce4*/ 	.word	0xffffffff


	//   ....[43]....
        /*6ce8*/ 	.word	0xffffffff


	//   ....[44]....
        /*6cec*/ 	.word	0xffffffff


	//   ....[45]....
        /*6cf0*/ 	.word	0xffffffff


	//   ....[46]....
        /*6cf4*/ 	.word	0xffffffff


	//   ....[47]....
        /*6cf8*/ 	.word	0xffffffff


	//   ....[48]....
        /*6cfc*/ 	.word	0xffffffff


	//   ....[49]....
        /*6d00*/ 	.word	0xffffffff


	//   ....[50]....
        /*6d04*/ 	.word	0xffffffff


	//   ....[51]....
        /*6d08*/ 	.word	0xffffffff


	//   ....[52]....
        /*6d0c*/ 	.word	0xffffffff


	//   ....[53]....
        /*6d10*/ 	.word	0xffffffff


	//   ....[54]....
        /*6d14*/ 	.word	0xffffffff


	//   ....[55]....
        /*6d18*/ 	.word	0xffffffff


	//   ....[56]....
        /*6d1c*/ 	.word	0xffffffff


	//   ....[57]....
        /*6d20*/ 	.word	0xffffffff


	//   ....[58]....
        /*6d24*/ 	.word	0xffffffff


	//   ....[59]....
        /*6d28*/ 	.word	0xffffffff


	//   ....[60]....
        /*6d2c*/ 	.word	0xffffffff


	//   ....[61]....
        /*6d30*/ 	.word	0xffffffff


	//   ....[62]....
        /*6d34*/ 	.word	0xffffffff


	//   ....[63]....
        /*6d38*/ 	.word	0xffffffff


	//   ....[64]....
        /*6d3c*/ 	.word	0xffffffff


	//   ....[65]....
        /*6d40*/ 	.word	0xffffffff


	//   ....[66]....
        /*6d44*/ 	.word	0xffffffff


	//   ....[67]....
        /*6d48*/ 	.word	0xffffffff


	//   ....[68]....
        /*6d4c*/ 	.word	0xffffffff


	//   ....[69]....
        /*6d50*/ 	.word	0xffffffff


	//   ....[70]....
        /*6d54*/ 	.word	0xffffffff


	//   ....[71]....
        /*6d58*/ 	.word	0xffffffff


	//   ....[72]....
        /*6d5c*/ 	.word	0xffffffff


	//   ....[73]....
        /*6d60*/ 	.word	0xffffffff


	//   ....[74]....
        /*6d64*/ 	.word	0xffffffff


	//   ....[75]....
        /*6d68*/ 	.word	0xffffffff


	//   ....[76]....
        /*6d6c*/ 	.word	0xffffffff


	//   ....[77]....
        /*6d70*/ 	.word	0xffffffff


	//   ....[78]....
        /*6d74*/ 	.word	0xffffffff


	//   ....[79]....
        /*6d78*/ 	.word	0xffffffff


	//   ....[80]....
        /*6d7c*/ 	.word	0xffffffff


	//   ....[81]....
        /*6d80*/ 	.word	0xffffffff


	//   ....[82]....
        /*6d84*/ 	.word	0xffffffff


	//   ....[83]....
        /*6d88*/ 	.word	0xffffffff


	//   ....[84]....
        /*6d8c*/ 	.word	0xffffffff


	//   ....[85]....
        /*6d90*/ 	.word	0xffffffff


	//   ....[86]....
        /*6d94*/ 	.word	0xffffffff


	//   ....[87]....
        /*6d98*/ 	.word	0xffffffff


	//   ....[88]....
        /*6d9c*/ 	.word	0xffffffff


	//   ....[89]....
        /*6da0*/ 	.word	0xffffffff


	//   ....[90]....
        /*6da4*/ 	.word	0xffffffff


	//   ....[91]....
        /*6da8*/ 	.word	0xffffffff


	//   ....[92]....
        /*6dac*/ 	.word	0xffffffff


	//   ....[93]....
        /*6db0*/ 	.word	0xffffffff


	//   ....[94]....
        /*6db4*/ 	.word	0xffffffff


	//   ....[95]....
        /*6db8*/ 	.word	0xffffffff


	//   ....[96]....
        /*6dbc*/ 	.word	0xffffffff


	//   ....[97]....
        /*6dc0*/ 	.word	0xffffffff


	//   ....[98]....
        /*6dc4*/ 	.word	0xffffffff


	//   ....[99]....
        /*6dc8*/ 	.word	0xffffffff


	//   ....[100]....
        /*6dcc*/ 	.word	0xffffffff


	//   ....[101]....
        /*6dd0*/ 	.word	0xffffffff


	//   ....[102]....
        /*6dd4*/ 	.word	0xffffffff


	//   ....[103]....
        /*6dd8*/ 	.word	0xffffffff


	//   ....[104]....
        /*6ddc*/ 	.word	0xffffffff


	//   ....[105]....
        /*6de0*/ 	.word	0xffffffff


	//   ....[106]....
        /*6de4*/ 	.word	0xffffffff


	//   ....[107]....
        /*6de8*/ 	.word	0xffffffff


	//   ....[108]....
        /*6dec*/ 	.word	0xffffffff


	//   ....[109]....
        /*6df0*/ 	.word	0xffffffff


	//   ....[110]....
        /*6df4*/ 	.word	0xffffffff


	//   ....[111]....
        /*6df8*/ 	.word	0xffffffff


	//   ....[112]....
        /*6dfc*/ 	.word	0xffffffff


	//   ....[113]....
        /*6e00*/ 	.word	0xffffffff


	//   ....[114]....
        /*6e04*/ 	.word	0xffffffff


	//   ....[115]....
        /*6e08*/ 	.word	0xffffffff


	//   ....[116]....
        /*6e0c*/ 	.word	0xffffffff


	//   ....[117]....
        /*6e10*/ 	.word	0xffffffff


	//   ....[118]....
        /*6e14*/ 	.word	0xffffffff


	//   ....[119]....
        /*6e18*/ 	.word	0xffffffff


	//   ....[120]....
        /*6e1c*/ 	.word	0xffffffff


	//   ....[121]....
        /*6e20*/ 	.word	0xffffffff


	//   ....[122]....
        /*6e24*/ 	.word	0xffffffff


	//   ....[123]....
        /*6e28*/ 	.word	0xffffffff


	//   ....[124]....
        /*6e2c*/ 	.word	0xffffffff


	//   ....[125]....
        /*6e30*/ 	.word	0xffffffff


	//   ....[126]....
        /*6e34*/ 	.word	0xffffffff


	//   ....[127]....
        /*6e38*/ 	.word	0xffffffff


	//   ....[128]....
        /*6e3c*/ 	.word	0xffffffff


	//   ....[129]....
        /*6e40*/ 	.word	0xffffffff


	//   ....[130]....
        /*6e44*/ 	.word	0xffffffff


	//   ....[131]....
        /*6e48*/ 	.word	0xffffffff


	//   ....[132]....
        /*6e4c*/ 	.word	0xffffffff


	//   ....[133]....
        /*6e50*/ 	.word	0xffffffff


	//   ....[134]....
        /*6e54*/ 	.word	0xffffffff


	//   ....[135]....
        /*6e58*/ 	.word	0xffffffff


	//   ....[136]....
        /*6e5c*/ 	.word	0xffffffff


	//   ....[137]....
        /*6e60*/ 	.word	0xffffffff


	//   ....[138]....
        /*6e64*/ 	.word	0xffffffff


	//   ....[139]....
        /*6e68*/ 	.word	0xffffffff


	//   ....[140]....
        /*6e6c*/ 	.word	0xffffffff


	//   ....[141]....
        /*6e70*/ 	.word	0xffffffff


	//   ....[142]....
        /*6e74*/ 	.word	0xffffffff


	//   ....[143]....
        /*6e78*/ 	.word	0xffffffff


	//   ....[144]....
        /*6e7c*/ 	.word	0xffffffff


	//   ....[145]....
        /*6e80*/ 	.word	0xffffffff


	//   ....[146]....
        /*6e84*/ 	.word	0xffffffff


	//   ....[147]....
        /*6e88*/ 	.word	0xffffffff


	//   ....[148]....
        /*6e8c*/ 	.word	0xffffffff


	//   ....[149]....
        /*6e90*/ 	.word	0xffffffff


	//   ....[150]....
        /*6e94*/ 	.word	0xffffffff


	//   ....[151]....
        /*6e98*/ 	.word	0xffffffff


	//   ....[152]....
        /*6e9c*/ 	.word	0xffffffff


	//   ....[153]....
        /*6ea0*/ 	.word	0xffffffff


	//   ....[154]....
        /*6ea4*/ 	.word	0xffffffff


	//   ....[155]....
        /*6ea8*/ 	.word	0xffffffff


	//   ....[156]....
        /*6eac*/ 	.word	0xffffffff


	//   ....[157]....
        /*6eb0*/ 	.word	0xffffffff


	//   ....[158]....
        /*6eb4*/ 	.word	0xffffffff


	//   ....[159]....
        /*6eb8*/ 	.word	0xffffffff


	//   ....[160]....
        /*6ebc*/ 	.word	0xffffffff


	//   ....[161]....
        /*6ec0*/ 	.word	0xffffffff


	//   ....[162]....
        /*6ec4*/ 	.word	0xffffffff


	//   ....[163]....
        /*6ec8*/ 	.word	0xffffffff


	//   ....[164]....
        /*6ecc*/ 	.word	0xffffffff


	//   ....[165]....
        /*6ed0*/ 	.word	0xffffffff


	//   ....[166]....
        /*6ed4*/ 	.word	0xffffffff


	//   ....[167]....
        /*6ed8*/ 	.word	0xffffffff


	//   ....[168]....
        /*6edc*/ 	.word	0xffffffff


	//   ....[169]....
        /*6ee0*/ 	.word	0xffffffff


	//   ....[170]....
        /*6ee4*/ 	.word	0xffffffff


	//   ....[171]....
        /*6ee8*/ 	.word	0xffffffff


	//   ....[172]....
        /*6eec*/ 	.word	0xffffffff


	//   ....[173]....
        /*6ef0*/ 	.word	0xffffffff


	//   ....[174]....
        /*6ef4*/ 	.word	0xffffffff


	//   ....[175]....
        /*6ef8*/ 	.word	0xffffffff


	//   ....[176]....
        /*6efc*/ 	.word	0xffffffff


	//   ....[177]....
        /*6f00*/ 	.word	0xffffffff


	//   ....[178]....
        /*6f04*/ 	.word	0xffffffff


	//   ....[179]....
        /*6f08*/ 	.word	0xffffffff


	//   ....[180]....
        /*6f0c*/ 	.word	0xffffffff


	//   ....[181]....
        /*6f10*/ 	.word	0xffffffff


	//   ....[182]....
        /*6f14*/ 	.word	0xffffffff


	//   ....[183]....
        /*6f18*/ 	.word	0xffffffff


	//   ....[184]....
        /*6f1c*/ 	.word	0xffffffff


	//   ....[185]....
        /*6f20*/ 	.word	0xffffffff


	//   ....[186]....
        /*6f24*/ 	.word	0xffffffff


	//   ....[187]....
        /*6f28*/ 	.word	0xffffffff


	//   ....[188]....
        /*6f2c*/ 	.word	0xffffffff


	//   ....[189]....
        /*6f30*/ 	.word	0xffffffff


	//   ....[190]....
        /*6f34*/ 	.word	0xffffffff


	//   ....[191]....
        /*6f38*/ 	.word	0xffffffff


	//   ....[192]....
        /*6f3c*/ 	.word	0xffffffff


	//   ....[193]....
        /*6f40*/ 	.word	0xffffffff


	//   ....[194]....
        /*6f44*/ 	.word	0xffffffff


	//   ....[195]....
        /*6f48*/ 	.word	0xffffffff


	//   ....[196]....
        /*6f4c*/ 	.word	0xffffffff


	//   ....[197]....
        /*6f50*/ 	.word	0xffffffff


	//   ....[198]....
        /*6f54*/ 	.word	0xffffffff


	//   ....[199]....
        /*6f58*/ 	.word	0xffffffff


	//   ....[200]....
        /*6f5c*/ 	.word	0xffffffff


	//   ....[201]....
        /*6f60*/ 	.word	0xffffffff


	//   ....[202]....
        /*6f64*/ 	.word	0xffffffff


	//   ....[203]....
        /*6f68*/ 	.word	0xffffffff


	//   ....[204]....
        /*6f6c*/ 	.word	0xffffffff


	//   ....[205]....
        /*6f70*/ 	.word	0xffffffff


	//   ....[206]....
        /*6f74*/ 	.word	0xffffffff


	//   ....[207]....
        /*6f78*/ 	.word	0xffffffff


	//   ....[208]....
        /*6f7c*/ 	.word	0xffffffff


	//   ....[209]....
        /*6f80*/ 	.word	0xffffffff


	//   ....[210]....
        /*6f84*/ 	.word	0xffffffff


	//   ....[211]....
        /*6f88*/ 	.word	0xffffffff


	//   ....[212]....
        /*6f8c*/ 	.word	0xffffffff


	//   ....[213]....
        /*6f90*/ 	.word	0xffffffff


	//   ....[214]....
        /*6f94*/ 	.word	0xffffffff


	//   ....[215]....
        /*6f98*/ 	.word	0xffffffff


	//   ....[216]....
        /*6f9c*/ 	.word	0xffffffff


	//   ....[217]....
        /*6fa0*/ 	.word	0xffffffff


	//   ....[218]....
        /*6fa4*/ 	.word	0xffffffff


	//   ....[219]....
        /*6fa8*/ 	.word	0xffffffff


	//   ....[220]....
        /*6fac*/ 	.word	0xffffffff


	//   ....[221]....
        /*6fb0*/ 	.word	0xffffffff


	//   ....[222]....
        /*6fb4*/ 	.word	0xffffffff


	//   ....[223]....
        /*6fb8*/ 	.word	0xffffffff


	//   ....[224]....
        /*6fbc*/ 	.word	0xffffffff


	//   ....[225]....
        /*6fc0*/ 	.word	0xffffffff


	//   ....[226]....
        /*6fc4*/ 	.word	0xffffffff


	//   ....[227]....
        /*6fc8*/ 	.word	0xffffffff


	//   ....[228]....
        /*6fcc*/ 	.word	0xffffffff


	//   ....[229]....
        /*6fd0*/ 	.word	0xffffffff


	//   ....[230]....
        /*6fd4*/ 	.word	0xffffffff


	//   ....[231]....
        /*6fd8*/ 	.word	0xffffffff


	//   ....[232]....
        /*6fdc*/ 	.word	0xffffffff


	//   ....[233]....
        /*6fe0*/ 	.word	0xffffffff


	//   ....[234]....
        /*6fe4*/ 	.word	0xffffffff


	//   ....[235]....
        /*6fe8*/ 	.word	0xffffffff


	//   ....[236]....
        /*6fec*/ 	.word	0xffffffff


	//   ....[237]....
        /*6ff0*/ 	.word	0xffffffff


	//   ....[238]....
        /*6ff4*/ 	.word	0xffffffff


	//   ....[239]....
        /*6ff8*/ 	.word	0xffffffff


	//   ....[240]....
        /*6ffc*/ 	.word	0xffffffff


	//   ....[241]....
        /*7000*/ 	.word	0xffffffff


	//   ....[242]....
        /*7004*/ 	.word	0xffffffff


	//   ....[243]....
        /*7008*/ 	.word	0xffffffff


	//   ....[244]....
        /*700c*/ 	.word	0xffffffff


	//   ....[245]....
        /*7010*/ 	.word	0xffffffff


	//   ....[246]....
        /*7014*/ 	.word	0xffffffff


	//   ....[247]....
        /*7018*/ 	.word	0xffffffff


	//   ....[248]....
        /*701c*/ 	.word	0xffffffff


	//   ....[249]....
        /*7020*/ 	.word	0xffffffff


	//   ....[250]....
        /*7024*/ 	.word	0xffffffff


	//   ....[251]....
        /*7028*/ 	.word	0xffffffff


	//   ....[252]....
        /*702c*/ 	.word	0xffffffff


	//   ....[253]....
        /*7030*/ 	.word	0xffffffff


	//   ....[254]....
        /*7034*/ 	.word	0xffffffff


	//   ....[255]....
        /*7038*/ 	.word	0xffffffff


	//   ....[0]....
        /*703c*/ 	.word	0xffffffff


	//   ....[1]....
        /*7040*/ 	.word	0xffffffff


	//   ....[2]....
        /*7044*/ 	.word	0xffffffff


	//   ....[3]....
        /*7048*/ 	.word	0xffffffff


	//   ....[4]....
        /*704c*/ 	.word	0xffffffff


	//   ....[5]....
        /*7050*/ 	.word	0xffffffff


	//   ....[6]....
        /*7054*/ 	.word	0xffffffff


	//   ....[7]....
        /*7058*/ 	.word	0xffffffff


	//   ....[8]....
        /*705c*/ 	.word	0xffffffff


	//   ....[9]....
        /*7060*/ 	.word	0xffffffff


	//   ....[10]....
        /*7064*/ 	.word	0xffffffff


	//   ....[11]....
        /*7068*/ 	.word	0xffffffff


	//   ....[12]....
        /*706c*/ 	.word	0xffffffff


	//   ....[13]....
        /*7070*/ 	.word	0xffffffff


	//   ....[14]....
        /*7074*/ 	.word	0xffffffff


	//   ....[15]....
        /*7078*/ 	.word	0xffffffff


	//   ....[16]....
        /*707c*/ 	.word	0xffffffff


	//   ....[17]....
        /*7080*/ 	.word	0xffffffff


	//   ....[18]....
        /*7084*/ 	.word	0xffffffff


	//   ....[19]....
        /*7088*/ 	.word	0xffffffff


	//   ....[20]....
        /*708c*/ 	.word	0xffffffff


	//   ....[21]....
        /*7090*/ 	.word	0xffffffff


	//   ....[22]....
        /*7094*/ 	.word	0xffffffff


	//   ....[23]....
        /*7098*/ 	.word	0xffffffff


	//   ....[24]....
        /*709c*/ 	.word	0xffffffff


	//   ....[25]....
        /*70a0*/ 	.word	0xffffffff


	//   ....[26]....
        /*70a4*/ 	.word	0xffffffff


	//   ....[27]....
        /*70a8*/ 	.word	0xffffffff


	//   ....[28]....
        /*70ac*/ 	.word	0xffffffff


	//   ....[29]....
        /*70b0*/ 	.word	0xffffffff


	//   ....[30]....
        /*70b4*/ 	.word	0xffffffff


	//   ....[31]....
        /*70b8*/ 	.word	0xffffffff


	//   ....[32]....
        /*70bc*/ 	.word	0xffffffff


	//   ....[33]....
        /*70c0*/ 	.word	0xffffffff


	//   ....[34]....
        /*70c4*/ 	.word	0xffffffff


	//   ....[35]....
        /*70c8*/ 	.word	0xffffffff


	//   ....[36]....
        /*70cc*/ 	.word	0xffffffff


	//   ....[37]....
        /*70d0*/ 	.word	0xffffffff


	//   ....[38]....
        /*70d4*/ 	.word	0xffffffff


	//   ....[39]....
        /*70d8*/ 	.word	0xffffffff


	//   ....[40]....
        /*70dc*/ 	.word	0xffffffff


	//   ....[41]....
        /*70e0*/ 	.word	0xffffffff


	//   ....[42]....
        /*70e4*/ 	.word	0xffffffff


	//   ....[43]....
        /*70e8*/ 	.word	0xffffffff


	//   ....[44]....
        /*70ec*/ 	.word	0xffffffff


	//   ....[45]....
        /*70f0*/ 	.word	0xffffffff


	//   ....[46]....
        /*70f4*/ 	.word	0xffffffff


	//   ....[47]....
        /*70f8*/ 	.word	0xffffffff


	//   ....[48]....
        /*70fc*/ 	.word	0xffffffff


	//   ....[49]....
        /*7100*/ 	.word	0xffffffff


	//   ....[50]....
        /*7104*/ 	.word	0xffffffff


	//   ....[51]....
        /*7108*/ 	.word	0xffffffff


	//   ....[52]....
        /*710c*/ 	.word	0xffffffff


	//   ....[53]....
        /*7110*/ 	.word	0xffffffff


	//   ....[54]....
        /*7114*/ 	.word	0xffffffff


	//   ....[55]....
        /*7118*/ 	.word	0xffffffff


	//   ....[56]....
        /*711c*/ 	.word	0xffffffff


	//   ....[57]....
        /*7120*/ 	.word	0xffffffff


	//   ....[58]....
        /*7124*/ 	.word	0xffffffff


	//   ....[59]....
        /*7128*/ 	.word	0xffffffff


	//   ....[60]....
        /*712c*/ 	.word	0xffffffff


	//   ....[61]....
        /*7130*/ 	.word	0xffffffff


	//   ....[62]....
        /*7134*/ 	.word	0xffffffff


	//   ....[63]....
        /*7138*/ 	.word	0xffffffff


	//   ....[64]....
        /*713c*/ 	.word	0xffffffff


	//   ....[65]....
        /*7140*/ 	.word	0xffffffff


	//   ....[66]....
        /*7144*/ 	.word	0xffffffff


	//   ....[67]....
        /*7148*/ 	.word	0xffffffff


	//   ....[68]....
        /*714c*/ 	.word	0xffffffff


	//   ....[69]....
        /*7150*/ 	.word	0xffffffff


	//   ....[70]....
        /*7154*/ 	.word	0xffffffff


	//   ....[71]....
        /*7158*/ 	.word	0xffffffff


	//   ....[72]....
        /*715c*/ 	.word	0xffffffff


	//   ....[73]....
        /*7160*/ 	.word	0xffffffff


	//   ....[74]....
        /*7164*/ 	.word	0xffffffff


	//   ....[75]....
        /*7168*/ 	.word	0xffffffff


	//   ....[76]....
        /*716c*/ 	.word	0xffffffff


	//   ....[77]....
        /*7170*/ 	.word	0xffffffff


	//   ....[78]....
        /*7174*/ 	.word	0xffffffff


	//   ....[79]....
        /*7178*/ 	.word	0xffffffff


	//   ....[80]....
        /*717c*/ 	.word	0xffffffff


	//   ....[81]....
        /*7180*/ 	.word	0xffffffff


	//   ....[82]....
        /*7184*/ 	.word	0xffffffff


	//   ....[83]....
        /*7188*/ 	.word	0xffffffff


	//   ....[84]....
        /*718c*/ 	.word	0xffffffff


	//   ....[85]....
        /*7190*/ 	.word	0xffffffff


	//   ....[86]....
        /*7194*/ 	.word	0xffffffff


	//   ....[87]....
        /*7198*/ 	.word	0xffffffff


	//   ....[88]....
        /*719c*/ 	.word	0xffffffff


	//   ....[89]....
        /*71a0*/ 	.word	0xffffffff


	//   ....[90]....
        /*71a4*/ 	.word	0xffffffff


	//   ....[91]....
        /*71a8*/ 	.word	0xffffffff


	//   ....[92]....
        /*71ac*/ 	.word	0xffffffff


	//   ....[93]....
        /*71b0*/ 	.word	0xffffffff


	//   ....[94]....
        /*71b4*/ 	.word	0xffffffff


	//   ....[95]....
        /*71b8*/ 	.word	0xffffffff


	//   ....[96]....
        /*71bc*/ 	.word	0xffffffff


	//   ....[97]....
        /*71c0*/ 	.word	0xffffffff


	//   ....[98]....
        /*71c4*/ 	.word	0xffffffff


	//   ....[99]....
        /*71c8*/ 	.word	0xffffffff


	//   ....[100]....
        /*71cc*/ 	.word	0xffffffff


	//   ....[101]....
        /*71d0*/ 	.word	0xffffffff


	//   ....[102]....
        /*71d4*/ 	.word	0xffffffff


	//   ....[103]....
        /*71d8*/ 	.word	0xffffffff


	//   ....[104]....
        /*71dc*/ 	.word	0xffffffff


	//   ....[105]....
        /*71e0*/ 	.word	0xffffffff


	//   ....[106]....
        /*71e4*/ 	.word	0xffffffff


	//   ....[107]....
        /*71e8*/ 	.word	0xffffffff


	//   ....[108]....
        /*71ec*/ 	.word	0xffffffff


	//   ....[109]....
        /*71f0*/ 	.word	0xffffffff


	//   ....[110]....
        /*71f4*/ 	.word	0xffffffff


	//   ....[111]....
        /*71f8*/ 	.word	0xffffffff


	//   ....[112]....
        /*71fc*/ 	.word	0xffffffff


	//   ....[113]....
        /*7200*/ 	.word	0xffffffff


	//   ....[114]....
        /*7204*/ 	.word	0xffffffff


	//   ....[115]....
        /*7208*/ 	.word	0xffffffff


	//   ....[116]....
        /*720c*/ 	.word	0xffffffff


	//   ....[117]....
        /*7210*/ 	.word	0xffffffff


	//   ....[118]....
        /*7214*/ 	.word	0xffffffff


	//   ....[119]....
        /*7218*/ 	.word	0xffffffff


	//   ....[120]....
        /*721c*/ 	.word	0xffffffff


	//   ....[121]....
        /*7220*/ 	.word	0xffffffff


	//   ....[122]....
        /*7224*/ 	.word	0xffffffff


	//   ....[123]....
        /*7228*/ 	.word	0xffffffff


	//   ....[124]....
        /*722c*/ 	.word	0xffffffff


	//   ....[125]....
        /*7230*/ 	.word	0xffffffff


	//   ....[126]....
        /*7234*/ 	.word	0xffffffff


	//   ....[127]....
        /*7238*/ 	.word	0xffffffff


	//   ....[128]....
        /*723c*/ 	.word	0xffffffff


	//   ....[129]....
        /*7240*/ 	.word	0xffffffff


	//   ....[130]....
        /*7244*/ 	.word	0xffffffff


	//   ....[131]....
        /*7248*/ 	.word	0xffffffff


	//   ....[132]....
        /*724c*/ 	.word	0xffffffff


	//   ....[133]....
        /*7250*/ 	.word	0xffffffff


	//   ....[134]....
        /*7254*/ 	.word	0xffffffff


	//   ....[135]....
        /*7258*/ 	.word	0xffffffff


	//   ....[136]....
        /*725c*/ 	.word	0xffffffff


	//   ....[137]....
        /*7260*/ 	.word	0xffffffff


	//   ....[138]....
        /*7264*/ 	.word	0xffffffff


	//   ....[139]....
        /*7268*/ 	.word	0xffffffff


	//   ....[140]....
        /*726c*/ 	.word	0xffffffff


	//   ....[141]....
        /*7270*/ 	.word	0xffffffff


	//   ....[142]....
        /*7274*/ 	.word	0xffffffff


	//   ....[143]....
        /*7278*/ 	.word	0xffffffff


	//   ....[144]....
        /*727c*/ 	.word	0xffffffff


	//   ....[145]....
        /*7280*/ 	.word	0xffffffff


	//   ....[146]....
        /*7284*/ 	.word	0xffffffff


	//   ....[147]....
        /*7288*/ 	.word	0xffffffff


	//   ....[148]....
        /*728c*/ 	.word	0xffffffff


	//   ....[149]....
        /*7290*/ 	.word	0xffffffff


	//   ....[150]....
        /*7294*/ 	.word	0xffffffff


	//   ....[151]....
        /*7298*/ 	.word	0xffffffff


	//   ....[152]....
        /*729c*/ 	.word	0xffffffff


	//   ....[153]....
        /*72a0*/ 	.word	0xffffffff


	//   ....[154]....
        /*72a4*/ 	.word	0xffffffff


	//   ....[155]....
        /*72a8*/ 	.word	0xffffffff


	//   ....[156]....
        /*72ac*/ 	.word	0xffffffff


	//   ....[157]....
        /*72b0*/ 	.word	0xffffffff


	//   ....[158]....
        /*72b4*/ 	.word	0xffffffff


	//   ....[159]....
        /*72b8*/ 	.word	0xffffffff


	//   ....[160]....
        /*72bc*/ 	.word	0xffffffff


	//   ....[161]....
        /*72c0*/ 	.word	0xffffffff


	//   ....[162]....
        /*72c4*/ 	.word	0xffffffff


	//   ....[163]....
        /*72c8*/ 	.word	0xffffffff


	//   ....[164]....
        /*72cc*/ 	.word	0xffffffff


	//   ....[165]....
        /*72d0*/ 	.word	0xffffffff


	//   ....[166]....
        /*72d4*/ 	.word	0xffffffff


	//   ....[167]....
        /*72d8*/ 	.word	0xffffffff


	//   ....[168]....
        /*72dc*/ 	.word	0xffffffff


	//   ....[169]....
        /*72e0*/ 	.word	0xffffffff


	//   ....[170]....
        /*72e4*/ 	.word	0xffffffff


	//   ....[171]....
        /*72e8*/ 	.word	0xffffffff


	//   ....[172]....
        /*72ec*/ 	.word	0xffffffff


	//   ....[173]....
        /*72f0*/ 	.word	0xffffffff


	//   ....[174]....
        /*72f4*/ 	.word	0xffffffff


	//   ....[175]....
        /*72f8*/ 	.word	0xffffffff


	//   ....[176]....
        /*72fc*/ 	.word	0xffffffff


	//   ....[177]....
        /*7300*/ 	.word	0xffffffff


	//   ....[178]....
        /*7304*/ 	.word	0xffffffff


	//   ....[179]....
        /*7308*/ 	.word	0xffffffff


	//   ....[180]....
        /*730c*/ 	.word	0xffffffff


	//   ....[181]....
        /*7310*/ 	.word	0xffffffff


	//   ....[182]....
        /*7314*/ 	.word	0xffffffff


	//   ....[183]....
        /*7318*/ 	.word	0xffffffff


	//   ....[184]....
        /*731c*/ 	.word	0xffffffff


	//   ....[185]....
        /*7320*/ 	.word	0xffffffff


	//   ....[186]....
        /*7324*/ 	.word	0xffffffff


	//   ....[187]....
        /*7328*/ 	.word	0xffffffff


	//   ....[188]....
        /*732c*/ 	.word	0xffffffff


	//   ....[189]....
        /*7330*/ 	.word	0xffffffff


	//   ....[190]....
        /*7334*/ 	.word	0xffffffff


	//   ....[191]....
        /*7338*/ 	.word	0xffffffff


	//   ....[192]....
        /*733c*/ 	.word	0xffffffff


	//   ....[193]....
        /*7340*/ 	.word	0xffffffff


	//   ....[194]....
        /*7344*/ 	.word	0xffffffff


	//   ....[195]....
        /*7348*/ 	.word	0xffffffff


	//   ....[196]....
        /*734c*/ 	.word	0xffffffff


	//   ....[197]....
        /*7350*/ 	.word	0xffffffff


	//   ....[198]....
        /*7354*/ 	.word	0xffffffff


	//   ....[199]....
        /*7358*/ 	.word	0xffffffff


	//   ....[200]....
        /*735c*/ 	.word	0xffffffff


	//   ....[201]....
        /*7360*/ 	.word	0xffffffff


	//   ....[202]....
        /*7364*/ 	.word	0xffffffff


	//   ....[203]....
        /*7368*/ 	.word	0xffffffff


	//   ....[204]....
        /*736c*/ 	.word	0xffffffff


	//   ....[205]....
        /*7370*/ 	.word	0xffffffff


	//   ....[206]....
        /*7374*/ 	.word	0xffffffff


	//   ....[207]....
        /*7378*/ 	.word	0xffffffff


	//   ....[208]....
        /*737c*/ 	.word	0xffffffff


	//   ....[209]....
        /*7380*/ 	.word	0xffffffff


	//   ....[210]....
        /*7384*/ 	.word	0xffffffff


	//   ....[211]....
        /*7388*/ 	.word	0xffffffff


	//   ....[212]....
        /*738c*/ 	.word	0xffffffff


	//   ....[213]....
        /*7390*/ 	.word	0xffffffff


	//   ....[214]....
        /*7394*/ 	.word	0xffffffff


	//   ....[215]....
        /*7398*/ 	.word	0xffffffff


	//   ....[216]....
        /*739c*/ 	.word	0xffffffff


	//   ....[217]....
        /*73a0*/ 	.word	0xffffffff


	//   ....[218]....
        /*73a4*/ 	.word	0xffffffff


	//   ....[219]....
        /*73a8*/ 	.word	0xffffffff


	//   ....[220]....
        /*73ac*/ 	.word	0xffffffff


	//   ....[221]....
        /*73b0*/ 	.word	0xffffffff


	//   ....[222]....
        /*73b4*/ 	.word	0xffffffff


	//   ....[223]....
        /*73b8*/ 	.word	0xffffffff


	//   ....[224]....
        /*73bc*/ 	.word	0xffffffff


	//   ....[225]....
        /*73c0*/ 	.word	0xffffffff


	//   ....[226]....
        /*73c4*/ 	.word	0xffffffff


	//   ....[227]....
        /*73c8*/ 	.word	0xffffffff


	//   ....[228]....
        /*73cc*/ 	.word	0xffffffff


	//   ....[229]....
        /*73d0*/ 	.word	0xffffffff


	//   ....[230]....
        /*73d4*/ 	.word	0xffffffff


	//   ....[231]....
        /*73d8*/ 	.word	0xffffffff


	//   ....[232]....
        /*73dc*/ 	.word	0xffffffff


	//   ....[233]....
        /*73e0*/ 	.word	0xffffffff


	//   ....[234]....
        /*73e4*/ 	.word	0xffffffff


	//   ....[235]....
        /*73e8*/ 	.word	0xffffffff


	//   ....[236]....
        /*73ec*/ 	.word	0xffffffff


	//   ....[237]....
        /*73f0*/ 	.word	0xffffffff


	//   ....[238]....
        /*73f4*/ 	.word	0xffffffff


	//   ....[239]....
        /*73f8*/ 	.word	0xffffffff


	//   ....[240]....
        /*73fc*/ 	.word	0xffffffff


	//   ....[241]....
        /*7400*/ 	.word	0xffffffff


	//   ....[242]....
        /*7404*/ 	.word	0xffffffff


	//   ....[243]....
        /*7408*/ 	.word	0xffffffff


	//   ....[244]....
        /*740c*/ 	.word	0xffffffff


	//   ....[245]....
        /*7410*/ 	.word	0xffffffff


	//   ....[246]....
        /*7414*/ 	.word	0xffffffff


	//   ....[247]....
        /*7418*/ 	.word	0xffffffff


	//   ....[248]....
        /*741c*/ 	.word	0xffffffff


	//   ....[249]....
        /*7420*/ 	.word	0xffffffff


	//   ....[250]....
        /*7424*/ 	.word	0xffffffff


	//   ....[251]....
        /*7428*/ 	.word	0xffffffff


	//   ....[252]....
        /*742c*/ 	.word	0xffffffff


	//   ....[253]....
        /*7430*/ 	.word	0xffffffff


	//   ....[254]....
        /*7434*/ 	.word	0xffffffff


	//   ....[255]....
        /*7438*/ 	.word	0xffffffff


	//   ....[0]....
        /*743c*/ 	.word	0xffffffff


	//   ....[1]....
        /*7440*/ 	.word	0xffffffff


	//   ....[2]....
        /*7444*/ 	.word	0xffffffff


	//   ....[3]....
        /*7448*/ 	.word	0xffffffff


	//   ....[4]....
        /*744c*/ 	.word	0xffffffff


	//   ....[5]....
        /*7450*/ 	.word	0xffffffff


	//   ....[6]....
        /*7454*/ 	.word	0xffffffff


	//   ....[7]....
        /*7458*/ 	.word	0xffffffff


	//   ....[8]....
        /*745c*/ 	.word	0xffffffff


	//   ....[9]....
        /*7460*/ 	.word	0xffffffff


	//   ....[10]....
        /*7464*/ 	.word	0xffffffff


	//   ....[11]....
        /*7468*/ 	.word	0xffffffff


	//   ....[12]....
        /*746c*/ 	.word	0xffffffff


	//   ....[13]....
        /*7470*/ 	.word	0xffffffff


	//   ....[14]....
        /*7474*/ 	.word	0xffffffff


	//   ....[15]....
        /*7478*/ 	.word	0xffffffff


	//   ....[16]....
        /*747c*/ 	.word	0xffffffff


	//   ....[17]....
        /*7480*/ 	.word	0xffffffff


	//   ....[18]....
        /*7484*/ 	.word	0xffffffff


	//   ....[19]....
        /*7488*/ 	.word	0xffffffff


	//   ....[20]....
        /*748c*/ 	.word	0xffffffff


	//   ....[21]....
        /*7490*/ 	.word	0xffffffff


	//   ....[22]....
        /*7494*/ 	.word	0xffffffff


	//   ....[23]....
        /*7498*/ 	.word	0xffffffff


	//   ....[24]....
        /*749c*/ 	.word	0xffffffff


	//   ....[25]....
        /*74a0*/ 	.word	0xffffffff


	//   ....[26]....
        /*74a4*/ 	.word	0xffffffff


	//   ....[27]....
        /*74a8*/ 	.word	0xffffffff


	//   ....[28]....
        /*74ac*/ 	.word	0xffffffff


	//   ....[29]....
        /*74b0*/ 	.word	0xffffffff


	//   ....[30]....
        /*74b4*/ 	.word	0xffffffff


	//   ....[31]....
        /*74b8*/ 	.word	0xffffffff


	//   ....[32]....
        /*74bc*/ 	.word	0xffffffff


	//   ....[33]....
        /*74c0*/ 	.word	0xffffffff


	//   ....[34]....
        /*74c4*/ 	.word	0xffffffff


	//   ....[35]....
        /*74c8*/ 	.word	0xffffffff


	//   ....[36]....
        /*74cc*/ 	.word	0xffffffff


	//   ....[37]....
        /*74d0*/ 	.word	0xffffffff


	//   ....[38]....
        /*74d4*/ 	.word	0xffffffff


	//   ....[39]....
        /*74d8*/ 	.word	0xffffffff


	//   ....[40]....
        /*74dc*/ 	.word	0xffffffff


	//   ....[41]....
        /*74e0*/ 	.word	0xffffffff


	//   ....[42]....
        /*74e4*/ 	.word	0xffffffff


	//   ....[43]....
        /*74e8*/ 	.word	0xffffffff


	//   ....[44]....
        /*74ec*/ 	.word	0xffffffff


	//   ....[45]....
        /*74f0*/ 	.word	0xffffffff


	//   ....[46]....
        /*74f4*/ 	.word	0xffffffff


	//   ....[47]....
        /*74f8*/ 	.word	0xffffffff


	//   ....[48]....
        /*74fc*/ 	.word	0xffffffff


	//   ....[49]....
        /*7500*/ 	.word	0xffffffff


	//   ....[50]....
        /*7504*/ 	.word	0xffffffff


	//   ....[51]....
        /*7508*/ 	.word	0xffffffff


	//   ....[52]....
        /*750c*/ 	.word	0xffffffff


	//   ....[53]....
        /*7510*/ 	.word	0xffffffff


	//   ....[54]....
        /*7514*/ 	.word	0xffffffff


	//   ....[55]....
        /*7518*/ 	.word	0xffffffff


	//   ....[56]....
        /*751c*/ 	.word	0xffffffff


	//   ....[57]....
        /*7520*/ 	.word	0xffffffff


	//   ....[58]....
        /*7524*/ 	.word	0xffffffff


	//   ....[59]....
        /*7528*/ 	.word	0xffffffff


	//   ....[60]....
        /*752c*/ 	.word	0xffffffff


	//   ....[61]....
        /*7530*/ 	.word	0xffffffff


	//   ....[62]....
        /*7534*/ 	.word	0xffffffff


	//   ....[63]....
        /*7538*/ 	.word	0xffffffff


	//   ....[64]....
        /*753c*/ 	.word	0xffffffff


	//   ....[65]....
        /*7540*/ 	.word	0xffffffff


	//   ....[66]....
        /*7544*/ 	.word	0xffffffff


	//   ....[67]....
        /*7548*/ 	.word	0xffffffff


	//   ....[68]....
        /*754c*/ 	.word	0xffffffff


	//   ....[69]....
        /*7550*/ 	.word	0xffffffff


	//   ....[70]....
        /*7554*/ 	.word	0xffffffff


	//   ....[71]....
        /*7558*/ 	.word	0xffffffff


	//   ....[72]....
        /*755c*/ 	.word	0xffffffff


	//   ....[73]....
        /*7560*/ 	.word	0xffffffff


	//   ....[74]....
        /*7564*/ 	.word	0xffffffff


	//   ....[75]....
        /*7568*/ 	.word	0xffffffff


	//   ....[76]....
        /*756c*/ 	.word	0xffffffff


	//   ....[77]....
        /*7570*/ 	.word	0xffffffff


	//   ....[78]....
        /*7574*/ 	.word	0xffffffff


	//   ....[79]....
        /*7578*/ 	.word	0xffffffff


	//   ....[80]....
        /*757c*/ 	.word	0xffffffff


	//   ....[81]....
        /*7580*/ 	.word	0xffffffff


	//   ....[82]....
        /*7584*/ 	.word	0xffffffff


	//   ....[83]....
        /*7588*/ 	.word	0xffffffff


	//   ....[84]....
        /*758c*/ 	.word	0xffffffff


	//   ....[85]....
        /*7590*/ 	.word	0xffffffff


	//   ....[86]....
        /*7594*/ 	.word	0xffffffff


	//   ....[87]....
        /*7598*/ 	.word	0xffffffff


	//   ....[88]....
        /*759c*/ 	.word	0xffffffff


	//   ....[89]....
        /*75a0*/ 	.word	0xffffffff


	//   ....[90]....
        /*75a4*/ 	.word	0xffffffff


	//   ....[91]....
        /*75a8*/ 	.word	0xffffffff


	//   ....[92]....
        /*75ac*/ 	.word	0xffffffff


	//   ....[93]....
        /*75b0*/ 	.word	0xffffffff


	//   ....[94]....
        /*75b4*/ 	.word	0xffffffff


	//   ....[95]....
        /*75b8*/ 	.word	0xffffffff


	//   ....[96]....
        /*75bc*/ 	.word	0xffffffff


	//   ....[97]....
        /*75c0*/ 	.word	0xffffffff


	//   ....[98]....
        /*75c4*/ 	.word	0xffffffff


	//   ....[99]....
        /*75c8*/ 	.word	0xffffffff


	//   ....[100]....
        /*75cc*/ 	.word	0xffffffff


	//   ....[101]....
        /*75d0*/ 	.word	0xffffffff


	//   ....[102]....
        /*75d4*/ 	.word	0xffffffff


	//   ....[103]....
        /*75d8*/ 	.word	0xffffffff


	//   ....[104]....
        /*75dc*/ 	.word	0xffffffff


	//   ....[105]....
        /*75e0*/ 	.word	0xffffffff


	//   ....[106]....
        /*75e4*/ 	.word	0xffffffff


	//   ....[107]....
        /*75e8*/ 	.word	0xffffffff


	//   ....[108]....
        /*75ec*/ 	.word	0xffffffff


	//   ....[109]....
        /*75f0*/ 	.word	0xffffffff


	//   ....[110]....
        /*75f4*/ 	.word	0xffffffff


	//   ....[111]....
        /*75f8*/ 	.word	0xffffffff


	//   ....[112]....
        /*75fc*/ 	.word	0xffffffff


	//   ....[113]....
        /*7600*/ 	.word	0xffffffff


	//   ....[114]....
        /*7604*/ 	.word	0xffffffff


	//   ....[115]....
        /*7608*/ 	.word	0xffffffff


	//   ....[116]....
        /*760c*/ 	.word	0xffffffff


	//   ....[117]....
        /*7610*/ 	.word	0xffffffff


	//   ....[118]....
        /*7614*/ 	.word	0xffffffff


	//   ....[119]....
        /*7618*/ 	.word	0xffffffff


	//   ....[120]....
        /*761c*/ 	.word	0xffffffff


	//   ....[121]....
        /*7620*/ 	.word	0xffffffff


	//   ....[122]....
        /*7624*/ 	.word	0xffffffff


	//   ....[123]....
        /*7628*/ 	.word	0xffffffff


	//   ....[124]....
        /*762c*/ 	.word	0xffffffff


	//   ....[125]....
        /*7630*/ 	.word	0xffffffff


	//   ....[126]....
        /*7634*/ 	.word	0xffffffff


	//   ....[127]....
        /*7638*/ 	.word	0xffffffff


	//   ....[128]....
        /*763c*/ 	.word	0xffffffff


	//   ....[129]....
        /*7640*/ 	.word	0xffffffff


	//   ....[130]....
        /*7644*/ 	.word	0xffffffff


	//   ....[131]....
        /*7648*/ 	.word	0xffffffff


	//   ....[132]....
        /*764c*/ 	.word	0xffffffff


	//   ....[133]....
        /*7650*/ 	.word	0xffffffff


	//   ....[134]....
        /*7654*/ 	.word	0xffffffff


	//   ....[135]....
        /*7658*/ 	.word	0xffffffff


	//   ....[136]....
        /*765c*/ 	.word	0xffffffff


	//   ....[137]....
        /*7660*/ 	.word	0xffffffff


	//   ....[138]....
        /*7664*/ 	.word	0xffffffff


	//   ....[139]....
        /*7668*/ 	.word	0xffffffff


	//   ....[140]....
        /*766c*/ 	.word	0xffffffff


	//   ....[141]....
        /*7670*/ 	.word	0xffffffff


	//   ....[142]....
        /*7674*/ 	.word	0xffffffff


	//   ....[143]....
        /*7678*/ 	.word	0xffffffff


	//   ....[144]....
        /*767c*/ 	.word	0xffffffff


	//   ....[145]....
        /*7680*/ 	.word	0xffffffff


	//   ....[146]....
        /*7684*/ 	.word	0xffffffff


	//   ....[147]....
        /*7688*/ 	.word	0xffffffff


	//   ....[148]....
        /*768c*/ 	.word	0xffffffff


	//   ....[149]....
        /*7690*/ 	.word	0xffffffff


	//   ....[150]....
        /*7694*/ 	.word	0xffffffff


	//   ....[151]....
        /*7698*/ 	.word	0xffffffff


	//   ....[152]....
        /*769c*/ 	.word	0xffffffff


	//   ....[153]....
        /*76a0*/ 	.word	0xffffffff


	//   ....[154]....
        /*76a4*/ 	.word	0xffffffff


	//   ....[155]....
        /*76a8*/ 	.word	0xffffffff


	//   ....[156]....
        /*76ac*/ 	.word	0xffffffff


	//   ....[157]....
        /*76b0*/ 	.word	0xffffffff


	//   ....[158]....
        /*76b4*/ 	.word	0xffffffff


	//   ....[159]....
        /*76b8*/ 	.word	0xffffffff


	//   ....[160]....
        /*76bc*/ 	.word	0xffffffff


	//   ....[161]....
        /*76c0*/ 	.word	0xffffffff


	//   ....[162]....
        /*76c4*/ 	.word	0xffffffff


	//   ....[163]....
        /*76c8*/ 	.word	0xffffffff


	//   ....[164]....
        /*76cc*/ 	.word	0xffffffff


	//   ....[165]....
        /*76d0*/ 	.word	0xffffffff


	//   ....[166]....
        /*76d4*/ 	.word	0xffffffff


	//   ....[167]....
        /*76d8*/ 	.word	0xffffffff


	//   ....[168]....
        /*76dc*/ 	.word	0xffffffff


	//   ....[169]....
        /*76e0*/ 	.word	0xffffffff


	//   ....[170]....
        /*76e4*/ 	.word	0xffffffff


	//   ....[171]....
        /*76e8*/ 	.word	0xffffffff


	//   ....[172]....
        /*76ec*/ 	.word	0xffffffff


	//   ....[173]....
        /*76f0*/ 	.word	0xffffffff


	//   ....[174]....
        /*76f4*/ 	.word	0xffffffff


	//   ....[175]....
        /*76f8*/ 	.word	0xffffffff


	//   ....[176]....
        /*76fc*/ 	.word	0xffffffff


	//   ....[177]....
        /*7700*/ 	.word	0xffffffff


	//   ....[178]....
        /*7704*/ 	.word	0xffffffff


	//   ....[179]....
        /*7708*/ 	.word	0xffffffff


	//   ....[180]....
        /*770c*/ 	.word	0xffffffff


	//   ....[181]....
        /*7710*/ 	.word	0xffffffff


	//   ....[182]....
        /*7714*/ 	.word	0xffffffff


	//   ....[183]....
        /*7718*/ 	.word	0xffffffff


	//   ....[184]....
        /*771c*/ 	.word	0xffffffff


	//   ....[185]....
        /*7720*/ 	.word	0xffffffff


	//   ....[186]....
        /*7724*/ 	.word	0xffffffff


	//   ....[187]....
        /*7728*/ 	.word	0xffffffff


	//   ....[188]....
        /*772c*/ 	.word	0xffffffff


	//   ....[189]....
        /*7730*/ 	.word	0xffffffff


	//   ....[190]....
        /*7734*/ 	.word	0xffffffff


	//   ....[191]....
        /*7738*/ 	.word	0xffffffff


	//   ....[192]....
        /*773c*/ 	.word	0xffffffff


	//   ....[193]....
        /*7740*/ 	.word	0xffffffff


	//   ....[194]....
        /*7744*/ 	.word	0xffffffff


	//   ....[195]....
        /*7748*/ 	.word	0xffffffff


	//   ....[196]....
        /*774c*/ 	.word	0xffffffff


	//   ....[197]....
        /*7750*/ 	.word	0xffffffff


	//   ....[198]....
        /*7754*/ 	.word	0xffffffff


	//   ....[199]....
        /*7758*/ 	.word	0xffffffff


	//   ....[200]....
        /*775c*/ 	.word	0xffffffff


	//   ....[201]....
        /*7760*/ 	.word	0xffffffff


	//   ....[202]....
        /*7764*/ 	.word	0xffffffff


	//   ....[203]....
        /*7768*/ 	.word	0xffffffff


	//   ....[204]....
        /*776c*/ 	.word	0xffffffff


	//   ....[205]....
        /*7770*/ 	.word	0xffffffff


	//   ....[206]....
        /*7774*/ 	.word	0xffffffff


	//   ....[207]....
        /*7778*/ 	.word	0xffffffff


	//   ....[208]....
        /*777c*/ 	.word	0xffffffff


	//   ....[209]....
        /*7780*/ 	.word	0xffffffff


	//   ....[210]....
        /*7784*/ 	.word	0xffffffff


	//   ....[211]....
        /*7788*/ 	.word	0xffffffff


	//   ....[212]....
        /*778c*/ 	.word	0xffffffff


	//   ....[213]....
        /*7790*/ 	.word	0xffffffff


	//   ....[214]....
        /*7794*/ 	.word	0xffffffff


	//   ....[215]....
        /*7798*/ 	.word	0xffffffff


	//   ....[216]....
        /*779c*/ 	.word	0xffffffff


	//   ....[217]....
        /*77a0*/ 	.word	0xffffffff


	//   ....[218]....
        /*77a4*/ 	.word	0xffffffff


	//   ....[219]....
        /*77a8*/ 	.word	0xffffffff


	//   ....[220]....
        /*77ac*/ 	.word	0xffffffff


	//   ....[221]....
        /*77b0*/ 	.word	0xffffffff


	//   ....[222]....
        /*77b4*/ 	.word	0xffffffff


	//   ....[223]....
        /*77b8*/ 	.word	0xffffffff


	//   ....[224]....
        /*77bc*/ 	.word	0xffffffff


	//   ....[225]....
        /*77c0*/ 	.word	0xffffffff


	//   ....[226]....
        /*77c4*/ 	.word	0xffffffff


	//   ....[227]....
        /*77c8*/ 	.word	0xffffffff


	//   ....[228]....
        /*77cc*/ 	.word	0xffffffff


	//   ....[229]....
        /*77d0*/ 	.word	0xffffffff


	//   ....[230]....
        /*77d4*/ 	.word	0xffffffff


	//   ....[231]....
        /*77d8*/ 	.word	0xffffffff


	//   ....[232]....
        /*77dc*/ 	.word	0xffffffff


	//   ....[233]....
        /*77e0*/ 	.word	0xffffffff


	//   ....[234]....
        /*77e4*/ 	.word	0xffffffff


	//   ....[235]....
        /*77e8*/ 	.word	0xffffffff


	//   ....[236]....
        /*77ec*/ 	.word	0xffffffff


	//   ....[237]....
        /*77f0*/ 	.word	0xffffffff


	//   ....[238]....
        /*77f4*/ 	.word	0xffffffff


	//   ....[239]....
        /*77f8*/ 	.word	0xffffffff


	//   ....[240]....
        /*77fc*/ 	.word	0xffffffff


	//   ....[241]....
        /*7800*/ 	.word	0xffffffff


	//   ....[242]....
        /*7804*/ 	.word	0xffffffff


	//   ....[243]....
        /*7808*/ 	.word	0xffffffff


	//   ....[244]....
        /*780c*/ 	.word	0xffffffff


	//   ....[245]....
        /*7810*/ 	.word	0xffffffff


	//   ....[246]....
        /*7814*/ 	.word	0xffffffff


	//   ....[247]....
        /*7818*/ 	.word	0xffffffff


	//   ....[248]....
        /*781c*/ 	.word	0xffffffff


	//   ....[249]....
        /*7820*/ 	.word	0xffffffff


	//   ....[250]....
        /*7824*/ 	.word	0xffffffff


	//   ....[251]....
        /*7828*/ 	.word	0xffffffff


	//   ....[252]....
        /*782c*/ 	.word	0xffffffff


	//   ....[253]....
        /*7830*/ 	.word	0xffffffff


	//   ....[254]....
        /*7834*/ 	.word	0xffffffff


	//   ....[255]....
        /*7838*/ 	.word	0xffffffff


	//   ....[0]....
        /*783c*/ 	.word	0xffffffff


	//   ....[1]....
        /*7840*/ 	.word	0xffffffff


	//   ....[2]....
        /*7844*/ 	.word	0xffffffff


	//   ....[3]....
        /*7848*/ 	.word	0xffffffff


	//   ....[4]....
        /*784c*/ 	.word	0xffffffff


	//   ....[5]....
        /*7850*/ 	.word	0xffffffff


	//   ....[6]....
        /*7854*/ 	.word	0xffffffff


	//   ....[7]....
        /*7858*/ 	.word	0xffffffff


	//   ....[8]....
        /*785c*/ 	.word	0xffffffff


	//   ....[9]....
        /*7860*/ 	.word	0xffffffff


	//   ....[10]....
        /*7864*/ 	.word	0xffffffff


	//   ....[11]....
        /*7868*/ 	.word	0xffffffff


	//   ....[12]....
        /*786c*/ 	.word	0xffffffff


	//   ....[13]....
        /*7870*/ 	.word	0xffffffff


	//   ....[14]....
        /*7874*/ 	.word	0xffffffff


	//   ....[15]....
        /*7878*/ 	.word	0xffffffff


	//   ....[16]....
        /*787c*/ 	.word	0xffffffff


	//   ....[17]....
        /*7880*/ 	.word	0xffffffff


	//   ....[18]....
        /*7884*/ 	.word	0xffffffff


	//   ....[19]....
        /*7888*/ 	.word	0xffffffff


	//   ....[20]....
        /*788c*/ 	.word	0xffffffff


	//   ....[21]....
        /*7890*/ 	.word	0xffffffff


	//   ....[22]....
        /*7894*/ 	.word	0xffffffff


	//   ....[23]....
        /*7898*/ 	.word	0xffffffff


	//   ....[24]....
        /*789c*/ 	.word	0xffffffff


	//   ....[25]....
        /*78a0*/ 	.word	0xffffffff


	//   ....[26]....
        /*78a4*/ 	.word	0xffffffff


	//   ....[27]....
        /*78a8*/ 	.word	0xffffffff


	//   ....[28]....
        /*78ac*/ 	.word	0xffffffff


	//   ....[29]....
        /*78b0*/ 	.word	0xffffffff


	//   ....[30]....
        /*78b4*/ 	.word	0xffffffff


	//   ....[31]....
        /*78b8*/ 	.word	0xffffffff


	//   ....[32]....
        /*78bc*/ 	.word	0xffffffff


	//   ....[33]....
        /*78c0*/ 	.word	0xffffffff


	//   ....[34]....
        /*78c4*/ 	.word	0xffffffff


	//   ....[35]....
        /*78c8*/ 	.word	0xffffffff


	//   ....[36]....
        /*78cc*/ 	.word	0xffffffff


	//   ....[37]....
        /*78d0*/ 	.word	0xffffffff


	//   ....[38]....
        /*78d4*/ 	.word	0xffffffff


	//   ....[39]....
        /*78d8*/ 	.word	0xffffffff


	//   ....[40]....
        /*78dc*/ 	.word	0xffffffff


	//   ....[41]....
        /*78e0*/ 	.word	0xffffffff


	//   ....[42]....
        /*78e4*/ 	.word	0xffffffff


	//   ....[43]....
        /*78e8*/ 	.word	0xffffffff


	//   ....[44]....
        /*78ec*/ 	.word	0xffffffff


	//   ....[45]....
        /*78f0*/ 	.word	0xffffffff


	//   ....[46]....
        /*78f4*/ 	.word	0xffffffff


	//   ....[47]....
        /*78f8*/ 	.word	0xffffffff


	//   ....[48]....
        /*78fc*/ 	.word	0xffffffff


	//   ....[49]....
        /*7900*/ 	.word	0xffffffff


	//   ....[50]....
        /*7904*/ 	.word	0xffffffff


	//   ....[51]....
        /*7908*/ 	.word	0xffffffff


	//   ....[52]....
        /*790c*/ 	.word	0xffffffff


	//   ....[53]....
        /*7910*/ 	.word	0xffffffff


	//   ....[54]....
        /*7914*/ 	.word	0xffffffff


	//   ....[55]....
        /*7918*/ 	.word	0xffffffff


	//   ....[56]....
        /*791c*/ 	.word	0xffffffff


	//   ....[57]....
        /*7920*/ 	.word	0xffffffff


	//   ....[58]....
        /*7924*/ 	.word	0xffffffff


	//   ....[59]....
        /*7928*/ 	.word	0xffffffff


	//   ....[60]....
        /*792c*/ 	.word	0xffffffff


	//   ....[61]....
        /*7930*/ 	.word	0xffffffff


	//   ....[62]....
        /*7934*/ 	.word	0xffffffff


	//   ....[63]....
        /*7938*/ 	.word	0xffffffff


	//   ....[64]....
        /*793c*/ 	.word	0xffffffff


	//   ....[65]....
        /*7940*/ 	.word	0xffffffff


	//   ....[66]....
        /*7944*/ 	.word	0xffffffff


	//   ....[67]....
        /*7948*/ 	.word	0xffffffff


	//   ....[68]....
        /*794c*/ 	.word	0xffffffff


	//   ....[69]....
        /*7950*/ 	.word	0xffffffff


	//   ....[70]....
        /*7954*/ 	.word	0xffffffff


	//   ....[71]....
        /*7958*/ 	.word	0xffffffff


	//   ....[72]....
        /*795c*/ 	.word	0xffffffff


	//   ....[73]....
        /*7960*/ 	.word	0xffffffff


	//   ....[74]....
        /*7964*/ 	.word	0xffffffff


	//   ....[75]....
        /*7968*/ 	.word	0xffffffff


	//   ....[76]....
        /*796c*/ 	.word	0xffffffff


	//   ....[77]....
        /*7970*/ 	.word	0xffffffff


	//   ....[78]....
        /*7974*/ 	.word	0xffffffff


	//   ....[79]....
        /*7978*/ 	.word	0xffffffff


	//   ....[80]....
        /*797c*/ 	.word	0xffffffff


	//   ....[81]....
        /*7980*/ 	.word	0xffffffff


	//   ....[82]....
        /*7984*/ 	.word	0xffffffff


	//   ....[83]....
        /*7988*/ 	.word	0xffffffff


	//   ....[84]....
        /*798c*/ 	.word	0xffffffff


	//   ....[85]....
        /*7990*/ 	.word	0xffffffff


	//   ....[86]....
        /*7994*/ 	.word	0xffffffff


	//   ....[87]....
        /*7998*/ 	.word	0xffffffff


	//   ....[88]....
        /*799c*/ 	.word	0xffffffff


	//   ....[89]....
        /*79a0*/ 	.word	0xffffffff


	//   ....[90]....
        /*79a4*/ 	.word	0xffffffff


	//   ....[91]....
        /*79a8*/ 	.word	0xffffffff


	//   ....[92]....
        /*79ac*/ 	.word	0xffffffff


	//   ....[93]....
        /*79b0*/ 	.word	0xffffffff


	//   ....[94]....
        /*79b4*/ 	.word	0xffffffff


	//   ....[95]....
        /*79b8*/ 	.word	0xffffffff


	//   ....[96]....
        /*79bc*/ 	.word	0xffffffff


	//   ....[97]....
        /*79c0*/ 	.word	0xffffffff


	//   ....[98]....
        /*79c4*/ 	.word	0xffffffff


	//   ....[99]....
        /*79c8*/ 	.word	0xffffffff


	//   ....[100]....
        /*79cc*/ 	.word	0xffffffff


	//   ....[101]....
        /*79d0*/ 	.word	0xffffffff


	//   ....[102]....
        /*79d4*/ 	.word	0xffffffff


	//   ....[103]....
        /*79d8*/ 	.word	0xffffffff


	//   ....[104]....
        /*79dc*/ 	.word	0xffffffff


	//   ....[105]....
        /*79e0*/ 	.word	0xffffffff


	//   ....[106]....
        /*79e4*/ 	.word	0xffffffff


	//   ....[107]....
        /*79e8*/ 	.word	0xffffffff


	//   ....[108]....
        /*79ec*/ 	.word	0xffffffff


	//   ....[109]....
        /*79f0*/ 	.word	0xffffffff


	//   ....[110]....
        /*79f4*/ 	.word	0xffffffff


	//   ....[111]....
        /*79f8*/ 	.word	0xffffffff


	//   ....[112]....
        /*79fc*/ 	.word	0xffffffff


	//   ....[113]....
        /*7a00*/ 	.word	0xffffffff


	//   ....[114]....
        /*7a04*/ 	.word	0xffffffff


	//   ....[115]....
        /*7a08*/ 	.word	0xffffffff


	//   ....[116]....
        /*7a0c*/ 	.word	0xffffffff


	//   ....[117]....
        /*7a10*/ 	.word	0xffffffff


	//   ....[118]....
        /*7a14*/ 	.word	0xffffffff


	//   ....[119]....
        /*7a18*/ 	.word	0xffffffff


	//   ....[120]....
        /*7a1c*/ 	.word	0xffffffff


	//   ....[121]....
        /*7a20*/ 	.word	0xffffffff


	//   ....[122]....
        /*7a24*/ 	.word	0xffffffff


	//   ....[123]....
        /*7a28*/ 	.word	0xffffffff


	//   ....[124]....
        /*7a2c*/ 	.word	0xffffffff


	//   ....[125]....
        /*7a30*/ 	.word	0xffffffff


	//   ....[126]....
        /*7a34*/ 	.word	0xffffffff


	//   ....[127]....
        /*7a38*/ 	.word	0xffffffff


	//   ....[128]....
        /*7a3c*/ 	.word	0xffffffff


	//   ....[129]....
        /*7a40*/ 	.word	0xffffffff


	//   ....[130]....
        /*7a44*/ 	.word	0xffffffff


	//   ....[131]....
        /*7a48*/ 	.word	0xffffffff


	//   ....[132]....
        /*7a4c*/ 	.word	0xffffffff


	//   ....[133]....
        /*7a50*/ 	.word	0xffffffff


	//   ....[134]....
        /*7a54*/ 	.word	0xffffffff


	//   ....[135]....
        /*7a58*/ 	.word	0xffffffff


	//   ....[136]....
        /*7a5c*/ 	.word	0xffffffff


	//   ....[137]....
        /*7a60*/ 	.word	0xffffffff


	//   ....[138]....
        /*7a64*/ 	.word	0xffffffff


	//   ....[139]....
        /*7a68*/ 	.word	0xffffffff


	//   ....[140]....
        /*7a6c*/ 	.word	0xffffffff


	//   ....[141]....
        /*7a70*/ 	.word	0xffffffff


	//   ....[142]....
        /*7a74*/ 	.word	0xffffffff


	//   ....[143]....
        /*7a78*/ 	.word	0xffffffff


	//   ....[144]....
        /*7a7c*/ 	.word	0xffffffff


	//   ....[145]....
        /*7a80*/ 	.word	0xffffffff


	//   ....[146]....
        /*7a84*/ 	.word	0xffffffff


	//   ....[147]....
        /*7a88*/ 	.word	0xffffffff


	//   ....[148]....
        /*7a8c*/ 	.word	0xffffffff


	//   ....[149]....
        /*7a90*/ 	.word	0xffffffff


	//   ....[150]....
        /*7a94*/ 	.word	0xffffffff


	//   ....[151]....
        /*7a98*/ 	.word	0xffffffff


	//   ....[152]....
        /*7a9c*/ 	.word	0xffffffff


	//   ....[153]....
        /*7aa0*/ 	.word	0xffffffff


	//   ....[154]....
        /*7aa4*/ 	.word	0xffffffff


	//   ....[155]....
        /*7aa8*/ 	.word	0xffffffff


	//   ....[156]....
        /*7aac*/ 	.word	0xffffffff


	//   ....[157]....
        /*7ab0*/ 	.word	0xffffffff


	//   ....[158]....
        /*7ab4*/ 	.word	0xffffffff


	//   ....[159]....
        /*7ab8*/ 	.word	0xffffffff


	//   ....[160]....
        /*7abc*/ 	.word	0xffffffff


	//   ....[161]....
        /*7ac0*/ 	.word	0xffffffff


	//   ....[162]....
        /*7ac4*/ 	.word	0xffffffff


	//   ....[163]....
        /*7ac8*/ 	.word	0xffffffff


	//   ....[164]....
        /*7acc*/ 	.word	0xffffffff


	//   ....[165]....
        /*7ad0*/ 	.word	0xffffffff


	//   ....[166]....
        /*7ad4*/ 	.word	0xffffffff


	//   ....[167]....
        /*7ad8*/ 	.word	0xffffffff


	//   ....[168]....
        /*7adc*/ 	.word	0xffffffff


	//   ....[169]....
        /*7ae0*/ 	.word	0xffffffff


	//   ....[170]....
        /*7ae4*/ 	.word	0xffffffff


	//   ....[171]....
        /*7ae8*/ 	.word	0xffffffff


	//   ....[172]....
        /*7aec*/ 	.word	0xffffffff


	//   ....[173]....
        /*7af0*/ 	.word	0xffffffff


	//   ....[174]....
        /*7af4*/ 	.word	0xffffffff


	//   ....[175]....
        /*7af8*/ 	.word	0xffffffff


	//   ....[176]....
        /*7afc*/ 	.word	0xffffffff


	//   ....[177]....
        /*7b00*/ 	.word	0xffffffff


	//   ....[178]....
        /*7b04*/ 	.word	0xffffffff


	//   ....[179]....
        /*7b08*/ 	.word	0xffffffff


	//   ....[180]....
        /*7b0c*/ 	.word	0xffffffff


	//   ....[181]....
        /*7b10*/ 	.word	0xffffffff


	//   ....[182]....
        /*7b14*/ 	.word	0xffffffff


	//   ....[183]....
        /*7b18*/ 	.word	0xffffffff


	//   ....[184]....
        /*7b1c*/ 	.word	0xffffffff


	//   ....[185]....
        /*7b20*/ 	.word	0xffffffff


	//   ....[186]....
        /*7b24*/ 	.word	0xffffffff


	//   ....[187]....
        /*7b28*/ 	.word	0xffffffff


	//   ....[188]....
        /*7b2c*/ 	.word	0xffffffff


	//   ....[189]....
        /*7b30*/ 	.word	0xffffffff


	//   ....[190]....
        /*7b34*/ 	.word	0xffffffff


	//   ....[191]....
        /*7b38*/ 	.word	0xffffffff


	//   ....[192]....
        /*7b3c*/ 	.word	0xffffffff


	//   ....[193]....
        /*7b40*/ 	.word	0xffffffff


	//   ....[194]....
        /*7b44*/ 	.word	0xffffffff


	//   ....[195]....
        /*7b48*/ 	.word	0xffffffff


	//   ....[196]....
        /*7b4c*/ 	.word	0xffffffff


	//   ....[197]....
        /*7b50*/ 	.word	0xffffffff


	//   ....[198]....
        /*7b54*/ 	.word	0xffffffff


	//   ....[199]....
        /*7b58*/ 	.word	0xffffffff


	//   ....[200]....
        /*7b5c*/ 	.word	0xffffffff


	//   ....[201]....
        /*7b60*/ 	.word	0xffffffff


	//   ....[202]....
        /*7b64*/ 	.word	0xffffffff


	//   ....[203]....
        /*7b68*/ 	.word	0xffffffff


	//   ....[204]....
        /*7b6c*/ 	.word	0xffffffff


	//   ....[205]....
        /*7b70*/ 	.word	0xffffffff


	//   ....[206]....
        /*7b74*/ 	.word	0xffffffff


	//   ....[207]....
        /*7b78*/ 	.word	0xffffffff


	//   ....[208]....
        /*7b7c*/ 	.word	0xffffffff


	//   ....[209]....
        /*7b80*/ 	.word	0xffffffff


	//   ....[210]....
        /*7b84*/ 	.word	0xffffffff


	//   ....[211]....
        /*7b88*/ 	.word	0xffffffff


	//   ....[212]....
        /*7b8c*/ 	.word	0xffffffff


	//   ....[213]....
        /*7b90*/ 	.word	0xffffffff


	//   ....[214]....
        /*7b94*/ 	.word	0xffffffff


	//   ....[215]....
        /*7b98*/ 	.word	0xffffffff


	//   ....[216]....
        /*7b9c*/ 	.word	0xffffffff


	//   ....[217]....
        /*7ba0*/ 	.word	0xffffffff


	//   ....[218]....
        /*7ba4*/ 	.word	0xffffffff


	//   ....[219]....
        /*7ba8*/ 	.word	0xffffffff


	//   ....[220]....
        /*7bac*/ 	.word	0xffffffff


	//   ....[221]....
        /*7bb0*/ 	.word	0xffffffff


	//   ....[222]....
        /*7bb4*/ 	.word	0xffffffff


	//   ....[223]....
        /*7bb8*/ 	.word	0xffffffff


	//   ....[224]....
        /*7bbc*/ 	.word	0xffffffff


	//   ....[225]....
        /*7bc0*/ 	.word	0xffffffff


	//   ....[226]....
        /*7bc4*/ 	.word	0xffffffff


	//   ....[227]....
        /*7bc8*/ 	.word	0xffffffff


	//   ....[228]....
        /*7bcc*/ 	.word	0xffffffff


	//   ....[229]....
        /*7bd0*/ 	.word	0xffffffff


	//   ....[230]....
        /*7bd4*/ 	.word	0xffffffff


	//   ....[231]....
        /*7bd8*/ 	.word	0xffffffff


	//   ....[232]....
        /*7bdc*/ 	.word	0xffffffff


	//   ....[233]....
        /*7be0*/ 	.word	0xffffffff


	//   ....[234]....
        /*7be4*/ 	.word	0xffffffff


	//   ....[235]....
        /*7be8*/ 	.word	0xffffffff


	//   ....[236]....
        /*7bec*/ 	.word	0xffffffff


	//   ....[237]....
        /*7bf0*/ 	.word	0xffffffff


	//   ....[238]....
        /*7bf4*/ 	.word	0xffffffff


	//   ....[239]....
        /*7bf8*/ 	.word	0xffffffff


	//   ....[240]....
        /*7bfc*/ 	.word	0xffffffff


	//   ....[241]....
        /*7c00*/ 	.word	0xffffffff


	//   ....[242]....
        /*7c04*/ 	.word	0xffffffff


	//   ....[243]....
        /*7c08*/ 	.word	0xffffffff


	//   ....[244]....
        /*7c0c*/ 	.word	0xffffffff


	//   ....[245]....
        /*7c10*/ 	.word	0xffffffff


	//   ....[246]....
        /*7c14*/ 	.word	0xffffffff


	//   ....[247]....
        /*7c18*/ 	.word	0xffffffff


	//   ....[248]....
        /*7c1c*/ 	.word	0xffffffff


	//   ....[249]....
        /*7c20*/ 	.word	0xffffffff


	//   ....[250]....
        /*7c24*/ 	.word	0xffffffff


	//   ....[251]....
        /*7c28*/ 	.word	0xffffffff


	//   ....[252]....
        /*7c2c*/ 	.word	0xffffffff


	//   ....[253]....
        /*7c30*/ 	.word	0xffffffff


	//   ....[254]....
        /*7c34*/ 	.word	0xffffffff


	//   ....[255]....
        /*7c38*/ 	.word	0xffffffff


	//   ....[0]....
        /*7c3c*/ 	.word	0xffffffff


	//   ....[1]....
        /*7c40*/ 	.word	0xffffffff


	//   ....[2]....
        /*7c44*/ 	.word	0xffffffff


	//   ....[3]....
        /*7c48*/ 	.word	0xffffffff


	//   ....[4]....
        /*7c4c*/ 	.word	0xffffffff


	//   ....[5]....
        /*7c50*/ 	.word	0xffffffff


	//   ....[6]....
        /*7c54*/ 	.word	0xffffffff


	//   ....[7]....
        /*7c58*/ 	.word	0xffffffff


	//   ....[8]....
        /*7c5c*/ 	.word	0xffffffff


	//   ....[9]....
        /*7c60*/ 	.word	0xffffffff


	//   ....[10]....
        /*7c64*/ 	.word	0xffffffff


	//   ....[11]....
        /*7c68*/ 	.word	0xffffffff


	//   ....[12]....
        /*7c6c*/ 	.word	0xffffffff


	//   ....[13]....
        /*7c70*/ 	.word	0xffffffff


	//   ....[14]....
        /*7c74*/ 	.word	0xffffffff


	//   ....[15]....
        /*7c78*/ 	.word	0xffffffff


	//   ....[16]....
        /*7c7c*/ 	.word	0xffffffff


	//   ....[17]....
        /*7c80*/ 	.word	0xffffffff


	//   ....[18]....
        /*7c84*/ 	.word	0xffffffff


	//   ....[19]....
        /*7c88*/ 	.word	0xffffffff


	//   ....[20]....
        /*7c8c*/ 	.word	0xffffffff


	//   ....[21]....
        /*7c90*/ 	.word	0xffffffff


	//   ....[22]....
        /*7c94*/ 	.word	0xffffffff


	//   ....[23]....
        /*7c98*/ 	.word	0xffffffff


	//   ....[24]....
        /*7c9c*/ 	.word	0xffffffff


	//   ....[25]....
        /*7ca0*/ 	.word	0xffffffff


	//   ....[26]....
        /*7ca4*/ 	.word	0xffffffff


	//   ....[27]....
        /*7ca8*/ 	.word	0xffffffff


	//   ....[28]....
        /*7cac*/ 	.word	0xffffffff


	//   ....[29]....
        /*7cb0*/ 	.word	0xffffffff


	//   ....[30]....
        /*7cb4*/ 	.word	0xffffffff


	//   ....[31]....
        /*7cb8*/ 	.word	0xffffffff


	//   ....[32]....
        /*7cbc*/ 	.word	0xffffffff


	//   ....[33]....
        /*7cc0*/ 	.word	0xffffffff


	//   ....[34]....
        /*7cc4*/ 	.word	0xffffffff


	//   ....[35]....
        /*7cc8*/ 	.word	0xffffffff


	//   ....[36]....
        /*7ccc*/ 	.word	0xffffffff


	//   ....[37]....
        /*7cd0*/ 	.word	0xffffffff


	//   ....[38]....
        /*7cd4*/ 	.word	0xffffffff


	//   ....[39]....
        /*7cd8*/ 	.word	0xffffffff


	//   ....[40]....
        /*7cdc*/ 	.word	0xffffffff


	//   ....[41]....
        /*7ce0*/ 	.word	0xffffffff


	//   ....[42]....
        /*7ce4*/ 	.word	0xffffffff


	//   ....[43]....
        /*7ce8*/ 	.word	0xffffffff


	//   ....[44]....
        /*7cec*/ 	.word	0xffffffff


	//   ....[45]....
        /*7cf0*/ 	.word	0xffffffff


	//   ....[46]....
        /*7cf4*/ 	.word	0xffffffff


	//   ....[47]....
        /*7cf8*/ 	.word	0xffffffff


	//   ....[48]....
        /*7cfc*/ 	.word	0xffffffff


	//   ....[49]....
        /*7d00*/ 	.word	0xffffffff


	//   ....[50]....
        /*7d04*/ 	.word	0xffffffff


	//   ....[51]....
        /*7d08*/ 	.word	0xffffffff


	//   ....[52]....
        /*7d0c*/ 	.word	0xffffffff


	//   ....[53]....
        /*7d10*/ 	.word	0xffffffff


	//   ....[54]....
        /*7d14*/ 	.word	0xffffffff


	//   ....[55]....
        /*7d18*/ 	.word	0xffffffff


	//   ....[56]....
        /*7d1c*/ 	.word	0xffffffff


	//   ....[57]....
        /*7d20*/ 	.word	0xffffffff


	//   ....[58]....
        /*7d24*/ 	.word	0xffffffff


	//   ....[59]....
        /*7d28*/ 	.word	0xffffffff


	//   ....[60]....
        /*7d2c*/ 	.word	0xffffffff


	//   ....[61]....
        /*7d30*/ 	.word	0xffffffff


	//   ....[62]....
        /*7d34*/ 	.word	0xffffffff


	//   ....[63]....
        /*7d38*/ 	.word	0xffffffff


	//   ....[64]....
        /*7d3c*/ 	.word	0xffffffff


	//   ....[65]....
        /*7d40*/ 	.word	0xffffffff


	//   ....[66]....
        /*7d44*/ 	.word	0xffffffff


	//   ....[67]....
        /*7d48*/ 	.word	0xffffffff


	//   ....[68]....
        /*7d4c*/ 	.word	0xffffffff


	//   ....[69]....
        /*7d50*/ 	.word	0xffffffff


	//   ....[70]....
        /*7d54*/ 	.word	0xffffffff


	//   ....[71]....
        /*7d58*/ 	.word	0xffffffff


	//   ....[72]....
        /*7d5c*/ 	.word	0xffffffff


	//   ....[73]....
        /*7d60*/ 	.word	0xffffffff


	//   ....[74]....
        /*7d64*/ 	.word	0xffffffff


	//   ....[75]....
        /*7d68*/ 	.word	0xffffffff


	//   ....[76]....
        /*7d6c*/ 	.word	0xffffffff


	//   ....[77]....
        /*7d70*/ 	.word	0xffffffff


	//   ....[78]....
        /*7d74*/ 	.word	0xffffffff


	//   ....[79]....
        /*7d78*/ 	.word	0xffffffff


	//   ....[80]....
        /*7d7c*/ 	.word	0xffffffff


	//   ....[81]....
        /*7d80*/ 	.word	0xffffffff


	//   ....[82]....
        /*7d84*/ 	.word	0xffffffff


	//   ....[83]....
        /*7d88*/ 	.word	0xffffffff


	//   ....[84]....
        /*7d8c*/ 	.word	0xffffffff


	//   ....[85]....
        /*7d90*/ 	.word	0xffffffff


	//   ....[86]....
        /*7d94*/ 	.word	0xffffffff


	//   ....[87]....
        /*7d98*/ 	.word	0xffffffff


	//   ....[88]....
        /*7d9c*/ 	.word	0xffffffff


	//   ....[89]....
        /*7da0*/ 	.word	0xffffffff


	//   ....[90]....
        /*7da4*/ 	.word	0xffffffff


	//   ....[91]....
        /*7da8*/ 	.word	0xffffffff


	//   ....[92]....
        /*7dac*/ 	.word	0xffffffff


	//   ....[93]....
        /*7db0*/ 	.word	0xffffffff


	//   ....[94]....
        /*7db4*/ 	.word	0xffffffff


	//   ....[95]....
        /*7db8*/ 	.word	0xffffffff


	//   ....[96]....
        /*7dbc*/ 	.word	0xffffffff


	//   ....[97]....
        /*7dc0*/ 	.word	0xffffffff


	//   ....[98]....
        /*7dc4*/ 	.word	0xffffffff


	//   ....[99]....
        /*7dc8*/ 	.word	0xffffffff


	//   ....[100]....
        /*7dcc*/ 	.word	0xffffffff


	//   ....[101]....
        /*7dd0*/ 	.word	0xffffffff


	//   ....[102]....
        /*7dd4*/ 	.word	0xffffffff


	//   ....[103]....
        /*7dd8*/ 	.word	0xffffffff


	//   ....[104]....
        /*7ddc*/ 	.word	0xffffffff


	//   ....[105]....
        /*7de0*/ 	.word	0xffffffff


	//   ....[106]....
        /*7de4*/ 	.word	0xffffffff


	//   ....[107]....
        /*7de8*/ 	.word	0xffffffff


	//   ....[108]....
        /*7dec*/ 	.word	0xffffffff


	//   ....[109]....
        /*7df0*/ 	.word	0xffffffff


	//   ....[110]....
        /*7df4*/ 	.word	0xffffffff


	//   ....[111]....
        /*7df8*/ 	.word	0xffffffff


	//   ....[112]....
        /*7dfc*/ 	.word	0xffffffff


	//   ....[113]....
        /*7e00*/ 	.word	0xffffffff


	//   ....[114]....
        /*7e04*/ 	.word	0xffffffff


	//   ....[115]....
        /*7e08*/ 	.word	0xffffffff


	//   ....[116]....
        /*7e0c*/ 	.word	0xffffffff


	//   ....[117]....
        /*7e10*/ 	.word	0xffffffff


	//   ....[118]....
        /*7e14*/ 	.word	0xffffffff


	//   ....[119]....
        /*7e18*/ 	.word	0xffffffff


	//   ....[120]....
        /*7e1c*/ 	.word	0xffffffff


	//   ....[121]....
        /*7e20*/ 	.word	0xffffffff


	//   ....[122]....
        /*7e24*/ 	.word	0xffffffff


	//   ....[123]....
        /*7e28*/ 	.word	0xffffffff


	//   ....[124]....
        /*7e2c*/ 	.word	0xffffffff


	//   ....[125]....
        /*7e30*/ 	.word	0xffffffff


	//   ....[126]....
        /*7e34*/ 	.word	0xffffffff


	//   ....[127]....
        /*7e38*/ 	.word	0xffffffff


	//   ....[128]....
        /*7e3c*/ 	.word	0xffffffff


	//   ....[129]....
        /*7e40*/ 	.word	0xffffffff


	//   ....[130]....
        /*7e44*/ 	.word	0xffffffff


	//   ....[131]....
        /*7e48*/ 	.word	0xffffffff


	//   ....[132]....
        /*7e4c*/ 	.word	0xffffffff


	//   ....[133]....
        /*7e50*/ 	.word	0xffffffff


	//   ....[134]....
        /*7e54*/ 	.word	0xffffffff


	//   ....[135]....
        /*7e58*/ 	.word	0xffffffff


	//   ....[136]....
        /*7e5c*/ 	.word	0xffffffff


	//   ....[137]....
        /*7e60*/ 	.word	0xffffffff


	//   ....[138]....
        /*7e64*/ 	.word	0xffffffff


	//   ....[139]....
        /*7e68*/ 	.word	0xffffffff


	//   ....[140]....
        /*7e6c*/ 	.word	0xffffffff


	//   ....[141]....
        /*7e70*/ 	.word	0xffffffff


	//   ....[142]....
        /*7e74*/ 	.word	0xffffffff


	//   ....[143]....
        /*7e78*/ 	.word	0xffffffff


	//   ....[144]....
        /*7e7c*/ 	.word	0xffffffff


	//   ....[145]....
        /*7e80*/ 	.word	0xffffffff


	//   ....[146]....
        /*7e84*/ 	.word	0xffffffff


	//   ....[147]....
        /*7e88*/ 	.word	0xffffffff


	//   ....[148]....
        /*7e8c*/ 	.word	0xffffffff


	//   ....[149]....
        /*7e90*/ 	.word	0xffffffff


	//   ....[150]....
        /*7e94*/ 	.word	0xffffffff


	//   ....[151]....
        /*7e98*/ 	.word	0xffffffff


	//   ....[152]....
        /*7e9c*/ 	.word	0xffffffff


	//   ....[153]....
        /*7ea0*/ 	.word	0xffffffff


	//   ....[154]....
        /*7ea4*/ 	.word	0xffffffff


	//   ....[155]....
        /*7ea8*/ 	.word	0xffffffff


	//   ....[156]....
        /*7eac*/ 	.word	0xffffffff


	//   ....[157]....
        /*7eb0*/ 	.word	0xffffffff


	//   ....[158]....
        /*7eb4*/ 	.word	0xffffffff


	//   ....[159]....
        /*7eb8*/ 	.word	0xffffffff


	//   ....[160]....
        /*7ebc*/ 	.word	0xffffffff


	//   ....[161]....
        /*7ec0*/ 	.word	0xffffffff


	//   ....[162]....
        /*7ec4*/ 	.word	0xffffffff


	//   ....[163]....
        /*7ec8*/ 	.word	0xffffffff


	//   ....[164]....
        /*7ecc*/ 	.word	0xffffffff


	//   ....[165]....
        /*7ed0*/ 	.word	0xffffffff


	//   ....[166]....
        /*7ed4*/ 	.word	0xffffffff


	//   ....[167]....
        /*7ed8*/ 	.word	0xffffffff


	//   ....[168]....
        /*7edc*/ 	.word	0xffffffff


	//   ....[169]....
        /*7ee0*/ 	.word	0xffffffff


	//   ....[170]....
        /*7ee4*/ 	.word	0xffffffff


	//   ....[171]....
        /*7ee8*/ 	.word	0xffffffff


	//   ....[172]....
        /*7eec*/ 	.word	0xffffffff


	//   ....[173]....
        /*7ef0*/ 	.word	0xffffffff


	//   ....[174]....
        /*7ef4*/ 	.word	0xffffffff


	//   ....[175]....
        /*7ef8*/ 	.word	0xffffffff


	//   ....[176]....
        /*7efc*/ 	.word	0xffffffff


	//   ....[177]....
        /*7f00*/ 	.word	0xffffffff


	//   ....[178]....
        /*7f04*/ 	.word	0xffffffff


	//   ....[179]....
        /*7f08*/ 	.word	0xffffffff


	//   ....[180]....
        /*7f0c*/ 	.word	0xffffffff


	//   ....[181]....
        /*7f10*/ 	.word	0xffffffff


	//   ....[182]....
        /*7f14*/ 	.word	0xffffffff


	//   ....[183]....
        /*7f18*/ 	.word	0xffffffff


	//   ....[184]....
        /*7f1c*/ 	.word	0xffffffff


	//   ....[185]....
        /*7f20*/ 	.word	0xffffffff


	//   ....[186]....
        /*7f24*/ 	.word	0xffffffff


	//   ....[187]....
        /*7f28*/ 	.word	0xffffffff


	//   ....[188]....
        /*7f2c*/ 	.word	0xffffffff


	//   ....[189]....
        /*7f30*/ 	.word	0xffffffff


	//   ....[190]....
        /*7f34*/ 	.word	0xffffffff


	//   ....[191]....
        /*7f38*/ 	.word	0xffffffff


	//   ....[192]....
        /*7f3c*/ 	.word	0xffffffff


	//   ....[193]....
        /*7f40*/ 	.word	0xffffffff


	//   ....[194]....
        /*7f44*/ 	.word	0xffffffff


	//   ....[195]....
        /*7f48*/ 	.word	0xffffffff


	//   ....[196]....
        /*7f4c*/ 	.word	0xffffffff


	//   ....[197]....
        /*7f50*/ 	.word	0xffffffff


	//   ....[198]....
        /*7f54*/ 	.word	0xffffffff


	//   ....[199]....
        /*7f58*/ 	.word	0xffffffff


	//   ....[200]....
        /*7f5c*/ 	.word	0xffffffff


	//   ....[201]....
        /*7f60*/ 	.word	0xffffffff


	//   ....[202]....
        /*7f64*/ 	.word	0xffffffff


	//   ....[203]....
        /*7f68*/ 	.word	0xffffffff


	//   ....[204]....
        /*7f6c*/ 	.word	0xffffffff


	//   ....[205]....
        /*7f70*/ 	.word	0xffffffff


	//   ....[206]....
        /*7f74*/ 	.word	0xffffffff


	//   ....[207]....
        /*7f78*/ 	.word	0xffffffff


	//   ....[208]....
        /*7f7c*/ 	.word	0xffffffff


	//   ....[209]....
        /*7f80*/ 	.word	0xffffffff


	//   ....[210]....
        /*7f84*/ 	.word	0xffffffff


	//   ....[211]....
        /*7f88*/ 	.word	0xffffffff


	//   ....[212]....
        /*7f8c*/ 	.word	0xffffffff


	//   ....[213]....
        /*7f90*/ 	.word	0xffffffff


	//   ....[214]....
        /*7f94*/ 	.word	0xffffffff


	//   ....[215]....
        /*7f98*/ 	.word	0xffffffff


	//   ....[216]....
        /*7f9c*/ 	.word	0xffffffff


	//   ....[217]....
        /*7fa0*/ 	.word	0xffffffff


	//   ....[218]....
        /*7fa4*/ 	.word	0xffffffff


	//   ....[219]....
        /*7fa8*/ 	.word	0xffffffff


	//   ....[220]....
        /*7fac*/ 	.word	0xffffffff


	//   ....[221]....
        /*7fb0*/ 	.word	0xffffffff


	//   ....[222]....
        /*7fb4*/ 	.word	0xffffffff


	//   ....[223]....
        /*7fb8*/ 	.word	0xffffffff


	//   ....[224]....
        /*7fbc*/ 	.word	0xffffffff


	//   ....[225]....
        /*7fc0*/ 	.word	0xffffffff


	//   ....[226]....
        /*7fc4*/ 	.word	0xffffffff


	//   ....[227]....
        /*7fc8*/ 	.word	0xffffffff


	//   ....[228]....
        /*7fcc*/ 	.word	0xffffffff


	//   ....[229]....
        /*7fd0*/ 	.word	0xffffffff


	//   ....[230]....
        /*7fd4*/ 	.word	0xffffffff


	//   ....[231]....
        /*7fd8*/ 	.word	0xffffffff


	//   ....[232]....
        /*7fdc*/ 	.word	0xffffffff


	//   ....[233]....
        /*7fe0*/ 	.word	0xffffffff


	//   ....[234]....
        /*7fe4*/ 	.word	0xffffffff


	//   ....[235]....
        /*7fe8*/ 	.word	0xffffffff


	//   ....[236]....
        /*7fec*/ 	.word	0xffffffff


	//   ....[237]....
        /*7ff0*/ 	.word	0xffffffff


	//   ....[238]....
        /*7ff4*/ 	.word	0xffffffff


	//   ....[239]....
        /*7ff8*/ 	.word	0xffffffff


	//   ....[240]....
        /*7ffc*/ 	.word	0xffffffff


	//   ....[241]....
        /*8000*/ 	.word	0xffffffff


	//   ....[242]....
        /*8004*/ 	.word	0xffffffff


	//   ....[243]....
        /*8008*/ 	.word	0xffffffff


	//   ....[244]....
        /*800c*/ 	.word	0xffffffff


	//   ....[245]....
        /*8010*/ 	.word	0xffffffff


	//   ....[246]....
        /*8014*/ 	.word	0xffffffff


	//   ....[247]....
        /*8018*/ 	.word	0xffffffff


	//   ....[248]....
        /*801c*/ 	.word	0xffffffff


	//   ....[249]....
        /*8020*/ 	.word	0xffffffff


	//   ....[250]....
        /*8024*/ 	.word	0xffffffff


	//   ....[251]....
        /*8028*/ 	.word	0xffffffff


	//   ....[252]....
        /*802c*/ 	.word	0xffffffff


	//   ....[253]....
        /*8030*/ 	.word	0xffffffff


	//   ....[254]....
        /*8034*/ 	.word	0xffffffff


	//   ....[255]....
        /*8038*/ 	.word	0xffffffff


	//----- nvinfo : EIATTR_COOP_GROUP_INSTR_OFFSETS
	.align		4
.L_241:
        /*803c*/ 	.byte	0x04, 0x28
        /*803e*/ 	.short	(.L_243 - .L_242)


	//   ....[0]....
.L_242:
        /*8040*/ 	.word	0x00000030


	//   ....[1]....
        /*8044*/ 	.word	0x00000050


	//   ....[2]....
        /*8048*/ 	.word	0x00000060


	//   ....[3]....
        /*804c*/ 	.word	0x00000070


	//   ....[4]....
        /*8050*/ 	.word	0x00000080


	//   ....[5]....
        /*8054*/ 	.word	0x000000b0


	//   ....[6]....
        /*8058*/ 	.word	0x000000c0


	//   ....[7]....
        /*805c*/ 	.word	0x000000d0


	//   ....[8]....
        /*8060*/ 	.word	0x000000e0


	//   ....[9]....
        /*8064*/ 	.word	0x00000110


	//   ....[10]....
        /*8068*/ 	.word	0x00000120


	//   ....[11]....
        /*806c*/ 	.word	0x00000130


	//   ....[12]....
        /*8070*/ 	.word	0x00000140


	//   ....[13]....
        /*8074*/ 	.word	0x00000170


	//   ....[14]....
        /*8078*/ 	.word	0x00000180


	//   ....[15]....
        /*807c*/ 	.word	0x00000190


	//   ....[16]....
        /*8080*/ 	.word	0x000001a0


	//   ....[17]....
        /*8084*/ 	.word	0x000001d0


	//   ....[18]....
        /*8088*/ 	.word	0x000001e0


	//   ....[19]....
        /*808c*/ 	.word	0x000001f0


	//   ....[20]....
        /*8090*/ 	.word	0x00000200


	//   ....[21]....
        /*8094*/ 	.word	0x00000230


	//   ....[22]....
        /*8098*/ 	.word	0x00000240


	//   ....[23]....
        /*809c*/ 	.word	0x00000250


	//   ....[24]....
        /*80a0*/ 	.word	0x00000260


	//   ....[25]....
        /*80a4*/ 	.word	0x00000290


	//   ....[26]....
        /*80a8*/ 	.word	0x000002a0


	//   ....[27]....
        /*80ac*/ 	.word	0x000002b0


	//   ....[28]....
        /*80b0*/ 	.word	0x000002c0


	//   ....[29]....
        /*80b4*/ 	.word	0x000002f0


	//   ....[30]....
        /*80b8*/ 	.word	0x00000300


	//   ....[31]....
        /*80bc*/ 	.word	0x00000310


	//   ....[32]....
        /*80c0*/ 	.word	0x00000320


	//   ....[33]....
        /*80c4*/ 	.word	0x00000350


	//   ....[34]....
        /*80c8*/ 	.word	0x00000360


	//   ....[35]....
        /*80cc*/ 	.word	0x00000370


	//   ....[36]....
        /*80d0*/ 	.word	0x00000380


	//   ....[37]....
        /*80d4*/ 	.word	0x000003b0


	//   ....[38]....
        /*80d8*/ 	.word	0x000003c0


	//   ....[39]....
        /*80dc*/ 	.word	0x000003d0


	//   ....[40]....
        /*80e0*/ 	.word	0x000003e0


	//   ....[41]....
        /*80e4*/ 	.word	0x00000410


	//   ....[42]....
        /*80e8*/ 	.word	0x00000420


	//   ....[43]....
        /*80ec*/ 	.word	0x00000430


	//   ....[44]....
        /*80f0*/ 	.word	0x00000440


	//   ....[45]....
        /*80f4*/ 	.word	0x00000470


	//   ....[46]....
        /*80f8*/ 	.word	0x00000480


	//   ....[47]....
        /*80fc*/ 	.word	0x00000490


	//   ....[48]....
        /*8100*/ 	.word	0x000004a0


	//   ....[49]....
        /*8104*/ 	.word	0x000004d0


	//   ....[50]....
        /*8108*/ 	.word	0x000004e0


	//   ....[51]....
        /*810c*/ 	.word	0x000004f0


	//   ....[52]....
        /*8110*/ 	.word	0x00000500


	//   ....[53]....
        /*8114*/ 	.word	0x00000530


	//   ....[54]....
        /*8118*/ 	.word	0x00000540


	//   ....[55]....
        /*811c*/ 	.word	0x00000550


	//   ....[56]....
        /*8120*/ 	.word	0x00000560


	//   ....[57]....
        /*8124*/ 	.word	0x00000590


	//   ....[58]....
        /*8128*/ 	.word	0x000005a0


	//   ....[59]....
        /*812c*/ 	.word	0x000005b0


	//   ....[60]....
        /*8130*/ 	.word	0x000005c0


	//   ....[61]....
        /*8134*/ 	.word	0x000005f0


	//   ....[62]....
        /*8138*/ 	.word	0x00000600


	//   ....[63]....
        /*813c*/ 	.word	0x00000610


	//   ....[64]....
        /*8140*/ 	.word	0x00000620


	//   ....[65]....
        /*8144*/ 	.word	0x00000650


	//   ....[66]....
        /*8148*/ 	.word	0x00000660


	//   ....[67]....
        /*814c*/ 	.word	0x00000670


	//   ....[68]....
        /*8150*/ 	.word	0x00000680


	//   ....[69]....
        /*8154*/ 	.word	0x000006b0


	//   ....[70]....
        /*8158*/ 	.word	0x000006c0


	//   ....[71]....
        /*815c*/ 	.word	0x000006d0


	//   ....[72]....
        /*8160*/ 	.word	0x000006e0


	//   ....[73]....
        /*8164*/ 	.word	0x00000710


	//   ....[74]....
        /*8168*/ 	.word	0x00000720


	//   ....[75]....
        /*816c*/ 	.word	0x00000730


	//   ....[76]....
        /*8170*/ 	.word	0x00000740


	//   ....[77]....
        /*8174*/ 	.word	0x00000770


	//   ....[78]....
        /*8178*/ 	.word	0x00000780


	//   ....[79]....
        /*817c*/ 	.word	0x00000790


	//   ....[80]....
        /*8180*/ 	.word	0x000007a0


	//   ....[81]....
        /*8184*/ 	.word	0x000007d0


	//   ....[82]....
        /*8188*/ 	.word	0x000007e0


	//   ....[83]....
        /*818c*/ 	.word	0x000007f0


	//   ....[84]....
        /*8190*/ 	.word	0x00000800


	//   ....[85]....
        /*8194*/ 	.word	0x00000830


	//   ....[86]....
        /*8198*/ 	.word	0x00000840


	//   ....[87]....
        /*819c*/ 	.word	0x00000850


	//   ....[88]....
        /*81a0*/ 	.word	0x00000860


	//   ....[89]....
        /*81a4*/ 	.word	0x00000890


	//   ....[90]....
        /*81a8*/ 	.word	0x000008a0


	//   ....[91]....
        /*81ac*/ 	.word	0x000008b0


	//   ....[92]....
        /*81b0*/ 	.word	0x000008c0


	//   ....[93]....
        /*81b4*/ 	.word	0x000008f0


	//   ....[94]....
        /*81b8*/ 	.word	0x00000900


	//   ....[95]....
        /*81bc*/ 	.word	0x00000910


	//   ....[96]....
        /*81c0*/ 	.word	0x00000920


	//   ....[97]....
        /*81c4*/ 	.word	0x00000950


	//   ....[98]....
        /*81c8*/ 	.word	0x00000960


	//   ....[99]....
        /*81cc*/ 	.word	0x00000970


	//   ....[100]....
        /*81d0*/ 	.word	0x00000980


	//   ....[101]....
        /*81d4*/ 	.word	0x000009b0


	//   ....[102]....
        /*81d8*/ 	.word	0x000009c0


	//   ....[103]....
        /*81dc*/ 	.word	0x000009d0


	//   ....[104]....
        /*81e0*/ 	.word	0x000009e0


	//   ....[105]....
        /*81e4*/ 	.word	0x00000a10


	//   ....[106]....
        /*81e8*/ 	.word	0x00000a20


	//   ....[107]....
        /*81ec*/ 	.word	0x00000a30


	//   ....[108]....
        /*81f0*/ 	.word	0x00000a40


	//   ....[109]....
        /*81f4*/ 	.word	0x00000a70


	//   ....[110]....
        /*81f8*/ 	.word	0x00000a80


	//   ....[111]....
        /*81fc*/ 	.word	0x00000a90


	//   ....[112]....
        /*8200*/ 	.word	0x00000aa0


	//   ....[113]....
        /*8204*/ 	.word	0x00000ad0


	//   ....[114]....
        /*8208*/ 	.word	0x00000ae0


	//   ....[115]....
        /*820c*/ 	.word	0x00000af0


	//   ....[116]....
        /*8210*/ 	.word	0x00000b00


	//   ....[117]....
        /*8214*/ 	.word	0x00000b30


	//   ....[118]....
        /*8218*/ 	.word	0x00000b40


	//   ....[119]....
        /*821c*/ 	.word	0x00000b50


	//   ....[120]....
        /*8220*/ 	.word	0x00000b60


	//   ....[121]....
        /*8224*/ 	.word	0x00000b90


	//   ....[122]....
        /*8228*/ 	.word	0x00000ba0


	//   ....[123]....
        /*822c*/ 	.word	0x00000bb0


	//   ....[124]....
        /*8230*/ 	.word	0x00000bc0


	//   ....[125]....
        /*8234*/ 	.word	0x00000bf0


	//   ....[126]....
        /*8238*/ 	.word	0x00000c00


	//   ....[127]....
        /*823c*/ 	.word	0x00000c10


	//   ....[128]....
        /*8240*/ 	.word	0x00000c20


	//   ....[129]....
        /*8244*/ 	.word	0x00000c50


	//   ....[130]....
        /*8248*/ 	.word	0x00000c60


	//   ....[131]....
        /*824c*/ 	.word	0x00000c70


	//   ....[132]....
        /*8250*/ 	.word	0x00000c80


	//   ....[133]....
        /*8254*/ 	.word	0x00000cb0


	//   ....[134]....
        /*8258*/ 	.word	0x00000cc0


	//   ....[135]....
        /*825c*/ 	.word	0x00000cd0


	//   ....[136]....
        /*8260*/ 	.word	0x00000ce0


	//   ....[137]....
        /*8264*/ 	.word	0x00000d10


	//   ....[138]....
        /*8268*/ 	.word	0x00000d20


	//   ....[139]....
        /*826c*/ 	.word	0x00000d30


	//   ....[140]....
        /*8270*/ 	.word	0x00000d40


	//   ....[141]....
        /*8274*/ 	.word	0x00000d70


	//   ....[142]....
        /*8278*/ 	.word	0x00000d80


	//   ....[143]....
        /*827c*/ 	.word	0x00000d90


	//   ....[144]....
        /*8280*/ 	.word	0x00000da0


	//   ....[145]....
        /*8284*/ 	.word	0x00000dd0


	//   ....[146]....
        /*8288*/ 	.word	0x00000de0


	//   ....[147]....
        /*828c*/ 	.word	0x00000df0


	//   ....[148]....
        /*8290*/ 	.word	0x00000e00


	//   ....[149]....
        /*8294*/ 	.word	0x00000e30


	//   ....[150]....
        /*8298*/ 	.word	0x00000e40


	//   ....[151]....
        /*829c*/ 	.word	0x00000e50


	//   ....[152]....
        /*82a0*/ 	.word	0x00000e60


	//   ....[153]....
        /*82a4*/ 	.word	0x00000e90


	//   ....[154]....
        /*82a8*/ 	.word	0x00000ea0


	//   ....[155]....
        /*82ac*/ 	.word	0x00000eb0


	//   ....[156]....
        /*82b0*/ 	.word	0x00000ec0


	//   ....[157]....
        /*82b4*/ 	.word	0x00000ef0


	//   ....[158]....
        /*82b8*/ 	.word	0x00000f00


	//   ....[159]....
        /*82bc*/ 	.word	0x00000f10


	//   ....[160]....
        /*82c0*/ 	.word	0x00000f20


	//   ....[161]....
        /*82c4*/ 	.word	0x00000f50


	//   ....[162]....
        /*82c8*/ 	.word	0x00000f60


	//   ....[163]....
        /*82cc*/ 	.word	0x00000f70


	//   ....[164]....
        /*82d0*/ 	.word	0x00000f80


	//   ....[165]....
        /*82d4*/ 	.word	0x00000fb0


	//   ....[166]....
        /*82d8*/ 	.word	0x00000fc0


	//   ....[167]....
        /*82dc*/ 	.word	0x00000fd0


	//   ....[168]....
        /*82e0*/ 	.word	0x00000fe0


	//   ....[169]....
        /*82e4*/ 	.word	0x00001010


	//   ....[170]....
        /*82e8*/ 	.word	0x00001020


	//   ....[171]....
        /*82ec*/ 	.word	0x00001030


	//   ....[172]....
        /*82f0*/ 	.word	0x00001040


	//   ....[173]....
        /*82f4*/ 	.word	0x00001070


	//   ....[174]....
        /*82f8*/ 	.word	0x00001080


	//   ....[175]....
        /*82fc*/ 	.word	0x00001090


	//   ....[176]....
        /*8300*/ 	.word	0x000010a0


	//   ....[177]....
        /*8304*/ 	.word	0x000010d0


	//   ....[178]....
        /*8308*/ 	.word	0x000010e0


	//   ....[179]....
        /*830c*/ 	.word	0x000010f0


	//   ....[180]....
        /*8310*/ 	.word	0x00001100


	//   ....[181]....
        /*8314*/ 	.word	0x00001130


	//   ....[182]....
        /*8318*/ 	.word	0x00001140


	//   ....[183]....
        /*831c*/ 	.word	0x00001150


	//   ....[184]....
        /*8320*/ 	.word	0x00001160


	//   ....[185]....
        /*8324*/ 	.word	0x00001190


	//   ....[186]....
        /*8328*/ 	.word	0x000011a0


	//   ....[187]....
        /*832c*/ 	.word	0x000011b0


	//   ....[188]....
        /*8330*/ 	.word	0x000011c0


	//   ....[189]....
        /*8334*/ 	.word	0x000011f0


	//   ....[190]....
        /*8338*/ 	.word	0x00001200


	//   ....[191]....
        /*833c*/ 	.word	0x00001210


	//   ....[192]....
        /*8340*/ 	.word	0x00001220


	//   ....[193]....
        /*8344*/ 	.word	0x00001250


	//   ....[194]....
        /*8348*/ 	.word	0x00001260


	//   ....[195]....
        /*834c*/ 	.word	0x00001270


	//   ....[196]....
        /*8350*/ 	.word	0x00001280


	//   ....[197]....
        /*8354*/ 	.word	0x000012b0


	//   ....[198]....
        /*8358*/ 	.word	0x000012c0


	//   ....[199]....
        /*835c*/ 	.word	0x000012d0


	//   ....[200]....
        /*8360*/ 	.word	0x000012e0


	//   ....[201]....
        /*8364*/ 	.word	0x00001310


	//   ....[202]....
        /*8368*/ 	.word	0x00001320


	//   ....[203]....
        /*836c*/ 	.word	0x00001330


	//   ....[204]....
        /*8370*/ 	.word	0x00001340


	//   ....[205]....
        /*8374*/ 	.word	0x00001370


	//   ....[206]....
        /*8378*/ 	.word	0x00001380


	//   ....[207]....
        /*837c*/ 	.word	0x00001390


	//   ....[208]....
        /*8380*/ 	.word	0x000013a0


	//   ....[209]....
        /*8384*/ 	.word	0x000013d0


	//   ....[210]....
        /*8388*/ 	.word	0x000013e0


	//   ....[211]....
        /*838c*/ 	.word	0x000013f0


	//   ....[212]....
        /*8390*/ 	.word	0x00001400


	//   ....[213]....
        /*8394*/ 	.word	0x00001430


	//   ....[214]....
        /*8398*/ 	.word	0x00001440


	//   ....[215]....
        /*839c*/ 	.word	0x00001450


	//   ....[216]....
        /*83a0*/ 	.word	0x00001460


	//   ....[217]....
        /*83a4*/ 	.word	0x00001490


	//   ....[218]....
        /*83a8*/ 	.word	0x000014a0


	//   ....[219]....
        /*83ac*/ 	.word	0x000014b0


	//   ....[220]....
        /*83b0*/ 	.word	0x000014c0


	//   ....[221]....
        /*83b4*/ 	.word	0x000014f0


	//   ....[222]....
        /*83b8*/ 	.word	0x00001500


	//   ....[223]....
        /*83bc*/ 	.word	0x00001510


	//   ....[224]....
        /*83c0*/ 	.word	0x00001520


	//   ....[225]....
        /*83c4*/ 	.word	0x00001550


	//   ....[226]....
        /*83c8*/ 	.word	0x00001560


	//   ....[227]....
        /*83cc*/ 	.word	0x00001570


	//   ....[228]....
        /*83d0*/ 	.word	0x00001580


	//   ....[229]....
        /*83d4*/ 	.word	0x000015b0


	//   ....[230]....
        /*83d8*/ 	.word	0x000015c0


	//   ....[231]....
        /*83dc*/ 	.word	0x000015d0


	//   ....[232]....
        /*83e0*/ 	.word	0x000015e0


	//   ....[233]....
        /*83e4*/ 	.word	0x00001610


	//   ....[234]....
        /*83e8*/ 	.word	0x00001620


	//   ....[235]....
        /*83ec*/ 	.word	0x00001630


	//   ....[236]....
        /*83f0*/ 	.word	0x00001640


	//   ....[237]....
        /*83f4*/ 	.word	0x00001670


	//   ....[238]....
        /*83f8*/ 	.word	0x00001680


	//   ....[239]....
        /*83fc*/ 	.word	0x00001690


	//   ....[240]....
        /*8400*/ 	.word	0x000016a0


	//   ....[241]....
        /*8404*/ 	.word	0x000016d0


	//   ....[242]....
        /*8408*/ 	.word	0x000016e0


	//   ....[243]....
        /*840c*/ 	.word	0x000016f0


	//   ....[244]....
        /*8410*/ 	.word	0x00001700


	//   ....[245]....
        /*8414*/ 	.word	0x00001730


	//   ....[246]....
        /*8418*/ 	.word	0x00001740


	//   ....[247]....
        /*841c*/ 	.word	0x00001750


	//   ....[248]....
        /*8420*/ 	.word	0x00001760


	//   ....[249]....
        /*8424*/ 	.word	0x00001790


	//   ....[250]....
        /*8428*/ 	.word	0x000017a0


	//   ....[251]....
        /*842c*/ 	.word	0x000017b0


	//   ....[252]....
        /*8430*/ 	.word	0x000017c0


	//   ....[253]....
        /*8434*/ 	.word	0x000017f0


	//   ....[254]....
        /*8438*/ 	.word	0x00001800


	//   ....[255]....
        /*843c*/ 	.word	0x00001810


	//   ....[0]....
        /*8440*/ 	.word	0x00001820


	//   ....[1]....
        /*8444*/ 	.word	0x00001850


	//   ....[2]....
        /*8448*/ 	.word	0x00001860


	//   ....[3]....
        /*844c*/ 	.word	0x00001870


	//   ....[4]....
        /*8450*/ 	.word	0x00001880


	//   ....[5]....
        /*8454*/ 	.word	0x000018b0


	//   ....[6]....
        /*8458*/ 	.word	0x000018c0


	//   ....[7]....
        /*845c*/ 	.word	0x000018d0


	//   ....[8]....
        /*8460*/ 	.word	0x000018e0


	//   ....[9]....
        /*8464*/ 	.word	0x00001910


	//   ....[10]....
        /*8468*/ 	.word	0x00001920


	//   ....[11]....
        /*846c*/ 	.word	0x00001930


	//   ....[12]....
        /*8470*/ 	.word	0x00001940


	//   ....[13]....
        /*8474*/ 	.word	0x00001970


	//   ....[14]....
        /*8478*/ 	.word	0x00001980


	//   ....[15]....
        /*847c*/ 	.word	0x00001990


	//   ....[16]....
        /*8480*/ 	.word	0x000019a0


	//   ....[17]....
        /*8484*/ 	.word	0x000019d0


	//   ....[18]....
        /*8488*/ 	.word	0x000019e0


	//   ....[19]....
        /*848c*/ 	.word	0x000019f0


	//   ....[20]....
        /*8490*/ 	.word	0x00001a00


	//   ....[21]....
        /*8494*/ 	.word	0x00001a30


	//   ....[22]....
        /*8498*/ 	.word	0x00001a40


	//   ....[23]....
        /*849c*/ 	.word	0x00001a50


	//   ....[24]....
        /*84a0*/ 	.word	0x00001a60


	//   ....[25]....
        /*84a4*/ 	.word	0x00001a90


	//   ....[26]....
        /*84a8*/ 	.word	0x00001aa0


	//   ....[27]....
        /*84ac*/ 	.word	0x00001ab0


	//   ....[28]....
        /*84b0*/ 	.word	0x00001ac0


	//   ....[29]....
        /*84b4*/ 	.word	0x00001af0


	//   ....[30]....
        /*84b8*/ 	.word	0x00001b00


	//   ....[31]....
        /*84bc*/ 	.word	0x00001b10


	//   ....[32]....
        /*84c0*/ 	.word	0x00001b20


	//   ....[33]....
        /*84c4*/ 	.word	0x00001b50


	//   ....[34]....
        /*84c8*/ 	.word	0x00001b60


	//   ....[35]....
        /*84cc*/ 	.word	0x00001b70


	//   ....[36]....
        /*84d0*/ 	.word	0x00001b80


	//   ....[37]....
        /*84d4*/ 	.word	0x00001bb0


	//   ....[38]....
        /*84d8*/ 	.word	0x00001bc0


	//   ....[39]....
        /*84dc*/ 	.word	0x00001bd0


	//   ....[40]....
        /*84e0*/ 	.word	0x00001be0


	//   ....[41]....
        /*84e4*/ 	.word	0x00001c10


	//   ....[42]....
        /*84e8*/ 	.word	0x00001c20


	//   ....[43]....
        /*84ec*/ 	.word	0x00001c30


	//   ....[44]....
        /*84f0*/ 	.word	0x00001c40


	//   ....[45]....
        /*84f4*/ 	.word	0x00001c70


	//   ....[46]....
        /*84f8*/ 	.word	0x00001c80


	//   ....[47]....
        /*84fc*/ 	.word	0x00001c90


	//   ....[48]....
        /*8500*/ 	.word	0x00001ca0


	//   ....[49]....
        /*8504*/ 	.word	0x00001cd0


	//   ....[50]....
        /*8508*/ 	.word	0x00001ce0


	//   ....[51]....
        /*850c*/ 	.word	0x00001cf0


	//   ....[52]....
        /*8510*/ 	.word	0x00001d00


	//   ....[53]....
        /*8514*/ 	.word	0x00001d30


	//   ....[54]....
        /*8518*/ 	.word	0x00001d40


	//   ....[55]....
        /*851c*/ 	.word	0x00001d50


	//   ....[56]....
        /*8520*/ 	.word	0x00001d60


	//   ....[57]....
        /*8524*/ 	.word	0x00001d90


	//   ....[58]....
        /*8528*/ 	.word	0x00001da0


	//   ....[59]....
        /*852c*/ 	.word	0x00001db0


	//   ....[60]....
        /*8530*/ 	.word	0x00001dc0


	//   ....[61]....
        /*8534*/ 	.word	0x00001df0


	//   ....[62]....
        /*8538*/ 	.word	0x00001e00


	//   ....[63]....
        /*853c*/ 	.word	0x00001e10


	//   ....[64]....
        /*8540*/ 	.word	0x00001e20


	//   ....[65]....
        /*8544*/ 	.word	0x00001e50


	//   ....[66]....
        /*8548*/ 	.word	0x00001e60


	//   ....[67]....
        /*854c*/ 	.word	0x00001e70


	//   ....[68]....
        /*8550*/ 	.word	0x00001e80


	//   ....[69]....
        /*8554*/ 	.word	0x00001eb0


	//   ....[70]....
        /*8558*/ 	.word	0x00001ec0


	//   ....[71]....
        /*855c*/ 	.word	0x00001ed0


	//   ....[72]....
        /*8560*/ 	.word	0x00001ee0


	//   ....[73]....
        /*8564*/ 	.word	0x00001f10


	//   ....[74]....
        /*8568*/ 	.word	0x00001f20


	//   ....[75]....
        /*856c*/ 	.word	0x00001f30


	//   ....[76]....
        /*8570*/ 	.word	0x00001f40


	//   ....[77]....
        /*8574*/ 	.word	0x00001f70


	//   ....[78]....
        /*8578*/ 	.word	0x00001f80


	//   ....[79]....
        /*857c*/ 	.word	0x00001f90


	//   ....[80]....
        /*8580*/ 	.word	0x00001fa0


	//   ....[81]....
        /*8584*/ 	.word	0x00001fd0


	//   ....[82]....
        /*8588*/ 	.word	0x00001fe0


	//   ....[83]....
        /*858c*/ 	.word	0x00001ff0


	//   ....[84]....
        /*8590*/ 	.word	0x00002000


	//   ....[85]....
        /*8594*/ 	.word	0x00002030


	//   ....[86]....
        /*8598*/ 	.word	0x00002040


	//   ....[87]....
        /*859c*/ 	.word	0x00002050


	//   ....[88]....
        /*85a0*/ 	.word	0x00002060


	//   ....[89]....
        /*85a4*/ 	.word	0x00002090


	//   ....[90]....
        /*85a8*/ 	.word	0x000020a0


	//   ....[91]....
        /*85ac*/ 	.word	0x000020b0


	//   ....[92]....
        /*85b0*/ 	.word	0x000020c0


	//   ....[93]....
        /*85b4*/ 	.word	0x000020f0


	//   ....[94]....
        /*85b8*/ 	.word	0x00002100


	//   ....[95]....
        /*85bc*/ 	.word	0x00002110


	//   ....[96]....
        /*85c0*/ 	.word	0x00002120


	//   ....[97]....
        /*85c4*/ 	.word	0x00002150


	//   ....[98]....
        /*85c8*/ 	.word	0x00002160


	//   ....[99]....
        /*85cc*/ 	.word	0x00002170


	//   ....[100]....
        /*85d0*/ 	.word	0x00002180


	//   ....[101]....
        /*85d4*/ 	.word	0x000021b0


	//   ....[102]....
        /*85d8*/ 	.word	0x000021c0


	//   ....[103]....
        /*85dc*/ 	.word	0x000021d0


	//   ....[104]....
        /*85e0*/ 	.word	0x000021e0


	//   ....[105]....
        /*85e4*/ 	.word	0x00002210


	//   ....[106]....
        /*85e8*/ 	.word	0x00002220


	//   ....[107]....
        /*85ec*/ 	.word	0x00002230


	//   ....[108]....
        /*85f0*/ 	.word	0x00002240


	//   ....[109]....
        /*85f4*/ 	.word	0x00002270


	//   ....[110]....
        /*85f8*/ 	.word	0x00002280


	//   ....[111]....
        /*85fc*/ 	.word	0x00002290


	//   ....[112]....
        /*8600*/ 	.word	0x000022a0


	//   ....[113]....
        /*8604*/ 	.word	0x000022d0


	//   ....[114]....
        /*8608*/ 	.word	0x000022e0


	//   ....[115]....
        /*860c*/ 	.word	0x000022f0


	//   ....[116]....
        /*8610*/ 	.word	0x00002300


	//   ....[117]....
        /*8614*/ 	.word	0x00002330


	//   ....[118]....
        /*8618*/ 	.word	0x00002340


	//   ....[119]....
        /*861c*/ 	.word	0x00002350


	//   ....[120]....
        /*8620*/ 	.word	0x00002360


	//   ....[121]....
        /*8624*/ 	.word	0x00002390


	//   ....[122]....
        /*8628*/ 	.word	0x000023a0


	//   ....[123]....
        /*862c*/ 	.word	0x000023b0


	//   ....[124]....
        /*8630*/ 	.word	0x000023c0


	//   ....[125]....
        /*8634*/ 	.word	0x000023f0


	//   ....[126]....
        /*8638*/ 	.word	0x00002400


	//   ....[127]....
        /*863c*/ 	.word	0x00002410


	//   ....[128]....
        /*8640*/ 	.word	0x00002420


	//   ....[129]....
        /*8644*/ 	.word	0x00002450


	//   ....[130]....
        /*8648*/ 	.word	0x00002460


	//   ....[131]....
        /*864c*/ 	.word	0x00002470


	//   ....[132]....
        /*8650*/ 	.word	0x00002480


	//   ....[133]....
        /*8654*/ 	.word	0x000024b0


	//   ....[134]....
        /*8658*/ 	.word	0x000024c0


	//   ....[135]....
        /*865c*/ 	.word	0x000024d0


	//   ....[136]....
        /*8660*/ 	.word	0x000024e0


	//   ....[137]....
        /*8664*/ 	.word	0x00002510


	//   ....[138]....
        /*8668*/ 	.word	0x00002520


	//   ....[139]....
        /*866c*/ 	.word	0x00002530


	//   ....[140]....
        /*8670*/ 	.word	0x00002540


	//   ....[141]....
        /*8674*/ 	.word	0x00002570


	//   ....[142]....
        /*8678*/ 	.word	0x00002580


	//   ....[143]....
        /*867c*/ 	.word	0x00002590


	//   ....[144]....
        /*8680*/ 	.word	0x000025a0


	//   ....[145]....
        /*8684*/ 	.word	0x000025d0


	//   ....[146]....
        /*8688*/ 	.word	0x000025e0


	//   ....[147]....
        /*868c*/ 	.word	0x000025f0


	//   ....[148]....
        /*8690*/ 	.word	0x00002600


	//   ....[149]....
        /*8694*/ 	.word	0x00002630


	//   ....[150]....
        /*8698*/ 	.word	0x00002640


	//   ....[151]....
        /*869c*/ 	.word	0x00002650


	//   ....[152]....
        /*86a0*/ 	.word	0x00002660


	//   ....[153]....
        /*86a4*/ 	.word	0x00002690


	//   ....[154]....
        /*86a8*/ 	.word	0x000026a0


	//   ....[155]....
        /*86ac*/ 	.word	0x000026b0


	//   ....[156]....
        /*86b0*/ 	.word	0x000026c0


	//   ....[157]....
        /*86b4*/ 	.word	0x000026f0


	//   ....[158]....
        /*86b8*/ 	.word	0x00002700


	//   ....[159]....
        /*86bc*/ 	.word	0x00002710


	//   ....[160]....
        /*86c0*/ 	.word	0x00002720


	//   ....[161]....
        /*86c4*/ 	.word	0x00002750


	//   ....[162]....
        /*86c8*/ 	.word	0x00002760


	//   ....[163]....
        /*86cc*/ 	.word	0x00002770


	//   ....[164]....
        /*86d0*/ 	.word	0x00002780


	//   ....[165]....
        /*86d4*/ 	.word	0x000027b0


	//   ....[166]....
        /*86d8*/ 	.word	0x000027c0


	//   ....[167]....
        /*86dc*/ 	.word	0x000027d0


	//   ....[168]....
        /*86e0*/ 	.word	0x000027e0


	//   ....[169]....
        /*86e4*/ 	.word	0x00002810


	//   ....[170]....
        /*86e8*/ 	.word	0x00002820


	//   ....[171]....
        /*86ec*/ 	.word	0x00002830


	//   ....[172]....
        /*86f0*/ 	.word	0x00002840


	//   ....[173]....
        /*86f4*/ 	.word	0x00002870


	//   ....[174]....
        /*86f8*/ 	.word	0x00002880


	//   ....[175]....
        /*86fc*/ 	.word	0x00002890


	//   ....[176]....
        /*8700*/ 	.word	0x000028a0


	//   ....[177]....
        /*8704*/ 	.word	0x000028d0


	//   ....[178]....
        /*8708*/ 	.word	0x000028e0


	//   ....[179]....
        /*870c*/ 	.word	0x000028f0


	//   ....[180]....
        /*8710*/ 	.word	0x00002900


	//   ....[181]....
        /*8714*/ 	.word	0x00002930


	//   ....[182]....
        /*8718*/ 	.word	0x00002940


	//   ....[183]....
        /*871c*/ 	.word	0x00002950


	//   ....[184]....
        /*8720*/ 	.word	0x00002960


	//   ....[185]....
        /*8724*/ 	.word	0x00002990


	//   ....[186]....
        /*8728*/ 	.word	0x000029a0


	//   ....[187]....
        /*872c*/ 	.word	0x000029b0


	//   ....[188]....
        /*8730*/ 	.word	0x000029c0


	//   ....[189]....
        /*8734*/ 	.word	0x000029f0


	//   ....[190]....
        /*8738*/ 	.word	0x00002a00


	//   ....[191]....
        /*873c*/ 	.word	0x00002a10


	//   ....[192]....
        /*8740*/ 	.word	0x00002a20


	//   ....[193]....
        /*8744*/ 	.word	0x00002a50


	//   ....[194]....
        /*8748*/ 	.word	0x00002a60


	//   ....[195]....
        /*874c*/ 	.word	0x00002a70


	//   ....[196]....
        /*8750*/ 	.word	0x00002a80


	//   ....[197]....
        /*8754*/ 	.word	0x00002ab0


	//   ....[198]....
        /*8758*/ 	.word	0x00002ac0


	//   ....[199]....
        /*875c*/ 	.word	0x00002ad0


	//   ....[200]....
        /*8760*/ 	.word	0x00002ae0


	//   ....[201]....
        /*8764*/ 	.word	0x00002b10


	//   ....[202]....
        /*8768*/ 	.word	0x00002b20


	//   ....[203]....
        /*876c*/ 	.word	0x00002b30


	//   ....[204]....
        /*8770*/ 	.word	0x00002b40


	//   ....[205]....
        /*8774*/ 	.word	0x00002b70


	//   ....[206]....
        /*8778*/ 	.word	0x00002b80


	//   ....[207]....
        /*877c*/ 	.word	0x00002b90


	//   ....[208]....
        /*8780*/ 	.word	0x00002ba0


	//   ....[209]....
        /*8784*/ 	.word	0x00002bd0


	//   ....[210]....
        /*8788*/ 	.word	0x00002be0


	//   ....[211]....
        /*878c*/ 	.word	0x00002bf0


	//   ....[212]....
        /*8790*/ 	.word	0x00002c00


	//   ....[213]....
        /*8794*/ 	.word	0x00002c30


	//   ....[214]....
        /*8798*/ 	.word	0x00002c40


	//   ....[215]....
        /*879c*/ 	.word	0x00002c50


	//   ....[216]....
        /*87a0*/ 	.word	0x00002c60


	//   ....[217]....
        /*87a4*/ 	.word	0x00002c90


	//   ....[218]....
        /*87a8*/ 	.word	0x00002ca0


	//   ....[219]....
        /*87ac*/ 	.word	0x00002cb0


	//   ....[220]....
        /*87b0*/ 	.word	0x00002cc0


	//   ....[221]....
        /*87b4*/ 	.word	0x00002cf0


	//   ....[222]....
        /*87b8*/ 	.word	0x00002d00


	//   ....[223]....
        /*87bc*/ 	.word	0x00002d10


	//   ....[224]....
        /*87c0*/ 	.word	0x00002d20


	//   ....[225]....
        /*87c4*/ 	.word	0x00002d50


	//   ....[226]....
        /*87c8*/ 	.word	0x00002d60


	//   ....[227]....
        /*87cc*/ 	.word	0x00002d70


	//   ....[228]....
        /*87d0*/ 	.word	0x00002d80


	//   ....[229]....
        /*87d4*/ 	.word	0x00002db0


	//   ....[230]....
        /*87d8*/ 	.word	0x00002dc0


	//   ....[231]....
        /*87dc*/ 	.word	0x00002dd0


	//   ....[232]....
        /*87e0*/ 	.word	0x00002de0


	//   ....[233]....
        /*87e4*/ 	.word	0x00002e10


	//   ....[234]....
        /*87e8*/ 	.word	0x00002e20


	//   ....[235]....
        /*87ec*/ 	.word	0x00002e30


	//   ....[236]....
        /*87f0*/ 	.word	0x00002e40


	//   ....[237]....
        /*87f4*/ 	.word	0x00002e70


	//   ....[238]....
        /*87f8*/ 	.word	0x00002e80


	//   ....[239]....
        /*87fc*/ 	.word	0x00002e90


	//   ....[240]....
        /*8800*/ 	.word	0x00002ea0


	//   ....[241]....
        /*8804*/ 	.word	0x00002ed0


	//   ....[242]....
        /*8808*/ 	.word	0x00002ee0


	//   ....[243]....
        /*880c*/ 	.word	0x00002ef0


	//   ....[244]....
        /*8810*/ 	.word	0x00002f00


	//   ....[245]....
        /*8814*/ 	.word	0x00002f30


	//   ....[246]....
        /*8818*/ 	.word	0x00002f40


	//   ....[247]....
        /*881c*/ 	.word	0x00002f50


	//   ....[248]....
        /*8820*/ 	.word	0x00002f60


	//   ....[249]....
        /*8824*/ 	.word	0x00002f90


	//   ....[250]....
        /*8828*/ 	.word	0x00002fa0


	//   ....[251]....
        /*882c*/ 	.word	0x00002fb0


	//   ....[252]....
        /*8830*/ 	.word	0x00002fc0


	//   ....[253]....
        /*8834*/ 	.word	0x00002ff0


	//   ....[254]....
        /*8838*/ 	.word	0x00003000


	//   ....[255]....
        /*883c*/ 	.word	0x00003010


	//   ....[0]....
        /*8840*/ 	.word	0x00003020


	//   ....[1]....
        /*8844*/ 	.word	0x00003050


	//   ....[2]....
        /*8848*/ 	.word	0x00003060


	//   ....[3]....
        /*884c*/ 	.word	0x00003070


	//   ....[4]....
        /*8850*/ 	.word	0x00003080


	//   ....[5]....
        /*8854*/ 	.word	0x000030b0


	//   ....[6]....
        /*8858*/ 	.word	0x000030c0


	//   ....[7]....
        /*885c*/ 	.word	0x000030d0


	//   ....[8]....
        /*8860*/ 	.word	0x000030e0


	//   ....[9]....
        /*8864*/ 	.word	0x00003110


	//   ....[10]....
        /*8868*/ 	.word	0x00003120


	//   ....[11]....
        /*886c*/ 	.word	0x00003130


	//   ....[12]....
        /*8870*/ 	.word	0x00003140


	//   ....[13]....
        /*8874*/ 	.word	0x00003170


	//   ....[14]....
        /*8878*/ 	.word	0x00003180


	//   ....[15]....
        /*887c*/ 	.word	0x00003190


	//   ....[16]....
        /*8880*/ 	.word	0x000031a0


	//   ....[17]....
        /*8884*/ 	.word	0x000031d0


	//   ....[18]....
        /*8888*/ 	.word	0x000031e0


	//   ....[19]....
        /*888c*/ 	.word	0x000031f0


	//   ....[20]....
        /*8890*/ 	.word	0x00003200


	//   ....[21]....
        /*8894*/ 	.word	0x00003230


	//   ....[22]....
        /*8898*/ 	.word	0x00003240


	//   ....[23]....
        /*889c*/ 	.word	0x00003250


	//   ....[24]....
        /*88a0*/ 	.word	0x00003260


	//   ....[25]....
        /*88a4*/ 	.word	0x00003290


	//   ....[26]....
        /*88a8*/ 	.word	0x000032a0


	//   ....[27]....
        /*88ac*/ 	.word	0x000032b0


	//   ....[28]....
        /*88b0*/ 	.word	0x000032c0


	//   ....[29]....
        /*88b4*/ 	.word	0x000032f0


	//   ....[30]....
        /*88b8*/ 	.word	0x00003300


	//   ....[31]....
        /*88bc*/ 	.word	0x00003310


	//   ....[32]....
        /*88c0*/ 	.word	0x00003320


	//   ....[33]....
        /*88c4*/ 	.word	0x00003350


	//   ....[34]....
        /*88c8*/ 	.word	0x00003360


	//   ....[35]....
        /*88cc*/ 	.word	0x00003370


	//   ....[36]....
        /*88d0*/ 	.word	0x00003380


	//   ....[37]....
        /*88d4*/ 	.word	0x000033b0


	//   ....[38]....
        /*88d8*/ 	.word	0x000033c0


	//   ....[39]....
        /*88dc*/ 	.word	0x000033d0


	//   ....[40]....
        /*88e0*/ 	.word	0x000033e0


	//   ....[41]....
        /*88e4*/ 	.word	0x00003410


	//   ....[42]....
        /*88e8*/ 	.word	0x00003420


	//   ....[43]....
        /*88ec*/ 	.word	0x00003430


	//   ....[44]....
        /*88f0*/ 	.word	0x00003440


	//   ....[45]....
        /*88f4*/ 	.word	0x00003470


	//   ....[46]....
        /*88f8*/ 	.word	0x00003480


	//   ....[47]....
        /*88fc*/ 	.word	0x00003490


	//   ....[48]....
        /*8900*/ 	.word	0x000034a0


	//   ....[49]....
        /*8904*/ 	.word	0x000034d0


	//   ....[50]....
        /*8908*/ 	.word	0x000034e0


	//   ....[51]....
        /*890c*/ 	.word	0x000034f0


	//   ....[52]....
        /*8910*/ 	.word	0x00003500


	//   ....[53]....
        /*8914*/ 	.word	0x00003530


	//   ....[54]....
        /*8918*/ 	.word	0x00003540


	//   ....[55]....
        /*891c*/ 	.word	0x00003550


	//   ....[56]....
        /*8920*/ 	.word	0x00003560


	//   ....[57]....
        /*8924*/ 	.word	0x00003590


	//   ....[58]....
        /*8928*/ 	.word	0x000035a0


	//   ....[59]....
        /*892c*/ 	.word	0x000035b0


	//   ....[60]....
        /*8930*/ 	.word	0x000035c0


	//   ....[61]....
        /*8934*/ 	.word	0x000035f0


	//   ....[62]....
        /*8938*/ 	.word	0x00003600


	//   ....[63]....
        /*893c*/ 	.word	0x00003610


	//   ....[64]....
        /*8940*/ 	.word	0x00003620


	//   ....[65]....
        /*8944*/ 	.word	0x00003650


	//   ....[66]....
        /*8948*/ 	.word	0x00003660


	//   ....[67]....
        /*894c*/ 	.word	0x00003670


	//   ....[68]....
        /*8950*/ 	.word	0x00003680


	//   ....[69]....
        /*8954*/ 	.word	0x000036b0


	//   ....[70]....
        /*8958*/ 	.word	0x000036c0


	//   ....[71]....
        /*895c*/ 	.word	0x000036d0


	//   ....[72]....
        /*8960*/ 	.word	0x000036e0


	//   ....[73]....
        /*8964*/ 	.word	0x00003710


	//   ....[74]....
        /*8968*/ 	.word	0x00003720


	//   ....[75]....
        /*896c*/ 	.word	0x00003730


	//   ....[76]....
        /*8970*/ 	.word	0x00003740


	//   ....[77]....
        /*8974*/ 	.word	0x00003770


	//   ....[78]....
        /*8978*/ 	.word	0x00003780


	//   ....[79]....
        /*897c*/ 	.word	0x00003790


	//   ....[80]....
        /*8980*/ 	.word	0x000037a0


	//   ....[81]....
        /*8984*/ 	.word	0x000037d0


	//   ....[82]....
        /*8988*/ 	.word	0x000037e0


	//   ....[83]....
        /*898c*/ 	.word	0x000037f0


	//   ....[84]....
        /*8990*/ 	.word	0x00003800


	//   ....[85]....
        /*8994*/ 	.word	0x00003830


	//   ....[86]....
        /*8998*/ 	.word	0x00003840


	//   ....[87]....
        /*899c*/ 	.word	0x00003850


	//   ....[88]....
        /*89a0*/ 	.word	0x00003860


	//   ....[89]....
        /*89a4*/ 	.word	0x00003890


	//   ....[90]....
        /*89a8*/ 	.word	0x000038a0


	//   ....[91]....
        /*89ac*/ 	.word	0x000038b0


	//   ....[92]....
        /*89b0*/ 	.word	0x000038c0


	//   ....[93]....
        /*89b4*/ 	.word	0x000038f0


	//   ....[94]....
        /*89b8*/ 	.word	0x00003900


	//   ....[95]....
        /*89bc*/ 	.word	0x00003910


	//   ....[96]....
        /*89c0*/ 	.word	0x00003920


	//   ....[97]....
        /*89c4*/ 	.word	0x00003950


	//   ....[98]....
        /*89c8*/ 	.word	0x00003960


	//   ....[99]....
        /*89cc*/ 	.word	0x00003970


	//   ....[100]....
        /*89d0*/ 	.word	0x00003980


	//   ....[101]....
        /*89d4*/ 	.word	0x000039b0


	//   ....[102]....
        /*89d8*/ 	.word	0x000039c0


	//   ....[103]....
        /*89dc*/ 	.word	0x000039d0


	//   ....[104]....
        /*89e0*/ 	.word	0x000039e0


	//   ....[105]....
        /*89e4*/ 	.word	0x00003a10


	//   ....[106]....
        /*89e8*/ 	.word	0x00003a20


	//   ....[107]....
        /*89ec*/ 	.word	0x00003a30


	//   ....[108]....
        /*89f0*/ 	.word	0x00003a40


	//   ....[109]....
        /*89f4*/ 	.word	0x00003a70


	//   ....[110]....
        /*89f8*/ 	.word	0x00003a80


	//   ....[111]....
        /*89fc*/ 	.word	0x00003a90


	//   ....[112]....
        /*8a00*/ 	.word	0x00003aa0


	//   ....[113]....
        /*8a04*/ 	.word	0x00003ad0


	//   ....[114]....
        /*8a08*/ 	.word	0x00003ae0


	//   ....[115]....
        /*8a0c*/ 	.word	0x00003af0


	//   ....[116]....
        /*8a10*/ 	.word	0x00003b00


	//   ....[117]....
        /*8a14*/ 	.word	0x00003b30


	//   ....[118]....
        /*8a18*/ 	.word	0x00003b40


	//   ....[119]....
        /*8a1c*/ 	.word	0x00003b50


	//   ....[120]....
        /*8a20*/ 	.word	0x00003b60


	//   ....[121]....
        /*8a24*/ 	.word	0x00003b90


	//   ....[122]....
        /*8a28*/ 	.word	0x00003ba0


	//   ....[123]....
        /*8a2c*/ 	.word	0x00003bb0


	//   ....[124]....
        /*8a30*/ 	.word	0x00003bc0


	//   ....[125]....
        /*8a34*/ 	.word	0x00003bf0


	//   ....[126]....
        /*8a38*/ 	.word	0x00003c00


	//   ....[127]....
        /*8a3c*/ 	.word	0x00003c10


	//   ....[128]....
        /*8a40*/ 	.word	0x00003c20


	//   ....[129]....
        /*8a44*/ 	.word	0x00003c50


	//   ....[130]....
        /*8a48*/ 	.word	0x00003c60


	//   ....[131]....
        /*8a4c*/ 	.word	0x00003c70


	//   ....[132]....
        /*8a50*/ 	.word	0x00003c80


	//   ....[133]....
        /*8a54*/ 	.word	0x00003cb0


	//   ....[134]....
        /*8a58*/ 	.word	0x00003cc0


	//   ....[135]....
        /*8a5c*/ 	.word	0x00003cd0


	//   ....[136]....
        /*8a60*/ 	.word	0x00003ce0


	//   ....[137]....
        /*8a64*/ 	.word	0x00003d10


	//   ....[138]....
        /*8a68*/ 	.word	0x00003d20


	//   ....[139]....
        /*8a6c*/ 	.word	0x00003d30


	//   ....[140]....
        /*8a70*/ 	.word	0x00003d40


	//   ....[141]....
        /*8a74*/ 	.word	0x00003d70


	//   ....[142]....
        /*8a78*/ 	.word	0x00003d80


	//   ....[143]....
        /*8a7c*/ 	.word	0x00003d90


	//   ....[144]....
        /*8a80*/ 	.word	0x00003da0


	//   ....[145]....
        /*8a84*/ 	.word	0x00003dd0


	//   ....[146]....
        /*8a88*/ 	.word	0x00003de0


	//   ....[147]....
        /*8a8c*/ 	.word	0x00003df0


	//   ....[148]....
        /*8a90*/ 	.word	0x00003e00


	//   ....[149]....
        /*8a94*/ 	.word	0x00003e30


	//   ....[150]....
        /*8a98*/ 	.word	0x00003e40


	//   ....[151]....
        /*8a9c*/ 	.word	0x00003e50


	//   ....[152]....
        /*8aa0*/ 	.word	0x00003e60


	//   ....[153]....
        /*8aa4*/ 	.word	0x00003e90


	//   ....[154]....
        /*8aa8*/ 	.word	0x00003ea0


	//   ....[155]....
        /*8aac*/ 	.word	0x00003eb0


	//   ....[156]....
        /*8ab0*/ 	.word	0x00003ec0


	//   ....[157]....
        /*8ab4*/ 	.word	0x00003ef0


	//   ....[158]....
        /*8ab8*/ 	.word	0x00003f00


	//   ....[159]....
        /*8abc*/ 	.word	0x00003f10


	//   ....[160]....
        /*8ac0*/ 	.word	0x00003f20


	//   ....[161]....
        /*8ac4*/ 	.word	0x00003f50


	//   ....[162]....
        /*8ac8*/ 	.word	0x00003f60


	//   ....[163]....
        /*8acc*/ 	.word	0x00003f70


	//   ....[164]....
        /*8ad0*/ 	.word	0x00003f80


	//   ....[165]....
        /*8ad4*/ 	.word	0x00003fb0


	//   ....[166]....
        /*8ad8*/ 	.word	0x00003fc0


	//   ....[167]....
        /*8adc*/ 	.word	0x00003fd0


	//   ....[168]....
        /*8ae0*/ 	.word	0x00003fe0


	//   ....[169]....
        /*8ae4*/ 	.word	0x00004010


	//   ....[170]....
        /*8ae8*/ 	.word	0x00004020


	//   ....[171]....
        /*8aec*/ 	.word	0x00004030


	//   ....[172]....
        /*8af0*/ 	.word	0x00004040


	//   ....[173]....
        /*8af4*/ 	.word	0x00004070


	//   ....[174]....
        /*8af8*/ 	.word	0x00004080


	//   ....[175]....
        /*8afc*/ 	.word	0x00004090


	//   ....[176]....
        /*8b00*/ 	.word	0x000040a0


	//   ....[177]....
        /*8b04*/ 	.word	0x000040d0


	//   ....[178]....
        /*8b08*/ 	.word	0x000040e0


	//   ....[179]....
        /*8b0c*/ 	.word	0x000040f0


	//   ....[180]....
        /*8b10*/ 	.word	0x00004100


	//   ....[181]....
        /*8b14*/ 	.word	0x00004130


	//   ....[182]....
        /*8b18*/ 	.word	0x00004140


	//   ....[183]....
        /*8b1c*/ 	.word	0x00004150


	//   ....[184]....
        /*8b20*/ 	.word	0x00004160


	//   ....[185]....
        /*8b24*/ 	.word	0x00004190


	//   ....[186]....
        /*8b28*/ 	.word	0x000041a0


	//   ....[187]....
        /*8b2c*/ 	.word	0x000041b0


	//   ....[188]....
        /*8b30*/ 	.word	0x000041c0


	//   ....[189]....
        /*8b34*/ 	.word	0x000041f0


	//   ....[190]....
        /*8b38*/ 	.word	0x00004200


	//   ....[191]....
        /*8b3c*/ 	.word	0x00004210


	//   ....[192]....
        /*8b40*/ 	.word	0x00004220


	//   ....[193]....
        /*8b44*/ 	.word	0x00004250


	//   ....[194]....
        /*8b48*/ 	.word	0x00004260


	//   ....[195]....
        /*8b4c*/ 	.word	0x00004270


	//   ....[196]....
        /*8b50*/ 	.word	0x00004280


	//   ....[197]....
        /*8b54*/ 	.word	0x000042b0


	//   ....[198]....
        /*8b58*/ 	.word	0x000042c0


	//   ....[199]....
        /*8b5c*/ 	.word	0x000042d0


	//   ....[200]....
        /*8b60*/ 	.word	0x000042e0


	//   ....[201]....
        /*8b64*/ 	.word	0x00004310


	//   ....[202]....
        /*8b68*/ 	.word	0x00004320


	//   ....[203]....
        /*8b6c*/ 	.word	0x00004330


	//   ....[204]....
        /*8b70*/ 	.word	0x00004340


	//   ....[205]....
        /*8b74*/ 	.word	0x00004370


	//   ....[206]....
        /*8b78*/ 	.word	0x00004380


	//   ....[207]....
        /*8b7c*/ 	.word	0x00004390


	//   ....[208]....
        /*8b80*/ 	.word	0x000043a0


	//   ....[209]....
        /*8b84*/ 	.word	0x000043d0


	//   ....[210]....
        /*8b88*/ 	.word	0x000043e0


	//   ....[211]....
        /*8b8c*/ 	.word	0x000043f0


	//   ....[212]....
        /*8b90*/ 	.word	0x00004400


	//   ....[213]....
        /*8b94*/ 	.word	0x00004430


	//   ....[214]....
        /*8b98*/ 	.word	0x00004440


	//   ....[215]....
        /*8b9c*/ 	.word	0x00004450


	//   ....[216]....
        /*8ba0*/ 	.word	0x00004460


	//   ....[217]....
        /*8ba4*/ 	.word	0x00004490


	//   ....[218]....
        /*8ba8*/ 	.word	0x000044a0


	//   ....[219]....
        /*8bac*/ 	.word	0x000044b0


	//   ....[220]....
        /*8bb0*/ 	.word	0x000044c0


	//   ....[221]....
        /*8bb4*/ 	.word	0x000044f0


	//   ....[222]....
        /*8bb8*/ 	.word	0x00004500


	//   ....[223]....
        /*8bbc*/ 	.word	0x00004510


	//   ....[224]....
        /*8bc0*/ 	.word	0x00004520


	//   ....[225]....
        /*8bc4*/ 	.word	0x00004550


	//   ....[226]....
        /*8bc8*/ 	.word	0x00004560


	//   ....[227]....
        /*8bcc*/ 	.word	0x00004570


	//   ....[228]....
        /*8bd0*/ 	.word	0x00004580


	//   ....[229]....
        /*8bd4*/ 	.word	0x000045b0


	//   ....[230]....
        /*8bd8*/ 	.word	0x000045c0


	//   ....[231]....
        /*8bdc*/ 	.word	0x000045d0


	//   ....[232]....
        /*8be0*/ 	.word	0x000045e0


	//   ....[233]....
        /*8be4*/ 	.word	0x00004610


	//   ....[234]....
        /*8be8*/ 	.word	0x00004620


	//   ....[235]....
        /*8bec*/ 	.word	0x00004630


	//   ....[236]....
        /*8bf0*/ 	.word	0x00004640


	//   ....[237]....
        /*8bf4*/ 	.word	0x00004670


	//   ....[238]....
        /*8bf8*/ 	.word	0x00004680


	//   ....[239]....
        /*8bfc*/ 	.word	0x00004690


	//   ....[240]....
        /*8c00*/ 	.word	0x000046a0


	//   ....[241]....
        /*8c04*/ 	.word	0x000046d0


	//   ....[242]....
        /*8c08*/ 	.word	0x000046e0


	//   ....[243]....
        /*8c0c*/ 	.word	0x000046f0


	//   ....[244]....
        /*8c10*/ 	.word	0x00004700


	//   ....[245]....
        /*8c14*/ 	.word	0x00004730


	//   ....[246]....
        /*8c18*/ 	.word	0x00004740


	//   ....[247]....
        /*8c1c*/ 	.word	0x00004750


	//   ....[248]....
        /*8c20*/ 	.word	0x00004760


	//   ....[249]....
        /*8c24*/ 	.word	0x00004790


	//   ....[250]....
        /*8c28*/ 	.word	0x000047a0


	//   ....[251]....
        /*8c2c*/ 	.word	0x000047b0


	//   ....[252]....
        /*8c30*/ 	.word	0x000047c0


	//   ....[253]....
        /*8c34*/ 	.word	0x000047f0


	//   ....[254]....
        /*8c38*/ 	.word	0x00004800


	//   ....[255]....
        /*8c3c*/ 	.word	0x00004810


	//   ....[0]....
        /*8c40*/ 	.word	0x00004820


	//   ....[1]....
        /*8c44*/ 	.word	0x00004850


	//   ....[2]....
        /*8c48*/ 	.word	0x00004860


	//   ....[3]....
        /*8c4c*/ 	.word	0x00004870


	//   ....[4]....
        /*8c50*/ 	.word	0x00004880


	//   ....[5]....
        /*8c54*/ 	.word	0x000048b0


	//   ....[6]....
        /*8c58*/ 	.word	0x000048c0


	//   ....[7]....
        /*8c5c*/ 	.word	0x000048d0


	//   ....[8]....
        /*8c60*/ 	.word	0x000048e0


	//   ....[9]....
        /*8c64*/ 	.word	0x00004910


	//   ....[10]....
        /*8c68*/ 	.word	0x00004920


	//   ....[11]....
        /*8c6c*/ 	.word	0x00004930


	//   ....[12]....
        /*8c70*/ 	.word	0x00004940


	//   ....[13]....
        /*8c74*/ 	.word	0x00004970


	//   ....[14]....
        /*8c78*/ 	.word	0x00004980


	//   ....[15]....
        /*8c7c*/ 	.word	0x00004990


	//   ....[16]....
        /*8c80*/ 	.word	0x000049a0


	//   ....[17]....
        /*8c84*/ 	.word	0x000049d0


	//   ....[18]....
        /*8c88*/ 	.word	0x000049e0


	//   ....[19]....
        /*8c8c*/ 	.word	0x000049f0


	//   ....[20]....
        /*8c90*/ 	.word	0x00004a00


	//   ....[21]....
        /*8c94*/ 	.word	0x00004a30


	//   ....[22]....
        /*8c98*/ 	.word	0x00004a40


	//   ....[23]....
        /*8c9c*/ 	.word	0x00004a50


	//   ....[24]....
        /*8ca0*/ 	.word	0x00004a60


	//   ....[25]....
        /*8ca4*/ 	.word	0x00004a90


	//   ....[26]....
        /*8ca8*/ 	.word	0x00004aa0


	//   ....[27]....
        /*8cac*/ 	.word	0x00004ab0


	//   ....[28]....
        /*8cb0*/ 	.word	0x00004ac0


	//   ....[29]....
        /*8cb4*/ 	.word	0x00004af0


	//   ....[30]....
        /*8cb8*/ 	.word	0x00004b00


	//   ....[31]....
        /*8cbc*/ 	.word	0x00004b10


	//   ....[32]....
        /*8cc0*/ 	.word	0x00004b20


	//   ....[33]....
        /*8cc4*/ 	.word	0x00004b50


	//   ....[34]....
        /*8cc8*/ 	.word	0x00004b60


	//   ....[35]....
        /*8ccc*/ 	.word	0x00004b70


	//   ....[36]....
        /*8cd0*/ 	.word	0x00004b80


	//   ....[37]....
        /*8cd4*/ 	.word	0x00004bb0


	//   ....[38]....
        /*8cd8*/ 	.word	0x00004bc0


	//   ....[39]....
        /*8cdc*/ 	.word	0x00004bd0


	//   ....[40]....
        /*8ce0*/ 	.word	0x00004be0


	//   ....[41]....
        /*8ce4*/ 	.word	0x00004c10


	//   ....[42]....
        /*8ce8*/ 	.word	0x00004c20


	//   ....[43]....
        /*8cec*/ 	.word	0x00004c30


	//   ....[44]....
        /*8cf0*/ 	.word	0x00004c40


	//   ....[45]....
        /*8cf4*/ 	.word	0x00004c70


	//   ....[46]....
        /*8cf8*/ 	.word	0x00004c80


	//   ....[47]....
        /*8cfc*/ 	.word	0x00004c90


	//   ....[48]....
        /*8d00*/ 	.word	0x00004ca0


	//   ....[49]....
        /*8d04*/ 	.word	0x00004cd0


	//   ....[50]....
        /*8d08*/ 	.word	0x00004ce0


	//   ....[51]....
        /*8d0c*/ 	.word	0x00004cf0


	//   ....[52]....
        /*8d10*/ 	.word	0x00004d00


	//   ....[53]....
        /*8d14*/ 	.word	0x00004d30


	//   ....[54]....
        /*8d18*/ 	.word	0x00004d40


	//   ....[55]....
        /*8d1c*/ 	.word	0x00004d50


	//   ....[56]....
        /*8d20*/ 	.word	0x00004d60


	//   ....[57]....
        /*8d24*/ 	.word	0x00004d90


	//   ....[58]....
        /*8d28*/ 	.word	0x00004da0


	//   ....[59]....
        /*8d2c*/ 	.word	0x00004db0


	//   ....[60]....
        /*8d30*/ 	.word	0x00004dc0


	//   ....[61]....
        /*8d34*/ 	.word	0x00004df0


	//   ....[62]....
        /*8d38*/ 	.word	0x00004e00


	//   ....[63]....
        /*8d3c*/ 	.word	0x00004e10


	//   ....[64]....
        /*8d40*/ 	.word	0x00004e20


	//   ....[65]....
        /*8d44*/ 	.word	0x00004e50


	//   ....[66]....
        /*8d48*/ 	.word	0x00004e60


	//   ....[67]....
        /*8d4c*/ 	.word	0x00004e70


	//   ....[68]....
        /*8d50*/ 	.word	0x00004e80


	//   ....[69]....
        /*8d54*/ 	.word	0x00004eb0


	//   ....[70]....
        /*8d58*/ 	.word	0x00004ec0


	//   ....[71]....
        /*8d5c*/ 	.word	0x00004ed0


	//   ....[72]....
        /*8d60*/ 	.word	0x00004ee0


	//   ....[73]....
        /*8d64*/ 	.word	0x00004f10


	//   ....[74]....
        /*8d68*/ 	.word	0x00004f20


	//   ....[75]....
        /*8d6c*/ 	.word	0x00004f30


	//   ....[76]....
        /*8d70*/ 	.word	0x00004f40


	//   ....[77]....
        /*8d74*/ 	.word	0x00004f70


	//   ....[78]....
        /*8d78*/ 	.word	0x00004f80


	//   ....[79]....
        /*8d7c*/ 	.word	0x00004f90


	//   ....[80]....
        /*8d80*/ 	.word	0x00004fa0


	//   ....[81]....
        /*8d84*/ 	.word	0x00004fd0


	//   ....[82]....
        /*8d88*/ 	.word	0x00004fe0


	//   ....[83]....
        /*8d8c*/ 	.word	0x00004ff0


	//   ....[84]....
        /*8d90*/ 	.word	0x00005000


	//   ....[85]....
        /*8d94*/ 	.word	0x00005030


	//   ....[86]....
        /*8d98*/ 	.word	0x00005040


	//   ....[87]....
        /*8d9c*/ 	.word	0x00005050


	//   ....[88]....
        /*8da0*/ 	.word	0x00005060


	//   ....[89]....
        /*8da4*/ 	.word	0x00005090


	//   ....[90]....
        /*8da8*/ 	.word	0x000050a0


	//   ....[91]....
        /*8dac*/ 	.word	0x000050b0


	//   ....[92]....
        /*8db0*/ 	.word	0x000050c0


	//   ....[93]....
        /*8db4*/ 	.word	0x000050f0


	//   ....[94]....
        /*8db8*/ 	.word	0x00005100


	//   ....[95]....
        /*8dbc*/ 	.word	0x00005110


	//   ....[96]....
        /*8dc0*/ 	.word	0x00005120


	//   ....[97]....
        /*8dc4*/ 	.word	0x00005150


	//   ....[98]....
        /*8dc8*/ 	.word	0x00005160


	//   ....[99]....
        /*8dcc*/ 	.word	0x00005170


	//   ....[100]....
        /*8dd0*/ 	.word	0x00005180


	//   ....[101]....
        /*8dd4*/ 	.word	0x000051b0


	//   ....[102]....
        /*8dd8*/ 	.word	0x000051c0


	//   ....[103]....
        /*8ddc*/ 	.word	0x000051d0


	//   ....[104]....
        /*8de0*/ 	.word	0x000051e0


	//   ....[105]....
        /*8de4*/ 	.word	0x00005210


	//   ....[106]....
        /*8de8*/ 	.word	0x00005220


	//   ....[107]....
        /*8dec*/ 	.word	0x00005230


	//   ....[108]....
        /*8df0*/ 	.word	0x00005240


	//   ....[109]....
        /*8df4*/ 	.word	0x00005270


	//   ....[110]....
        /*8df8*/ 	.word	0x00005280


	//   ....[111]....
        /*8dfc*/ 	.word	0x00005290


	//   ....[112]....
        /*8e00*/ 	.word	0x000052a0


	//   ....[113]....
        /*8e04*/ 	.word	0x000052d0


	//   ....[114]....
        /*8e08*/ 	.word	0x000052e0


	//   ....[115]....
        /*8e0c*/ 	.word	0x000052f0


	//   ....[116]....
        /*8e10*/ 	.word	0x00005300


	//   ....[117]....
        /*8e14*/ 	.word	0x00005330


	//   ....[118]....
        /*8e18*/ 	.word	0x00005340


	//   ....[119]....
        /*8e1c*/ 	.word	0x00005350


	//   ....[120]....
        /*8e20*/ 	.word	0x00005360


	//   ....[121]....
        /*8e24*/ 	.word	0x00005390


	//   ....[122]....
        /*8e28*/ 	.word	0x000053a0


	//   ....[123]....
        /*8e2c*/ 	.word	0x000053b0


	//   ....[124]....
        /*8e30*/ 	.word	0x000053c0


	//   ....[125]....
        /*8e34*/ 	.word	0x000053f0


	//   ....[126]....
        /*8e38*/ 	.word	0x00005400


	//   ....[127]....
        /*8e3c*/ 	.word	0x00005410


	//   ....[128]....
        /*8e40*/ 	.word	0x00005420


	//   ....[129]....
        /*8e44*/ 	.word	0x00005450


	//   ....[130]....
        /*8e48*/ 	.word	0x00005460


	//   ....[131]....
        /*8e4c*/ 	.word	0x00005470


	//   ....[132]....
        /*8e50*/ 	.word	0x00005480


	//   ....[133]....
        /*8e54*/ 	.word	0x000054b0


	//   ....[134]....
        /*8e58*/ 	.word	0x000054c0


	//   ....[135]....
        /*8e5c*/ 	.word	0x000054d0


	//   ....[136]....
        /*8e60*/ 	.word	0x000054e0


	//   ....[137]....
        /*8e64*/ 	.word	0x00005510


	//   ....[138]....
        /*8e68*/ 	.word	0x00005520


	//   ....[139]....
        /*8e6c*/ 	.word	0x00005530


	//   ....[140]....
        /*8e70*/ 	.word	0x00005540


	//   ....[141]....
        /*8e74*/ 	.word	0x00005570


	//   ....[142]....
        /*8e78*/ 	.word	0x00005580


	//   ....[143]....
        /*8e7c*/ 	.word	0x00005590


	//   ....[144]....
        /*8e80*/ 	.word	0x000055a0


	//   ....[145]....
        /*8e84*/ 	.word	0x000055d0


	//   ....[146]....
        /*8e88*/ 	.word	0x000055e0


	//   ....[147]....
        /*8e8c*/ 	.word	0x000055f0


	//   ....[148]....
        /*8e90*/ 	.word	0x00005600


	//   ....[149]....
        /*8e94*/ 	.word	0x00005630


	//   ....[150]....
        /*8e98*/ 	.word	0x00005640


	//   ....[151]....
        /*8e9c*/ 	.word	0x00005650


	//   ....[152]....
        /*8ea0*/ 	.word	0x00005660


	//   ....[153]....
        /*8ea4*/ 	.word	0x00005690


	//   ....[154]....
        /*8ea8*/ 	.word	0x000056a0


	//   ....[155]....
        /*8eac*/ 	.word	0x000056b0


	//   ....[156]....
        /*8eb0*/ 	.word	0x000056c0


	//   ....[157]....
        /*8eb4*/ 	.word	0x000056f0


	//   ....[158]....
        /*8eb8*/ 	.word	0x00005700


	//   ....[159]....
        /*8ebc*/ 	.word	0x00005710


	//   ....[160]....
        /*8ec0*/ 	.word	0x00005720


	//   ....[161]....
        /*8ec4*/ 	.word	0x00005750


	//   ....[162]....
        /*8ec8*/ 	.word	0x00005760


	//   ....[163]....
        /*8ecc*/ 	.word	0x00005770


	//   ....[164]....
        /*8ed0*/ 	.word	0x00005780


	//   ....[165]....
        /*8ed4*/ 	.word	0x000057b0


	//   ....[166]....
        /*8ed8*/ 	.word	0x000057c0


	//   ....[167]....
        /*8edc*/ 	.word	0x000057d0


	//   ....[168]....
        /*8ee0*/ 	.word	0x000057e0


	//   ....[169]....
        /*8ee4*/ 	.word	0x00005810


	//   ....[170]....
        /*8ee8*/ 	.word	0x00005820


	//   ....[171]....
        /*8eec*/ 	.word	0x00005830


	//   ....[172]....
        /*8ef0*/ 	.word	0x00005840


	//   ....[173]....
        /*8ef4*/ 	.word	0x00005870


	//   ....[174]....
        /*8ef8*/ 	.word	0x00005880


	//   ....[175]....
        /*8efc*/ 	.word	0x00005890


	//   ....[176]....
        /*8f00*/ 	.word	0x000058a0


	//   ....[177]....
        /*8f04*/ 	.word	0x000058d0


	//   ....[178]....
        /*8f08*/ 	.word	0x000058e0


	//   ....[179]....
        /*8f0c*/ 	.word	0x000058f0


	//   ....[180]....
        /*8f10*/ 	.word	0x00005900


	//   ....[181]....
        /*8f14*/ 	.word	0x00005930


	//   ....[182]....
        /*8f18*/ 	.word	0x00005940


	//   ....[183]....
        /*8f1c*/ 	.word	0x00005950


	//   ....[184]....
        /*8f20*/ 	.word	0x00005960


	//   ....[185]....
        /*8f24*/ 	.word	0x00005990


	//   ....[186]....
        /*8f28*/ 	.word	0x000059a0


	//   ....[187]....
        /*8f2c*/ 	.word	0x000059b0


	//   ....[188]....
        /*8f30*/ 	.word	0x000059c0


	//   ....[189]....
        /*8f34*/ 	.word	0x000059f0


	//   ....[190]....
        /*8f38*/ 	.word	0x00005a00


	//   ....[191]....
        /*8f3c*/ 	.word	0x00005a10


	//   ....[192]....
        /*8f40*/ 	.word	0x00005a20


	//   ....[193]....
        /*8f44*/ 	.word	0x00005a50


	//   ....[194]....
        /*8f48*/ 	.word	0x00005a60


	//   ....[195]....
        /*8f4c*/ 	.word	0x00005a70


	//   ....[196]....
        /*8f50*/ 	.word	0x00005a80


	//   ....[197]....
        /*8f54*/ 	.word	0x00005ab0


	//   ....[198]....
        /*8f58*/ 	.word	0x00005ac0


	//   ....[199]....
        /*8f5c*/ 	.word	0x00005ad0


	//   ....[200]....
        /*8f60*/ 	.word	0x00005ae0


	//   ....[201]....
        /*8f64*/ 	.word	0x00005b10


	//   ....[202]....
        /*8f68*/ 	.word	0x00005b20


	//   ....[203]....
        /*8f6c*/ 	.word	0x00005b30


	//   ....[204]....
        /*8f70*/ 	.word	0x00005b40


	//   ....[205]....
        /*8f74*/ 	.word	0x00005b70


	//   ....[206]....
        /*8f78*/ 	.word	0x00005b80


	//   ....[207]....
        /*8f7c*/ 	.word	0x00005b90


	//   ....[208]....
        /*8f80*/ 	.word	0x00005ba0


	//   ....[209]....
        /*8f84*/ 	.word	0x00005bd0


	//   ....[210]....
        /*8f88*/ 	.word	0x00005be0


	//   ....[211]....
        /*8f8c*/ 	.word	0x00005bf0


	//   ....[212]....
        /*8f90*/ 	.word	0x00005c00


	//   ....[213]....
        /*8f94*/ 	.word	0x00005c30


	//   ....[214]....
        /*8f98*/ 	.word	0x00005c40


	//   ....[215]....
        /*8f9c*/ 	.word	0x00005c50


	//   ....[216]....
        /*8fa0*/ 	.word	0x00005c60


	//   ....[217]....
        /*8fa4*/ 	.word	0x00005c90


	//   ....[218]....
        /*8fa8*/ 	.word	0x00005ca0


	//   ....[219]....
        /*8fac*/ 	.word	0x00005cb0


	//   ....[220]....
        /*8fb0*/ 	.word	0x00005cc0


	//   ....[221]....
        /*8fb4*/ 	.word	0x00005cf0


	//   ....[222]....
        /*8fb8*/ 	.word	0x00005d00


	//   ....[223]....
        /*8fbc*/ 	.word	0x00005d10


	//   ....[224]....
        /*8fc0*/ 	.word	0x00005d20


	//   ....[225]....
        /*8fc4*/ 	.word	0x00005d50


	//   ....[226]....
        /*8fc8*/ 	.word	0x00005d60


	//   ....[227]....
        /*8fcc*/ 	.word	0x00005d70


	//   ....[228]....
        /*8fd0*/ 	.word	0x00005d80


	//   ....[229]....
        /*8fd4*/ 	.word	0x00005db0


	//   ....[230]....
        /*8fd8*/ 	.word	0x00005dc0


	//   ....[231]....
        /*8fdc*/ 	.word	0x00005dd0


	//   ....[232]....
        /*8fe0*/ 	.word	0x00005de0


	//   ....[233]....
        /*8fe4*/ 	.word	0x00005e10


	//   ....[234]....
        /*8fe8*/ 	.word	0x00005e20


	//   ....[235]....
        /*8fec*/ 	.word	0x00005e30


	//   ....[236]....
        /*8ff0*/ 	.word	0x00005e40


	//   ....[237]....
        /*8ff4*/ 	.word	0x00005e70


	//   ....[238]....
        /*8ff8*/ 	.word	0x00005e80


	//   ....[239]....
        /*8ffc*/ 	.word	0x00005e90


	//   ....[240]....
        /*9000*/ 	.word	0x00005ea0


	//   ....[241]....
        /*9004*/ 	.word	0x00005ed0


	//   ....[242]....
        /*9008*/ 	.word	0x00005ee0


	//   ....[243]....
        /*900c*/ 	.word	0x00005ef0


	//   ....[244]....
        /*9010*/ 	.word	0x00005f00


	//   ....[245]....
        /*9014*/ 	.word	0x00005f30


	//   ....[246]....
        /*9018*/ 	.word	0x00005f40


	//   ....[247]....
        /*901c*/ 	.word	0x00005f50


	//   ....[248]....
        /*9020*/ 	.word	0x00005f60


	//   ....[249]....
        /*9024*/ 	.word	0x00005f90


	//   ....[250]....
        /*9028*/ 	.word	0x00005fa0


	//   ....[251]....
        /*902c*/ 	.word	0x00005fb0


	//   ....[252]....
        /*9030*/ 	.word	0x00005fc0


	//   ....[253]....
        /*9034*/ 	.word	0x00005ff0


	//   ....[254]....
        /*9038*/ 	.word	0x00006000


	//   ....[255]....
        /*903c*/ 	.word	0x0000c030


	//   ....[0]....
        /*9040*/ 	.word	0x0000c040


	//   ....[1]....
        /*9044*/ 	.word	0x0000c050


	//   ....[2]....
        /*9048*/ 	.word	0x0000c080


	//   ....[3]....
        /*904c*/ 	.word	0x0000c090


	//   ....[4]....
        /*9050*/ 	.word	0x0000c0a0


	//   ....[5]....
        /*9054*/ 	.word	0x0000c0b0


	//   ....[6]....
        /*9058*/ 	.word	0x0000c0e0


	//   ....[7]....
        /*905c*/ 	.word	0x0000c0f0


	//   ....[8]....
        /*9060*/ 	.word	0x0000c100


	//   ....[9]....
        /*9064*/ 	.word	0x0000c110


	//   ....[10]....
        /*9068*/ 	.word	0x0000c140


	//   ....[11]....
        /*906c*/ 	.word	0x0000c150


	//   ....[12]....
        /*9070*/ 	.word	0x0000c160


	//   ....[13]....
        /*9074*/ 	.word	0x0000c170


	//   ....[14]....
        /*9078*/ 	.word	0x0000c1a0


	//   ....[15]....
        /*907c*/ 	.word	0x0000c1b0


	//   ....[16]....
        /*9080*/ 	.word	0x0000c1c0


	//   ....[17]....
        /*9084*/ 	.word	0x0000c1d0


	//   ....[18]....
        /*9088*/ 	.word	0x0000c200


	//   ....[19]....
        /*908c*/ 	.word	0x0000c210


	//   ....[20]....
        /*9090*/ 	.word	0x0000c220


	//   ....[21]....
        /*9094*/ 	.word	0x0000c230


	//   ....[22]....
        /*9098*/ 	.word	0x0000c260


	//   ....[23]....
        /*909c*/ 	.word	0x0000c270


	//   ....[24]....
        /*90a0*/ 	.word	0x0000c280


	//   ....[25]....
        /*90a4*/ 	.word	0x0000c290


	//   ....[26]....
        /*90a8*/ 	.word	0x0000c2c0


	//   ....[27]....
        /*90ac*/ 	.word	0x0000c2d0


	//   ....[28]....
        /*90b0*/ 	.word	0x0000c2e0


	//   ....[29]....
        /*90b4*/ 	.word	0x0000c2f0


	//   ....[30]....
        /*90b8*/ 	.word	0x0000c320


	//   ....[31]....
        /*90bc*/ 	.word	0x0000c330


	//   ....[32]....
        /*90c0*/ 	.word	0x0000c340


	//   ....[33]....
        /*90c4*/ 	.word	0x0000c350


	//   ....[34]....
        /*90c8*/ 	.word	0x0000c380


	//   ....[35]....
        /*90cc*/ 	.word	0x0000c390


	//   ....[36]....
        /*90d0*/ 	.word	0x0000c3a0


	//   ....[37]....
        /*90d4*/ 	.word	0x0000c3b0


	//   ....[38]....
        /*90d8*/ 	.word	0x0000c3e0


	//   ....[39]....
        /*90dc*/ 	.word	0x0000c3f0


	//   ....[40]....
        /*90e0*/ 	.word	0x0000c400


	//   ....[41]....
        /*90e4*/ 	.word	0x0000c410


	//   ....[42]....
        /*90e8*/ 	.word	0x0000c440


	//   ....[43]....
        /*90ec*/ 	.word	0x0000c450


	//   ....[44]....
        /*90f0*/ 	.word	0x0000c460


	//   ....[45]....
        /*90f4*/ 	.word	0x0000c470


	//   ....[46]....
        /*90f8*/ 	.word	0x0000c4a0


	//   ....[47]....
        /*90fc*/ 	.word	0x0000c4b0


	//   ....[48]....
        /*9100*/ 	.word	0x0000c4c0


	//   ....[49]....
        /*9104*/ 	.word	0x0000c4d0


	//   ....[50]....
        /*9108*/ 	.word	0x0000c500


	//   ....[51]....
        /*910c*/ 	.word	0x0000c510


	//   ....[52]....
        /*9110*/ 	.word	0x0000c520


	//   ....[53]....
        /*9114*/ 	.word	0x0000c530


	//   ....[54]....
        /*9118*/ 	.word	0x0000c560


	//   ....[55]....
        /*911c*/ 	.word	0x0000c570


	//   ....[56]....
        /*9120*/ 	.word	0x0000c580


	//   ....[57]....
        /*9124*/ 	.word	0x0000c590


	//   ....[58]....
        /*9128*/ 	.word	0x0000c5c0


	//   ....[59]....
        /*912c*/ 	.word	0x0000c5d0


	//   ....[60]....
        /*9130*/ 	.word	0x0000c5e0


	//   ....[61]....
        /*9134*/ 	.word	0x0000c5f0


	//   ....[62]....
        /*9138*/ 	.word	0x0000c620


	//   ....[63]....
        /*913c*/ 	.word	0x0000c630


	//   ....[64]....
        /*9140*/ 	.word	0x0000c640


	//   ....[65]....
        /*9144*/ 	.word	0x0000c650


	//   ....[66]....
        /*9148*/ 	.word	0x0000c680


	//   ....[67]....
        /*914c*/ 	.word	0x0000c690


	//   ....[68]....
        /*9150*/ 	.word	0x0000c6a0


	//   ....[69]....
        /*9154*/ 	.word	0x0000c6b0


	//   ....[70]....
        /*9158*/ 	.word	0x0000c6e0


	//   ....[71]....
        /*915c*/ 	.word	0x0000c6f0


	//   ....[72]....
        /*9160*/ 	.word	0x0000c700


	//   ....[73]....
        /*9164*/ 	.word	0x0000c710


	//   ....[74]....
        /*9168*/ 	.word	0x0000c740


	//   ....[75]....
        /*916c*/ 	.word	0x0000c750


	//   ....[76]....
        /*9170*/ 	.word	0x0000c760


	//   ....[77]....
        /*9174*/ 	.word	0x0000c770


	//   ....[78]....
        /*9178*/ 	.word	0x0000c7a0


	//   ....[79]....
        /*917c*/ 	.word	0x0000c7b0


	//   ....[80]....
        /*9180*/ 	.word	0x0000c7c0


	//   ....[81]....
        /*9184*/ 	.word	0x0000c7d0


	//   ....[82]....
        /*9188*/ 	.word	0x0000c800


	//   ....[83]....
        /*918c*/ 	.word	0x0000c810


	//   ....[84]....
        /*9190*/ 	.word	0x0000c820


	//   ....[85]....
        /*9194*/ 	.word	0x0000c830


	//   ....[86]....
        /*9198*/ 	.word	0x0000c860


	//   ....[87]....
        /*919c*/ 	.word	0x0000c870


	//   ....[88]....
        /*91a0*/ 	.word	0x0000c880


	//   ....[89]....
        /*91a4*/ 	.word	0x0000c890


	//   ....[90]....
        /*91a8*/ 	.word	0x0000c8c0


	//   ....[91]....
        /*91ac*/ 	.word	0x0000c8d0


	//   ....[92]....
        /*91b0*/ 	.word	0x0000c8e0


	//   ....[93]....
        /*91b4*/ 	.word	0x0000c8f0


	//   ....[94]....
        /*91b8*/ 	.word	0x0000c920


	//   ....[95]....
        /*91bc*/ 	.word	0x0000c930


	//   ....[96]....
        /*91c0*/ 	.word	0x0000c940


	//   ....[97]....
        /*91c4*/ 	.word	0x0000c950


	//   ....[98]....
        /*91c8*/ 	.word	0x0000c980


	//   ....[99]....
        /*91cc*/ 	.word	0x0000c990


	//   ....[100]....
        /*91d0*/ 	.word	0x0000c9a0


	//   ....[101]....
        /*91d4*/ 	.word	0x0000c9b0


	//   ....[102]....
        /*91d8*/ 	.word	0x0000c9e0


	//   ....[103]....
        /*91dc*/ 	.word	0x0000c9f0


	//   ....[104]....
        /*91e0*/ 	.word	0x0000ca00


	//   ....[105]....
        /*91e4*/ 	.word	0x0000ca10


	//   ....[106]....
        /*91e8*/ 	.word	0x0000ca40


	//   ....[107]....
        /*91ec*/ 	.word	0x0000ca50


	//   ....[108]....
        /*91f0*/ 	.word	0x0000ca60


	//   ....[109]....
        /*91f4*/ 	.word	0x0000ca70


	//   ....[110]....
        /*91f8*/ 	.word	0x0000caa0


	//   ....[111]....
        /*91fc*/ 	.word	0x0000cab0


	//   ....[112]....
        /*9200*/ 	.word	0x0000cac0


	//   ....[113]....
        /*9204*/ 	.word	0x0000cad0


	//   ....[114]....
        /*9208*/ 	.word	0x0000cb00


	//   ....[115]....
        /*920c*/ 	.word	0x0000cb10


	//   ....[116]....
        /*9210*/ 	.word	0x0000cb20


	//   ....[117]....
        /*9214*/ 	.word	0x0000cb30


	//   ....[118]....
        /*9218*/ 	.word	0x0000cb60


	//   ....[119]....
        /*921c*/ 	.word	0x0000cb70


	//   ....[120]....
        /*9220*/ 	.word	0x0000cb80


	//   ....[121]....
        /*9224*/ 	.word	0x0000cb90


	//   ....[122]....
        /*9228*/ 	.word	0x0000cbc0


	//   ....[123]....
        /*922c*/ 	.word	0x0000cbd0


	//   ....[124]....
        /*9230*/ 	.word	0x0000cbe0


	//   ....[125]....
        /*9234*/ 	.word	0x0000cbf0


	//   ....[126]....
        /*9238*/ 	.word	0x0000cc20


	//   ....[127]....
        /*923c*/ 	.word	0x0000cc30


	//   ....[128]....
        /*9240*/ 	.word	0x0000cc40


	//   ....[129]....
        /*9244*/ 	.word	0x0000cc50


	//   ....[130]....
        /*9248*/ 	.word	0x0000cc80


	//   ....[131]....
        /*924c*/ 	.word	0x0000cc90


	//   ....[132]....
        /*9250*/ 	.word	0x0000cca0


	//   ....[133]....
        /*9254*/ 	.word	0x0000ccb0


	//   ....[134]....
        /*9258*/ 	.word	0x0000cce0


	//   ....[135]....
        /*925c*/ 	.word	0x0000ccf0


	//   ....[136]....
        /*9260*/ 	.word	0x0000cd00


	//   ....[137]....
        /*9264*/ 	.word	0x0000cd10


	//   ....[138]....
        /*9268*/ 	.word	0x0000cd40


	//   ....[139]....
        /*926c*/ 	.word	0x0000cd50


	//   ....[140]....
        /*9270*/ 	.word	0x0000cd60


	//   ....[141]....
        /*9274*/ 	.word	0x0000cd70


	//   ....[142]....
        /*9278*/ 	.word	0x0000cda0


	//   ....[143]....
        /*927c*/ 	.word	0x0000cdb0


	//   ....[144]....
        /*9280*/ 	.word	0x0000cdc0


	//   ....[145]....
        /*9284*/ 	.word	0x0000cdd0


	//   ....[146]....
        /*9288*/ 	.word	0x0000ce00


	//   ....[147]....
        /*928c*/ 	.word	0x0000ce10


	//   ....[148]....
        /*9290*/ 	.word	0x0000ce20


	//   ....[149]....
        /*9294*/ 	.word	0x0000ce30


	//   ....[150]....
        /*9298*/ 	.word	0x0000ce60


	//   ....[151]....
        /*929c*/ 	.word	0x0000ce70


	//   ....[152]....
        /*92a0*/ 	.word	0x0000ce80


	//   ....[153]....
        /*92a4*/ 	.word	0x0000ce90


	//   ....[154]....
        /*92a8*/ 	.word	0x0000cec0


	//   ....[155]....
        /*92ac*/ 	.word	0x0000ced0


	//   ....[156]....
        /*92b0*/ 	.word	0x0000cee0


	//   ....[157]....
        /*92b4*/ 	.word	0x0000cef0


	//   ....[158]....
        /*92b8*/ 	.word	0x0000cf20


	//   ....[159]....
        /*92bc*/ 	.word	0x0000cf30


	//   ....[160]....
        /*92c0*/ 	.word	0x0000cf40


	//   ....[161]....
        /*92c4*/ 	.word	0x0000cf50


	//   ....[162]....
        /*92c8*/ 	.word	0x0000cf80


	//   ....[163]....
        /*92cc*/ 	.word	0x0000cf90


	//   ....[164]....
        /*92d0*/ 	.word	0x0000cfa0


	//   ....[165]....
        /*92d4*/ 	.word	0x0000cfb0


	//   ....[166]....
        /*92d8*/ 	.word	0x0000cfe0


	//   ....[167]....
        /*92dc*/ 	.word	0x0000cff0


	//   ....[168]....
        /*92e0*/ 	.word	0x0000d000


	//   ....[169]....
        /*92e4*/ 	.word	0x0000d010


	//   ....[170]....
        /*92e8*/ 	.word	0x0000d040


	//   ....[171]....
        /*92ec*/ 	.word	0x0000d050


	//   ....[172]....
        /*92f0*/ 	.word	0x0000d060


	//   ....[173]....
        /*92f4*/ 	.word	0x0000d070


	//   ....[174]....
        /*92f8*/ 	.word	0x0000d0a0


	//   ....[175]....
        /*92fc*/ 	.word	0x0000d0b0


	//   ....[176]....
        /*9300*/ 	.word	0x0000d0c0


	//   ....[177]....
        /*9304*/ 	.word	0x0000d0d0


	//   ....[178]....
        /*9308*/ 	.word	0x0000d100


	//   ....[179]....
        /*930c*/ 	.word	0x0000d110


	//   ....[180]....
        /*9310*/ 	.word	0x0000d120


	//   ....[181]....
        /*9314*/ 	.word	0x0000d130


	//   ....[182]....
        /*9318*/ 	.word	0x0000d160


	//   ....[183]....
        /*931c*/ 	.word	0x0000d170


	//   ....[184]....
        /*9320*/ 	.word	0x0000d180


	//   ....[185]....
        /*9324*/ 	.word	0x0000d190


	//   ....[186]....
        /*9328*/ 	.word	0x0000d1c0


	//   ....[187]....
        /*932c*/ 	.word	0x0000d1d0


	//   ....[188]....
        /*9330*/ 	.word	0x0000d1e0


	//   ....[189]....
        /*9334*/ 	.word	0x0000d1f0


	//   ....[190]....
        /*9338*/ 	.word	0x0000d220


	//   ....[191]....
        /*933c*/ 	.word	0x0000d230


	//   ....[192]....
        /*9340*/ 	.word	0x0000d240


	//   ....[193]....
        /*9344*/ 	.word	0x0000d250


	//   ....[194]....
        /*9348*/ 	.word	0x0000d280


	//   ....[195]....
        /*934c*/ 	.word	0x0000d290


	//   ....[196]....
        /*9350*/ 	.word	0x0000d2a0


	//   ....[197]....
        /*9354*/ 	.word	0x0000d2b0


	//   ....[198]....
        /*9358*/ 	.word	0x0000d2e0


	//   ....[199]....
        /*935c*/ 	.word	0x0000d2f0


	//   ....[200]....
        /*9360*/ 	.word	0x0000d300


	//   ....[201]....
        /*9364*/ 	.word	0x0000d310


	//   ....[202]....
        /*9368*/ 	.word	0x0000d340


	//   ....[203]....
        /*936c*/ 	.word	0x0000d350


	//   ....[204]....
        /*9370*/ 	.word	0x0000d360


	//   ....[205]....
        /*9374*/ 	.word	0x0000d370


	//   ....[206]....
        /*9378*/ 	.word	0x0000d3a0


	//   ....[207]....
        /*937c*/ 	.word	0x0000d3b0


	//   ....[208]....
        /*9380*/ 	.word	0x0000d3c0


	//   ....[209]....
        /*9384*/ 	.word	0x0000d3d0


	//   ....[210]....
        /*9388*/ 	.word	0x0000d400


	//   ....[211]....
        /*938c*/ 	.word	0x0000d410


	//   ....[212]....
        /*9390*/ 	.word	0x0000d420


	//   ....[213]....
        /*9394*/ 	.word	0x0000d430


	//   ....[214]....
        /*9398*/ 	.word	0x0000d460


	//   ....[215]....
        /*939c*/ 	.word	0x0000d470


	//   ....[216]....
        /*93a0*/ 	.word	0x0000d480


	//   ....[217]....
        /*93a4*/ 	.word	0x0000d490


	//   ....[218]....
        /*93a8*/ 	.word	0x0000d4c0


	//   ....[219]....
        /*93ac*/ 	.word	0x0000d4d0


	//   ....[220]....
        /*93b0*/ 	.word	0x0000d4e0


	//   ....[221]....
        /*93b4*/ 	.word	0x0000d4f0


	//   ....[222]....
        /*93b8*/ 	.word	0x0000d520


	//   ....[223]....
        /*93bc*/ 	.word	0x0000d530


	//   ....[224]....
        /*93c0*/ 	.word	0x0000d540


	//   ....[225]....
        /*93c4*/ 	.word	0x0000d550


	//   ....[226]....
        /*93c8*/ 	.word	0x0000d580


	//   ....[227]....
        /*93cc*/ 	.word	0x0000d590


	//   ....[228]....
        /*93d0*/ 	.word	0x0000d5a0


	//   ....[229]....
        /*93d4*/ 	.word	0x0000d5b0


	//   ....[230]....
        /*93d8*/ 	.word	0x0000d5e0


	//   ....[231]....
        /*93dc*/ 	.word	0x0000d5f0


	//   ....[232]....
        /*93e0*/ 	.word	0x0000d600


	//   ....[233]....
        /*93e4*/ 	.word	0x0000d610


	//   ....[234]....
        /*93e8*/ 	.word	0x0000d640


	//   ....[235]....
        /*93ec*/ 	.word	0x0000d650


	//   ....[236]....
        /*93f0*/ 	.word	0x0000d660


	//   ....[237]....
        /*93f4*/ 	.word	0x0000d670


	//   ....[238]....
        /*93f8*/ 	.word	0x0000d6a0


	//   ....[239]....
        /*93fc*/ 	.word	0x0000d6b0


	//   ....[240]....
        /*9400*/ 	.word	0x0000d6c0


	//   ....[241]....
        /*9404*/ 	.word	0x0000d6d0


	//   ....[242]....
        /*9408*/ 	.word	0x0000d700


	//   ....[243]....
        /*940c*/ 	.word	0x0000d710


	//   ....[244]....
        /*9410*/ 	.word	0x0000d720


	//   ....[245]....
        /*9414*/ 	.word	0x0000d730


	//   ....[246]....
        /*9418*/ 	.word	0x0000d760


	//   ....[247]....
        /*941c*/ 	.word	0x0000d770


	//   ....[248]....
        /*9420*/ 	.word	0x0000d780


	//   ....[249]....
        /*9424*/ 	.word	0x0000d790


	//   ....[250]....
        /*9428*/ 	.word	0x0000d7c0


	//   ....[251]....
        /*942c*/ 	.word	0x0000d7d0


	//   ....[252]....
        /*9430*/ 	.word	0x0000d7e0


	//   ....[253]....
        /*9434*/ 	.word	0x0000d7f0


	//   ....[254]....
        /*9438*/ 	.word	0x0000d820


	//   ....[255]....
        /*943c*/ 	.word	0x0000d830


	//   ....[0]....
        /*9440*/ 	.word	0x0000d840


	//   ....[1]....
        /*9444*/ 	.word	0x0000d850


	//   ....[2]....
        /*9448*/ 	.word	0x0000d880


	//   ....[3]....
        /*944c*/ 	.word	0x0000d890


	//   ....[4]....
        /*9450*/ 	.word	0x0000d8a0


	//   ....[5]....
        /*9454*/ 	.word	0x0000d8b0


	//   ....[6]....
        /*9458*/ 	.word	0x0000d8e0


	//   ....[7]....
        /*945c*/ 	.word	0x0000d8f0


	//   ....[8]....
        /*9460*/ 	.word	0x0000d900


	//   ....[9]....
        /*9464*/ 	.word	0x0000d910


	//   ....[10]....
        /*9468*/ 	.word	0x0000d940


	//   ....[11]....
        /*946c*/ 	.word	0x0000d950


	//   ....[12]....
        /*9470*/ 	.word	0x0000d960


	//   ....[13]....
        /*9474*/ 	.word	0x0000d970


	//   ....[14]....
        /*9478*/ 	.word	0x0000d9a0


	//   ....[15]....
        /*947c*/ 	.word	0x0000d9b0


	//   ....[16]....
        /*9480*/ 	.word	0x0000d9c0


	//   ....[17]....
        /*9484*/ 	.word	0x0000d9d0


	//   ....[18]....
        /*9488*/ 	.word	0x0000da00


	//   ....[19]....
        /*948c*/ 	.word	0x0000da10


	//   ....[20]....
        /*9490*/ 	.word	0x0000da20


	//   ....[21]....
        /*9494*/ 	.word	0x0000da30


	//   ....[22]....
        /*9498*/ 	.word	0x0000da60


	//   ....[23]....
        /*949c*/ 	.word	0x0000da70


	//   ....[24]....
        /*94a0*/ 	.word	0x0000da80


	//   ....[25]....
        /*94a4*/ 	.word	0x0000da90


	//   ....[26]....
        /*94a8*/ 	.word	0x0000dac0


	//   ....[27]....
        /*94ac*/ 	.word	0x0000dad0


	//   ....[28]....
        /*94b0*/ 	.word	0x0000dae0


	//   ....[29]....
        /*94b4*/ 	.word	0x0000daf0


	//   ....[30]....
        /*94b8*/ 	.word	0x0000db20


	//   ....[31]....
        /*94bc*/ 	.word	0x0000db30


	//   ....[32]....
        /*94c0*/ 	.word	0x0000db40


	//   ....[33]....
        /*94c4*/ 	.word	0x0000db50


	//   ....[34]....
        /*94c8*/ 	.word	0x0000db80


	//   ....[35]....
        /*94cc*/ 	.word	0x0000db90


	//   ....[36]....
        /*94d0*/ 	.word	0x0000dba0


	//   ....[37]....
        /*94d4*/ 	.word	0x0000dbb0


	//   ....[38]....
        /*94d8*/ 	.word	0x0000dbe0


	//   ....[39]....
        /*94dc*/ 	.word	0x0000dbf0


	//   ....[40]....
        /*94e0*/ 	.word	0x0000dc00


	//   ....[41]....
        /*94e4*/ 	.word	0x0000dc10


	//   ....[42]....
        /*94e8*/ 	.word	0x0000dc40


	//   ....[43]....
        /*94ec*/ 	.word	0x0000dc50


	//   ....[44]....
        /*94f0*/ 	.word	0x0000dc60


	//   ....[45]....
        /*94f4*/ 	.word	0x0000dc70


	//   ....[46]....
        /*94f8*/ 	.word	0x0000dca0


	//   ....[47]....
        /*94fc*/ 	.word	0x0000dcb0


	//   ....[48]....
        /*9500*/ 	.word	0x0000dcc0


	//   ....[49]....
        /*9504*/ 	.word	0x0000dcd0


	//   ....[50]....
        /*9508*/ 	.word	0x0000dd00


	//   ....[51]....
        /*950c*/ 	.word	0x0000dd10


	//   ....[52]....
        /*9510*/ 	.word	0x0000dd20


	//   ....[53]....
        /*9514*/ 	.word	0x0000dd30


	//   ....[54]....
        /*9518*/ 	.word	0x0000dd60


	//   ....[55]....
        /*951c*/ 	.word	0x0000dd70


	//   ....[56]....
        /*9520*/ 	.word	0x0000dd80


	//   ....[57]....
        /*9524*/ 	.word	0x0000dd90


	//   ....[58]....
        /*9528*/ 	.word	0x0000ddc0


	//   ....[59]....
        /*952c*/ 	.word	0x0000ddd0


	//   ....[60]....
        /*9530*/ 	.word	0x0000dde0


	//   ....[61]....
        /*9534*/ 	.word	0x0000ddf0


	//   ....[62]....
        /*9538*/ 	.word	0x0000de20


	//   ....[63]....
        /*953c*/ 	.word	0x0000de30


	//   ....[64]....
        /*9540*/ 	.word	0x0000de40


	//   ....[65]....
        /*9544*/ 	.word	0x0000de50


	//   ....[66]....
        /*9548*/ 	.word	0x0000de80


	//   ....[67]....
        /*954c*/ 	.word	0x0000de90


	//   ....[68]....
        /*9550*/ 	.word	0x0000dea0


	//   ....[69]....
        /*9554*/ 	.word	0x0000deb0


	//   ....[70]....
        /*9558*/ 	.word	0x0000dee0


	//   ....[71]....
        /*955c*/ 	.word	0x0000def0


	//   ....[72]....
        /*9560*/ 	.word	0x0000df00


	//   ....[73]....
        /*9564*/ 	.word	0x0000df10


	//   ....[74]....
        /*9568*/ 	.word	0x0000df40


	//   ....[75]....
        /*956c*/ 	.word	0x0000df50


	//   ....[76]....
        /*9570*/ 	.word	0x0000df60


	//   ....[77]....
        /*9574*/ 	.word	0x0000df70


	//   ....[78]....
        /*9578*/ 	.word	0x0000dfa0


	//   ....[79]....
        /*957c*/ 	.word	0x0000dfb0


	//   ....[80]....
        /*9580*/ 	.word	0x0000dfc0


	//   ....[81]....
        /*9584*/ 	.word	0x0000dfd0


	//   ....[82]....
        /*9588*/ 	.word	0x0000e000


	//   ....[83]....
        /*958c*/ 	.word	0x0000e010


	//   ....[84]....
        /*9590*/ 	.word	0x0000e020


	//   ....[85]....
        /*9594*/ 	.word	0x0000e030


	//   ....[86]....
        /*9598*/ 	.word	0x0000e060


	//   ....[87]....
        /*959c*/ 	.word	0x0000e070


	//   ....[88]....
        /*95a0*/ 	.word	0x0000e080


	//   ....[89]....
        /*95a4*/ 	.word	0x0000e090


	//   ....[90]....
        /*95a8*/ 	.word	0x0000e0c0


	//   ....[91]....
        /*95ac*/ 	.word	0x0000e0d0


	//   ....[92]....
        /*95b0*/ 	.word	0x0000e0e0


	//   ....[93]....
        /*95b4*/ 	.word	0x0000e0f0


	//   ....[94]....
        /*95b8*/ 	.word	0x0000e120


	//   ....[95]....
        /*95bc*/ 	.word	0x0000e130


	//   ....[96]....
        /*95c0*/ 	.word	0x0000e140


	//   ....[97]....
        /*95c4*/ 	.word	0x0000e150


	//   ....[98]....
        /*95c8*/ 	.word	0x0000e180


	//   ....[99]....
        /*95cc*/ 	.word	0x0000e190


	//   ....[100]....
        /*95d0*/ 	.word	0x0000e1a0


	//   ....[101]....
        /*95d4*/ 	.word	0x0000e1b0


	//   ....[102]....
        /*95d8*/ 	.word	0x0000e1e0


	//   ....[103]....
        /*95dc*/ 	.word	0x0000e1f0


	//   ....[104]....
        /*95e0*/ 	.word	0x0000e200


	//   ....[105]....
        /*95e4*/ 	.word	0x0000e210


	//   ....[106]....
        /*95e8*/ 	.word	0x0000e240


	//   ....[107]....
        /*95ec*/ 	.word	0x0000e250


	//   ....[108]....
        /*95f0*/ 	.word	0x0000e260


	//   ....[109]....
        /*95f4*/ 	.word	0x0000e270


	//   ....[110]....
        /*95f8*/ 	.word	0x0000e2a0


	//   ....[111]....
        /*95fc*/ 	.word	0x0000e2b0


	//   ....[112]....
        /*9600*/ 	.word	0x0000e2c0


	//   ....[113]....
        /*9604*/ 	.word	0x0000e2d0


	//   ....[114]....
        /*9608*/ 	.word	0x0000e300


	//   ....[115]....
        /*960c*/ 	.word	0x0000e310


	//   ....[116]....
        /*9610*/ 	.word	0x0000e320


	//   ....[117]....
        /*9614*/ 	.word	0x0000e330


	//   ....[118]....
        /*9618*/ 	.word	0x0000e360


	//   ....[119]....
        /*961c*/ 	.word	0x0000e370


	//   ....[120]....
        /*9620*/ 	.word	0x0000e380


	//   ....[121]....
        /*9624*/ 	.word	0x0000e390


	//   ....[122]....
        /*9628*/ 	.word	0x0000e3c0


	//   ....[123]....
        /*962c*/ 	.word	0x0000e3d0


	//   ....[124]....
        /*9630*/ 	.word	0x0000e3e0


	//   ....[125]....
        /*9634*/ 	.word	0x0000e3f0


	//   ....[126]....
        /*9638*/ 	.word	0x0000e420


	//   ....[127]....
        /*963c*/ 	.word	0x0000e430


	//   ....[128]....
        /*9640*/ 	.word	0x0000e440


	//   ....[129]....
        /*9644*/ 	.word	0x0000e450


	//   ....[130]....
        /*9648*/ 	.word	0x0000e480


	//   ....[131]....
        /*964c*/ 	.word	0x0000e490


	//   ....[132]....
        /*9650*/ 	.word	0x0000e4a0


	//   ....[133]....
        /*9654*/ 	.word	0x0000e4b0


	//   ....[134]....
        /*9658*/ 	.word	0x0000e4e0


	//   ....[135]....
        /*965c*/ 	.word	0x0000e4f0


	//   ....[136]....
        /*9660*/ 	.word	0x0000e500


	//   ....[137]....
        /*9664*/ 	.word	0x0000e510


	//   ....[138]....
        /*9668*/ 	.word	0x0000e540


	//   ....[139]....
        /*966c*/ 	.word	0x0000e550


	//   ....[140]....
        /*9670*/ 	.word	0x0000e560


	//   ....[141]....
        /*9674*/ 	.word	0x0000e570


	//   ....[142]....
        /*9678*/ 	.word	0x0000e5a0


	//   ....[143]....
        /*967c*/ 	.word	0x0000e5b0


	//   ....[144]....
        /*9680*/ 	.word	0x0000e5c0


	//   ....[145]....
        /*9684*/ 	.word	0x0000e5d0


	//   ....[146]....
        /*9688*/ 	.word	0x0000e600


	//   ....[147]....
        /*968c*/ 	.word	0x0000e610


	//   ....[148]....
        /*9690*/ 	.word	0x0000e620


	//   ....[149]....
        /*9694*/ 	.word	0x0000e630


	//   ....[150]....
        /*9698*/ 	.word	0x0000e660


	//   ....[151]....
        /*969c*/ 	.word	0x0000e670


	//   ....[152]....
        /*96a0*/ 	.word	0x0000e680


	//   ....[153]....
        /*96a4*/ 	.word	0x0000e690


	//   ....[154]....
        /*96a8*/ 	.word	0x0000e6c0


	//   ....[155]....
        /*96ac*/ 	.word	0x0000e6d0


	//   ....[156]....
        /*96b0*/ 	.word	0x0000e6e0


	//   ....[157]....
        /*96b4*/ 	.word	0x0000e6f0


	//   ....[158]....
        /*96b8*/ 	.word	0x0000e720


	//   ....[159]....
        /*96bc*/ 	.word	0x0000e730


	//   ....[160]....
        /*96c0*/ 	.word	0x0000e740


	//   ....[161]....
        /*96c4*/ 	.word	0x0000e750


	//   ....[162]....
        /*96c8*/ 	.word	0x0000e780


	//   ....[163]....
        /*96cc*/ 	.word	0x0000e790


	//   ....[164]....
        /*96d0*/ 	.word	0x0000e7a0


	//   ....[165]....
        /*96d4*/ 	.word	0x0000e7b0


	//   ....[166]....
        /*96d8*/ 	.word	0x0000e7e0


	//   ....[167]....
        /*96dc*/ 	.word	0x0000e7f0


	//   ....[168]....
        /*96e0*/ 	.word	0x0000e800


	//   ....[169]....
        /*96e4*/ 	.word	0x0000e810


	//   ....[170]....
        /*96e8*/ 	.word	0x0000e840


	//   ....[171]....
        /*96ec*/ 	.word	0x0000e850


	//   ....[172]....
        /*96f0*/ 	.word	0x0000e860


	//   ....[173]....
        /*96f4*/ 	.word	0x0000e870


	//   ....[174]....
        /*96f8*/ 	.word	0x0000e8a0


	//   ....[175]....
        /*96fc*/ 	.word	0x0000e8b0


	//   ....[176]....
        /*9700*/ 	.word	0x0000e8c0


	//   ....[177]....
        /*9704*/ 	.word	0x0000e8d0


	//   ....[178]....
        /*9708*/ 	.word	0x0000e900


	//   ....[179]....
        /*970c*/ 	.word	0x0000e910


	//   ....[180]....
        /*9710*/ 	.word	0x0000e920


	//   ....[181]....
        /*9714*/ 	.word	0x0000e930


	//   ....[182]....
        /*9718*/ 	.word	0x0000e960


	//   ....[183]....
        /*971c*/ 	.word	0x0000e970


	//   ....[184]....
        /*9720*/ 	.word	0x0000e980


	//   ....[185]....
        /*9724*/ 	.word	0x0000e990


	//   ....[186]....
        /*9728*/ 	.word	0x0000e9c0


	//   ....[187]....
        /*972c*/ 	.word	0x0000e9d0


	//   ....[188]....
        /*9730*/ 	.word	0x0000e9e0


	//   ....[189]....
        /*9734*/ 	.word	0x0000e9f0


	//   ....[190]....
        /*9738*/ 	.word	0x0000ea20


	//   ....[191]....
        /*973c*/ 	.word	0x0000ea30


	//   ....[192]....
        /*9740*/ 	.word	0x0000ea40


	//   ....[193]....
        /*9744*/ 	.word	0x0000ea50


	//   ....[194]....
        /*9748*/ 	.word	0x0000ea80


	//   ....[195]....
        /*974c*/ 	.word	0x0000ea90


	//   ....[196]....
        /*9750*/ 	.word	0x0000eaa0


	//   ....[197]....
        /*9754*/ 	.word	0x0000eab0


	//   ....[198]....
        /*9758*/ 	.word	0x0000eae0


	//   ....[199]....
        /*975c*/ 	.word	0x0000eaf0


	//   ....[200]....
        /*9760*/ 	.word	0x0000eb00


	//   ....[201]....
        /*9764*/ 	.word	0x0000eb10


	//   ....[202]....
        /*9768*/ 	.word	0x0000eb40


	//   ....[203]....
        /*976c*/ 	.word	0x0000eb50


	//   ....[204]....
        /*9770*/ 	.word	0x0000eb60


	//   ....[205]....
        /*9774*/ 	.word	0x0000eb70


	//   ....[206]....
        /*9778*/ 	.word	0x0000eba0


	//   ....[207]....
        /*977c*/ 	.word	0x0000ebb0


	//   ....[208]....
        /*9780*/ 	.word	0x0000ebc0


	//   ....[209]....
        /*9784*/ 	.word	0x0000ebd0


	//   ....[210]....
        /*9788*/ 	.word	0x0000ec00


	//   ....[211]....
        /*978c*/ 	.word	0x0000ec10


	//   ....[212]....
        /*9790*/ 	.word	0x0000ec20


	//   ....[213]....
        /*9794*/ 	.word	0x0000ec30


	//   ....[214]....
        /*9798*/ 	.word	0x0000ec60


	//   ....[215]....
        /*979c*/ 	.word	0x0000ec70


	//   ....[216]....
        /*97a0*/ 	.word	0x0000ec80


	//   ....[217]....
        /*97a4*/ 	.word	0x0000ec90


	//   ....[218]....
        /*97a8*/ 	.word	0x0000ecc0


	//   ....[219]....
        /*97ac*/ 	.word	0x0000ecd0


	//   ....[220]....
        /*97b0*/ 	.word	0x0000ece0


	//   ....[221]....
        /*97b4*/ 	.word	0x0000ecf0


	//   ....[222]....
        /*97b8*/ 	.word	0x0000ed20


	//   ....[223]....
        /*97bc*/ 	.word	0x0000ed30


	//   ....[224]....
        /*97c0*/ 	.word	0x0000ed40


	//   ....[225]....
        /*97c4*/ 	.word	0x0000ed50


	//   ....[226]....
        /*97c8*/ 	.word	0x0000ed80


	//   ....[227]....
        /*97cc*/ 	.word	0x0000ed90


	//   ....[228]....
        /*97d0*/ 	.word	0x0000eda0


	//   ....[229]....
        /*97d4*/ 	.word	0x0000edb0


	//   ....[230]....
        /*97d8*/ 	.word	0x0000ede0


	//   ....[231]....
        /*97dc*/ 	.word	0x0000edf0


	//   ....[232]....
        /*97e0*/ 	.word	0x0000ee00


	//   ....[233]....
        /*97e4*/ 	.word	0x0000ee10


	//   ....[234]....
        /*97e8*/ 	.word	0x0000ee40


	//   ....[235]....
        /*97ec*/ 	.word	0x0000ee50


	//   ....[236]....
        /*97f0*/ 	.word	0x0000ee60


	//   ....[237]....
        /*97f4*/ 	.word	0x0000ee70


	//   ....[238]....
        /*97f8*/ 	.word	0x0000eea0


	//   ....[239]....
        /*97fc*/ 	.word	0x0000eeb0


	//   ....[240]....
        /*9800*/ 	.word	0x0000eec0


	//   ....[241]....
        /*9804*/ 	.word	0x0000eed0


	//   ....[242]....
        /*9808*/ 	.word	0x0000ef00


	//   ....[243]....
        /*980c*/ 	.word	0x0000ef10


	//   ....[244]....
        /*9810*/ 	.word	0x0000ef20


	//   ....[245]....
        /*9814*/ 	.word	0x0000ef30


	//   ....[246]....
        /*9818*/ 	.word	0x0000ef60


	//   ....[247]....
        /*981c*/ 	.word	0x0000ef70


	//   ....[248]....
        /*9820*/ 	.word	0x0000ef80


	//   ....[249]....
        /*9824*/ 	.word	0x0000ef90


	//   ....[250]....
        /*9828*/ 	.word	0x0000efc0


	//   ....[251]....
        /*982c*/ 	.word	0x0000efd0


	//   ....[252]....
        /*9830*/ 	.word	0x0000efe0


	//   ....[253]....
        /*9834*/ 	.word	0x0000eff0


	//   ....[254]....
        /*9838*/ 	.word	0x0000f020


	//   ....[255]....
        /*983c*/ 	.word	0x0000f030


	//   ....[0]....
        /*9840*/ 	.word	0x0000f040


	//   ....[1]....
        /*9844*/ 	.word	0x0000f050


	//   ....[2]....
        /*9848*/ 	.word	0x0000f080


	//   ....[3]....
        /*984c*/ 	.word	0x0000f090


	//   ....[4]....
        /*9850*/ 	.word	0x0000f0a0


	//   ....[5]....
        /*9854*/ 	.word	0x0000f0b0


	//   ....[6]....
        /*9858*/ 	.word	0x0000f0e0


	//   ....[7]....
        /*985c*/ 	.word	0x0000f0f0


	//   ....[8]....
        /*9860*/ 	.word	0x0000f100


	//   ....[9]....
        /*9864*/ 	.word	0x0000f110


	//   ....[10]....
        /*9868*/ 	.word	0x0000f140


	//   ....[11]....
        /*986c*/ 	.word	0x0000f150


	//   ....[12]....
        /*9870*/ 	.word	0x0000f160


	//   ....[13]....
        /*9874*/ 	.word	0x0000f170


	//   ....[14]....
        /*9878*/ 	.word	0x0000f1a0


	//   ....[15]....
        /*987c*/ 	.word	0x0000f1b0


	//   ....[16]....
        /*9880*/ 	.word	0x0000f1c0


	//   ....[17]....
        /*9884*/ 	.word	0x0000f1d0


	//   ....[18]....
        /*9888*/ 	.word	0x0000f200


	//   ....[19]....
        /*988c*/ 	.word	0x0000f210


	//   ....[20]....
        /*9890*/ 	.word	0x0000f220


	//   ....[21]....
        /*9894*/ 	.word	0x0000f230


	//   ....[22]....
        /*9898*/ 	.word	0x0000f260


	//   ....[23]....
        /*989c*/ 	.word	0x0000f270


	//   ....[24]....
        /*98a0*/ 	.word	0x0000f280


	//   ....[25]....
        /*98a4*/ 	.word	0x0000f290


	//   ....[26]....
        /*98a8*/ 	.word	0x0000f2c0


	//   ....[27]....
        /*98ac*/ 	.word	0x0000f2d0


	//   ....[28]....
        /*98b0*/ 	.word	0x0000f2e0


	//   ....[29]....
        /*98b4*/ 	.word	0x0000f2f0


	//   ....[30]....
        /*98b8*/ 	.word	0x0000f320


	//   ....[31]....
        /*98bc*/ 	.word	0x0000f330


	//   ....[32]....
        /*98c0*/ 	.word	0x0000f340


	//   ....[33]....
        /*98c4*/ 	.word	0x0000f350


	//   ....[34]....
        /*98c8*/ 	.word	0x0000f380


	//   ....[35]....
        /*98cc*/ 	.word	0x0000f390


	//   ....[36]....
        /*98d0*/ 	.word	0x0000f3a0


	//   ....[37]....
        /*98d4*/ 	.word	0x0000f3b0


	//   ....[38]....
        /*98d8*/ 	.word	0x0000f3e0


	//   ....[39]....
        /*98dc*/ 	.word	0x0000f3f0


	//   ....[40]....
        /*98e0*/ 	.word	0x0000f400


	//   ....[41]....
        /*98e4*/ 	.word	0x0000f410


	//   ....[42]....
        /*98e8*/ 	.word	0x0000f440


	//   ....[43]....
        /*98ec*/ 	.word	0x0000f450


	//   ....[44]....
        /*98f0*/ 	.word	0x0000f460


	//   ....[45]....
        /*98f4*/ 	.word	0x0000f470


	//   ....[46]....
        /*98f8*/ 	.word	0x0000f4a0


	//   ....[47]....
        /*98fc*/ 	.word	0x0000f4b0


	//   ....[48]....
        /*9900*/ 	.word	0x0000f4c0


	//   ....[49]....
        /*9904*/ 	.word	0x0000f4d0


	//   ....[50]....
        /*9908*/ 	.word	0x0000f500


	//   ....[51]....
        /*990c*/ 	.word	0x0000f510


	//   ....[52]....
        /*9910*/ 	.word	0x0000f520


	//   ....[53]....
        /*9914*/ 	.word	0x0000f530


	//   ....[54]....
        /*9918*/ 	.word	0x0000f560


	//   ....[55]....
        /*991c*/ 	.word	0x0000f570


	//   ....[56]....
        /*9920*/ 	.word	0x0000f580


	//   ....[57]....
        /*9924*/ 	.word	0x0000f590


	//   ....[58]....
        /*9928*/ 	.word	0x0000f5c0


	//   ....[59]....
        /*992c*/ 	.word	0x0000f5d0


	//   ....[60]....
        /*9930*/ 	.word	0x0000f5e0


	//   ....[61]....
        /*9934*/ 	.word	0x0000f5f0


	//   ....[62]....
        /*9938*/ 	.word	0x0000f620


	//   ....[63]....
        /*993c*/ 	.word	0x0000f630


	//   ....[64]....
        /*9940*/ 	.word	0x0000f640


	//   ....[65]....
        /*9944*/ 	.word	0x0000f650


	//   ....[66]....
        /*9948*/ 	.word	0x0000f680


	//   ....[67]....
        /*994c*/ 	.word	0x0000f690


	//   ....[68]....
        /*9950*/ 	.word	0x0000f6a0


	//   ....[69]....
        /*9954*/ 	.word	0x0000f6b0


	//   ....[70]....
        /*9958*/ 	.word	0x0000f6e0


	//   ....[71]....
        /*995c*/ 	.word	0x0000f6f0


	//   ....[72]....
        /*9960*/ 	.word	0x0000f700


	//   ....[73]....
        /*9964*/ 	.word	0x0000f710


	//   ....[74]....
        /*9968*/ 	.word	0x0000f740


	//   ....[75]....
        /*996c*/ 	.word	0x0000f750


	//   ....[76]....
        /*9970*/ 	.word	0x0000f760


	//   ....[77]....
        /*9974*/ 	.word	0x0000f770


	//   ....[78]....
        /*9978*/ 	.word	0x0000f7a0


	//   ....[79]....
        /*997c*/ 	.word	0x0000f7b0


	//   ....[80]....
        /*9980*/ 	.word	0x0000f7c0


	//   ....[81]....
        /*9984*/ 	.word	0x0000f7d0


	//   ....[82]....
        /*9988*/ 	.word	0x0000f800


	//   ....[83]....
        /*998c*/ 	.word	0x0000f810


	//   ....[84]....
        /*9990*/ 	.word	0x0000f820


	//   ....[85]....
        /*9994*/ 	.word	0x0000f830


	//   ....[86]....
        /*9998*/ 	.word	0x0000f860


	//   ....[87]....
        /*999c*/ 	.word	0x0000f870


	//   ....[88]....
        /*99a0*/ 	.word	0x0000f880


	//   ....[89]....
        /*99a4*/ 	.word	0x0000f890


	//   ....[90]....
        /*99a8*/ 	.word	0x0000f8c0


	//   ....[91]....
        /*99ac*/ 	.word	0x0000f8d0


	//   ....[92]....
        /*99b0*/ 	.word	0x0000f8e0


	//   ....[93]....
        /*99b4*/ 	.word	0x0000f8f0


	//   ....[94]....
        /*99b8*/ 	.word	0x0000f920


	//   ....[95]....
        /*99bc*/ 	.word	0x0000f930


	//   ....[96]....
        /*99c0*/ 	.word	0x0000f940


	//   ....[97]....
        /*99c4*/ 	.word	0x0000f950


	//   ....[98]....
        /*99c8*/ 	.word	0x0000f980


	//   ....[99]....
        /*99cc*/ 	.word	0x0000f990


	//   ....[100]....
        /*99d0*/ 	.word	0x0000f9a0


	//   ....[101]....
        /*99d4*/ 	.word	0x0000f9b0


	//   ....[102]....
        /*99d8*/ 	.word	0x0000f9e0


	//   ....[103]....
        /*99dc*/ 	.word	0x0000f9f0


	//   ....[104]....
        /*99e0*/ 	.word	0x0000fa00


	//   ....[105]....
        /*99e4*/ 	.word	0x0000fa10


	//   ....[106]....
        /*99e8*/ 	.word	0x0000fa40


	//   ....[107]....
        /*99ec*/ 	.word	0x0000fa50


	//   ....[108]....
        /*99f0*/ 	.word	0x0000fa60


	//   ....[109]....
        /*99f4*/ 	.word	0x0000fa70


	//   ....[110]....
        /*99f8*/ 	.word	0x0000faa0


	//   ....[111]....
        /*99fc*/ 	.word	0x0000fab0


	//   ....[112]....
        /*9a00*/ 	.word	0x0000fac0


	//   ....[113]....
        /*9a04*/ 	.word	0x0000fad0


	//   ....[114]....
        /*9a08*/ 	.word	0x0000fb00


	//   ....[115]....
        /*9a0c*/ 	.word	0x0000fb10


	//   ....[116]....
        /*9a10*/ 	.word	0x0000fb20


	//   ....[117]....
        /*9a14*/ 	.word	0x0000fb30


	//   ....[118]....
        /*9a18*/ 	.word	0x0000fb60


	//   ....[119]....
        /*9a1c*/ 	.word	0x0000fb70


	//   ....[120]....
        /*9a20*/ 	.word	0x0000fb80


	//   ....[121]....
        /*9a24*/ 	.word	0x0000fb90


	//   ....[122]....
        /*9a28*/ 	.word	0x0000fbc0


	//   ....[123]....
        /*9a2c*/ 	.word	0x0000fbd0


	//   ....[124]....
        /*9a30*/ 	.word	0x0000fbe0


	//   ....[125]....
        /*9a34*/ 	.word	0x0000fbf0


	//   ....[126]....
        /*9a38*/ 	.word	0x0000fc20


	//   ....[127]....
        /*9a3c*/ 	.word	0x0000fc30


	//   ....[128]....
        /*9a40*/ 	.word	0x0000fc40


	//   ....[129]....
        /*9a44*/ 	.word	0x0000fc50


	//   ....[130]....
        /*9a48*/ 	.word	0x0000fc80


	//   ....[131]....
        /*9a4c*/ 	.word	0x0000fc90


	//   ....[132]....
        /*9a50*/ 	.word	0x0000fca0


	//   ....[133]....
        /*9a54*/ 	.word	0x0000fcb0


	//   ....[134]....
        /*9a58*/ 	.word	0x0000fce0


	//   ....[135]....
        /*9a5c*/ 	.word	0x0000fcf0


	//   ....[136]....
        /*9a60*/ 	.word	0x0000fd00


	//   ....[137]....
        /*9a64*/ 	.word	0x0000fd10


	//   ....[138]....
        /*9a68*/ 	.word	0x0000fd40


	//   ....[139]....
        /*9a6c*/ 	.word	0x0000fd50


	//   ....[140]....
        /*9a70*/ 	.word	0x0000fd60


	//   ....[141]....
        /*9a74*/ 	.word	0x0000fd70


	//   ....[142]....
        /*9a78*/ 	.word	0x0000fda0


	//   ....[143]....
        /*9a7c*/ 	.word	0x0000fdb0


	//   ....[144]....
        /*9a80*/ 	.word	0x0000fdc0


	//   ....[145]....
        /*9a84*/ 	.word	0x0000fdd0


	//   ....[146]....
        /*9a88*/ 	.word	0x0000fe00


	//   ....[147]....
        /*9a8c*/ 	.word	0x0000fe10


	//   ....[148]....
        /*9a90*/ 	.word	0x0000fe20


	//   ....[149]....
        /*9a94*/ 	.word	0x0000fe30


	//   ....[150]....
        /*9a98*/ 	.word	0x0000fe60


	//   ....[151]....
        /*9a9c*/ 	.word	0x0000fe70


	//   ....[152]....
        /*9aa0*/ 	.word	0x0000fe80


	//   ....[153]....
        /*9aa4*/ 	.word	0x0000fe90


	//   ....[154]....
        /*9aa8*/ 	.word	0x0000fec0


	//   ....[155]....
        /*9aac*/ 	.word	0x0000fed0


	//   ....[156]....
        /*9ab0*/ 	.word	0x0000fee0


	//   ....[157]....
        /*9ab4*/ 	.word	0x0000fef0


	//   ....[158]....
        /*9ab8*/ 	.word	0x0000ff20


	//   ....[159]....
        /*9abc*/ 	.word	0x0000ff30


	//   ....[160]....
        /*9ac0*/ 	.word	0x0000ff40


	//   ....[161]....
        /*9ac4*/ 	.word	0x0000ff50


	//   ....[162]....
        /*9ac8*/ 	.word	0x0000ff80


	//   ....[163]....
        /*9acc*/ 	.word	0x0000ff90


	//   ....[164]....
        /*9ad0*/ 	.word	0x0000ffa0


	//   ....[165]....
        /*9ad4*/ 	.word	0x0000ffb0


	//   ....[166]....
        /*9ad8*/ 	.word	0x0000ffe0


	//   ....[167]....
        /*9adc*/ 	.word	0x0000fff0


	//   ....[168]....
        /*9ae0*/ 	.word	0x00010000


	//   ....[169]....
        /*9ae4*/ 	.word	0x00010010


	//   ....[170]....
        /*9ae8*/ 	.word	0x00010040


	//   ....[171]....
        /*9aec*/ 	.word	0x00010050


	//   ....[172]....
        /*9af0*/ 	.word	0x00010060


	//   ....[173]....
        /*9af4*/ 	.word	0x00010070


	//   ....[174]....
        /*9af8*/ 	.word	0x000100a0


	//   ....[175]....
        /*9afc*/ 	.word	0x000100b0


	//   ....[176]....
        /*9b00*/ 	.word	0x000100c0


	//   ....[177]....
        /*9b04*/ 	.word	0x000100d0


	//   ....[178]....
        /*9b08*/ 	.word	0x00010100


	//   ....[179]....
        /*9b0c*/ 	.word	0x00010110


	//   ....[180]....
        /*9b10*/ 	.word	0x00010120


	//   ....[181]....
        /*9b14*/ 	.word	0x00010130


	//   ....[182]....
        /*9b18*/ 	.word	0x00010160


	//   ....[183]....
        /*9b1c*/ 	.word	0x00010170


	//   ....[184]....
        /*9b20*/ 	.word	0x00010180


	//   ....[185]....
        /*9b24*/ 	.word	0x00010190


	//   ....[186]....
        /*9b28*/ 	.word	0x000101c0


	//   ....[187]....
        /*9b2c*/ 	.word	0x000101d0


	//   ....[188]....
        /*9b30*/ 	.word	0x000101e0


	//   ....[189]....
        /*9b34*/ 	.word	0x000101f0


	//   ....[190]....
        /*9b38*/ 	.word	0x00010220


	//   ....[191]....
        /*9b3c*/ 	.word	0x00010230


	//   ....[192]....
        /*9b40*/ 	.word	0x00010240


	//   ....[193]....
        /*9b44*/ 	.word	0x00010250


	//   ....[194]....
        /*9b48*/ 	.word	0x00010280


	//   ....[195]....
        /*9b4c*/ 	.word	0x00010290


	//   ....[196]....
        /*9b50*/ 	.word	0x000102a0


	//   ....[197]....
        /*9b54*/ 	.word	0x000102b0


	//   ....[198]....
        /*9b58*/ 	.word	0x000102e0


	//   ....[199]....
        /*9b5c*/ 	.word	0x000102f0


	//   ....[200]....
        /*9b60*/ 	.word	0x00010300


	//   ....[201]....
        /*9b64*/ 	.word	0x00010310


	//   ....[202]....
        /*9b68*/ 	.word	0x00010340


	//   ....[203]....
        /*9b6c*/ 	.word	0x00010350


	//   ....[204]....
        /*9b70*/ 	.word	0x00010360


	//   ....[205]....
        /*9b74*/ 	.word	0x00010370


	//   ....[206]....
        /*9b78*/ 	.word	0x000103a0


	//   ....[207]....
        /*9b7c*/ 	.word	0x000103b0


	//   ....[208]....
        /*9b80*/ 	.word	0x000103c0


	//   ....[209]....
        /*9b84*/ 	.word	0x000103d0


	//   ....[210]....
        /*9b88*/ 	.word	0x00010400


	//   ....[211]....
        /*9b8c*/ 	.word	0x00010410


	//   ....[212]....
        /*9b90*/ 	.word	0x00010420


	//   ....[213]....
        /*9b94*/ 	.word	0x00010430


	//   ....[214]....
        /*9b98*/ 	.word	0x00010460


	//   ....[215]....
        /*9b9c*/ 	.word	0x00010470


	//   ....[216]....
        /*9ba0*/ 	.word	0x00010480


	//   ....[217]....
        /*9ba4*/ 	.word	0x00010490


	//   ....[218]....
        /*9ba8*/ 	.word	0x000104c0


	//   ....[219]....
        /*9bac*/ 	.word	0x000104d0


	//   ....[220]....
        /*9bb0*/ 	.word	0x000104e0


	//   ....[221]....
        /*9bb4*/ 	.word	0x000104f0


	//   ....[222]....
        /*9bb8*/ 	.word	0x00010520


	//   ....[223]....
        /*9bbc*/ 	.word	0x00010530


	//   ....[224]....
        /*9bc0*/ 	.word	0x00010540


	//   ....[225]....
        /*9bc4*/ 	.word	0x00010550


	//   ....[226]....
        /*9bc8*/ 	.word	0x00010580


	//   ....[227]....
        /*9bcc*/ 	.word	0x00010590


	//   ....[228]....
        /*9bd0*/ 	.word	0x000105a0


	//   ....[229]....
        /*9bd4*/ 	.word	0x000105b0


	//   ....[230]....
        /*9bd8*/ 	.word	0x000105e0


	//   ....[231]....
        /*9bdc*/ 	.word	0x000105f0


	//   ....[232]....
        /*9be0*/ 	.word	0x00010600


	//   ....[233]....
        /*9be4*/ 	.word	0x00010610


	//   ....[234]....
        /*9be8*/ 	.word	0x00010640


	//   ....[235]....
        /*9bec*/ 	.word	0x00010650


	//   ....[236]....
        /*9bf0*/ 	.word	0x00010660


	//   ....[237]....
        /*9bf4*/ 	.word	0x00010670


	//   ....[238]....
        /*9bf8*/ 	.word	0x000106a0


	//   ....[239]....
        /*9bfc*/ 	.word	0x000106b0


	//   ....[240]....
        /*9c00*/ 	.word	0x000106c0


	//   ....[241]....
        /*9c04*/ 	.word	0x000106d0


	//   ....[242]....
        /*9c08*/ 	.word	0x00010700


	//   ....[243]....
        /*9c0c*/ 	.word	0x00010710


	//   ....[244]....
        /*9c10*/ 	.word	0x00010720


	//   ....[245]....
        /*9c14*/ 	.word	0x00010730


	//   ....[246]....
        /*9c18*/ 	.word	0x00010760


	//   ....[247]....
        /*9c1c*/ 	.word	0x00010770


	//   ....[248]....
        /*9c20*/ 	.word	0x00010780


	//   ....[249]....
        /*9c24*/ 	.word	0x00010790


	//   ....[250]....
        /*9c28*/ 	.word	0x000107c0


	//   ....[251]....
        /*9c2c*/ 	.word	0x000107d0


	//   ....[252]....
        /*9c30*/ 	.word	0x000107e0


	//   ....[253]....
        /*9c34*/ 	.word	0x000107f0


	//   ....[254]....
        /*9c38*/ 	.word	0x00010820


	//   ....[255]....
        /*9c3c*/ 	.word	0x00010830


	//   ....[0]....
        /*9c40*/ 	.word	0x00010840


	//   ....[1]....
        /*9c44*/ 	.word	0x00010850


	//   ....[2]....
        /*9c48*/ 	.word	0x00010880


	//   ....[3]....
        /*9c4c*/ 	.word	0x00010890


	//   ....[4]....
        /*9c50*/ 	.word	0x000108a0


	//   ....[5]....
        /*9c54*/ 	.word	0x000108b0


	//   ....[6]....
        /*9c58*/ 	.word	0x000108e0


	//   ....[7]....
        /*9c5c*/ 	.word	0x000108f0


	//   ....[8]....
        /*9c60*/ 	.word	0x00010900


	//   ....[9]....
        /*9c64*/ 	.word	0x00010910


	//   ....[10]....
        /*9c68*/ 	.word	0x00010940


	//   ....[11]....
        /*9c6c*/ 	.word	0x00010950


	//   ....[12]....
        /*9c70*/ 	.word	0x00010960


	//   ....[13]....
        /*9c74*/ 	.word	0x00010970


	//   ....[14]....
        /*9c78*/ 	.word	0x000109a0


	//   ....[15]....
        /*9c7c*/ 	.word	0x000109b0


	//   ....[16]....
        /*9c80*/ 	.word	0x000109c0


	//   ....[17]....
        /*9c84*/ 	.word	0x000109d0


	//   ....[18]....
        /*9c88*/ 	.word	0x00010a00


	//   ....[19]....
        /*9c8c*/ 	.word	0x00010a10


	//   ....[20]....
        /*9c90*/ 	.word	0x00010a20


	//   ....[21]....
        /*9c94*/ 	.word	0x00010a30


	//   ....[22]....
        /*9c98*/ 	.word	0x00010a60


	//   ....[23]....
        /*9c9c*/ 	.word	0x00010a70


	//   ....[24]....
        /*9ca0*/ 	.word	0x00010a80


	//   ....[25]....
        /*9ca4*/ 	.word	0x00010a90


	//   ....[26]....
        /*9ca8*/ 	.word	0x00010ac0


	//   ....[27]....
        /*9cac*/ 	.word	0x00010ad0


	//   ....[28]....
        /*9cb0*/ 	.word	0x00010ae0


	//   ....[29]....
        /*9cb4*/ 	.word	0x00010af0


	//   ....[30]....
        /*9cb8*/ 	.word	0x00010b20


	//   ....[31]....
        /*9cbc*/ 	.word	0x00010b30


	//   ....[32]....
        /*9cc0*/ 	.word	0x00010b40


	//   ....[33]....
        /*9cc4*/ 	.word	0x00010b50


	//   ....[34]....
        /*9cc8*/ 	.word	0x00010b80


	//   ....[35]....
        /*9ccc*/ 	.word	0x00010b90


	//   ....[36]....
        /*9cd0*/ 	.word	0x00010ba0


	//   ....[37]....
        /*9cd4*/ 	.word	0x00010bb0


	//   ....[38]....
        /*9cd8*/ 	.word	0x00010be0


	//   ....[39]....
        /*9cdc*/ 	.word	0x00010bf0


	//   ....[40]....
        /*9ce0*/ 	.word	0x00010c00


	//   ....[41]....
        /*9ce4*/ 	.word	0x00010c10


	//   ....[42]....
        /*9ce8*/ 	.word	0x00010c40


	//   ....[43]....
        /*9cec*/ 	.word	0x00010c50


	//   ....[44]....
        /*9cf0*/ 	.word	0x00010c60


	//   ....[45]....
        /*9cf4*/ 	.word	0x00010c70


	//   ....[46]....
        /*9cf8*/ 	.word	0x00010ca0


	//   ....[47]....
        /*9cfc*/ 	.word	0x00010cb0


	//   ....[48]....
        /*9d00*/ 	.word	0x00010cc0


	//   ....[49]....
        /*9d04*/ 	.word	0x00010cd0


	//   ....[50]....
        /*9d08*/ 	.word	0x00010d00


	//   ....[51]....
        /*9d0c*/ 	.word	0x00010d10


	//   ....[52]....
        /*9d10*/ 	.word	0x00010d20


	//   ....[53]....
        /*9d14*/ 	.word	0x00010d30


	//   ....[54]....
        /*9d18*/ 	.word	0x00010d60


	//   ....[55]....
        /*9d1c*/ 	.word	0x00010d70


	//   ....[56]....
        /*9d20*/ 	.word	0x00010d80


	//   ....[57]....
        /*9d24*/ 	.word	0x00010d90


	//   ....[58]....
        /*9d28*/ 	.word	0x00010dc0


	//   ....[59]....
        /*9d2c*/ 	.word	0x00010dd0


	//   ....[60]....
        /*9d30*/ 	.word	0x00010de0


	//   ....[61]....
        /*9d34*/ 	.word	0x00010df0


	//   ....[62]....
        /*9d38*/ 	.word	0x00010e20


	//   ....[63]....
        /*9d3c*/ 	.word	0x00010e30


	//   ....[64]....
        /*9d40*/ 	.word	0x00010e40


	//   ....[65]....
        /*9d44*/ 	.word	0x00010e50


	//   ....[66]....
        /*9d48*/ 	.word	0x00010e80


	//   ....[67]....
        /*9d4c*/ 	.word	0x00010e90


	//   ....[68]....
        /*9d50*/ 	.word	0x00010ea0


	//   ....[69]....
        /*9d54*/ 	.word	0x00010eb0


	//   ....[70]....
        /*9d58*/ 	.word	0x00010ee0


	//   ....[71]....
        /*9d5c*/ 	.word	0x00010ef0


	//   ....[72]....
        /*9d60*/ 	.word	0x00010f00


	//   ....[73]....
        /*9d64*/ 	.word	0x00010f10


	//   ....[74]....
        /*9d68*/ 	.word	0x00010f40


	//   ....[75]....
        /*9d6c*/ 	.word	0x00010f50


	//   ....[76]....
        /*9d70*/ 	.word	0x00010f60


	//   ....[77]....
        /*9d74*/ 	.word	0x00010f70


	//   ....[78]....
        /*9d78*/ 	.word	0x00010fa0


	//   ....[79]....
        /*9d7c*/ 	.word	0x00010fb0


	//   ....[80]....
        /*9d80*/ 	.word	0x00010fc0


	//   ....[81]....
        /*9d84*/ 	.word	0x00010fd0


	//   ....[82]....
        /*9d88*/ 	.word	0x00011000


	//   ....[83]....
        /*9d8c*/ 	.word	0x00011010


	//   ....[84]....
        /*9d90*/ 	.word	0x00011020


	//   ....[85]....
        /*9d94*/ 	.word	0x00011030


	//   ....[86]....
        /*9d98*/ 	.word	0x00011060


	//   ....[87]....
        /*9d9c*/ 	.word	0x00011070


	//   ....[88]....
        /*9da0*/ 	.word	0x00011080


	//   ....[89]....
        /*9da4*/ 	.word	0x00011090


	//   ....[90]....
        /*9da8*/ 	.word	0x000110c0


	//   ....[91]....
        /*9dac*/ 	.word	0x000110d0


	//   ....[92]....
        /*9db0*/ 	.word	0x000110e0


	//   ....[93]....
        /*9db4*/ 	.word	0x000110f0


	//   ....[94]....
        /*9db8*/ 	.word	0x00011120


	//   ....[95]....
        /*9dbc*/ 	.word	0x00011130


	//   ....[96]....
        /*9dc0*/ 	.word	0x00011140


	//   ....[97]....
        /*9dc4*/ 	.word	0x00011150


	//   ....[98]....
        /*9dc8*/ 	.word	0x00011180


	//   ....[99]....
        /*9dcc*/ 	.word	0x00011190


	//   ....[100]....
        /*9dd0*/ 	.word	0x000111a0


	//   ....[101]....
        /*9dd4*/ 	.word	0x000111b0


	//   ....[102]....
        /*9dd8*/ 	.word	0x000111e0


	//   ....[103]....
        /*9ddc*/ 	.word	0x000111f0


	//   ....[104]....
        /*9de0*/ 	.word	0x00011200


	//   ....[105]....
        /*9de4*/ 	.word	0x00011210


	//   ....[106]....
        /*9de8*/ 	.word	0x00011240


	//   ....[107]....
        /*9dec*/ 	.word	0x00011250


	//   ....[108]....
        /*9df0*/ 	.word	0x00011260


	//   ....[109]....
        /*9df4*/ 	.word	0x00011270


	//   ....[110]....
        /*9df8*/ 	.word	0x000112a0


	//   ....[111]....
        /*9dfc*/ 	.word	0x000112b0


	//   ....[112]....
        /*9e00*/ 	.word	0x000112c0


	//   ....[113]....
        /*9e04*/ 	.word	0x000112d0


	//   ....[114]....
        /*9e08*/ 	.word	0x00011300


	//   ....[115]....
        /*9e0c*/ 	.word	0x00011310


	//   ....[116]....
        /*9e10*/ 	.word	0x00011320


	//   ....[117]....
        /*9e14*/ 	.word	0x00011330


	//   ....[118]....
        /*9e18*/ 	.word	0x00011360


	//   ....[119]....
        /*9e1c*/ 	.word	0x00011370


	//   ....[120]....
        /*9e20*/ 	.word	0x00011380


	//   ....[121]....
        /*9e24*/ 	.word	0x00011390


	//   ....[122]....
        /*9e28*/ 	.word	0x000113c0


	//   ....[123]....
        /*9e2c*/ 	.word	0x000113d0


	//   ....[124]....
        /*9e30*/ 	.word	0x000113e0


	//   ....[125]....
        /*9e34*/ 	.word	0x000113f0


	//   ....[126]....
        /*9e38*/ 	.word	0x00011420


	//   ....[127]....
        /*9e3c*/ 	.word	0x00011430


	//   ....[128]....
        /*9e40*/ 	.word	0x00011440


	//   ....[129]....
        /*9e44*/ 	.word	0x00011450


	//   ....[130]....
        /*9e48*/ 	.word	0x00011480


	//   ....[131]....
        /*9e4c*/ 	.word	0x00011490


	//   ....[132]....
        /*9e50*/ 	.word	0x000114a0


	//   ....[133]....
        /*9e54*/ 	.word	0x000114b0


	//   ....[134]....
        /*9e58*/ 	.word	0x000114e0


	//   ....[135]....
        /*9e5c*/ 	.word	0x000114f0


	//   ....[136]....
        /*9e60*/ 	.word	0x00011500


	//   ....[137]....
        /*9e64*/ 	.word	0x00011510


	//   ....[138]....
        /*9e68*/ 	.word	0x00011540


	//   ....[139]....
        /*9e6c*/ 	.word	0x00011550


	//   ....[140]....
        /*9e70*/ 	.word	0x00011560


	//   ....[141]....
        /*9e74*/ 	.word	0x00011570


	//   ....[142]....
        /*9e78*/ 	.word	0x000115a0


	//   ....[143]....
        /*9e7c*/ 	.word	0x000115b0


	//   ....[144]....
        /*9e80*/ 	.word	0x000115c0


	//   ....[145]....
        /*9e84*/ 	.word	0x000115d0


	//   ....[146]....
        /*9e88*/ 	.word	0x00011600


	//   ....[147]....
        /*9e8c*/ 	.word	0x00011610


	//   ....[148]....
        /*9e90*/ 	.word	0x00011620


	//   ....[149]....
        /*9e94*/ 	.word	0x00011630


	//   ....[150]....
        /*9e98*/ 	.word	0x00011660


	//   ....[151]....
        /*9e9c*/ 	.word	0x00011670


	//   ....[152]....
        /*9ea0*/ 	.word	0x00011680


	//   ....[153]....
        /*9ea4*/ 	.word	0x00011690


	//   ....[154]....
        /*9ea8*/ 	.word	0x000116c0


	//   ....[155]....
        /*9eac*/ 	.word	0x000116d0


	//   ....[156]....
        /*9eb0*/ 	.word	0x000116e0


	//   ....[157]....
        /*9eb4*/ 	.word	0x000116f0


	//   ....[158]....
        /*9eb8*/ 	.word	0x00011720


	//   ....[159]....
        /*9ebc*/ 	.word	0x00011730


	//   ....[160]....
        /*9ec0*/ 	.word	0x00011740


	//   ....[161]....
        /*9ec4*/ 	.word	0x00011750


	//   ....[162]....
        /*9ec8*/ 	.word	0x00011780


	//   ....[163]....
        /*9ecc*/ 	.word	0x00011790


	//   ....[164]....
        /*9ed0*/ 	.word	0x000117a0


	//   ....[165]....
        /*9ed4*/ 	.word	0x000117b0


	//   ....[166]....
        /*9ed8*/ 	.word	0x000117e0


	//   ....[167]....
        /*9edc*/ 	.word	0x000117f0


	//   ....[168]....
        /*9ee0*/ 	.word	0x00011800


	//   ....[169]....
        /*9ee4*/ 	.word	0x00011810


	//   ....[170]....
        /*9ee8*/ 	.word	0x00011840


	//   ....[171]....
        /*9eec*/ 	.word	0x00011850


	//   ....[172]....
        /*9ef0*/ 	.word	0x00011860


	//   ....[173]....
        /*9ef4*/ 	.word	0x00011870


	//   ....[174]....
        /*9ef8*/ 	.word	0x000118a0


	//   ....[175]....
        /*9efc*/ 	.word	0x000118b0


	//   ....[176]....
        /*9f00*/ 	.word	0x000118c0


	//   ....[177]....
        /*9f04*/ 	.word	0x000118d0


	//   ....[178]....
        /*9f08*/ 	.word	0x00011900


	//   ....[179]....
        /*9f0c*/ 	.word	0x00011910


	//   ....[180]....
        /*9f10*/ 	.word	0x00011920


	//   ....[181]....
        /*9f14*/ 	.word	0x00011930


	//   ....[182]....
        /*9f18*/ 	.word	0x00011960


	//   ....[183]....
        /*9f1c*/ 	.word	0x00011970


	//   ....[184]....
        /*9f20*/ 	.word	0x00011980


	//   ....[185]....
        /*9f24*/ 	.word	0x00011990


	//   ....[186]....
        /*9f28*/ 	.word	0x000119c0


	//   ....[187]....
        /*9f2c*/ 	.word	0x000119d0


	//   ....[188]....
        /*9f30*/ 	.word	0x000119e0


	//   ....[189]....
        /*9f34*/ 	.word	0x000119f0


	//   ....[190]....
        /*9f38*/ 	.word	0x00011a20


	//   ....[191]....
        /*9f3c*/ 	.word	0x00011a30


	//   ....[192]....
        /*9f40*/ 	.word	0x00011a40


	//   ....[193]....
        /*9f44*/ 	.word	0x00011a50


	//   ....[194]....
        /*9f48*/ 	.word	0x00011a80


	//   ....[195]....
        /*9f4c*/ 	.word	0x00011a90


	//   ....[196]....
        /*9f50*/ 	.word	0x00011aa0


	//   ....[197]....
        /*9f54*/ 	.word	0x00011ab0


	//   ....[198]....
        /*9f58*/ 	.word	0x00011ae0


	//   ....[199]....
        /*9f5c*/ 	.word	0x00011af0


	//   ....[200]....
        /*9f60*/ 	.word	0x00011b00


	//   ....[201]....
        /*9f64*/ 	.word	0x00011b10


	//   ....[202]....
        /*9f68*/ 	.word	0x00011b40


	//   ....[203]....
        /*9f6c*/ 	.word	0x00011b50


	//   ....[204]....
        /*9f70*/ 	.word	0x00011b60


	//   ....[205]....
        /*9f74*/ 	.word	0x00011b70


	//   ....[206]....
        /*9f78*/ 	.word	0x00011ba0


	//   ....[207]....
        /*9f7c*/ 	.word	0x00011bb0


	//   ....[208]....
        /*9f80*/ 	.word	0x00011bc0


	//   ....[209]....
        /*9f84*/ 	.word	0x00011bd0


	//   ....[210]....
        /*9f88*/ 	.word	0x00011c00


	//   ....[211]....
        /*9f8c*/ 	.word	0x00011c10


	//   ....[212]....
        /*9f90*/ 	.word	0x00011c20


	//   ....[213]....
        /*9f94*/ 	.word	0x00011c30


	//   ....[214]....
        /*9f98*/ 	.word	0x00011c60


	//   ....[215]....
        /*9f9c*/ 	.word	0x00011c70


	//   ....[216]....
        /*9fa0*/ 	.word	0x00011c80


	//   ....[217]....
        /*9fa4*/ 	.word	0x00011c90


	//   ....[218]....
        /*9fa8*/ 	.word	0x00011cc0


	//   ....[219]....
        /*9fac*/ 	.word	0x00011cd0


	//   ....[220]....
        /*9fb0*/ 	.word	0x00011ce0


	//   ....[221]....
        /*9fb4*/ 	.word	0x00011cf0


	//   ....[222]....
        /*9fb8*/ 	.word	0x00011d20


	//   ....[223]....
        /*9fbc*/ 	.word	0x00011d30


	//   ....[224]....
        /*9fc0*/ 	.word	0x00011d40


	//   ....[225]....
        /*9fc4*/ 	.word	0x00011d50


	//   ....[226]....
        /*9fc8*/ 	.word	0x00011d80


	//   ....[227]....
        /*9fcc*/ 	.word	0x00011d90


	//   ....[228]....
        /*9fd0*/ 	.word	0x00011da0


	//   ....[229]....
        /*9fd4*/ 	.word	0x00011db0


	//   ....[230]....
        /*9fd8*/ 	.word	0x00011de0


	//   ....[231]....
        /*9fdc*/ 	.word	0x00011df0


	//   ....[232]....
        /*9fe0*/ 	.word	0x00011e00


	//   ....[233]....
        /*9fe4*/ 	.word	0x00011e10


	//   ....[234]....
        /*9fe8*/ 	.word	0x00011e40


	//   ....[235]....
        /*9fec*/ 	.word	0x00011e50


	//   ....[236]....
        /*9ff0*/ 	.word	0x00011e60


	//   ....[237]....
        /*9ff4*/ 	.word	0x00011e70


	//   ....[238]....
        /*9ff8*/ 	.word	0x00011ea0


	//   ....[239]....
        /*9ffc*/ 	.word	0x00011eb0


	//   ....[240]....
        /*a000*/ 	.word	0x00011ec0


	//   ....[241]....
        /*a004*/ 	.word	0x00011ed0


	//   ....[242]....
        /*a008*/ 	.word	0x00011f00


	//   ....[243]....
        /*a00c*/ 	.word	0x00011f10


	//   ....[244]....
        /*a010*/ 	.word	0x00011f20


	//   ....[245]....
        /*a014*/ 	.word	0x00011f30


	//   ....[246]....
        /*a018*/ 	.word	0x00011f60


	//   ....[247]....
        /*a01c*/ 	.word	0x00011f70


	//   ....[248]....
        /*a020*/ 	.word	0x00011f80


	//   ....[249]....
        /*a024*/ 	.word	0x00011f90


	//   ....[250]....
        /*a028*/ 	.word	0x00011fc0


	//   ....[251]....
        /*a02c*/ 	.word	0x00011fd0


	//   ....[252]....
        /*a030*/ 	.word	0x00011fe0


	//   ....[253]....
        /*a034*/ 	.word	0x00011ff0


	//   ....[254]....
        /*a038*/ 	.word	0x00012030


	//   ....[255]....
        /*a03c*/ 	.word	0x00018050


	//   ....[0]....
        /*a040*/ 	.word	0x00018060


	//   ....[1]....
        /*a044*/ 	.word	0x00018070


	//   ....[2]....
        /*a048*/ 	.word	0x000180a0


	//   ....[3]....
        /*a04c*/ 	.word	0x000180b0


	//   ....[4]....
        /*a050*/ 	.word	0x000180c0


	//   ....[5]....
        /*a054*/ 	.word	0x000180d0


	//   ....[6]....
        /*a058*/ 	.word	0x00018100


	//   ....[7]....
        /*a05c*/ 	.word	0x00018110


	//   ....[8]....
        /*a060*/ 	.word	0x00018120


	//   ....[9]....
        /*a064*/ 	.word	0x00018130


	//   ....[10]....
        /*a068*/ 	.word	0x00018160


	//   ....[11]....
        /*a06c*/ 	.word	0x00018170


	//   ....[12]....
        /*a070*/ 	.word	0x00018180


	//   ....[13]....
        /*a074*/ 	.word	0x00018190


	//   ....[14]....
        /*a078*/ 	.word	0x000181c0


	//   ....[15]....
        /*a07c*/ 	.word	0x000181d0


	//   ....[16]....
        /*a080*/ 	.word	0x000181e0


	//   ....[17]....
        /*a084*/ 	.word	0x000181f0


	//   ....[18]....
        /*a088*/ 	.word	0x00018220


	//   ....[19]....
        /*a08c*/ 	.word	0x00018230


	//   ....[20]....
        /*a090*/ 	.word	0x00018240


	//   ....[21]....
        /*a094*/ 	.word	0x00018250


	//   ....[22]....
        /*a098*/ 	.word	0x00018280


	//   ....[23]....
        /*a09c*/ 	.word	0x00018290


	//   ....[24]....
        /*a0a0*/ 	.word	0x000182a0


	//   ....[25]....
        /*a0a4*/ 	.word	0x000182b0


	//   ....[26]....
        /*a0a8*/ 	.word	0x000182e0


	//   ....[27]....
        /*a0ac*/ 	.word	0x000182f0


	//   ....[28]....
        /*a0b0*/ 	.word	0x00018300


	//   ....[29]....
        /*a0b4*/ 	.word	0x00018310


	//   ....[30]....
        /*a0b8*/ 	.word	0x00018340


	//   ....[31]....
        /*a0bc*/ 	.word	0x00018350


	//   ....[32]....
        /*a0c0*/ 	.word	0x00018360


	//   ....[33]....
        /*a0c4*/ 	.word	0x00018370


	//   ....[34]....
        /*a0c8*/ 	.word	0x000183a0


	//   ....[35]....
        /*a0cc*/ 	.word	0x000183b0


	//   ....[36]....
        /*a0d0*/ 	.word	0x000183c0


	//   ....[37]....
        /*a0d4*/ 	.word	0x000183d0


	//   ....[38]....
        /*a0d8*/ 	.word	0x00018400


	//   ....[39]....
        /*a0dc*/ 	.word	0x00018410


	//   ....[40]....
        /*a0e0*/ 	.word	0x00018420


	//   ....[41]....
        /*a0e4*/ 	.word	0x00018430


	//   ....[42]....
        /*a0e8*/ 	.word	0x00018460


	//   ....[43]....
        /*a0ec*/ 	.word	0x00018470


	//   ....[44]....
        /*a0f0*/ 	.word	0x00018480


	//   ....[45]....
        /*a0f4*/ 	.word	0x00018490


	//   ....[46]....
        /*a0f8*/ 	.word	0x000184c0


	//   ....[47]....
        /*a0fc*/ 	.word	0x000184d0


	//   ....[48]....
        /*a100*/ 	.word	0x000184e0


	//   ....[49]....
        /*a104*/ 	.word	0x000184f0


	//   ....[50]....
        /*a108*/ 	.word	0x00018520


	//   ....[51]....
        /*a10c*/ 	.word	0x00018530


	//   ....[52]....
        /*a110*/ 	.word	0x00018540


	//   ....[53]....
        /*a114*/ 	.word	0x00018550


	//   ....[54]....
        /*a118*/ 	.word	0x00018580


	//   ....[55]....
        /*a11c*/ 	.word	0x00018590


	//   ....[56]....
        /*a120*/ 	.word	0x000185a0


	//   ....[57]....
        /*a124*/ 	.word	0x000185b0


	//   ....[58]....
        /*a128*/ 	.word	0x000185e0


	//   ....[59]....
        /*a12c*/ 	.word	0x000185f0


	//   ....[60]....
        /*a130*/ 	.word	0x00018600


	//   ....[61]....
        /*a134*/ 	.word	0x00018610


	//   ....[62]....
        /*a138*/ 	.word	0x00018640


	//   ....[63]....
        /*a13c*/ 	.word	0x00018650


	//   ....[64]....
        /*a140*/ 	.word	0x00018660


	//   ....[65]....
        /*a144*/ 	.word	0x00018670


	//   ....[66]....
        /*a148*/ 	.word	0x000186a0


	//   ....[67]....
        /*a14c*/ 	.word	0x000186b0


	//   ....[68]....
        /*a150*/ 	.word	0x000186c0


	//   ....[69]....
        /*a154*/ 	.word	0x000186d0


	//   ....[70]....
        /*a158*/ 	.word	0x00018700


	//   ....[71]....
        /*a15c*/ 	.word	0x00018710


	//   ....[72]....
        /*a160*/ 	.word	0x00018720


	//   ....[73]....
        /*a164*/ 	.word	0x00018730


	//   ....[74]....
        /*a168*/ 	.word	0x00018760


	//   ....[75]....
        /*a16c*/ 	.word	0x00018770


	//   ....[76]....
        /*a170*/ 	.word	0x00018780


	//   ....[77]....
        /*a174*/ 	.word	0x00018790


	//   ....[78]....
        /*a178*/ 	.word	0x000187c0


	//   ....[79]....
        /*a17c*/ 	.word	0x000187d0


	//   ....[80]....
        /*a180*/ 	.word	0x000187e0


	//   ....[81]....
        /*a184*/ 	.word	0x000187f0


	//   ....[82]....
        /*a188*/ 	.word	0x00018820


	//   ....[83]....
        /*a18c*/ 	.word	0x00018830


	//   ....[84]....
        /*a190*/ 	.word	0x00018840


	//   ....[85]....
        /*a194*/ 	.word	0x00018850


	//   ....[86]....
        /*a198*/ 	.word	0x00018880


	//   ....[87]....
        /*a19c*/ 	.word	0x00018890


	//   ....[88]....
        /*a1a0*/ 	.word	0x000188a0


	//   ....[89]....
        /*a1a4*/ 	.word	0x000188b0


	//   ....[90]....
        /*a1a8*/ 	.word	0x000188e0


	//   ....[91]....
        /*a1ac*/ 	.word	0x000188f0


	//   ....[92]....
        /*a1b0*/ 	.word	0x00018900


	//   ....[93]....
        /*a1b4*/ 	.word	0x00018910


	//   ....[94]....
        /*a1b8*/ 	.word	0x00018940


	//   ....[95]....
        /*a1bc*/ 	.word	0x00018950


	//   ....[96]....
        /*a1c0*/ 	.word	0x00018960


	//   ....[97]....
        /*a1c4*/ 	.word	0x00018970


	//   ....[98]....
        /*a1c8*/ 	.word	0x000189a0


	//   ....[99]....
        /*a1cc*/ 	.word	0x000189b0


	//   ....[100]....
        /*a1d0*/ 	.word	0x000189c0


	//   ....[101]....
        /*a1d4*/ 	.word	0x000189d0


	//   ....[102]....
        /*a1d8*/ 	.word	0x00018a00


	//   ....[103]....
        /*a1dc*/ 	.word	0x00018a10


	//   ....[104]....
        /*a1e0*/ 	.word	0x00018a20


	//   ....[105]....
        /*a1e4*/ 	.word	0x00018a30


	//   ....[106]....
        /*a1e8*/ 	.word	0x00018a60


	//   ....[107]....
        /*a1ec*/ 	.word	0x00018a70


	//   ....[108]....
        /*a1f0*/ 	.word	0x00018a80


	//   ....[109]....
        /*a1f4*/ 	.word	0x00018a90


	//   ....[110]....
        /*a1f8*/ 	.word	0x00018ac0


	//   ....[111]....
        /*a1fc*/ 	.word	0x00018ad0


	//   ....[112]....
        /*a200*/ 	.word	0x00018ae0


	//   ....[113]....
        /*a204*/ 	.word	0x00018af0


	//   ....[114]....
        /*a208*/ 	.word	0x00018b20


	//   ....[115]....
        /*a20c*/ 	.word	0x00018b30


	//   ....[116]....
        /*a210*/ 	.word	0x00018b40


	//   ....[117]....
        /*a214*/ 	.word	0x00018b50


	//   ....[118]....
        /*a218*/ 	.word	0x00018b80


	//   ....[119]....
        /*a21c*/ 	.word	0x00018b90


	//   ....[120]....
        /*a220*/ 	.word	0x00018ba0


	//   ....[121]....
        /*a224*/ 	.word	0x00018bb0


	//   ....[122]....
        /*a228*/ 	.word	0x00018be0


	//   ....[123]....
        /*a22c*/ 	.word	0x00018bf0


	//   ....[124]....
        /*a230*/ 	.word	0x00018c00


	//   ....[125]....
        /*a234*/ 	.word	0x00018c10


	//   ....[126]....
        /*a238*/ 	.word	0x00018c40


	//   ....[127]....
        /*a23c*/ 	.word	0x00018c50


	//   ....[128]....
        /*a240*/ 	.word	0x00018c60


	//   ....[129]....
        /*a244*/ 	.word	0x00018c70


	//   ....[130]....
        /*a248*/ 	.word	0x00018ca0


	//   ....[131]....
        /*a24c*/ 	.word	0x00018cb0


	//   ....[132]....
        /*a250*/ 	.word	0x00018cc0


	//   ....[133]....
        /*a254*/ 	.word	0x00018cd0


	//   ....[134]....
        /*a258*/ 	.word	0x00018d00


	//   ....[135]....
        /*a25c*/ 	.word	0x00018d10


	//   ....[136]....
        /*a260*/ 	.word	0x00018d20


	//   ....[137]....
        /*a264*/ 	.word	0x00018d30


	//   ....[138]....
        /*a268*/ 	.word	0x00018d60


	//   ....[139]....
        /*a26c*/ 	.word	0x00018d70


	//   ....[140]....
        /*a270*/ 	.word	0x00018d80


	//   ....[141]....
        /*a274*/ 	.word	0x00018d90


	//   ....[142]....
        /*a278*/ 	.word	0x00018dc0


	//   ....[143]....
        /*a27c*/ 	.word	0x00018dd0


	//   ....[144]....
        /*a280*/ 	.word	0x00018de0


	//   ....[145]....
        /*a284*/ 	.word	0x00018df0


	//   ....[146]....
        /*a288*/ 	.word	0x00018e20


	//   ....[147]....
        /*a28c*/ 	.word	0x00018e30


	//   ....[148]....
        /*a290*/ 	.word	0x00018e40


	//   ....[149]....
        /*a294*/ 	.word	0x00018e50


	//   ....[150]....
        /*a298*/ 	.word	0x00018e80


	//   ....[151]....
        /*a29c*/ 	.word	0x00018e90


	//   ....[152]....
        /*a2a0*/ 	.word	0x00018ea0


	//   ....[153]....
        /*a2a4*/ 	.word	0x00018eb0


	//   ....[154]....
        /*a2a8*/ 	.word	0x00018ee0


	//   ....[155]....
        /*a2ac*/ 	.word	0x00018ef0


	//   ....[156]....
        /*a2b0*/ 	.word	0x00018f00


	//   ....[157]....
        /*a2b4*/ 	.word	0x00018f10


	//   ....[158]....
        /*a2b8*/ 	.word	0x00018f40


	//   ....[159]....
        /*a2bc*/ 	.word	0x00018f50


	//   ....[160]....
        /*a2c0*/ 	.word	0x00018f60


	//   ....[161]....
        /*a2c4*/ 	.word	0x00018f70


	//   ....[162]....
        /*a2c8*/ 	.word	0x00018fa0


	//   ....[163]....
        /*a2cc*/ 	.word	0x00018fb0


	//   ....[164]....
        /*a2d0*/ 	.word	0x00018fc0


	//   ....[165]....
        /*a2d4*/ 	.word	0x00018fd0


	//   ....[166]....
        /*a2d8*/ 	.word	0x00019000


	//   ....[167]....
        /*a2dc*/ 	.word	0x00019010


	//   ....[168]....
        /*a2e0*/ 	.word	0x00019020


	//   ....[169]....
        /*a2e4*/ 	.word	0x00019030


	//   ....[170]....
        /*a2e8*/ 	.word	0x00019060


	//   ....[171]....
        /*a2ec*/ 	.word	0x00019070


	//   ....[172]....
        /*a2f0*/ 	.word	0x00019080


	//   ....[173]....
        /*a2f4*/ 	.word	0x00019090


	//   ....[174]....
        /*a2f8*/ 	.word	0x000190c0


	//   ....[175]....
        /*a2fc*/ 	.word	0x000190d0


	//   ....[176]....
        /*a300*/ 	.word	0x000190e0


	//   ....[177]....
        /*a304*/ 	.word	0x000190f0


	//   ....[178]....
        /*a308*/ 	.word	0x00019120


	//   ....[179]....
        /*a30c*/ 	.word	0x00019130


	//   ....[180]....
        /*a310*/ 	.word	0x00019140


	//   ....[181]....
        /*a314*/ 	.word	0x00019150


	//   ....[182]....
        /*a318*/ 	.word	0x00019180


	//   ....[183]....
        /*a31c*/ 	.word	0x00019190


	//   ....[184]....
        /*a320*/ 	.word	0x000191a0


	//   ....[185]....
        /*a324*/ 	.word	0x000191b0


	//   ....[186]....
        /*a328*/ 	.word	0x000191e0


	//   ....[187]....
        /*a32c*/ 	.word	0x000191f0


	//   ....[188]....
        /*a330*/ 	.word	0x00019200


	//   ....[189]....
        /*a334*/ 	.word	0x00019210


	//   ....[190]....
        /*a338*/ 	.word	0x00019240


	//   ....[191]....
        /*a33c*/ 	.word	0x00019250


	//   ....[192]....
        /*a340*/ 	.word	0x00019260


	//   ....[193]....
        /*a344*/ 	.word	0x00019270


	//   ....[194]....
        /*a348*/ 	.word	0x000192a0


	//   ....[195]....
        /*a34c*/ 	.word	0x000192b0


	//   ....[196]....
        /*a350*/ 	.word	0x000192c0


	//   ....[197]....
        /*a354*/ 	.word	0x000192d0


	//   ....[198]....
        /*a358*/ 	.word	0x00019300


	//   ....[199]....
        /*a35c*/ 	.word	0x00019310


	//   ....[200]....
        /*a360*/ 	.word	0x00019320


	//   ....[201]....
        /*a364*/ 	.word	0x00019330


	//   ....[202]....
        /*a368*/ 	.word	0x00019360


	//   ....[203]....
        /*a36c*/ 	.word	0x00019370


	//   ....[204]....
        /*a370*/ 	.word	0x00019380


	//   ....[205]....
        /*a374*/ 	.word	0x00019390


	//   ....[206]....
        /*a378*/ 	.word	0x000193c0


	//   ....[207]....
        /*a37c*/ 	.word	0x000193d0


	//   ....[208]....
        /*a380*/ 	.word	0x000193e0


	//   ....[209]....
        /*a384*/ 	.word	0x000193f0


	//   ....[210]....
        /*a388*/ 	.word	0x00019420


	//   ....[211]....
        /*a38c*/ 	.word	0x00019430


	//   ....[212]....
        /*a390*/ 	.word	0x00019440


	//   ....[213]....
        /*a394*/ 	.word	0x00019450


	//   ....[214]....
        /*a398*/ 	.word	0x00019480


	//   ....[215]....
        /*a39c*/ 	.word	0x00019490


	//   ....[216]....
        /*a3a0*/ 	.word	0x000194a0


	//   ....[217]....
        /*a3a4*/ 	.word	0x000194b0


	//   ....[218]....
        /*a3a8*/ 	.word	0x000194e0


	//   ....[219]....
        /*a3ac*/ 	.word	0x000194f0


	//   ....[220]....
        /*a3b0*/ 	.word	0x00019500


	//   ....[221]....
        /*a3b4*/ 	.word	0x00019510


	//   ....[222]....
        /*a3b8*/ 	.word	0x00019540


	//   ....[223]....
        /*a3bc*/ 	.word	0x00019550


	//   ....[224]....
        /*a3c0*/ 	.word	0x00019560


	//   ....[225]....
        /*a3c4*/ 	.word	0x00019570


	//   ....[226]....
        /*a3c8*/ 	.word	0x000195a0


	//   ....[227]....
        /*a3cc*/ 	.word	0x000195b0


	//   ....[228]....
        /*a3d0*/ 	.word	0x000195c0


	//   ....[229]....
        /*a3d4*/ 	.word	0x000195d0


	//   ....[230]....
        /*a3d8*/ 	.word	0x00019600


	//   ....[231]....
        /*a3dc*/ 	.word	0x00019610


	//   ....[232]....
        /*a3e0*/ 	.word	0x00019620


	//   ....[233]....
        /*a3e4*/ 	.word	0x00019630


	//   ....[234]....
        /*a3e8*/ 	.word	0x00019660


	//   ....[235]....
        /*a3ec*/ 	.word	0x00019670


	//   ....[236]....
        /*a3f0*/ 	.word	0x00019680


	//   ....[237]....
        /*a3f4*/ 	.word	0x00019690


	//   ....[238]....
        /*a3f8*/ 	.word	0x000196c0


	//   ....[239]....
        /*a3fc*/ 	.word	0x000196d0


	//   ....[240]....
        /*a400*/ 	.word	0x000196e0


	//   ....[241]....
        /*a404*/ 	.word	0x000196f0


	//   ....[242]....
        /*a408*/ 	.word	0x00019720


	//   ....[243]....
        /*a40c*/ 	.word	0x00019730


	//   ....[244]....
        /*a410*/ 	.word	0x00019740


	//   ....[245]....
        /*a414*/ 	.word	0x00019750


	//   ....[246]....
        /*a418*/ 	.word	0x00019780


	//   ....[247]....
        /*a41c*/ 	.word	0x00019790


	//   ....[248]....
        /*a420*/ 	.word	0x000197a0


	//   ....[249]....
        /*a424*/ 	.word	0x000197b0


	//   ....[250]....
        /*a428*/ 	.word	0x000197e0


	//   ....[251]....
        /*a42c*/ 	.word	0x000197f0


	//   ....[252]....
        /*a430*/ 	.word	0x00019800


	//   ....[253]....
        /*a434*/ 	.word	0x00019810


	//   ....[254]....
        /*a438*/ 	.word	0x00019840


	//   ....[255]....
        /*a43c*/ 	.word	0x00019850


	//   ....[0]....
        /*a440*/ 	.word	0x00019860


	//   ....[1]....
        /*a444*/ 	.word	0x00019870


	//   ....[2]....
        /*a448*/ 	.word	0x000198a0


	//   ....[3]....
        /*a44c*/ 	.word	0x000198b0


	//   ....[4]....
        /*a450*/ 	.word	0x000198c0


	//   ....[5]....
        /*a454*/ 	.word	0x000198d0


	//   ....[6]....
        /*a458*/ 	.word	0x00019900


	//   ....[7]....
        /*a45c*/ 	.word	0x00019910


	//   ....[8]....
        /*a460*/ 	.word	0x00019920


	//   ....[9]....
        /*a464*/ 	.word	0x00019930


	//   ....[10]....
        /*a468*/ 	.word	0x00019960


	//   ....[11]....
        /*a46c*/ 	.word	0x00019970


	//   ....[12]....
        /*a470*/ 	.word	0x00019980


	//   ....[13]....
        /*a474*/ 	.word	0x00019990


	//   ....[14]....
        /*a478*/ 	.word	0x000199c0


	//   ....[15]....
        /*a47c*/ 	.word	0x000199d0


	//   ....[16]....
        /*a480*/ 	.word	0x000199e0


	//   ....[17]....
        /*a484*/ 	.word	0x000199f0


	//   ....[18]....
        /*a488*/ 	.word	0x00019a20


	//   ....[19]....
        /*a48c*/ 	.word	0x00019a30


	//   ....[20]....
        /*a490*/ 	.word	0x00019a40


	//   ....[21]....
        /*a494*/ 	.word	0x00019a50


	//   ....[22]....
        /*a498*/ 	.word	0x00019a80


	//   ....[23]....
        /*a49c*/ 	.word	0x00019a90


	//   ....[24]....
        /*a4a0*/ 	.word	0x00019aa0


	//   ....[25]....
        /*a4a4*/ 	.word	0x00019ab0


	//   ....[26]....
        /*a4a8*/ 	.word	0x00019ae0


	//   ....[27]....
        /*a4ac*/ 	.word	0x00019af0


	//   ....[28]....
        /*a4b0*/ 	.word	0x00019b00


	//   ....[29]....
        /*a4b4*/ 	.word	0x00019b10


	//   ....[30]....
        /*a4b8*/ 	.word	0x00019b40


	//   ....[31]....
        /*a4bc*/ 	.word	0x00019b50


	//   ....[32]....
        /*a4c0*/ 	.word	0x00019b60


	//   ....[33]....
        /*a4c4*/ 	.word	0x00019b70


	//   ....[34]....
        /*a4c8*/ 	.word	0x00019ba0


	//   ....[35]....
        /*a4cc*/ 	.word	0x00019bb0


	//   ....[36]....
        /*a4d0*/ 	.word	0x00019bc0


	//   ....[37]....
        /*a4d4*/ 	.word	0x00019bd0


	//   ....[38]....
        /*a4d8*/ 	.word	0x00019c00


	//   ....[39]....
        /*a4dc*/ 	.word	0x00019c10


	//   ....[40]....
        /*a4e0*/ 	.word	0x00019c20


	//   ....[41]....
        /*a4e4*/ 	.word	0x00019c30


	//   ....[42]....
        /*a4e8*/ 	.word	0x00019c60


	//   ....[43]....
        /*a4ec*/ 	.word	0x00019c70


	//   ....[44]....
        /*a4f0*/ 	.word	0x00019c80


	//   ....[45]....
        /*a4f4*/ 	.word	0x00019c90


	//   ....[46]....
        /*a4f8*/ 	.word	0x00019cc0


	//   ....[47]....
        /*a4fc*/ 	.word	0x00019cd0


	//   ....[48]....
        /*a500*/ 	.word	0x00019ce0


	//   ....[49]....
        /*a504*/ 	.word	0x00019cf0


	//   ....[50]....
        /*a508*/ 	.word	0x00019d20


	//   ....[51]....
        /*a50c*/ 	.word	0x00019d30


	//   ....[52]....
        /*a510*/ 	.word	0x00019d40


	//   ....[53]....
        /*a514*/ 	.word	0x00019d50


	//   ....[54]....
        /*a518*/ 	.word	0x00019d80


	//   ....[55]....
        /*a51c*/ 	.word	0x00019d90


	//   ....[56]....
        /*a520*/ 	.word	0x00019da0


	//   ....[57]....
        /*a524*/ 	.word	0x00019db0


	//   ....[58]....
        /*a528*/ 	.word	0x00019de0


	//   ....[59]....
        /*a52c*/ 	.word	0x00019df0


	//   ....[60]....
        /*a530*/ 	.word	0x00019e00


	//   ....[61]....
        /*a534*/ 	.word	0x00019e10


	//   ....[62]....
        /*a538*/ 	.word	0x00019e40


	//   ....[63]....
        /*a53c*/ 	.word	0x00019e50


	//   ....[64]....
        /*a540*/ 	.word	0x00019e60


	//   ....[65]....
        /*a544*/ 	.word	0x00019e70


	//   ....[66]....
        /*a548*/ 	.word	0x00019ea0


	//   ....[67]....
        /*a54c*/ 	.word	0x00019eb0


	//   ....[68]....
        /*a550*/ 	.word	0x00019ec0


	//   ....[69]....
        /*a554*/ 	.word	0x00019ed0


	//   ....[70]....
        /*a558*/ 	.word	0x00019f00


	//   ....[71]....
        /*a55c*/ 	.word	0x00019f10


	//   ....[72]....
        /*a560*/ 	.word	0x00019f20


	//   ....[73]....
        /*a564*/ 	.word	0x00019f30


	//   ....[74]....
        /*a568*/ 	.word	0x00019f60


	//   ....[75]....
        /*a56c*/ 	.word	0x00019f70


	//   ....[76]....
        /*a570*/ 	.word	0x00019f80


	//   ....[77]....
        /*a574*/ 	.word	0x00019f90


	//   ....[78]....
        /*a578*/ 	.word	0x00019fc0


	//   ....[79]....
        /*a57c*/ 	.word	0x00019fd0


	//   ....[80]....
        /*a580*/ 	.word	0x00019fe0


	//   ....[81]....
        /*a584*/ 	.word	0x00019ff0


	//   ....[82]....
        /*a588*/ 	.word	0x0001a020


	//   ....[83]....
        /*a58c*/ 	.word	0x0001a030


	//   ....[84]....
        /*a590*/ 	.word	0x0001a040


	//   ....[85]....
        /*a594*/ 	.word	0x0001a050


	//   ....[86]....
        /*a598*/ 	.word	0x0001a080


	//   ....[87]....
        /*a59c*/ 	.word	0x0001a090


	//   ....[88]....
        /*a5a0*/ 	.word	0x0001a0a0


	//   ....[89]....
        /*a5a4*/ 	.word	0x0001a0b0


	//   ....[90]....
        /*a5a8*/ 	.word	0x0001a0e0


	//   ....[91]....
        /*a5ac*/ 	.word	0x0001a0f0


	//   ....[92]....
        /*a5b0*/ 	.word	0x0001a100


	//   ....[93]....
        /*a5b4*/ 	.word	0x0001a110


	//   ....[94]....
        /*a5b8*/ 	.word	0x0001a140


	//   ....[95]....
        /*a5bc*/ 	.word	0x0001a150


	//   ....[96]....
        /*a5c0*/ 	.word	0x0001a160


	//   ....[97]....
        /*a5c4*/ 	.word	0x0001a170


	//   ....[98]....
        /*a5c8*/ 	.word	0x0001a1a0


	//   ....[99]....
        /*a5cc*/ 	.word	0x0001a1b0


	//   ....[100]....
        /*a5d0*/ 	.word	0x0001a1c0


	//   ....[101]....
        /*a5d4*/ 	.word	0x0001a1d0


	//   ....[102]....
        /*a5d8*/ 	.word	0x0001a200


	//   ....[103]....
        /*a5dc*/ 	.word	0x0001a210


	//   ....[104]....
        /*a5e0*/ 	.word	0x0001a220


	//   ....[105]....
        /*a5e4*/ 	.word	0x0001a230


	//   ....[106]....
        /*a5e8*/ 	.word	0x0001a260


	//   ....[107]....
        /*a5ec*/ 	.word	0x0001a270


	//   ....[108]....
        /*a5f0*/ 	.word	0x0001a280


	//   ....[109]....
        /*a5f4*/ 	.word	0x0001a290


	//   ....[110]....
        /*a5f8*/ 	.word	0x0001a2c0


	//   ....[111]....
        /*a5fc*/ 	.word	0x0001a2d0


	//   ....[112]....
        /*a600*/ 	.word	0x0001a2e0


	//   ....[113]....
        /*a604*/ 	.word	0x0001a2f0


	//   ....[114]....
        /*a608*/ 	.word	0x0001a320


	//   ....[115]....
        /*a60c*/ 	.word	0x0001a330


	//   ....[116]....
        /*a610*/ 	.word	0x0001a340


	//   ....[117]....
        /*a614*/ 	.word	0x0001a350


	//   ....[118]....
        /*a618*/ 	.word	0x0001a380


	//   ....[119]....
        /*a61c*/ 	.word	0x0001a390


	//   ....[120]....
        /*a620*/ 	.word	0x0001a3a0


	//   ....[121]....
        /*a624*/ 	.word	0x0001a3b0


	//   ....[122]....
        /*a628*/ 	.word	0x0001a3e0


	//   ....[123]....
        /*a62c*/ 	.word	0x0001a3f0


	//   ....[124]....
        /*a630*/ 	.word	0x0001a400


	//   ....[125]....
        /*a634*/ 	.word	0x0001a410


	//   ....[126]....
        /*a638*/ 	.word	0x0001a440


	//   ....[127]....
        /*a63c*/ 	.word	0x0001a450


	//   ....[128]....
        /*a640*/ 	.word	0x0001a460


	//   ....[129]....
        /*a644*/ 	.word	0x0001a470


	//   ....[130]....
        /*a648*/ 	.word	0x0001a4a0


	//   ....[131]....
        /*a64c*/ 	.word	0x0001a4b0


	//   ....[132]....
        /*a650*/ 	.word	0x0001a4c0


	//   ....[133]....
        /*a654*/ 	.word	0x0001a4d0


	//   ....[134]....
        /*a658*/ 	.word	0x0001a500


	//   ....[135]....
        /*a65c*/ 	.word	0x0001a510


	//   ....[136]....
        /*a660*/ 	.word	0x0001a520


	//   ....[137]....
        /*a664*/ 	.word	0x0001a530


	//   ....[138]....
        /*a668*/ 	.word	0x0001a560


	//   ....[139]....
        /*a66c*/ 	.word	0x0001a570


	//   ....[140]....
        /*a670*/ 	.word	0x0001a580


	//   ....[141]....
        /*a674*/ 	.word	0x0001a590


	//   ....[142]....
        /*a678*/ 	.word	0x0001a5c0


	//   ....[143]....
        /*a67c*/ 	.word	0x0001a5d0


	//   ....[144]....
        /*a680*/ 	.word	0x0001a5e0


	//   ....[145]....
        /*a684*/ 	.word	0x0001a5f0


	//   ....[146]....
        /*a688*/ 	.word	0x0001a620


	//   ....[147]....
        /*a68c*/ 	.word	0x0001a630


	//   ....[148]....
        /*a690*/ 	.word	0x0001a640


	//   ....[149]....
        /*a694*/ 	.word	0x0001a650


	//   ....[150]....
        /*a698*/ 	.word	0x0001a680


	//   ....[151]....
        /*a69c*/ 	.word	0x0001a690


	//   ....[152]....
        /*a6a0*/ 	.word	0x0001a6a0


	//   ....[153]....
        /*a6a4*/ 	.word	0x0001a6b0


	//   ....[154]....
        /*a6a8*/ 	.word	0x0001a6e0


	//   ....[155]....
        /*a6ac*/ 	.word	0x0001a6f0


	//   ....[156]....
        /*a6b0*/ 	.word	0x0001a700


	//   ....[157]....
        /*a6b4*/ 	.word	0x0001a710


	//   ....[158]....
        /*a6b8*/ 	.word	0x0001a740


	//   ....[159]....
        /*a6bc*/ 	.word	0x0001a750


	//   ....[160]....
        /*a6c0*/ 	.word	0x0001a760


	//   ....[161]....
        /*a6c4*/ 	.word	0x0001a770


	//   ....[162]....
        /*a6c8*/ 	.word	0x0001a7a0


	//   ....[163]....
        /*a6cc*/ 	.word	0x0001a7b0


	//   ....[164]....
        /*a6d0*/ 	.word	0x0001a7c0


	//   ....[165]....
        /*a6d4*/ 	.word	0x0001a7d0


	//   ....[166]....
        /*a6d8*/ 	.word	0x0001a800


	//   ....[167]....
        /*a6dc*/ 	.word	0x0001a810


	//   ....[168]....
        /*a6e0*/ 	.word	0x0001a820


	//   ....[169]....
        /*a6e4*/ 	.word	0x0001a830


	//   ....[170]....
        /*a6e8*/ 	.word	0x0001a860


	//   ....[171]....
        /*a6ec*/ 	.word	0x0001a870


	//   ....[172]....
        /*a6f0*/ 	.word	0x0001a880


	//   ....[173]....
        /*a6f4*/ 	.word	0x0001a890


	//   ....[174]....
        /*a6f8*/ 	.word	0x0001a8c0


	//   ....[175]....
        /*a6fc*/ 	.word	0x0001a8d0


	//   ....[176]....
        /*a700*/ 	.word	0x0001a8e0


	//   ....[177]....
        /*a704*/ 	.word	0x0001a8f0


	//   ....[178]....
        /*a708*/ 	.word	0x0001a920


	//   ....[179]....
        /*a70c*/ 	.word	0x0001a930


	//   ....[180]....
        /*a710*/ 	.word	0x0001a940


	//   ....[181]....
        /*a714*/ 	.word	0x0001a950


	//   ....[182]....
        /*a718*/ 	.word	0x0001a980


	//   ....[183]....
        /*a71c*/ 	.word	0x0001a990


	//   ....[184]....
        /*a720*/ 	.word	0x0001a9a0


	//   ....[185]....
        /*a724*/ 	.word	0x0001a9b0


	//   ....[186]....
        /*a728*/ 	.word	0x0001a9e0


	//   ....[187]....
        /*a72c*/ 	.word	0x0001a9f0


	//   ....[188]....
        /*a730*/ 	.word	0x0001aa00


	//   ....[189]....
        /*a734*/ 	.word	0x0001aa10


	//   ....[190]....
        /*a738*/ 	.word	0x0001aa40


	//   ....[191]....
        /*a73c*/ 	.word	0x0001aa50


	//   ....[192]....
        /*a740*/ 	.word	0x0001aa60


	//   ....[193]....
        /*a744*/ 	.word	0x0001aa70


	//   ....[194]....
        /*a748*/ 	.word	0x0001aaa0


	//   ....[195]....
        /*a74c*/ 	.word	0x0001aab0


	//   ....[196]....
        /*a750*/ 	.word	0x0001aac0


	//   ....[197]....
        /*a754*/ 	.word	0x0001aad0


	//   ....[198]....
        /*a758*/ 	.word	0x0001ab00


	//   ....[199]....
        /*a75c*/ 	.word	0x0001ab10


	//   ....[200]....
        /*a760*/ 	.word	0x0001ab20


	//   ....[201]....
        /*a764*/ 	.word	0x0001ab30


	//   ....[202]....
        /*a768*/ 	.word	0x0001ab60


	//   ....[203]....
        /*a76c*/ 	.word	0x0001ab70


	//   ....[204]....
        /*a770*/ 	.word	0x0001ab80


	//   ....[205]....
        /*a774*/ 	.word	0x0001ab90


	//   ....[206]....
        /*a778*/ 	.word	0x0001abc0


	//   ....[207]....
        /*a77c*/ 	.word	0x0001abd0


	//   ....[208]....
        /*a780*/ 	.word	0x0001abe0


	//   ....[209]....
        /*a784*/ 	.word	0x0001abf0


	//   ....[210]....
        /*a788*/ 	.word	0x0001ac20


	//   ....[211]....
        /*a78c*/ 	.word	0x0001ac30


	//   ....[212]....
        /*a790*/ 	.word	0x0001ac40


	//   ....[213]....
        /*a794*/ 	.word	0x0001ac50


	//   ....[214]....
        /*a798*/ 	.word	0x0001ac80


	//   ....[215]....
        /*a79c*/ 	.word	0x0001ac90


	//   ....[216]....
        /*a7a0*/ 	.word	0x0001aca0


	//   ....[217]....
        /*a7a4*/ 	.word	0x0001acb0


	//   ....[218]....
        /*a7a8*/ 	.word	0x0001ace0


	//   ....[219]....
        /*a7ac*/ 	.word	0x0001acf0


	//   ....[220]....
        /*a7b0*/ 	.word	0x0001ad00


	//   ....[221]....
        /*a7b4*/ 	.word	0x0001ad10


	//   ....[222]....
        /*a7b8*/ 	.word	0x0001ad40


	//   ....[223]....
        /*a7bc*/ 	.word	0x0001ad50


	//   ....[224]....
        /*a7c0*/ 	.word	0x0001ad60


	//   ....[225]....
        /*a7c4*/ 	.word	0x0001ad70


	//   ....[226]....
        /*a7c8*/ 	.word	0x0001ada0


	//   ....[227]....
        /*a7cc*/ 	.word	0x0001adb0


	//   ....[228]....
        /*a7d0*/ 	.word	0x0001adc0


	//   ....[229]....
        /*a7d4*/ 	.word	0x0001add0


	//   ....[230]....
        /*a7d8*/ 	.word	0x0001ae00


	//   ....[231]....
        /*a7dc*/ 	.word	0x0001ae10


	//   ....[232]....
        /*a7e0*/ 	.word	0x0001ae20


	//   ....[233]....
        /*a7e4*/ 	.word	0x0001ae30


	//   ....[234]....
        /*a7e8*/ 	.word	0x0001ae60


	//   ....[235]....
        /*a7ec*/ 	.word	0x0001ae70


	//   ....[236]....
        /*a7f0*/ 	.word	0x0001ae80


	//   ....[237]....
        /*a7f4*/ 	.word	0x0001ae90


	//   ....[238]....
        /*a7f8*/ 	.word	0x0001aec0


	//   ....[239]....
        /*a7fc*/ 	.word	0x0001aed0


	//   ....[240]....
        /*a800*/ 	.word	0x0001aee0


	//   ....[241]....
        /*a804*/ 	.word	0x0001aef0


	//   ....[242]....
        /*a808*/ 	.word	0x0001af20


	//   ....[243]....
        /*a80c*/ 	.word	0x0001af30


	//   ....[244]....
        /*a810*/ 	.word	0x0001af40


	//   ....[245]....
        /*a814*/ 	.word	0x0001af50


	//   ....[246]....
        /*a818*/ 	.word	0x0001af80


	//   ....[247]....
        /*a81c*/ 	.word	0x0001af90


	//   ....[248]....
        /*a820*/ 	.word	0x0001afa0


	//   ....[249]....
        /*a824*/ 	.word	0x0001afb0


	//   ....[250]....
        /*a828*/ 	.word	0x0001afe0


	//   ....[251]....
        /*a82c*/ 	.word	0x0001aff0


	//   ....[252]....
        /*a830*/ 	.word	0x0001b000


	//   ....[253]....
        /*a834*/ 	.word	0x0001b010


	//   ....[254]....
        /*a838*/ 	.word	0x0001b040


	//   ....[255]....
        /*a83c*/ 	.word	0x0001b050


	//   ....[0]....
        /*a840*/ 	.word	0x0001b060


	//   ....[1]....
        /*a844*/ 	.word	0x0001b070


	//   ....[2]....
        /*a848*/ 	.word	0x0001b0a0


	//   ....[3]....
        /*a84c*/ 	.word	0x0001b0b0


	//   ....[4]....
        /*a850*/ 	.word	0x0001b0c0


	//   ....[5]....
        /*a854*/ 	.word	0x0001b0d0


	//   ....[6]....
        /*a858*/ 	.word	0x0001b100


	//   ....[7]....
        /*a85c*/ 	.word	0x0001b110


	//   ....[8]....
        /*a860*/ 	.word	0x0001b120


	//   ....[9]....
        /*a864*/ 	.word	0x0001b130


	//   ....[10]....
        /*a868*/ 	.word	0x0001b160


	//   ....[11]....
        /*a86c*/ 	.word	0x0001b170


	//   ....[12]....
        /*a870*/ 	.word	0x0001b180


	//   ....[13]....
        /*a874*/ 	.word	0x0001b190


	//   ....[14]....
        /*a878*/ 	.word	0x0001b1c0


	//   ....[15]....
        /*a87c*/ 	.word	0x0001b1d0


	//   ....[16]....
        /*a880*/ 	.word	0x0001b1e0


	//   ....[17]....
        /*a884*/ 	.word	0x0001b1f0


	//   ....[18]....
        /*a888*/ 	.word	0x0001b220


	//   ....[19]....
        /*a88c*/ 	.word	0x0001b230


	//   ....[20]....
        /*a890*/ 	.word	0x0001b240


	//   ....[21]....
        /*a894*/ 	.word	0x0001b250


	//   ....[22]....
        /*a898*/ 	.word	0x0001b280


	//   ....[23]....
        /*a89c*/ 	.word	0x0001b290


	//   ....[24]....
        /*a8a0*/ 	.word	0x0001b2a0


	//   ....[25]....
        /*a8a4*/ 	.word	0x0001b2b0


	//   ....[26]....
        /*a8a8*/ 	.word	0x0001b2e0


	//   ....[27]....
        /*a8ac*/ 	.word	0x0001b2f0


	//   ....[28]....
        /*a8b0*/ 	.word	0x0001b300


	//   ....[29]....
        /*a8b4*/ 	.word	0x0001b310


	//   ....[30]....
        /*a8b8*/ 	.word	0x0001b340


	//   ....[31]....
        /*a8bc*/ 	.word	0x0001b350


	//   ....[32]....
        /*a8c0*/ 	.word	0x0001b360


	//   ....[33]....
        /*a8c4*/ 	.word	0x0001b370


	//   ....[34]....
        /*a8c8*/ 	.word	0x0001b3a0


	//   ....[35]....
        /*a8cc*/ 	.word	0x0001b3b0


	//   ....[36]....
        /*a8d0*/ 	.word	0x0001b3c0


	//   ....[37]....
        /*a8d4*/ 	.word	0x0001b3d0


	//   ....[38]....
        /*a8d8*/ 	.word	0x0001b400


	//   ....[39]....
        /*a8dc*/ 	.word	0x0001b410


	//   ....[40]....
        /*a8e0*/ 	.word	0x0001b420


	//   ....[41]....
        /*a8e4*/ 	.word	0x0001b430


	//   ....[42]....
        /*a8e8*/ 	.word	0x0001b460


	//   ....[43]....
        /*a8ec*/ 	.word	0x0001b470


	//   ....[44]....
        /*a8f0*/ 	.word	0x0001b480


	//   ....[45]....
        /*a8f4*/ 	.word	0x0001b490


	//   ....[46]....
        /*a8f8*/ 	.word	0x0001b4c0


	//   ....[47]....
        /*a8fc*/ 	.word	0x0001b4d0


	//   ....[48]....
        /*a900*/ 	.word	0x0001b4e0


	//   ....[49]....
        /*a904*/ 	.word	0x0001b4f0


	//   ....[50]....
        /*a908*/ 	.word	0x0001b520


	//   ....[51]....
        /*a90c*/ 	.word	0x0001b530


	//   ....[52]....
        /*a910*/ 	.word	0x0001b540


	//   ....[53]....
        /*a914*/ 	.word	0x0001b550


	//   ....[54]....
        /*a918*/ 	.word	0x0001b580


	//   ....[55]....
        /*a91c*/ 	.word	0x0001b590


	//   ....[56]....
        /*a920*/ 	.word	0x0001b5a0


	//   ....[57]....
        /*a924*/ 	.word	0x0001b5b0


	//   ....[58]....
        /*a928*/ 	.word	0x0001b5e0


	//   ....[59]....
        /*a92c*/ 	.word	0x0001b5f0


	//   ....[60]....
        /*a930*/ 	.word	0x0001b600


	//   ....[61]....
        /*a934*/ 	.word	0x0001b610


	//   ....[62]....
        /*a938*/ 	.word	0x0001b640


	//   ....[63]....
        /*a93c*/ 	.word	0x0001b650


	//   ....[64]....
        /*a940*/ 	.word	0x0001b660


	//   ....[65]....
        /*a944*/ 	.word	0x0001b670


	//   ....[66]....
        /*a948*/ 	.word	0x0001b6a0


	//   ....[67]....
        /*a94c*/ 	.word	0x0001b6b0


	//   ....[68]....
        /*a950*/ 	.word	0x0001b6c0


	//   ....[69]....
        /*a954*/ 	.word	0x0001b6d0


	//   ....[70]....
        /*a958*/ 	.word	0x0001b700


	//   ....[71]....
        /*a95c*/ 	.word	0x0001b710


	//   ....[72]....
        /*a960*/ 	.word	0x0001b720


	//   ....[73]....
        /*a964*/ 	.word	0x0001b730


	//   ....[74]....
        /*a968*/ 	.word	0x0001b760


	//   ....[75]....
        /*a96c*/ 	.word	0x0001b770


	//   ....[76]....
        /*a970*/ 	.word	0x0001b780


	//   ....[77]....
        /*a974*/ 	.word	0x0001b790


	//   ....[78]....
        /*a978*/ 	.word	0x0001b7c0


	//   ....[79]....
        /*a97c*/ 	.word	0x0001b7d0


	//   ....[80]....
        /*a980*/ 	.word	0x0001b7e0


	//   ....[81]....
        /*a984*/ 	.word	0x0001b7f0


	//   ....[82]....
        /*a988*/ 	.word	0x0001b820


	//   ....[83]....
        /*a98c*/ 	.word	0x0001b830


	//   ....[84]....
        /*a990*/ 	.word	0x0001b840


	//   ....[85]....
        /*a994*/ 	.word	0x0001b850


	//   ....[86]....
        /*a998*/ 	.word	0x0001b880


	//   ....[87]....
        /*a99c*/ 	.word	0x0001b890


	//   ....[88]....
        /*a9a0*/ 	.word	0x0001b8a0


	//   ....[89]....
        /*a9a4*/ 	.word	0x0001b8b0


	//   ....[90]....
        /*a9a8*/ 	.word	0x0001b8e0


	//   ....[91]....
        /*a9ac*/ 	.word	0x0001b8f0


	//   ....[92]....
        /*a9b0*/ 	.word	0x0001b900


	//   ....[93]....
        /*a9b4*/ 	.word	0x0001b910


	//   ....[94]....
        /*a9b8*/ 	.word	0x0001b940


	//   ....[95]....
        /*a9bc*/ 	.word	0x0001b950


	//   ....[96]....
        /*a9c0*/ 	.word	0x0001b960


	//   ....[97]....
        /*a9c4*/ 	.word	0x0001b970


	//   ....[98]....
        /*a9c8*/ 	.word	0x0001b9a0


	//   ....[99]....
        /*a9cc*/ 	.word	0x0001b9b0


	//   ....[100]....
        /*a9d0*/ 	.word	0x0001b9c0


	//   ....[101]....
        /*a9d4*/ 	.word	0x0001b9d0


	//   ....[102]....
        /*a9d8*/ 	.word	0x0001ba00


	//   ....[103]....
        /*a9dc*/ 	.word	0x0001ba10


	//   ....[104]....
        /*a9e0*/ 	.word	0x0001ba20


	//   ....[105]....
        /*a9e4*/ 	.word	0x0001ba30


	//   ....[106]....
        /*a9e8*/ 	.word	0x0001ba60


	//   ....[107]....
        /*a9ec*/ 	.word	0x0001ba70


	//   ....[108]....
        /*a9f0*/ 	.word	0x0001ba80


	//   ....[109]....
        /*a9f4*/ 	.word	0x0001ba90


	//   ....[110]....
        /*a9f8*/ 	.word	0x0001bac0


	//   ....[111]....
        /*a9fc*/ 	.word	0x0001bad0


	//   ....[112]....
        /*aa00*/ 	.word	0x0001bae0


	//   ....[113]....
        /*aa04*/ 	.word	0x0001baf0


	//   ....[114]....
        /*aa08*/ 	.word	0x0001bb20


	//   ....[115]....
        /*aa0c*/ 	.word	0x0001bb30


	//   ....[116]....
        /*aa10*/ 	.word	0x0001bb40


	//   ....[117]....
        /*aa14*/ 	.word	0x0001bb50


	//   ....[118]....
        /*aa18*/ 	.word	0x0001bb80


	//   ....[119]....
        /*aa1c*/ 	.word	0x0001bb90


	//   ....[120]....
        /*aa20*/ 	.word	0x0001bba0


	//   ....[121]....
        /*aa24*/ 	.word	0x0001bbb0


	//   ....[122]....
        /*aa28*/ 	.word	0x0001bbe0


	//   ....[123]....
        /*aa2c*/ 	.word	0x0001bbf0


	//   ....[124]....
        /*aa30*/ 	.word	0x0001bc00


	//   ....[125]....
        /*aa34*/ 	.word	0x0001bc10


	//   ....[126]....
        /*aa38*/ 	.word	0x0001bc40


	//   ....[127]....
        /*aa3c*/ 	.word	0x0001bc50


	//   ....[128]....
        /*aa40*/ 	.word	0x0001bc60


	//   ....[129]....
        /*aa44*/ 	.word	0x0001bc70


	//   ....[130]....
        /*aa48*/ 	.word	0x0001bca0


	//   ....[131]....
        /*aa4c*/ 	.word	0x0001bcb0


	//   ....[132]....
        /*aa50*/ 	.word	0x0001bcc0


	//   ....[133]....
        /*aa54*/ 	.word	0x0001bcd0


	//   ....[134]....
        /*aa58*/ 	.word	0x0001bd00


	//   ....[135]....
        /*aa5c*/ 	.word	0x0001bd10


	//   ....[136]....
        /*aa60*/ 	.word	0x0001bd20


	//   ....[137]....
        /*aa64*/ 	.word	0x0001bd30


	//   ....[138]....
        /*aa68*/ 	.word	0x0001bd60


	//   ....[139]....
        /*aa6c*/ 	.word	0x0001bd70


	//   ....[140]....
        /*aa70*/ 	.word	0x0001bd80


	//   ....[141]....
        /*aa74*/ 	.word	0x0001bd90


	//   ....[142]....
        /*aa78*/ 	.word	0x0001bdc0


	//   ....[143]....
        /*aa7c*/ 	.word	0x0001bdd0


	//   ....[144]....
        /*aa80*/ 	.word	0x0001bde0


	//   ....[145]....
        /*aa84*/ 	.word	0x0001bdf0


	//   ....[146]....
        /*aa88*/ 	.word	0x0001be20


	//   ....[147]....
        /*aa8c*/ 	.word	0x0001be30


	//   ....[148]....
        /*aa90*/ 	.word	0x0001be40


	//   ....[149]....
        /*aa94*/ 	.word	0x0001be50


	//   ....[150]....
        /*aa98*/ 	.word	0x0001be80


	//   ....[151]....
        /*aa9c*/ 	.word	0x0001be90


	//   ....[152]....
        /*aaa0*/ 	.word	0x0001bea0


	//   ....[153]....
        /*aaa4*/ 	.word	0x0001beb0


	//   ....[154]....
        /*aaa8*/ 	.word	0x0001bee0


	//   ....[155]....
        /*aaac*/ 	.word	0x0001bef0


	//   ....[156]....
        /*aab0*/ 	.word	0x0001bf00


	//   ....[157]....
        /*aab4*/ 	.word	0x0001bf10


	//   ....[158]....
        /*aab8*/ 	.word	0x0001bf40


	//   ....[159]....
        /*aabc*/ 	.word	0x0001bf50


	//   ....[160]....
        /*aac0*/ 	.word	0x0001bf60


	//   ....[161]....
        /*aac4*/ 	.word	0x0001bf70


	//   ....[162]....
        /*aac8*/ 	.word	0x0001bfa0


	//   ....[163]....
        /*aacc*/ 	.word	0x0001bfb0


	//   ....[164]....
        /*aad0*/ 	.word	0x0001bfc0


	//   ....[165]....
        /*aad4*/ 	.word	0x0001bfd0


	//   ....[166]....
        /*aad8*/ 	.word	0x0001c000


	//   ....[167]....
        /*aadc*/ 	.word	0x0001c010


	//   ....[168]....
        /*aae0*/ 	.word	0x0001c020


	//   ....[169]....
        /*aae4*/ 	.word	0x0001c030


	//   ....[170]....
        /*aae8*/ 	.word	0x0001c060


	//   ....[171]....
        /*aaec*/ 	.word	0x0001c070


	//   ....[172]....
        /*aaf0*/ 	.word	0x0001c080


	//   ....[173]....
        /*aaf4*/ 	.word	0x0001c090


	//   ....[174]....
        /*aaf8*/ 	.word	0x0001c0c0


	//   ....[175]....
        /*aafc*/ 	.word	0x0001c0d0


	//   ....[176]....
        /*ab00*/ 	.word	0x0001c0e0


	//   ....[177]....
        /*ab04*/ 	.word	0x0001c0f0


	//   ....[178]....
        /*ab08*/ 	.word	0x0001c120


	//   ....[179]....
        /*ab0c*/ 	.word	0x0001c130


	//   ....[180]....
        /*ab10*/ 	.word	0x0001c140


	//   ....[181]....
        /*ab14*/ 	.word	0x0001c150


	//   ....[182]....
        /*ab18*/ 	.word	0x0001c180


	//   ....[183]....
        /*ab1c*/ 	.word	0x0001c190


	//   ....[184]....
        /*ab20*/ 	.word	0x0001c1a0


	//   ....[185]....
        /*ab24*/ 	.word	0x0001c1b0


	//   ....[186]....
        /*ab28*/ 	.word	0x0001c1e0


	//   ....[187]....
        /*ab2c*/ 	.word	0x0001c1f0


	//   ....[188]....
        /*ab30*/ 	.word	0x0001c200


	//   ....[189]....
        /*ab34*/ 	.word	0x0001c210


	//   ....[190]....
        /*ab38*/ 	.word	0x0001c240


	//   ....[191]....
        /*ab3c*/ 	.word	0x0001c250


	//   ....[192]....
        /*ab40*/ 	.word	0x0001c260


	//   ....[193]....
        /*ab44*/ 	.word	0x0001c270


	//   ....[194]....
        /*ab48*/ 	.word	0x0001c2a0


	//   ....[195]....
        /*ab4c*/ 	.word	0x0001c2b0


	//   ....[196]....
        /*ab50*/ 	.word	0x0001c2c0


	//   ....[197]....
        /*ab54*/ 	.word	0x0001c2d0


	//   ....[198]....
        /*ab58*/ 	.word	0x0001c300


	//   ....[199]....
        /*ab5c*/ 	.word	0x0001c310


	//   ....[200]....
        /*ab60*/ 	.word	0x0001c320


	//   ....[201]....
        /*ab64*/ 	.word	0x0001c330


	//   ....[202]....
        /*ab68*/ 	.word	0x0001c360


	//   ....[203]....
        /*ab6c*/ 	.word	0x0001c370


	//   ....[204]....
        /*ab70*/ 	.word	0x0001c380


	//   ....[205]....
        /*ab74*/ 	.word	0x0001c390


	//   ....[206]....
        /*ab78*/ 	.word	0x0001c3c0


	//   ....[207]....
        /*ab7c*/ 	.word	0x0001c3d0


	//   ....[208]....
        /*ab80*/ 	.word	0x0001c3e0


	//   ....[209]....
        /*ab84*/ 	.word	0x0001c3f0


	//   ....[210]....
        /*ab88*/ 	.word	0x0001c420


	//   ....[211]....
        /*ab8c*/ 	.word	0x0001c430


	//   ....[212]....
        /*ab90*/ 	.word	0x0001c440


	//   ....[213]....
        /*ab94*/ 	.word	0x0001c450


	//   ....[214]....
        /*ab98*/ 	.word	0x0001c480


	//   ....[215]....
        /*ab9c*/ 	.word	0x0001c490


	//   ....[216]....
        /*aba0*/ 	.word	0x0001c4a0


	//   ....[217]....
        /*aba4*/ 	.word	0x0001c4b0


	//   ....[218]....
        /*aba8*/ 	.word	0x0001c4e0


	//   ....[219]....
        /*abac*/ 	.word	0x0001c4f0


	//   ....[220]....
        /*abb0*/ 	.word	0x0001c500


	//   ....[221]....
        /*abb4*/ 	.word	0x0001c510


	//   ....[222]....
        /*abb8*/ 	.word	0x0001c540


	//   ....[223]....
        /*abbc*/ 	.word	0x0001c550


	//   ....[224]....
        /*abc0*/ 	.word	0x0001c560


	//   ....[225]....
        /*abc4*/ 	.word	0x0001c570


	//   ....[226]....
        /*abc8*/ 	.word	0x0001c5a0


	//   ....[227]....
        /*abcc*/ 	.word	0x0001c5b0


	//   ....[228]....
        /*abd0*/ 	.word	0x0001c5c0


	//   ....[229]....
        /*abd4*/ 	.word	0x0001c5d0


	//   ....[230]....
        /*abd8*/ 	.word	0x0001c600


	//   ....[231]....
        /*abdc*/ 	.word	0x0001c610


	//   ....[232]....
        /*abe0*/ 	.word	0x0001c620


	//   ....[233]....
        /*abe4*/ 	.word	0x0001c630


	//   ....[234]....
        /*abe8*/ 	.word	0x0001c660


	//   ....[235]....
        /*abec*/ 	.word	0x0001c670


	//   ....[236]....
        /*abf0*/ 	.word	0x0001c680


	//   ....[237]....
        /*abf4*/ 	.word	0x0001c690


	//   ....[238]....
        /*abf8*/ 	.word	0x0001c6c0


	//   ....[239]....
        /*abfc*/ 	.word	0x0001c6d0


	//   ....[240]....
        /*ac00*/ 	.word	0x0001c6e0


	//   ....[241]....
        /*ac04*/ 	.word	0x0001c6f0


	//   ....[242]....
        /*ac08*/ 	.word	0x0001c720


	//   ....[243]....
        /*ac0c*/ 	.word	0x0001c730


	//   ....[244]....
        /*ac10*/ 	.word	0x0001c740


	//   ....[245]....
        /*ac14*/ 	.word	0x0001c750


	//   ....[246]....
        /*ac18*/ 	.word	0x0001c780


	//   ....[247]....
        /*ac1c*/ 	.word	0x0001c790


	//   ....[248]....
        /*ac20*/ 	.word	0x0001c7a0


	//   ....[249]....
        /*ac24*/ 	.word	0x0001c7b0


	//   ....[250]....
        /*ac28*/ 	.word	0x0001c7e0


	//   ....[251]....
        /*ac2c*/ 	.word	0x0001c7f0


	//   ....[252]....
        /*ac30*/ 	.word	0x0001c800


	//   ....[253]....
        /*ac34*/ 	.word	0x0001c810


	//   ....[254]....
        /*ac38*/ 	.word	0x0001c840


	//   ....[255]....
        /*ac3c*/ 	.word	0x0001c850


	//   ....[0]....
        /*ac40*/ 	.word	0x0001c860


	//   ....[1]....
        /*ac44*/ 	.word	0x0001c870


	//   ....[2]....
        /*ac48*/ 	.word	0x0001c8a0


	//   ....[3]....
        /*ac4c*/ 	.word	0x0001c8b0


	//   ....[4]....
        /*ac50*/ 	.word	0x0001c8c0


	//   ....[5]....
        /*ac54*/ 	.word	0x0001c8d0


	//   ....[6]....
        /*ac58*/ 	.word	0x0001c900


	//   ....[7]....
        /*ac5c*/ 	.word	0x0001c910


	//   ....[8]....
        /*ac60*/ 	.word	0x0001c920


	//   ....[9]....
        /*ac64*/ 	.word	0x0001c930


	//   ....[10]....
        /*ac68*/ 	.word	0x0001c960


	//   ....[11]....
        /*ac6c*/ 	.word	0x0001c970


	//   ....[12]....
        /*ac70*/ 	.word	0x0001c980


	//   ....[13]....
        /*ac74*/ 	.word	0x0001c990


	//   ....[14]....
        /*ac78*/ 	.word	0x0001c9c0


	//   ....[15]....
        /*ac7c*/ 	.word	0x0001c9d0


	//   ....[16]....
        /*ac80*/ 	.word	0x0001c9e0


	//   ....[17]....
        /*ac84*/ 	.word	0x0001c9f0


	//   ....[18]....
        /*ac88*/ 	.word	0x0001ca20


	//   ....[19]....
        /*ac8c*/ 	.word	0x0001ca30


	//   ....[20]....
        /*ac90*/ 	.word	0x0001ca40


	//   ....[21]....
        /*ac94*/ 	.word	0x0001ca50


	//   ....[22]....
        /*ac98*/ 	.word	0x0001ca80


	//   ....[23]....
        /*ac9c*/ 	.word	0x0001ca90


	//   ....[24]....
        /*aca0*/ 	.word	0x0001caa0


	//   ....[25]....
        /*aca4*/ 	.word	0x0001cab0


	//   ....[26]....
        /*aca8*/ 	.word	0x0001cae0


	//   ....[27]....
        /*acac*/ 	.word	0x0001caf0


	//   ....[28]....
        /*acb0*/ 	.word	0x0001cb00


	//   ....[29]....
        /*acb4*/ 	.word	0x0001cb10


	//   ....[30]....
        /*acb8*/ 	.word	0x0001cb40


	//   ....[31]....
        /*acbc*/ 	.word	0x0001cb50


	//   ....[32]....
        /*acc0*/ 	.word	0x0001cb60


	//   ....[33]....
        /*acc4*/ 	.word	0x0001cb70


	//   ....[34]....
        /*acc8*/ 	.word	0x0001cba0


	//   ....[35]....
        /*accc*/ 	.word	0x0001cbb0


	//   ....[36]....
        /*acd0*/ 	.word	0x0001cbc0


	//   ....[37]....
        /*acd4*/ 	.word	0x0001cbd0


	//   ....[38]....
        /*acd8*/ 	.word	0x0001cc00


	//   ....[39]....
        /*acdc*/ 	.word	0x0001cc10


	//   ....[40]....
        /*ace0*/ 	.word	0x0001cc20


	//   ....[41]....
        /*ace4*/ 	.word	0x0001cc30


	//   ....[42]....
        /*ace8*/ 	.word	0x0001cc60


	//   ....[43]....
        /*acec*/ 	.word	0x0001cc70


	//   ....[44]....
        /*acf0*/ 	.word	0x0001cc80


	//   ....[45]....
        /*acf4*/ 	.word	0x0001cc90


	//   ....[46]....
        /*acf8*/ 	.word	0x0001ccc0


	//   ....[47]....
        /*acfc*/ 	.word	0x0001ccd0


	//   ....[48]....
        /*ad00*/ 	.word	0x0001cce0


	//   ....[49]....
        /*ad04*/ 	.word	0x0001ccf0


	//   ....[50]....
        /*ad08*/ 	.word	0x0001cd20


	//   ....[51]....
        /*ad0c*/ 	.word	0x0001cd30


	//   ....[52]....
        /*ad10*/ 	.word	0x0001cd40


	//   ....[53]....
        /*ad14*/ 	.word	0x0001cd50


	//   ....[54]....
        /*ad18*/ 	.word	0x0001cd80


	//   ....[55]....
        /*ad1c*/ 	.word	0x0001cd90


	//   ....[56]....
        /*ad20*/ 	.word	0x0001cda0


	//   ....[57]....
        /*ad24*/ 	.word	0x0001cdb0


	//   ....[58]....
        /*ad28*/ 	.word	0x0001cde0


	//   ....[59]....
        /*ad2c*/ 	.word	0x0001cdf0


	//   ....[60]....
        /*ad30*/ 	.word	0x0001ce00


	//   ....[61]....
        /*ad34*/ 	.word	0x0001ce10


	//   ....[62]....
        /*ad38*/ 	.word	0x0001ce40


	//   ....[63]....
        /*ad3c*/ 	.word	0x0001ce50


	//   ....[64]....
        /*ad40*/ 	.word	0x0001ce60


	//   ....[65]....
        /*ad44*/ 	.word	0x0001ce70


	//   ....[66]....
        /*ad48*/ 	.word	0x0001cea0


	//   ....[67]....
        /*ad4c*/ 	.word	0x0001ceb0


	//   ....[68]....
        /*ad50*/ 	.word	0x0001cec0


	//   ....[69]....
        /*ad54*/ 	.word	0x0001ced0


	//   ....[70]....
        /*ad58*/ 	.word	0x0001cf00


	//   ....[71]....
        /*ad5c*/ 	.word	0x0001cf10


	//   ....[72]....
        /*ad60*/ 	.word	0x0001cf20


	//   ....[73]....
        /*ad64*/ 	.word	0x0001cf30


	//   ....[74]....
        /*ad68*/ 	.word	0x0001cf60


	//   ....[75]....
        /*ad6c*/ 	.word	0x0001cf70


	//   ....[76]....
        /*ad70*/ 	.word	0x0001cf80


	//   ....[77]....
        /*ad74*/ 	.word	0x0001cf90


	//   ....[78]....
        /*ad78*/ 	.word	0x0001cfc0


	//   ....[79]....
        /*ad7c*/ 	.word	0x0001cfd0


	//   ....[80]....
        /*ad80*/ 	.word	0x0001cfe0


	//   ....[81]....
        /*ad84*/ 	.word	0x0001cff0


	//   ....[82]....
        /*ad88*/ 	.word	0x0001d020


	//   ....[83]....
        /*ad8c*/ 	.word	0x0001d030


	//   ....[84]....
        /*ad90*/ 	.word	0x0001d040


	//   ....[85]....
        /*ad94*/ 	.word	0x0001d050


	//   ....[86]....
        /*ad98*/ 	.word	0x0001d080


	//   ....[87]....
        /*ad9c*/ 	.word	0x0001d090


	//   ....[88]....
        /*ada0*/ 	.word	0x0001d0a0


	//   ....[89]....
        /*ada4*/ 	.word	0x0001d0b0


	//   ....[90]....
        /*ada8*/ 	.word	0x0001d0e0


	//   ....[91]....
        /*adac*/ 	.word	0x0001d0f0


	//   ....[92]....
        /*adb0*/ 	.word	0x0001d100


	//   ....[93]....
        /*adb4*/ 	.word	0x0001d110


	//   ....[94]....
        /*adb8*/ 	.word	0x0001d140


	//   ....[95]....
        /*adbc*/ 	.word	0x0001d150


	//   ....[96]....
        /*adc0*/ 	.word	0x0001d160


	//   ....[97]....
        /*adc4*/ 	.word	0x0001d170


	//   ....[98]....
        /*adc8*/ 	.word	0x0001d1a0


	//   ....[99]....
        /*adcc*/ 	.word	0x0001d1b0


	//   ....[100]....
        /*add0*/ 	.word	0x0001d1c0


	//   ....[101]....
        /*add4*/ 	.word	0x0001d1d0


	//   ....[102]....
        /*add8*/ 	.word	0x0001d200


	//   ....[103]....
        /*addc*/ 	.word	0x0001d210


	//   ....[104]....
        /*ade0*/ 	.word	0x0001d220


	//   ....[105]....
        /*ade4*/ 	.word	0x0001d230


	//   ....[106]....
        /*ade8*/ 	.word	0x0001d260


	//   ....[107]....
        /*adec*/ 	.word	0x0001d270


	//   ....[108]....
        /*adf0*/ 	.word	0x0001d280


	//   ....[109]....
        /*adf4*/ 	.word	0x0001d290


	//   ....[110]....
        /*adf8*/ 	.word	0x0001d2c0


	//   ....[111]....
        /*adfc*/ 	.word	0x0001d2d0


	//   ....[112]....
        /*ae00*/ 	.word	0x0001d2e0


	//   ....[113]....
        /*ae04*/ 	.word	0x0001d2f0


	//   ....[114]....
        /*ae08*/ 	.word	0x0001d320


	//   ....[115]....
        /*ae0c*/ 	.word	0x0001d330


	//   ....[116]....
        /*ae10*/ 	.word	0x0001d340


	//   ....[117]....
        /*ae14*/ 	.word	0x0001d350


	//   ....[118]....
        /*ae18*/ 	.word	0x0001d380


	//   ....[119]....
        /*ae1c*/ 	.word	0x0001d390


	//   ....[120]....
        /*ae20*/ 	.word	0x0001d3a0


	//   ....[121]....
        /*ae24*/ 	.word	0x0001d3b0


	//   ....[122]....
        /*ae28*/ 	.word	0x0001d3e0


	//   ....[123]....
        /*ae2c*/ 	.word	0x0001d3f0


	//   ....[124]....
        /*ae30*/ 	.word	0x0001d400


	//   ....[125]....
        /*ae34*/ 	.word	0x0001d410


	//   ....[126]....
        /*ae38*/ 	.word	0x0001d440


	//   ....[127]....
        /*ae3c*/ 	.word	0x0001d450


	//   ....[128]....
        /*ae40*/ 	.word	0x0001d460


	//   ....[129]....
        /*ae44*/ 	.word	0x0001d470


	//   ....[130]....
        /*ae48*/ 	.word	0x0001d4a0


	//   ....[131]....
        /*ae4c*/ 	.word	0x0001d4b0


	//   ....[132]....
        /*ae50*/ 	.word	0x0001d4c0


	//   ....[133]....
        /*ae54*/ 	.word	0x0001d4d0


	//   ....[134]....
        /*ae58*/ 	.word	0x0001d500


	//   ....[135]....
        /*ae5c*/ 	.word	0x0001d510


	//   ....[136]....
        /*ae60*/ 	.word	0x0001d520


	//   ....[137]....
        /*ae64*/ 	.word	0x0001d530


	//   ....[138]....
        /*ae68*/ 	.word	0x0001d560


	//   ....[139]....
        /*ae6c*/ 	.word	0x0001d570


	//   ....[140]....
        /*ae70*/ 	.word	0x0001d580


	//   ....[141]....
        /*ae74*/ 	.word	0x0001d590


	//   ....[142]....
        /*ae78*/ 	.word	0x0001d5c0


	//   ....[143]....
        /*ae7c*/ 	.word	0x0001d5d0


	//   ....[144]....
        /*ae80*/ 	.word	0x0001d5e0


	//   ....[145]....
        /*ae84*/ 	.word	0x0001d5f0


	//   ....[146]....
        /*ae88*/ 	.word	0x0001d620


	//   ....[147]....
        /*ae8c*/ 	.word	0x0001d630


	//   ....[148]....
        /*ae90*/ 	.word	0x0001d640


	//   ....[149]....
        /*ae94*/ 	.word	0x0001d650


	//   ....[150]....
        /*ae98*/ 	.word	0x0001d680


	//   ....[151]....
        /*ae9c*/ 	.word	0x0001d690


	//   ....[152]....
        /*aea0*/ 	.word	0x0001d6a0


	//   ....[153]....
        /*aea4*/ 	.word	0x0001d6b0


	//   ....[154]....
        /*aea8*/ 	.word	0x0001d6e0


	//   ....[155]....
        /*aeac*/ 	.word	0x0001d6f0


	//   ....[156]....
        /*aeb0*/ 	.word	0x0001d700


	//   ....[157]....
        /*aeb4*/ 	.word	0x0001d710


	//   ....[158]....
        /*aeb8*/ 	.word	0x0001d740


	//   ....[159]....
        /*aebc*/ 	.word	0x0001d750


	//   ....[160]....
        /*aec0*/ 	.word	0x0001d760


	//   ....[161]....
        /*aec4*/ 	.word	0x0001d770


	//   ....[162]....
        /*aec8*/ 	.word	0x0001d7a0


	//   ....[163]....
        /*aecc*/ 	.word	0x0001d7b0


	//   ....[164]....
        /*aed0*/ 	.word	0x0001d7c0


	//   ....[165]....
        /*aed4*/ 	.word	0x0001d7d0


	//   ....[166]....
        /*aed8*/ 	.word	0x0001d800


	//   ....[167]....
        /*aedc*/ 	.word	0x0001d810


	//   ....[168]....
        /*aee0*/ 	.word	0x0001d820


	//   ....[169]....
        /*aee4*/ 	.word	0x0001d830


	//   ....[170]....
        /*aee8*/ 	.word	0x0001d860


	//   ....[171]....
        /*aeec*/ 	.word	0x0001d870


	//   ....[172]....
        /*aef0*/ 	.word	0x0001d880


	//   ....[173]....
        /*aef4*/ 	.word	0x0001d890


	//   ....[174]....
        /*aef8*/ 	.word	0x0001d8c0


	//   ....[175]....
        /*aefc*/ 	.word	0x0001d8d0


	//   ....[176]....
        /*af00*/ 	.word	0x0001d8e0


	//   ....[177]....
        /*af04*/ 	.word	0x0001d8f0


	//   ....[178]....
        /*af08*/ 	.word	0x0001d920


	//   ....[179]....
        /*af0c*/ 	.word	0x0001d930


	//   ....[180]....
        /*af10*/ 	.word	0x0001d940


	//   ....[181]....
        /*af14*/ 	.word	0x0001d950


	//   ....[182]....
        /*af18*/ 	.word	0x0001d980


	//   ....[183]....
        /*af1c*/ 	.word	0x0001d990


	//   ....[184]....
        /*af20*/ 	.word	0x0001d9a0


	//   ....[185]....
        /*af24*/ 	.word	0x0001d9b0


	//   ....[186]....
        /*af28*/ 	.word	0x0001d9e0


	//   ....[187]....
        /*af2c*/ 	.word	0x0001d9f0


	//   ....[188]....
        /*af30*/ 	.word	0x0001da00


	//   ....[189]....
        /*af34*/ 	.word	0x0001da10


	//   ....[190]....
        /*af38*/ 	.word	0x0001da40


	//   ....[191]....
        /*af3c*/ 	.word	0x0001da50


	//   ....[192]....
        /*af40*/ 	.word	0x0001da60


	//   ....[193]....
        /*af44*/ 	.word	0x0001da70


	//   ....[194]....
        /*af48*/ 	.word	0x0001daa0


	//   ....[195]....
        /*af4c*/ 	.word	0x0001dab0


	//   ....[196]....
        /*af50*/ 	.word	0x0001dac0


	//   ....[197]....
        /*af54*/ 	.word	0x0001dad0


	//   ....[198]....
        /*af58*/ 	.word	0x0001db00


	//   ....[199]....
        /*af5c*/ 	.word	0x0001db10


	//   ....[200]....
        /*af60*/ 	.word	0x0001db20


	//   ....[201]....
        /*af64*/ 	.word	0x0001db30


	//   ....[202]....
        /*af68*/ 	.word	0x0001db60


	//   ....[203]....
        /*af6c*/ 	.word	0x0001db70


	//   ....[204]....
        /*af70*/ 	.word	0x0001db80


	//   ....[205]....
        /*af74*/ 	.word	0x0001db90


	//   ....[206]....
        /*af78*/ 	.word	0x0001dbc0


	//   ....[207]....
        /*af7c*/ 	.word	0x0001dbd0


	//   ....[208]....
        /*af80*/ 	.word	0x0001dbe0


	//   ....[209]....
        /*af84*/ 	.word	0x0001dbf0


	//   ....[210]....
        /*af88*/ 	.word	0x0001dc20


	//   ....[211]....
        /*af8c*/ 	.word	0x0001dc30


	//   ....[212]....
        /*af90*/ 	.word	0x0001dc40


	//   ....[213]....
        /*af94*/ 	.word	0x0001dc50


	//   ....[214]....
        /*af98*/ 	.word	0x0001dc80


	//   ....[215]....
        /*af9c*/ 	.word	0x0001dc90


	//   ....[216]....
        /*afa0*/ 	.word	0x0001dca0


	//   ....[217]....
        /*afa4*/ 	.word	0x0001dcb0


	//   ....[218]....
        /*afa8*/ 	.word	0x0001dce0


	//   ....[219]....
        /*afac*/ 	.word	0x0001dcf0


	//   ....[220]....
        /*afb0*/ 	.word	0x0001dd00


	//   ....[221]....
        /*afb4*/ 	.word	0x0001dd10


	//   ....[222]....
        /*afb8*/ 	.word	0x0001dd40


	//   ....[223]....
        /*afbc*/ 	.word	0x0001dd50


	//   ....[224]....
        /*afc0*/ 	.word	0x0001dd60


	//   ....[225]....
        /*afc4*/ 	.word	0x0001dd70


	//   ....[226]....
        /*afc8*/ 	.word	0x0001dda0


	//   ....[227]....
        /*afcc*/ 	.word	0x0001ddb0


	//   ....[228]....
        /*afd0*/ 	.word	0x0001ddc0


	//   ....[229]....
        /*afd4*/ 	.word	0x0001ddd0


	//   ....[230]....
        /*afd8*/ 	.word	0x0001de00


	//   ....[231]....
        /*afdc*/ 	.word	0x0001de10


	//   ....[232]....
        /*afe0*/ 	.word	0x0001de20


	//   ....[233]....
        /*afe4*/ 	.word	0x0001de30


	//   ....[234]....
        /*afe8*/ 	.word	0x0001de60


	//   ....[235]....
        /*afec*/ 	.word	0x0001de70


	//   ....[236]....
        /*aff0*/ 	.word	0x0001de80


	//   ....[237]....
        /*aff4*/ 	.word	0x0001de90


	//   ....[238]....
        /*aff8*/ 	.word	0x0001dec0


	//   ....[239]....
        /*affc*/ 	.word	0x0001ded0


	//   ....[240]....
        /*b000*/ 	.word	0x0001dee0


	//   ....[241]....
        /*b004*/ 	.word	0x0001def0


	//   ....[242]....
        /*b008*/ 	.word	0x0001df20


	//   ....[243]....
        /*b00c*/ 	.word	0x0001df30


	//   ....[244]....
        /*b010*/ 	.word	0x0001df40


	//   ....[245]....
        /*b014*/ 	.word	0x0001df50


	//   ....[246]....
        /*b018*/ 	.word	0x0001df80


	//   ....[247]....
        /*b01c*/ 	.word	0x0001df90


	//   ....[248]....
        /*b020*/ 	.word	0x0001dfa0


	//   ....[249]....
        /*b024*/ 	.word	0x0001dfb0


	//   ....[250]....
        /*b028*/ 	.word	0x0001dfe0


	//   ....[251]....
        /*b02c*/ 	.word	0x0001dff0


	//   ....[252]....
        /*b030*/ 	.word	0x0001e000


	//   ....[253]....
        /*b034*/ 	.word	0x0001e010


	//   ....[254]....
        /*b038*/ 	.word	0x0001e050


	//   ....[255]....
        /*b03c*/ 	.word	0x00024070


	//   ....[0]....
        /*b040*/ 	.word	0x00024080


	//   ....[1]....
        /*b044*/ 	.word	0x00024090


	//   ....[2]....
        /*b048*/ 	.word	0x000240c0


	//   ....[3]....
        /*b04c*/ 	.word	0x000240d0


	//   ....[4]....
        /*b050*/ 	.word	0x000240e0


	//   ....[5]....
        /*b054*/ 	.word	0x000240f0


	//   ....[6]....
        /*b058*/ 	.word	0x00024120


	//   ....[7]....
        /*b05c*/ 	.word	0x00024130


	//   ....[8]....
        /*b060*/ 	.word	0x00024140


	//   ....[9]....
        /*b064*/ 	.word	0x00024150


	//   ....[10]....
        /*b068*/ 	.word	0x00024180


	//   ....[11]....
        /*b06c*/ 	.word	0x00024190


	//   ....[12]....
        /*b070*/ 	.word	0x000241a0


	//   ....[13]....
        /*b074*/ 	.word	0x000241b0


	//   ....[14]....
        /*b078*/ 	.word	0x000241e0


	//   ....[15]....
        /*b07c*/ 	.word	0x000241f0


	//   ....[16]....
        /*b080*/ 	.word	0x00024200


	//   ....[17]....
        /*b084*/ 	.word	0x00024210


	//   ....[18]....
        /*b088*/ 	.word	0x00024240


	//   ....[19]....
        /*b08c*/ 	.word	0x00024250


	//   ....[20]....
        /*b090*/ 	.word	0x00024260


	//   ....[21]....
        /*b094*/ 	.word	0x00024270


	//   ....[22]....
        /*b098*/ 	.word	0x000242a0


	//   ....[23]....
        /*b09c*/ 	.word	0x000242b0


	//   ....[24]....
        /*b0a0*/ 	.word	0x000242c0


	//   ....[25]....
        /*b0a4*/ 	.word	0x000242d0


	//   ....[26]....
        /*b0a8*/ 	.word	0x00024300


	//   ....[27]....
        /*b0ac*/ 	.word	0x00024310


	//   ....[28]....
        /*b0b0*/ 	.word	0x00024320


	//   ....[29]....
        /*b0b4*/ 	.word	0x00024330


	//   ....[30]....
        /*b0b8*/ 	.word	0x00024360


	//   ....[31]....
        /*b0bc*/ 	.word	0x00024370


	//   ....[32]....
        /*b0c0*/ 	.word	0x00024380


	//   ....[33]....
        /*b0c4*/ 	.word	0x00024390


	//   ....[34]....
        /*b0c8*/ 	.word	0x000243c0


	//   ....[35]....
        /*b0cc*/ 	.word	0x000243d0


	//   ....[36]....
        /*b0d0*/ 	.word	0x000243e0


	//   ....[37]....
        /*b0d4*/ 	.word	0x000243f0


	//   ....[38]....
        /*b0d8*/ 	.word	0x00024420


	//   ....[39]....
        /*b0dc*/ 	.word	0x00024430


	//   ....[40]....
        /*b0e0*/ 	.word	0x00024440


	//   ....[41]....
        /*b0e4*/ 	.word	0x00024450


	//   ....[42]....
        /*b0e8*/ 	.word	0x00024480


	//   ....[43]....
        /*b0ec*/ 	.word	0x00024490


	//   ....[44]....
        /*b0f0*/ 	.word	0x000244a0


	//   ....[45]....
        /*b0f4*/ 	.word	0x000244b0


	//   ....[46]....
        /*b0f8*/ 	.word	0x000244e0


	//   ....[47]....
        /*b0fc*/ 	.word	0x000244f0


	//   ....[48]....
        /*b100*/ 	.word	0x00024500


	//   ....[49]....
        /*b104*/ 	.word	0x00024510


	//   ....[50]....
        /*b108*/ 	.word	0x00024540


	//   ....[51]....
        /*b10c*/ 	.word	0x00024550


	//   ....[52]....
        /*b110*/ 	.word	0x00024560


	//   ....[53]....
        /*b114*/ 	.word	0x00024570


	//   ....[54]....
        /*b118*/ 	.word	0x000245a0


	//   ....[55]....
        /*b11c*/ 	.word	0x000245b0


	//   ....[56]....
        /*b120*/ 	.word	0x000245c0


	//   ....[57]....
        /*b124*/ 	.word	0x000245d0


	//   ....[58]....
        /*b128*/ 	.word	0x00024600


	//   ....[59]....
        /*b12c*/ 	.word	0x00024610


	//   ....[60]....
        /*b130*/ 	.word	0x00024620


	//   ....[61]....
        /*b134*/ 	.word	0x00024630


	//   ....[62]....
        /*b138*/ 	.word	0x00024660


	//   ....[63]....
        /*b13c*/ 	.word	0x00024670


	//   ....[64]....
        /*b140*/ 	.word	0x00024680


	//   ....[65]....
        /*b144*/ 	.word	0x00024690


	//   ....[66]....
        /*b148*/ 	.word	0x000246c0


	//   ....[67]....
        /*b14c*/ 	.word	0x000246d0


	//   ....[68]....
        /*b150*/ 	.word	0x000246e0


	//   ....[69]....
        /*b154*/ 	.word	0x000246f0


	//   ....[70]....
        /*b158*/ 	.word	0x00024720


	//   ....[71]....
        /*b15c*/ 	.word	0x00024730


	//   ....[72]....
        /*b160*/ 	.word	0x00024740


	//   ....[73]....
        /*b164*/ 	.word	0x00024750


	//   ....[74]....
        /*b168*/ 	.word	0x00024780


	//   ....[75]....
        /*b16c*/ 	.word	0x00024790


	//   ....[76]....
        /*b170*/ 	.word	0x000247a0


	//   ....[77]....
        /*b174*/ 	.word	0x000247b0


	//   ....[78]....
        /*b178*/ 	.word	0x000247e0


	//   ....[79]....
        /*b17c*/ 	.word	0x000247f0


	//   ....[80]....
        /*b180*/ 	.word	0x00024800


	//   ....[81]....
        /*b184*/ 	.word	0x00024810


	//   ....[82]....
        /*b188*/ 	.word	0x00024840


	//   ....[83]....
        /*b18c*/ 	.word	0x00024850


	//   ....[84]....
        /*b190*/ 	.word	0x00024860


	//   ....[85]....
        /*b194*/ 	.word	0x00024870


	//   ....[86]....
        /*b198*/ 	.word	0x000248a0


	//   ....[87]....
        /*b19c*/ 	.word	0x000248b0


	//   ....[88]....
        /*b1a0*/ 	.word	0x000248c0


	//   ....[89]....
        /*b1a4*/ 	.word	0x000248d0


	//   ....[90]....
        /*b1a8*/ 	.word	0x00024900


	//   ....[91]....
        /*b1ac*/ 	.word	0x00024910


	//   ....[92]....
        /*b1b0*/ 	.word	0x00024920


	//   ....[93]....
        /*b1b4*/ 	.word	0x00024930


	//   ....[94]....
        /*b1b8*/ 	.word	0x00024960


	//   ....[95]....
        /*b1bc*/ 	.word	0x00024970


	//   ....[96]....
        /*b1c0*/ 	.word	0x00024980


	//   ....[97]....
        /*b1c4*/ 	.word	0x00024990


	//   ....[98]....
        /*b1c8*/ 	.word	0x000249c0


	//   ....[99]....
        /*b1cc*/ 	.word	0x000249d0


	//   ....[100]....
        /*b1d0*/ 	.word	0x000249e0


	//   ....[101]....
        /*b1d4*/ 	.word	0x000249f0


	//   ....[102]....
        /*b1d8*/ 	.word	0x00024a20


	//   ....[103]....
        /*b1dc*/ 	.word	0x00024a30


	//   ....[104]....
        /*b1e0*/ 	.word	0x00024a40


	//   ....[105]....
        /*b1e4*/ 	.word	0x00024a50


	//   ....[106]....
        /*b1e8*/ 	.word	0x00024a80


	//   ....[107]....
        /*b1ec*/ 	.word	0x00024a90


	//   ....[108]....
        /*b1f0*/ 	.word	0x00024aa0


	//   ....[109]....
        /*b1f4*/ 	.word	0x00024ab0


	//   ....[110]....
        /*b1f8*/ 	.word	0x00024ae0


	//   ....[111]....
        /*b1fc*/ 	.word	0x00024af0


	//   ....[112]....
        /*b200*/ 	.word	0x00024b00


	//   ....[113]....
        /*b204*/ 	.word	0x00024b10


	//   ....[114]....
        /*b208*/ 	.word	0x00024b40


	//   ....[115]....
        /*b20c*/ 	.word	0x00024b50


	//   ....[116]....
        /*b210*/ 	.word	0x00024b60


	//   ....[117]....
        /*b214*/ 	.word	0x00024b70


	//   ....[118]....
        /*b218*/ 	.word	0x00024ba0


	//   ....[119]....
        /*b21c*/ 	.word	0x00024bb0


	//   ....[120]....
        /*b220*/ 	.word	0x00024bc0


	//   ....[121]....
        /*b224*/ 	.word	0x00024bd0


	//   ....[122]....
        /*b228*/ 	.word	0x00024c00


	//   ....[123]....
        /*b22c*/ 	.word	0x00024c10


	//   ....[124]....
        /*b230*/ 	.word	0x00024c20


	//   ....[125]....
        /*b234*/ 	.word	0x00024c30


	//   ....[126]....
        /*b238*/ 	.word	0x00024c60


	//   ....[127]....
        /*b23c*/ 	.word	0x00024c70


	//   ....[128]....
        /*b240*/ 	.word	0x00024c80


	//   ....[129]....
        /*b244*/ 	.word	0x00024c90


	//   ....[130]....
        /*b248*/ 	.word	0x00024cc0


	//   ....[131]....
        /*b24c*/ 	.word	0x00024cd0


	//   ....[132]....
        /*b250*/ 	.word	0x00024ce0


	//   ....[133]....
        /*b254*/ 	.word	0x00024cf0


	//   ....[134]....
        /*b258*/ 	.word	0x00024d20


	//   ....[135]....
        /*b25c*/ 	.word	0x00024d30


	//   ....[136]....
        /*b260*/ 	.word	0x00024d40


	//   ....[137]....
        /*b264*/ 	.word	0x00024d50


	//   ....[138]....
        /*b268*/ 	.word	0x00024d80


	//   ....[139]....
        /*b26c*/ 	.word	0x00024d90


	//   ....[140]....
        /*b270*/ 	.word	0x00024da0


	//   ....[141]....
        /*b274*/ 	.word	0x00024db0


	//   ....[142]....
        /*b278*/ 	.word	0x00024de0


	//   ....[143]....
        /*b27c*/ 	.word	0x00024df0


	//   ....[144]....
        /*b280*/ 	.word	0x00024e00


	//   ....[145]....
        /*b284*/ 	.word	0x00024e10


	//   ....[146]....
        /*b288*/ 	.word	0x00024e40


	//   ....[147]....
        /*b28c*/ 	.word	0x00024e50


	//   ....[148]....
        /*b290*/ 	.word	0x00024e60


	//   ....[149]....
        /*b294*/ 	.word	0x00024e70


	//   ....[150]....
        /*b298*/ 	.word	0x00024ea0


	//   ....[151]....
        /*b29c*/ 	.word	0x00024eb0


	//   ....[152]....
        /*b2a0*/ 	.word	0x00024ec0


	//   ....[153]....
        /*b2a4*/ 	.word	0x00024ed0


	//   ....[154]....
        /*b2a8*/ 	.word	0x00024f00


	//   ....[155]....
        /*b2ac*/ 	.word	0x00024f10


	//   ....[156]....
        /*b2b0*/ 	.word	0x00024f20


	//   ....[157]....
        /*b2b4*/ 	.word	0x00024f30


	//   ....[158]....
        /*b2b8*/ 	.word	0x00024f60


	//   ....[159]....
        /*b2bc*/ 	.word	0x00024f70


	//   ....[160]....
        /*b2c0*/ 	.word	0x00024f80


	//   ....[161]....
        /*b2c4*/ 	.word	0x00024f90


	//   ....[162]....
        /*b2c8*/ 	.word	0x00024fc0


	//   ....[163]....
        /*b2cc*/ 	.word	0x00024fd0


	//   ....[164]....
        /*b2d0*/ 	.word	0x00024fe0


	//   ....[165]....
        /*b2d4*/ 	.word	0x00024ff0


	//   ....[166]....
        /*b2d8*/ 	.word	0x00025020


	//   ....[167]....
        /*b2dc*/ 	.word	0x00025030


	//   ....[168]....
        /*b2e0*/ 	.word	0x00025040


	//   ....[169]....
        /*b2e4*/ 	.word	0x00025050


	//   ....[170]....
        /*b2e8*/ 	.word	0x00025080


	//   ....[171]....
        /*b2ec*/ 	.word	0x00025090


	//   ....[172]....
        /*b2f0*/ 	.word	0x000250a0


	//   ....[173]....
        /*b2f4*/ 	.word	0x000250b0


	//   ....[174]....
        /*b2f8*/ 	.word	0x000250e0


	//   ....[175]....
        /*b2fc*/ 	.word	0x000250f0


	//   ....[176]....
        /*b300*/ 	.word	0x00025100


	//   ....[177]....
        /*b304*/ 	.word	0x00025110


	//   ....[178]....
        /*b308*/ 	.word	0x00025140


	//   ....[179]....
        /*b30c*/ 	.word	0x00025150


	//   ....[180]....
        /*b310*/ 	.word	0x00025160


	//   ....[181]....
        /*b314*/ 	.word	0x00025170


	//   ....[182]....
        /*b318*/ 	.word	0x000251a0


	//   ....[183]....
        /*b31c*/ 	.word	0x000251b0


	//   ....[184]....
        /*b320*/ 	.word	0x000251c0


	//   ....[185]....
        /*b324*/ 	.word	0x000251d0


	//   ....[186]....
        /*b328*/ 	.word	0x00025200


	//   ....[187]....
        /*b32c*/ 	.word	0x00025210


	//   ....[188]....
        /*b330*/ 	.word	0x00025220


	//   ....[189]....
        /*b334*/ 	.word	0x00025230


	//   ....[190]....
        /*b338*/ 	.word	0x00025260


	//   ....[191]....
        /*b33c*/ 	.word	0x00025270


	//   ....[192]....
        /*b340*/ 	.word	0x00025280


	//   ....[193]....
        /*b344*/ 	.word	0x00025290


	//   ....[194]....
        /*b348*/ 	.word	0x000252c0


	//   ....[195]....
        /*b34c*/ 	.word	0x000252d0


	//   ....[196]....
        /*b350*/ 	.word	0x000252e0


	//   ....[197]....
        /*b354*/ 	.word	0x000252f0


	//   ....[198]....
        /*b358*/ 	.word	0x00025320


	//   ....[199]....
        /*b35c*/ 	.word	0x00025330


	//   ....[200]....
        /*b360*/ 	.word	0x00025340


	//   ....[201]....
        /*b364*/ 	.word	0x00025350


	//   ....[202]....
        /*b368*/ 	.word	0x00025380


	//   ....[203]....
        /*b36c*/ 	.word	0x00025390


	//   ....[204]....
        /*b370*/ 	.word	0x000253a0


	//   ....[205]....
        /*b374*/ 	.word	0x000253b0


	//   ....[206]....
        /*b378*/ 	.word	0x000253e0


	//   ....[207]....
        /*b37c*/ 	.word	0x000253f0


	//   ....[208]....
        /*b380*/ 	.word	0x00025400


	//   ....[209]....
        /*b384*/ 	.word	0x00025410


	//   ....[210]....
        /*b388*/ 	.word	0x00025440


	//   ....[211]....
        /*b38c*/ 	.word	0x00025450


	//   ....[212]....
        /*b390*/ 	.word	0x00025460


	//   ....[213]....
        /*b394*/ 	.word	0x00025470


	//   ....[214]....
        /*b398*/ 	.word	0x000254a0


	//   ....[215]....
        /*b39c*/ 	.word	0x000254b0


	//   ....[216]....
        /*b3a0*/ 	.word	0x000254c0


	//   ....[217]....
        /*b3a4*/ 	.word	0x000254d0


	//   ....[218]....
        /*b3a8*/ 	.word	0x00025500


	//   ....[219]....
        /*b3ac*/ 	.word	0x00025510


	//   ....[220]....
        /*b3b0*/ 	.word	0x00025520


	//   ....[221]....
        /*b3b4*/ 	.word	0x00025530


	//   ....[222]....
        /*b3b8*/ 	.word	0x00025560


	//   ....[223]....
        /*b3bc*/ 	.word	0x00025570


	//   ....[224]....
        /*b3c0*/ 	.word	0x00025580


	//   ....[225]....
        /*b3c4*/ 	.word	0x00025590


	//   ....[226]....
        /*b3c8*/ 	.word	0x000255c0


	//   ....[227]....
        /*b3cc*/ 	.word	0x000255d0


	//   ....[228]....
        /*b3d0*/ 	.word	0x000255e0


	//   ....[229]....
        /*b3d4*/ 	.word	0x000255f0


	//   ....[230]....
        /*b3d8*/ 	.word	0x00025620


	//   ....[231]....
        /*b3dc*/ 	.word	0x00025630


	//   ....[232]....
        /*b3e0*/ 	.word	0x00025640


	//   ....[233]....
        /*b3e4*/ 	.word	0x00025650


	//   ....[234]....
        /*b3e8*/ 	.word	0x00025680


	//   ....[235]....
        /*b3ec*/ 	.word	0x00025690


	//   ....[236]....
        /*b3f0*/ 	.word	0x000256a0


	//   ....[237]....
        /*b3f4*/ 	.word	0x000256b0


	//   ....[238]....
        /*b3f8*/ 	.word	0x000256e0


	//   ....[239]....
        /*b3fc*/ 	.word	0x000256f0


	//   ....[240]....
        /*b400*/ 	.word	0x00025700


	//   ....[241]....
        /*b404*/ 	.word	0x00025710


	//   ....[242]....
        /*b408*/ 	.word	0x00025740


	//   ....[243]....
        /*b40c*/ 	.word	0x00025750


	//   ....[244]....
        /*b410*/ 	.word	0x00025760


	//   ....[245]....
        /*b414*/ 	.word	0x00025770


	//   ....[246]....
        /*b418*/ 	.word	0x000257a0


	//   ....[247]....
        /*b41c*/ 	.word	0x000257b0


	//   ....[248]....
        /*b420*/ 	.word	0x000257c0


	//   ....[249]....
        /*b424*/ 	.word	0x000257d0


	//   ....[250]....
        /*b428*/ 	.word	0x00025800


	//   ....[251]....
        /*b42c*/ 	.word	0x00025810


	//   ....[252]....
        /*b430*/ 	.word	0x00025820


	//   ....[253]....
        /*b434*/ 	.word	0x00025830


	//   ....[254]....
        /*b438*/ 	.word	0x00025860


	//   ....[255]....
        /*b43c*/ 	.word	0x00025870


	//   ....[0]....
        /*b440*/ 	.word	0x00025880


	//   ....[1]....
        /*b444*/ 	.word	0x00025890


	//   ....[2]....
        /*b448*/ 	.word	0x000258c0


	//   ....[3]....
        /*b44c*/ 	.word	0x000258d0


	//   ....[4]....
        /*b450*/ 	.word	0x000258e0


	//   ....[5]....
        /*b454*/ 	.word	0x000258f0


	//   ....[6]....
        /*b458*/ 	.word	0x00025920


	//   ....[7]....
        /*b45c*/ 	.word	0x00025930


	//   ....[8]....
        /*b460*/ 	.word	0x00025940


	//   ....[9]....
        /*b464*/ 	.word	0x00025950


	//   ....[10]....
        /*b468*/ 	.word	0x00025980


	//   ....[11]....
        /*b46c*/ 	.word	0x00025990


	//   ....[12]....
        /*b470*/ 	.word	0x000259a0


	//   ....[13]....
        /*b474*/ 	.word	0x000259b0


	//   ....[14]....
        /*b478*/ 	.word	0x000259e0


	//   ....[15]....
        /*b47c*/ 	.word	0x000259f0


	//   ....[16]....
        /*b480*/ 	.word	0x00025a00


	//   ....[17]....
        /*b484*/ 	.word	0x00025a10


	//   ....[18]....
        /*b488*/ 	.word	0x00025a40


	//   ....[19]....
        /*b48c*/ 	.word	0x00025a50


	//   ....[20]....
        /*b490*/ 	.word	0x00025a60


	//   ....[21]....
        /*b494*/ 	.word	0x00025a70


	//   ....[22]....
        /*b498*/ 	.word	0x00025aa0


	//   ....[23]....
        /*b49c*/ 	.word	0x00025ab0


	//   ....[24]....
        /*b4a0*/ 	.word	0x00025ac0


	//   ....[25]....
        /*b4a4*/ 	.word	0x00025ad0


	//   ....[26]....
        /*b4a8*/ 	.word	0x00025b00


	//   ....[27]....
        /*b4ac*/ 	.word	0x00025b10


	//   ....[28]....
        /*b4b0*/ 	.word	0x00025b20


	//   ....[29]....
        /*b4b4*/ 	.word	0x00025b30


	//   ....[30]....
        /*b4b8*/ 	.word	0x00025b60


	//   ....[31]....
        /*b4bc*/ 	.word	0x00025b70


	//   ....[32]....
        /*b4c0*/ 	.word	0x00025b80


	//   ....[33]....
        /*b4c4*/ 	.word	0x00025b90


	//   ....[34]....
        /*b4c8*/ 	.word	0x00025bc0


	//   ....[35]....
        /*b4cc*/ 	.word	0x00025bd0


	//   ....[36]....
        /*b4d0*/ 	.word	0x00025be0


	//   ....[37]....
        /*b4d4*/ 	.word	0x00025bf0


	//   ....[38]....
        /*b4d8*/ 	.word	0x00025c20


	//   ....[39]....
        /*b4dc*/ 	.word	0x00025c30


	//   ....[40]....
        /*b4e0*/ 	.word	0x00025c40


	//   ....[41]....
        /*b4e4*/ 	.word	0x00025c50


	//   ....[42]....
        /*b4e8*/ 	.word	0x00025c80


	//   ....[43]....
        /*b4ec*/ 	.word	0x00025c90


	//   ....[44]....
        /*b4f0*/ 	.word	0x00025ca0


	//   ....[45]....
        /*b4f4*/ 	.word	0x00025cb0


	//   ....[46]....
        /*b4f8*/ 	.word	0x00025ce0


	//   ....[47]....
        /*b4fc*/ 	.word	0x00025cf0


	//   ....[48]....
        /*b500*/ 	.word	0x00025d00


	//   ....[49]....
        /*b504*/ 	.word	0x00025d10


	//   ....[50]....
        /*b508*/ 	.word	0x00025d40


	//   ....[51]....
        /*b50c*/ 	.word	0x00025d50


	//   ....[52]....
        /*b510*/ 	.word	0x00025d60


	//   ....[53]....
        /*b514*/ 	.word	0x00025d70


	//   ....[54]....
        /*b518*/ 	.word	0x00025da0


	//   ....[55]....
        /*b51c*/ 	.word	0x00025db0


	//   ....[56]....
        /*b520*/ 	.word	0x00025dc0


	//   ....[57]....
        /*b524*/ 	.word	0x00025dd0


	//   ....[58]....
        /*b528*/ 	.word	0x00025e00


	//   ....[59]....
        /*b52c*/ 	.word	0x00025e10


	//   ....[60]....
        /*b530*/ 	.word	0x00025e20


	//   ....[61]....
        /*b534*/ 	.word	0x00025e30


	//   ....[62]....
        /*b538*/ 	.word	0x00025e60


	//   ....[63]....
        /*b53c*/ 	.word	0x00025e70


	//   ....[64]....
        /*b540*/ 	.word	0x00025e80


	//   ....[65]....
        /*b544*/ 	.word	0x00025e90


	//   ....[66]....
        /*b548*/ 	.word	0x00025ec0


	//   ....[67]....
        /*b54c*/ 	.word	0x00025ed0


	//   ....[68]....
        /*b550*/ 	.word	0x00025ee0


	//   ....[69]....
        /*b554*/ 	.word	0x00025ef0


	//   ....[70]....
        /*b558*/ 	.word	0x00025f20


	//   ....[71]....
        /*b55c*/ 	.word	0x00025f30


	//   ....[72]....
        /*b560*/ 	.word	0x00025f40


	//   ....[73]....
        /*b564*/ 	.word	0x00025f50


	//   ....[74]....
        /*b568*/ 	.word	0x00025f80


	//   ....[75]....
        /*b56c*/ 	.word	0x00025f90


	//   ....[76]....
        /*b570*/ 	.word	0x00025fa0


	//   ....[77]....
        /*b574*/ 	.word	0x00025fb0


	//   ....[78]....
        /*b578*/ 	.word	0x00025fe0


	//   ....[79]....
        /*b57c*/ 	.word	0x00025ff0


	//   ....[80]....
        /*b580*/ 	.word	0x00026000


	//   ....[81]....
        /*b584*/ 	.word	0x00026010


	//   ....[82]....
        /*b588*/ 	.word	0x00026040


	//   ....[83]....
        /*b58c*/ 	.word	0x00026050


	//   ....[84]....
        /*b590*/ 	.word	0x00026060


	//   ....[85]....
        /*b594*/ 	.word	0x00026070


	//   ....[86]....
        /*b598*/ 	.word	0x000260a0


	//   ....[87]....
        /*b59c*/ 	.word	0x000260b0


	//   ....[88]....
        /*b5a0*/ 	.word	0x000260c0


	//   ....[89]....
        /*b5a4*/ 	.word	0x000260d0


	//   ....[90]....
        /*b5a8*/ 	.word	0x00026100


	//   ....[91]....
        /*b5ac*/ 	.word	0x00026110


	//   ....[92]....
        /*b5b0*/ 	.word	0x00026120


	//   ....[93]....
        /*b5b4*/ 	.word	0x00026130


	//   ....[94]....
        /*b5b8*/ 	.word	0x00026160


	//   ....[95]....
        /*b5bc*/ 	.word	0x00026170


	//   ....[96]....
        /*b5c0*/ 	.word	0x00026180


	//   ....[97]....
        /*b5c4*/ 	.word	0x00026190


	//   ....[98]....
        /*b5c8*/ 	.word	0x000261c0


	//   ....[99]....
        /*b5cc*/ 	.word	0x000261d0


	//   ....[100]....
        /*b5d0*/ 	.word	0x000261e0


	//   ....[101]....
        /*b5d4*/ 	.word	0x000261f0


	//   ....[102]....
        /*b5d8*/ 	.word	0x00026220


	//   ....[103]....
        /*b5dc*/ 	.word	0x00026230


	//   ....[104]....
        /*b5e0*/ 	.word	0x00026240


	//   ....[105]....
        /*b5e4*/ 	.word	0x00026250


	//   ....[106]....
        /*b5e8*/ 	.word	0x00026280


	//   ....[107]....
        /*b5ec*/ 	.word	0x00026290


	//   ....[108]....
        /*b5f0*/ 	.word	0x000262a0


	//   ....[109]....
        /*b5f4*/ 	.word	0x000262b0


	//   ....[110]....
        /*b5f8*/ 	.word	0x000262e0


	//   ....[111]....
        /*b5fc*/ 	.word	0x000262f0


	//   ....[112]....
        /*b600*/ 	.word	0x00026300


	//   ....[113]....
        /*b604*/ 	.word	0x00026310


	//   ....[114]....
        /*b608*/ 	.word	0x00026340


	//   ....[115]....
        /*b60c*/ 	.word	0x00026350


	//   ....[116]....
        /*b610*/ 	.word	0x00026360


	//   ....[117]....
        /*b614*/ 	.word	0x00026370


	//   ....[118]....
        /*b618*/ 	.word	0x000263a0


	//   ....[119]....
        /*b61c*/ 	.word	0x000263b0


	//   ....[120]....
        /*b620*/ 	.word	0x000263c0


	//   ....[121]....
        /*b624*/ 	.word	0x000263d0


	//   ....[122]....
        /*b628*/ 	.word	0x00026400


	//   ....[123]....
        /*b62c*/ 	.word	0x00026410


	//   ....[124]....
        /*b630*/ 	.word	0x00026420


	//   ....[125]....
        /*b634*/ 	.word	0x00026430


	//   ....[126]....
        /*b638*/ 	.word	0x00026460


	//   ....[127]....
        /*b63c*/ 	.word	0x00026470


	//   ....[128]....
        /*b640*/ 	.word	0x00026480


	//   ....[129]....
        /*b644*/ 	.word	0x00026490


	//   ....[130]....
        /*b648*/ 	.word	0x000264c0


	//   ....[131]....
        /*b64c*/ 	.word	0x000264d0


	//   ....[132]....
        /*b650*/ 	.word	0x000264e0


	//   ....[133]....
        /*b654*/ 	.word	0x000264f0


	//   ....[134]....
        /*b658*/ 	.word	0x00026520


	//   ....[135]....
        /*b65c*/ 	.word	0x00026530


	//   ....[136]....
        /*b660*/ 	.word	0x00026540


	//   ....[137]....
        /*b664*/ 	.word	0x00026550


	//   ....[138]....
        /*b668*/ 	.word	0x00026580


	//   ....[139]....
        /*b66c*/ 	.word	0x00026590


	//   ....[140]....
        /*b670*/ 	.word	0x000265a0


	//   ....[141]....
        /*b674*/ 	.word	0x000265b0


	//   ....[142]....
        /*b678*/ 	.word	0x000265e0


	//   ....[143]....
        /*b67c*/ 	.word	0x000265f0


	//   ....[144]....
        /*b680*/ 	.word	0x00026600


	//   ....[145]....
        /*b684*/ 	.word	0x00026610


	//   ....[146]....
        /*b688*/ 	.word	0x00026640


	//   ....[147]....
        /*b68c*/ 	.word	0x00026650


	//   ....[148]....
        /*b690*/ 	.word	0x00026660


	//   ....[149]....
        /*b694*/ 	.word	0x00026670


	//   ....[150]....
        /*b698*/ 	.word	0x000266a0


	//   ....[151]....
        /*b69c*/ 	.word	0x000266b0


	//   ....[152]....
        /*b6a0*/ 	.word	0x000266c0


	//   ....[153]....
        /*b6a4*/ 	.word	0x000266d0


	//   ....[154]....
        /*b6a8*/ 	.word	0x00026700


	//   ....[155]....
        /*b6ac*/ 	.word	0x00026710


	//   ....[156]....
        /*b6b0*/ 	.word	0x00026720


	//   ....[157]....
        /*b6b4*/ 	.word	0x00026730


	//   ....[158]....
        /*b6b8*/ 	.word	0x00026760


	//   ....[159]....
        /*b6bc*/ 	.word	0x00026770


	//   ....[160]....
        /*b6c0*/ 	.word	0x00026780


	//   ....[161]....
        /*b6c4*/ 	.word	0x00026790


	//   ....[162]....
        /*b6c8*/ 	.word	0x000267c0


	//   ....[163]....
        /*b6cc*/ 	.word	0x000267d0


	//   ....[164]....
        /*b6d0*/ 	.word	0x000267e0


	//   ....[165]....
        /*b6d4*/ 	.word	0x000267f0


	//   ....[166]....
        /*b6d8*/ 	.word	0x00026820


	//   ....[167]....
        /*b6dc*/ 	.word	0x00026830


	//   ....[168]....
        /*b6e0*/ 	.word	0x00026840


	//   ....[169]....
        /*b6e4*/ 	.word	0x00026850


	//   ....[170]....
        /*b6e8*/ 	.word	0x00026880


	//   ....[171]....
        /*b6ec*/ 	.word	0x00026890


	//   ....[172]....
        /*b6f0*/ 	.word	0x000268a0


	//   ....[173]....
        /*b6f4*/ 	.word	0x000268b0


	//   ....[174]....
        /*b6f8*/ 	.word	0x000268e0


	//   ....[175]....
        /*b6fc*/ 	.word	0x000268f0


	//   ....[176]....
        /*b700*/ 	.word	0x00026900


	//   ....[177]....
        /*b704*/ 	.word	0x00026910


	//   ....[178]....
        /*b708*/ 	.word	0x00026940


	//   ....[179]....
        /*b70c*/ 	.word	0x00026950


	//   ....[180]....
        /*b710*/ 	.word	0x00026960


	//   ....[181]....
        /*b714*/ 	.word	0x00026970


	//   ....[182]....
        /*b718*/ 	.word	0x000269a0


	//   ....[183]....
        /*b71c*/ 	.word	0x000269b0


	//   ....[184]....
        /*b720*/ 	.word	0x000269c0


	//   ....[185]....
        /*b724*/ 	.word	0x000269d0


	//   ....[186]....
        /*b728*/ 	.word	0x00026a00


	//   ....[187]....
        /*b72c*/ 	.word	0x00026a10


	//   ....[188]....
        /*b730*/ 	.word	0x00026a20


	//   ....[189]....
        /*b734*/ 	.word	0x00026a30


	//   ....[190]....
        /*b738*/ 	.word	0x00026a60


	//   ....[191]....
        /*b73c*/ 	.word	0x00026a70


	//   ....[192]....
        /*b740*/ 	.word	0x00026a80


	//   ....[193]....
        /*b744*/ 	.word	0x00026a90


	//   ....[194]....
        /*b748*/ 	.word	0x00026ac0


	//   ....[195]....
        /*b74c*/ 	.word	0x00026ad0


	//   ....[196]....
        /*b750*/ 	.word	0x00026ae0


	//   ....[197]....
        /*b754*/ 	.word	0x00026af0


	//   ....[198]....
        /*b758*/ 	.word	0x00026b20


	//   ....[199]....
        /*b75c*/ 	.word	0x00026b30


	//   ....[200]....
        /*b760*/ 	.word	0x00026b40


	//   ....[201]....
        /*b764*/ 	.word	0x00026b50


	//   ....[202]....
        /*b768*/ 	.word	0x00026b80


	//   ....[203]....
        /*b76c*/ 	.word	0x00026b90


	//   ....[204]....
        /*b770*/ 	.word	0x00026ba0


	//   ....[205]....
        /*b774*/ 	.word	0x00026bb0


	//   ....[206]....
        /*b778*/ 	.word	0x00026be0


	//   ....[207]....
        /*b77c*/ 	.word	0x00026bf0


	//   ....[208]....
        /*b780*/ 	.word	0x00026c00


	//   ....[209]....
        /*b784*/ 	.word	0x00026c10


	//   ....[210]....
        /*b788*/ 	.word	0x00026c40


	//   ....[211]....
        /*b78c*/ 	.word	0x00026c50


	//   ....[212]....
        /*b790*/ 	.word	0x00026c60


	//   ....[213]....
        /*b794*/ 	.word	0x00026c70


	//   ....[214]....
        /*b798*/ 	.word	0x00026ca0


	//   ....[215]....
        /*b79c*/ 	.word	0x00026cb0


	//   ....[216]....
        /*b7a0*/ 	.word	0x00026cc0


	//   ....[217]....
        /*b7a4*/ 	.word	0x00026cd0


	//   ....[218]....
        /*b7a8*/ 	.word	0x00026d00


	//   ....[219]....
        /*b7ac*/ 	.word	0x00026d10


	//   ....[220]....
        /*b7b0*/ 	.word	0x00026d20


	//   ....[221]....
        /*b7b4*/ 	.word	0x00026d30


	//   ....[222]....
        /*b7b8*/ 	.word	0x00026d60


	//   ....[223]....
        /*b7bc*/ 	.word	0x00026d70


	//   ....[224]....
        /*b7c0*/ 	.word	0x00026d80


	//   ....[225]....
        /*b7c4*/ 	.word	0x00026d90


	//   ....[226]....
        /*b7c8*/ 	.word	0x00026dc0


	//   ....[227]....
        /*b7cc*/ 	.word	0x00026dd0


	//   ....[228]....
        /*b7d0*/ 	.word	0x00026de0


	//   ....[229]....
        /*b7d4*/ 	.word	0x00026df0


	//   ....[230]....
        /*b7d8*/ 	.word	0x00026e20


	//   ....[231]....
        /*b7dc*/ 	.word	0x00026e30


	//   ....[232]....
        /*b7e0*/ 	.word	0x00026e40


	//   ....[233]....
        /*b7e4*/ 	.word	0x00026e50


	//   ....[234]....
        /*b7e8*/ 	.word	0x00026e80


	//   ....[235]....
        /*b7ec*/ 	.word	0x00026e90


	//   ....[236]....
        /*b7f0*/ 	.word	0x00026ea0


	//   ....[237]....
        /*b7f4*/ 	.word	0x00026eb0


	//   ....[238]....
        /*b7f8*/ 	.word	0x00026ee0


	//   ....[239]....
        /*b7fc*/ 	.word	0x00026ef0


	//   ....[240]....
        /*b800*/ 	.word	0x00026f00


	//   ....[241]....
        /*b804*/ 	.word	0x00026f10


	//   ....[242]....
        /*b808*/ 	.word	0x00026f40


	//   ....[243]....
        /*b80c*/ 	.word	0x00026f50


	//   ....[244]....
        /*b810*/ 	.word	0x00026f60


	//   ....[245]....
        /*b814*/ 	.word	0x00026f70


	//   ....[246]....
        /*b818*/ 	.word	0x00026fa0


	//   ....[247]....
        /*b81c*/ 	.word	0x00026fb0


	//   ....[248]....
        /*b820*/ 	.word	0x00026fc0


	//   ....[249]....
        /*b824*/ 	.word	0x00026fd0


	//   ....[250]....
        /*b828*/ 	.word	0x00027000


	//   ....[251]....
        /*b82c*/ 	.word	0x00027010


	//   ....[252]....
        /*b830*/ 	.word	0x00027020


	//   ....[253]....
        /*b834*/ 	.word	0x00027030


	//   ....[254]....
        /*b838*/ 	.word	0x00027060


	//   ....[255]....
        /*b83c*/ 	.word	0x00027070


	//   ....[0]....
        /*b840*/ 	.word	0x00027080


	//   ....[1]....
        /*b844*/ 	.word	0x00027090


	//   ....[2]....
        /*b848*/ 	.word	0x000270c0


	//   ....[3]....
        /*b84c*/ 	.word	0x000270d0


	//   ....[4]....
        /*b850*/ 	.word	0x000270e0


	//   ....[5]....
        /*b854*/ 	.word	0x000270f0


	//   ....[6]....
        /*b858*/ 	.word	0x00027120


	//   ....[7]....
        /*b85c*/ 	.word	0x00027130


	//   ....[8]....
        /*b860*/ 	.word	0x00027140


	//   ....[9]....
        /*b864*/ 	.word	0x00027150


	//   ....[10]....
        /*b868*/ 	.word	0x00027180


	//   ....[11]....
        /*b86c*/ 	.word	0x00027190


	//   ....[12]....
        /*b870*/ 	.word	0x000271a0


	//   ....[13]....
        /*b874*/ 	.word	0x000271b0


	//   ....[14]....
        /*b878*/ 	.word	0x000271e0


	//   ....[15]....
        /*b87c*/ 	.word	0x000271f0


	//   ....[16]....
        /*b880*/ 	.word	0x00027200


	//   ....[17]....
        /*b884*/ 	.word	0x00027210


	//   ....[18]....
        /*b888*/ 	.word	0x00027240


	//   ....[19]....
        /*b88c*/ 	.word	0x00027250


	//   ....[20]....
        /*b890*/ 	.word	0x00027260


	//   ....[21]....
        /*b894*/ 	.word	0x00027270


	//   ....[22]....
        /*b898*/ 	.word	0x000272a0


	//   ....[23]....
        /*b89c*/ 	.word	0x000272b0


	//   ....[24]....
        /*b8a0*/ 	.word	0x000272c0


	//   ....[25]....
        /*b8a4*/ 	.word	0x000272d0


	//   ....[26]....
        /*b8a8*/ 	.word	0x00027300


	//   ....[27]....
        /*b8ac*/ 	.word	0x00027310


	//   ....[28]....
        /*b8b0*/ 	.word	0x00027320


	//   ....[29]....
        /*b8b4*/ 	.word	0x00027330


	//   ....[30]....
        /*b8b8*/ 	.word	0x00027360


	//   ....[31]....
        /*b8bc*/ 	.word	0x00027370


	//   ....[32]....
        /*b8c0*/ 	.word	0x00027380


	//   ....[33]....
        /*b8c4*/ 	.word	0x00027390


	//   ....[34]....
        /*b8c8*/ 	.word	0x000273c0


	//   ....[35]....
        /*b8cc*/ 	.word	0x000273d0


	//   ....[36]....
        /*b8d0*/ 	.word	0x000273e0


	//   ....[37]....
        /*b8d4*/ 	.word	0x000273f0


	//   ....[38]....
        /*b8d8*/ 	.word	0x00027420


	//   ....[39]....
        /*b8dc*/ 	.word	0x00027430


	//   ....[40]....
        /*b8e0*/ 	.word	0x00027440


	//   ....[41]....
        /*b8e4*/ 	.word	0x00027450


	//   ....[42]....
        /*b8e8*/ 	.word	0x00027480


	//   ....[43]....
        /*b8ec*/ 	.word	0x00027490


	//   ....[44]....
        /*b8f0*/ 	.word	0x000274a0


	//   ....[45]....
        /*b8f4*/ 	.word	0x000274b0


	//   ....[46]....
        /*b8f8*/ 	.word	0x000274e0


	//   ....[47]....
        /*b8fc*/ 	.word	0x000274f0


	//   ....[48]....
        /*b900*/ 	.word	0x00027500


	//   ....[49]....
        /*b904*/ 	.word	0x00027510


	//   ....[50]....
        /*b908*/ 	.word	0x00027540


	//   ....[51]....
        /*b90c*/ 	.word	0x00027550


	//   ....[52]....
        /*b910*/ 	.word	0x00027560


	//   ....[53]....
        /*b914*/ 	.word	0x00027570


	//   ....[54]....
        /*b918*/ 	.word	0x000275a0


	//   ....[55]....
        /*b91c*/ 	.word	0x000275b0


	//   ....[56]....
        /*b920*/ 	.word	0x000275c0


	//   ....[57]....
        /*b924*/ 	.word	0x000275d0


	//   ....[58]....
        /*b928*/ 	.word	0x00027600


	//   ....[59]....
        /*b92c*/ 	.word	0x00027610


	//   ....[60]....
        /*b930*/ 	.word	0x00027620


	//   ....[61]....
        /*b934*/ 	.word	0x00027630


	//   ....[62]....
        /*b938*/ 	.word	0x00027660


	//   ....[63]....
        /*b93c*/ 	.word	0x00027670


	//   ....[64]....
        /*b940*/ 	.word	0x00027680


	//   ....[65]....
        /*b944*/ 	.word	0x00027690


	//   ....[66]....
        /*b948*/ 	.word	0x000276c0


	//   ....[67]....
        /*b94c*/ 	.word	0x000276d0


	//   ....[68]....
        /*b950*/ 	.word	0x000276e0


	//   ....[69]....
        /*b954*/ 	.word	0x000276f0


	//   ....[70]....
        /*b958*/ 	.word	0x00027720


	//   ....[71]....
        /*b95c*/ 	.word	0x00027730


	//   ....[72]....
        /*b960*/ 	.word	0x00027740


	//   ....[73]....
        /*b964*/ 	.word	0x00027750


	//   ....[74]....
        /*b968*/ 	.word	0x00027780


	//   ....[75]....
        /*b96c*/ 	.word	0x00027790


	//   ....[76]....
        /*b970*/ 	.word	0x000277a0


	//   ....[77]....
        /*b974*/ 	.word	0x000277b0


	//   ....[78]....
        /*b978*/ 	.word	0x000277e0


	//   ....[79]....
        /*b97c*/ 	.word	0x000277f0


	//   ....[80]....
        /*b980*/ 	.word	0x00027800


	//   ....[81]....
        /*b984*/ 	.word	0x00027810


	//   ....[82]....
        /*b988*/ 	.word	0x00027840


	//   ....[83]....
        /*b98c*/ 	.word	0x00027850


	//   ....[84]....
        /*b990*/ 	.word	0x00027860


	//   ....[85]....
        /*b994*/ 	.word	0x00027870


	//   ....[86]....
        /*b998*/ 	.word	0x000278a0


	//   ....[87]....
        /*b99c*/ 	.word	0x000278b0


	//   ....[88]....
        /*b9a0*/ 	.word	0x000278c0


	//   ....[89]....
        /*b9a4*/ 	.word	0x000278d0


	//   ....[90]....
        /*b9a8*/ 	.word	0x00027900


	//   ....[91]....
        /*b9ac*/ 	.word	0x00027910


	//   ....[92]....
        /*b9b0*/ 	.word	0x00027920


	//   ....[93]....
        /*b9b4*/ 	.word	0x00027930


	//   ....[94]....
        /*b9b8*/ 	.word	0x00027960


	//   ....[95]....
        /*b9bc*/ 	.word	0x00027970


	//   ....[96]....
        /*b9c0*/ 	.word	0x00027980


	//   ....[97]....
        /*b9c4*/ 	.word	0x00027990


	//   ....[98]....
        /*b9c8*/ 	.word	0x000279c0


	//   ....[99]....
        /*b9cc*/ 	.word	0x000279d0


	//   ....[100]....
        /*b9d0*/ 	.word	0x000279e0


	//   ....[101]....
        /*b9d4*/ 	.word	0x000279f0


	//   ....[102]....
        /*b9d8*/ 	.word	0x00027a20


	//   ....[103]....
        /*b9dc*/ 	.word	0x00027a30


	//   ....[104]....
        /*b9e0*/ 	.word	0x00027a40


	//   ....[105]....
        /*b9e4*/ 	.word	0x00027a50


	//   ....[106]....
        /*b9e8*/ 	.word	0x00027a80


	//   ....[107]....
        /*b9ec*/ 	.word	0x00027a90


	//   ....[108]....
        /*b9f0*/ 	.word	0x00027aa0


	//   ....[109]....
        /*b9f4*/ 	.word	0x00027ab0


	//   ....[110]....
        /*b9f8*/ 	.word	0x00027ae0


	//   ....[111]....
        /*b9fc*/ 	.word	0x00027af0


	//   ....[112]....
        /*ba00*/ 	.word	0x00027b00


	//   ....[113]....
        /*ba04*/ 	.word	0x00027b10


	//   ....[114]....
        /*ba08*/ 	.word	0x00027b40


	//   ....[115]....
        /*ba0c*/ 	.word	0x00027b50


	//   ....[116]....
        /*ba10*/ 	.word	0x00027b60


	//   ....[117]....
        /*ba14*/ 	.word	0x00027b70


	//   ....[118]....
        /*ba18*/ 	.word	0x00027ba0


	//   ....[119]....
        /*ba1c*/ 	.word	0x00027bb0


	//   ....[120]....
        /*ba20*/ 	.word	0x00027bc0


	//   ....[121]....
        /*ba24*/ 	.word	0x00027bd0


	//   ....[122]....
        /*ba28*/ 	.word	0x00027c00


	//   ....[123]....
        /*ba2c*/ 	.word	0x00027c10


	//   ....[124]....
        /*ba30*/ 	.word	0x00027c20


	//   ....[125]....
        /*ba34*/ 	.word	0x00027c30


	//   ....[126]....
        /*ba38*/ 	.word	0x00027c60


	//   ....[127]....
        /*ba3c*/ 	.word	0x00027c70


	//   ....[128]....
        /*ba40*/ 	.word	0x00027c80


	//   ....[129]....
        /*ba44*/ 	.word	0x00027c90


	//   ....[130]....
        /*ba48*/ 	.word	0x00027cc0


	//   ....[131]....
        /*ba4c*/ 	.word	0x00027cd0


	//   ....[132]....
        /*ba50*/ 	.word	0x00027ce0


	//   ....[133]....
        /*ba54*/ 	.word	0x00027cf0


	//   ....[134]....
        /*ba58*/ 	.word	0x00027d20


	//   ....[135]....
        /*ba5c*/ 	.word	0x00027d30


	//   ....[136]....
        /*ba60*/ 	.word	0x00027d40


	//   ....[137]....
        /*ba64*/ 	.word	0x00027d50


	//   ....[138]....
        /*ba68*/ 	.word	0x00027d80


	//   ....[139]....
        /*ba6c*/ 	.word	0x00027d90


	//   ....[140]....
        /*ba70*/ 	.word	0x00027da0


	//   ....[141]....
        /*ba74*/ 	.word	0x00027db0


	//   ....[142]....
        /*ba78*/ 	.word	0x00027de0


	//   ....[143]....
        /*ba7c*/ 	.word	0x00027df0


	//   ....[144]....
        /*ba80*/ 	.word	0x00027e00


	//   ....[145]....
        /*ba84*/ 	.word	0x00027e10


	//   ....[146]....
        /*ba88*/ 	.word	0x00027e40


	//   ....[147]....
        /*ba8c*/ 	.word	0x00027e50


	//   ....[148]....
        /*ba90*/ 	.word	0x00027e60


	//   ....[149]....
        /*ba94*/ 	.word	0x00027e70


	//   ....[150]....
        /*ba98*/ 	.word	0x00027ea0


	//   ....[151]....
        /*ba9c*/ 	.word	0x00027eb0


	//   ....[152]....
        /*baa0*/ 	.word	0x00027ec0


	//   ....[153]....
        /*baa4*/ 	.word	0x00027ed0


	//   ....[154]....
        /*baa8*/ 	.word	0x00027f00


	//   ....[155]....
        /*baac*/ 	.word	0x00027f10


	//   ....[156]....
        /*bab0*/ 	.word	0x00027f20


	//   ....[157]....
        /*bab4*/ 	.word	0x00027f30


	//   ....[158]....
        /*bab8*/ 	.word	0x00027f60


	//   ....[159]....
        /*babc*/ 	.word	0x00027f70


	//   ....[160]....
        /*bac0*/ 	.word	0x00027f80


	//   ....[161]....
        /*bac4*/ 	.word	0x00027f90


	//   ....[162]....
        /*bac8*/ 	.word	0x00027fc0


	//   ....[163]....
        /*bacc*/ 	.word	0x00027fd0


	//   ....[164]....
        /*bad0*/ 	.word	0x00027fe0


	//   ....[165]....
        /*bad4*/ 	.word	0x00027ff0


	//   ....[166]....
        /*bad8*/ 	.word	0x00028020


	//   ....[167]....
        /*badc*/ 	.word	0x00028030


	//   ....[168]....
        /*bae0*/ 	.word	0x00028040


	//   ....[169]....
        /*bae4*/ 	.word	0x00028050


	//   ....[170]....
        /*bae8*/ 	.word	0x00028080


	//   ....[171]....
        /*baec*/ 	.word	0x00028090


	//   ....[172]....
        /*baf0*/ 	.word	0x000280a0


	//   ....[173]....
        /*baf4*/ 	.word	0x000280b0


	//   ....[174]....
        /*baf8*/ 	.word	0x000280e0


	//   ....[175]....
        /*bafc*/ 	.word	0x000280f0


	//   ....[176]....
        /*bb00*/ 	.word	0x00028100


	//   ....[177]....
        /*bb04*/ 	.word	0x00028110


	//   ....[178]....
        /*bb08*/ 	.word	0x00028140


	//   ....[179]....
        /*bb0c*/ 	.word	0x00028150


	//   ....[180]....
        /*bb10*/ 	.word	0x00028160


	//   ....[181]....
        /*bb14*/ 	.word	0x00028170


	//   ....[182]....
        /*bb18*/ 	.word	0x000281a0


	//   ....[183]....
        /*bb1c*/ 	.word	0x000281b0


	//   ....[184]....
        /*bb20*/ 	.word	0x000281c0


	//   ....[185]....
        /*bb24*/ 	.word	0x000281d0


	//   ....[186]....
        /*bb28*/ 	.word	0x00028200


	//   ....[187]....
        /*bb2c*/ 	.word	0x00028210


	//   ....[188]....
        /*bb30*/ 	.word	0x00028220


	//   ....[189]....
        /*bb34*/ 	.word	0x00028230


	//   ....[190]....
        /*bb38*/ 	.word	0x00028260


	//   ....[191]....
        /*bb3c*/ 	.word	0x00028270


	//   ....[192]....
        /*bb40*/ 	.word	0x00028280


	//   ....[193]....
        /*bb44*/ 	.word	0x00028290


	//   ....[194]....
        /*bb48*/ 	.word	0x000282c0


	//   ....[195]....
        /*bb4c*/ 	.word	0x000282d0


	//   ....[196]....
        /*bb50*/ 	.word	0x000282e0


	//   ....[197]....
        /*bb54*/ 	.word	0x000282f0


	//   ....[198]....
        /*bb58*/ 	.word	0x00028320


	//   ....[199]....
        /*bb5c*/ 	.word	0x00028330


	//   ....[200]....
        /*bb60*/ 	.word	0x00028340


	//   ....[201]....
        /*bb64*/ 	.word	0x00028350


	//   ....[202]....
        /*bb68*/ 	.word	0x00028380


	//   ....[203]....
        /*bb6c*/ 	.word	0x00028390


	//   ....[204]....
        /*bb70*/ 	.word	0x000283a0


	//   ....[205]....
        /*bb74*/ 	.word	0x000283b0


	//   ....[206]....
        /*bb78*/ 	.word	0x000283e0


	//   ....[207]....
        /*bb7c*/ 	.word	0x000283f0


	//   ....[208]....
        /*bb80*/ 	.word	0x00028400


	//   ....[209]....
        /*bb84*/ 	.word	0x00028410


	//   ....[210]....
        /*bb88*/ 	.word	0x00028440


	//   ....[211]....
        /*bb8c*/ 	.word	0x00028450


	//   ....[212]....
        /*bb90*/ 	.word	0x00028460


	//   ....[213]....
        /*bb94*/ 	.word	0x00028470


	//   ....[214]....
        /*bb98*/ 	.word	0x000284a0


	//   ....[215]....
        /*bb9c*/ 	.word	0x000284b0


	//   ....[216]....
        /*bba0*/ 	.word	0x000284c0


	//   ....[217]....
        /*bba4*/ 	.word	0x000284d0


	//   ....[218]....
        /*bba8*/ 	.word	0x00028500


	//   ....[219]....
        /*bbac*/ 	.word	0x00028510


	//   ....[220]....
        /*bbb0*/ 	.word	0x00028520


	//   ....[221]....
        /*bbb4*/ 	.word	0x00028530


	//   ....[222]....
        /*bbb8*/ 	.word	0x00028560


	//   ....[223]....
        /*bbbc*/ 	.word	0x00028570


	//   ....[224]....
        /*bbc0*/ 	.word	0x00028580


	//   ....[225]....
        /*bbc4*/ 	.word	0x00028590


	//   ....[226]....
        /*bbc8*/ 	.word	0x000285c0


	//   ....[227]....
        /*bbcc*/ 	.word	0x000285d0


	//   ....[228]....
        /*bbd0*/ 	.word	0x000285e0


	//   ....[229]....
        /*bbd4*/ 	.word	0x000285f0


	//   ....[230]....
        /*bbd8*/ 	.word	0x00028620


	//   ....[231]....
        /*bbdc*/ 	.word	0x00028630


	//   ....[232]....
        /*bbe0*/ 	.word	0x00028640


	//   ....[233]....
        /*bbe4*/ 	.word	0x00028650


	//   ....[234]....
        /*bbe8*/ 	.word	0x00028680


	//   ....[235]....
        /*bbec*/ 	.word	0x00028690


	//   ....[236]....
        /*bbf0*/ 	.word	0x000286a0


	//   ....[237]....
        /*bbf4*/ 	.word	0x000286b0


	//   ....[238]....
        /*bbf8*/ 	.word	0x000286e0


	//   ....[239]....
        /*bbfc*/ 	.word	0x000286f0


	//   ....[240]....
        /*bc00*/ 	.word	0x00028700


	//   ....[241]....
        /*bc04*/ 	.word	0x00028710


	//   ....[242]....
        /*bc08*/ 	.word	0x00028740


	//   ....[243]....
        /*bc0c*/ 	.word	0x00028750


	//   ....[244]....
        /*bc10*/ 	.word	0x00028760


	//   ....[245]....
        /*bc14*/ 	.word	0x00028770


	//   ....[246]....
        /*bc18*/ 	.word	0x000287a0


	//   ....[247]....
        /*bc1c*/ 	.word	0x000287b0


	//   ....[248]....
        /*bc20*/ 	.word	0x000287c0


	//   ....[249]....
        /*bc24*/ 	.word	0x000287d0


	//   ....[250]....
        /*bc28*/ 	.word	0x00028800


	//   ....[251]....
        /*bc2c*/ 	.word	0x00028810


	//   ....[252]....
        /*bc30*/ 	.word	0x00028820


	//   ....[253]....
        /*bc34*/ 	.word	0x00028830


	//   ....[254]....
        /*bc38*/ 	.word	0x00028860


	//   ....[255]....
        /*bc3c*/ 	.word	0x00028870


	//   ....[0]....
        /*bc40*/ 	.word	0x00028880


	//   ....[1]....
        /*bc44*/ 	.word	0x00028890


	//   ....[2]....
        /*bc48*/ 	.word	0x000288c0


	//   ....[3]....
        /*bc4c*/ 	.word	0x000288d0


	//   ....[4]....
        /*bc50*/ 	.word	0x000288e0


	//   ....[5]....
        /*bc54*/ 	.word	0x000288f0


	//   ....[6]....
        /*bc58*/ 	.word	0x00028920


	//   ....[7]....
        /*bc5c*/ 	.word	0x00028930


	//   ....[8]....
        /*bc60*/ 	.word	0x00028940


	//   ....[9]....
        /*bc64*/ 	.word	0x00028950


	//   ....[10]....
        /*bc68*/ 	.word	0x00028980


	//   ....[11]....
        /*bc6c*/ 	.word	0x00028990


	//   ....[12]....
        /*bc70*/ 	.word	0x000289a0


	//   ....[13]....
        /*bc74*/ 	.word	0x000289b0


	//   ....[14]....
        /*bc78*/ 	.word	0x000289e0


	//   ....[15]....
        /*bc7c*/ 	.word	0x000289f0


	//   ....[16]....
        /*bc80*/ 	.word	0x00028a00


	//   ....[17]....
        /*bc84*/ 	.word	0x00028a10


	//   ....[18]....
        /*bc88*/ 	.word	0x00028a40


	//   ....[19]....
        /*bc8c*/ 	.word	0x00028a50


	//   ....[20]....
        /*bc90*/ 	.word	0x00028a60


	//   ....[21]....
        /*bc94*/ 	.word	0x00028a70


	//   ....[22]....
        /*bc98*/ 	.word	0x00028aa0


	//   ....[23]....
        /*bc9c*/ 	.word	0x00028ab0


	//   ....[24]....
        /*bca0*/ 	.word	0x00028ac0


	//   ....[25]....
        /*bca4*/ 	.word	0x00028ad0


	//   ....[26]....
        /*bca8*/ 	.word	0x00028b00


	//   ....[27]....
        /*bcac*/ 	.word	0x00028b10


	//   ....[28]....
        /*bcb0*/ 	.word	0x00028b20


	//   ....[29]....
        /*bcb4*/ 	.word	0x00028b30


	//   ....[30]....
        /*bcb8*/ 	.word	0x00028b60


	//   ....[31]....
        /*bcbc*/ 	.word	0x00028b70


	//   ....[32]....
        /*bcc0*/ 	.word	0x00028b80


	//   ....[33]....
        /*bcc4*/ 	.word	0x00028b90


	//   ....[34]....
        /*bcc8*/ 	.word	0x00028bc0


	//   ....[35]....
        /*bccc*/ 	.word	0x00028bd0


	//   ....[36]....
        /*bcd0*/ 	.word	0x00028be0


	//   ....[37]....
        /*bcd4*/ 	.word	0x00028bf0


	//   ....[38]....
        /*bcd8*/ 	.word	0x00028c20


	//   ....[39]....
        /*bcdc*/ 	.word	0x00028c30


	//   ....[40]....
        /*bce0*/ 	.word	0x00028c40


	//   ....[41]....
        /*bce4*/ 	.word	0x00028c50


	//   ....[42]....
        /*bce8*/ 	.word	0x00028c80


	//   ....[43]....
        /*bcec*/ 	.word	0x00028c90


	//   ....[44]....
        /*bcf0*/ 	.word	0x00028ca0


	//   ....[45]....
        /*bcf4*/ 	.word	0x00028cb0


	//   ....[46]....
        /*bcf8*/ 	.word	0x00028ce0


	//   ....[47]....
        /*bcfc*/ 	.word	0x00028cf0


	//   ....[48]....
        /*bd00*/ 	.word	0x00028d00


	//   ....[49]....
        /*bd04*/ 	.word	0x00028d10


	//   ....[50]....
        /*bd08*/ 	.word	0x00028d40


	//   ....[51]....
        /*bd0c*/ 	.word	0x00028d50


	//   ....[52]....
        /*bd10*/ 	.word	0x00028d60


	//   ....[53]....
        /*bd14*/ 	.word	0x00028d70


	//   ....[54]....
        /*bd18*/ 	.word	0x00028da0


	//   ....[55]....
        /*bd1c*/ 	.word	0x00028db0


	//   ....[56]....
        /*bd20*/ 	.word	0x00028dc0


	//   ....[57]....
        /*bd24*/ 	.word	0x00028dd0


	//   ....[58]....
        /*bd28*/ 	.word	0x00028e00


	//   ....[59]....
        /*bd2c*/ 	.word	0x00028e10


	//   ....[60]....
        /*bd30*/ 	.word	0x00028e20


	//   ....[61]....
        /*bd34*/ 	.word	0x00028e30


	//   ....[62]....
        /*bd38*/ 	.word	0x00028e60


	//   ....[63]....
        /*bd3c*/ 	.word	0x00028e70


	//   ....[64]....
        /*bd40*/ 	.word	0x00028e80


	//   ....[65]....
        /*bd44*/ 	.word	0x00028e90


	//   ....[66]....
        /*bd48*/ 	.word	0x00028ec0


	//   ....[67]....
        /*bd4c*/ 	.word	0x00028ed0


	//   ....[68]....
        /*bd50*/ 	.word	0x00028ee0


	//   ....[69]....
        /*bd54*/ 	.word	0x00028ef0


	//   ....[70]....
        /*bd58*/ 	.word	0x00028f20


	//   ....[71]....
        /*bd5c*/ 	.word	0x00028f30


	//   ....[72]....
        /*bd60*/ 	.word	0x00028f40


	//   ....[73]....
        /*bd64*/ 	.word	0x00028f50


	//   ....[74]....
        /*bd68*/ 	.word	0x00028f80


	//   ....[75]....
        /*bd6c*/ 	.word	0x00028f90


	//   ....[76]....
        /*bd70*/ 	.word	0x00028fa0


	//   ....[77]....
        /*bd74*/ 	.word	0x00028fb0


	//   ....[78]....
        /*bd78*/ 	.word	0x00028fe0


	//   ....[79]....
        /*bd7c*/ 	.word	0x00028ff0


	//   ....[80]....
        /*bd80*/ 	.word	0x00029000


	//   ....[81]....
        /*bd84*/ 	.word	0x00029010


	//   ....[82]....
        /*bd88*/ 	.word	0x00029040


	//   ....[83]....
        /*bd8c*/ 	.word	0x00029050


	//   ....[84]....
        /*bd90*/ 	.word	0x00029060


	//   ....[85]....
        /*bd94*/ 	.word	0x00029070


	//   ....[86]....
        /*bd98*/ 	.word	0x000290a0


	//   ....[87]....
        /*bd9c*/ 	.word	0x000290b0


	//   ....[88]....
        /*bda0*/ 	.word	0x000290c0


	//   ....[89]....
        /*bda4*/ 	.word	0x000290d0


	//   ....[90]....
        /*bda8*/ 	.word	0x00029100


	//   ....[91]....
        /*bdac*/ 	.word	0x00029110


	//   ....[92]....
        /*bdb0*/ 	.word	0x00029120


	//   ....[93]....
        /*bdb4*/ 	.word	0x00029130


	//   ....[94]....
        /*bdb8*/ 	.word	0x00029160


	//   ....[95]....
        /*bdbc*/ 	.word	0x00029170


	//   ....[96]....
        /*bdc0*/ 	.word	0x00029180


	//   ....[97]....
        /*bdc4*/ 	.word	0x00029190


	//   ....[98]....
        /*bdc8*/ 	.word	0x000291c0


	//   ....[99]....
        /*bdcc*/ 	.word	0x000291d0


	//   ....[100]....
        /*bdd0*/ 	.word	0x000291e0


	//   ....[101]....
        /*bdd4*/ 	.word	0x000291f0


	//   ....[102]....
        /*bdd8*/ 	.word	0x00029220


	//   ....[103]....
        /*bddc*/ 	.word	0x00029230


	//   ....[104]....
        /*bde0*/ 	.word	0x00029240


	//   ....[105]....
        /*bde4*/ 	.word	0x00029250


	//   ....[106]....
        /*bde8*/ 	.word	0x00029280


	//   ....[107]....
        /*bdec*/ 	.word	0x00029290


	//   ....[108]....
        /*bdf0*/ 	.word	0x000292a0


	//   ....[109]....
        /*bdf4*/ 	.word	0x000292b0


	//   ....[110]....
        /*bdf8*/ 	.word	0x000292e0


	//   ....[111]....
        /*bdfc*/ 	.word	0x000292f0


	//   ....[112]....
        /*be00*/ 	.word	0x00029300


	//   ....[113]....
        /*be04*/ 	.word	0x00029310


	//   ....[114]....
        /*be08*/ 	.word	0x00029340


	//   ....[115]....
        /*be0c*/ 	.word	0x00029350


	//   ....[116]....
        /*be10*/ 	.word	0x00029360


	//   ....[117]....
        /*be14*/ 	.word	0x00029370


	//   ....[118]....
        /*be18*/ 	.word	0x000293a0


	//   ....[119]....
        /*be1c*/ 	.word	0x000293b0


	//   ....[120]....
        /*be20*/ 	.word	0x000293c0


	//   ....[121]....
        /*be24*/ 	.word	0x000293d0


	//   ....[122]....
        /*be28*/ 	.word	0x00029400


	//   ....[123]....
        /*be2c*/ 	.word	0x00029410


	//   ....[124]....
        /*be30*/ 	.word	0x00029420


	//   ....[125]....
        /*be34*/ 	.word	0x00029430


	//   ....[126]....
        /*be38*/ 	.word	0x00029460


	//   ....[127]....
        /*be3c*/ 	.word	0x00029470


	//   ....[128]....
        /*be40*/ 	.word	0x00029480


	//   ....[129]....
        /*be44*/ 	.word	0x00029490


	//   ....[130]....
        /*be48*/ 	.word	0x000294c0


	//   ....[131]....
        /*be4c*/ 	.word	0x000294d0


	//   ....[132]....
        /*be50*/ 	.word	0x000294e0


	//   ....[133]....
        /*be54*/ 	.word	0x000294f0


	//   ....[134]....
        /*be58*/ 	.word	0x00029520


	//   ....[135]....
        /*be5c*/ 	.word	0x00029530


	//   ....[136]....
        /*be60*/ 	.word	0x00029540


	//   ....[137]....
        /*be64*/ 	.word	0x00029550


	//   ....[138]....
        /*be68*/ 	.word	0x00029580


	//   ....[139]....
        /*be6c*/ 	.word	0x00029590


	//   ....[140]....
        /*be70*/ 	.word	0x000295a0


	//   ....[141]....
        /*be74*/ 	.word	0x000295b0


	//   ....[142]....
        /*be78*/ 	.word	0x000295e0


	//   ....[143]....
        /*be7c*/ 	.word	0x000295f0


	//   ....[144]....
        /*be80*/ 	.word	0x00029600


	//   ....[145]....
        /*be84*/ 	.word	0x00029610


	//   ....[146]....
        /*be88*/ 	.word	0x00029640


	//   ....[147]....
        /*be8c*/ 	.word	0x00029650


	//   ....[148]....
        /*be90*/ 	.word	0x00029660


	//   ....[149]....
        /*be94*/ 	.word	0x00029670


	//   ....[150]....
        /*be98*/ 	.word	0x000296a0


	//   ....[151]....
        /*be9c*/ 	.word	0x000296b0


	//   ....[152]....
        /*bea0*/ 	.word	0x000296c0


	//   ....[153]....
        /*bea4*/ 	.word	0x000296d0


	//   ....[154]....
        /*bea8*/ 	.word	0x00029700


	//   ....[155]....
        /*beac*/ 	.word	0x00029710


	//   ....[156]....
        /*beb0*/ 	.word	0x00029720


	//   ....[157]....
        /*beb4*/ 	.word	0x00029730


	//   ....[158]....
        /*beb8*/ 	.word	0x00029760


	//   ....[159]....
        /*bebc*/ 	.word	0x00029770


	//   ....[160]....
        /*bec0*/ 	.word	0x00029780


	//   ....[161]....
        /*bec4*/ 	.word	0x00029790


	//   ....[162]....
        /*bec8*/ 	.word	0x000297c0


	//   ....[163]....
        /*becc*/ 	.word	0x000297d0


	//   ....[164]....
        /*bed0*/ 	.word	0x000297e0


	//   ....[165]....
        /*bed4*/ 	.word	0x000297f0


	//   ....[166]....
        /*bed8*/ 	.word	0x00029820


	//   ....[167]....
        /*bedc*/ 	.word	0x00029830


	//   ....[168]....
        /*bee0*/ 	.word	0x00029840


	//   ....[169]....
        /*bee4*/ 	.word	0x00029850


	//   ....[170]....
        /*bee8*/ 	.word	0x00029880


	//   ....[171]....
        /*beec*/ 	.word	0x00029890


	//   ....[172]....
        /*bef0*/ 	.word	0x000298a0


	//   ....[173]....
        /*bef4*/ 	.word	0x000298b0


	//   ....[174]....
        /*bef8*/ 	.word	0x000298e0


	//   ....[175]....
        /*befc*/ 	.word	0x000298f0


	//   ....[176]....
        /*bf00*/ 	.word	0x00029900


	//   ....[177]....
        /*bf04*/ 	.word	0x00029910


	//   ....[178]....
        /*bf08*/ 	.word	0x00029940


	//   ....[179]....
        /*bf0c*/ 	.word	0x00029950


	//   ....[180]....
        /*bf10*/ 	.word	0x00029960


	//   ....[181]....
        /*bf14*/ 	.word	0x00029970


	//   ....[182]....
        /*bf18*/ 	.word	0x000299a0


	//   ....[183]....
        /*bf1c*/ 	.word	0x000299b0


	//   ....[184]....
        /*bf20*/ 	.word	0x000299c0


	//   ....[185]....
        /*bf24*/ 	.word	0x000299d0


	//   ....[186]....
        /*bf28*/ 	.word	0x00029a00


	//   ....[187]....
        /*bf2c*/ 	.word	0x00029a10


	//   ....[188]....
        /*bf30*/ 	.word	0x00029a20


	//   ....[189]....
        /*bf34*/ 	.word	0x00029a30


	//   ....[190]....
        /*bf38*/ 	.word	0x00029a60


	//   ....[191]....
        /*bf3c*/ 	.word	0x00029a70


	//   ....[192]....
        /*bf40*/ 	.word	0x00029a80


	//   ....[193]....
        /*bf44*/ 	.word	0x00029a90


	//   ....[194]....
        /*bf48*/ 	.word	0x00029ac0


	//   ....[195]....
        /*bf4c*/ 	.word	0x00029ad0


	//   ....[196]....
        /*bf50*/ 	.word	0x00029ae0


	//   ....[197]....
        /*bf54*/ 	.word	0x00029af0


	//   ....[198]....
        /*bf58*/ 	.word	0x00029b20


	//   ....[199]....
        /*bf5c*/ 	.word	0x00029b30


	//   ....[200]....
        /*bf60*/ 	.word	0x00029b40


	//   ....[201]....
        /*bf64*/ 	.word	0x00029b50


	//   ....[202]....
        /*bf68*/ 	.word	0x00029b80


	//   ....[203]....
        /*bf6c*/ 	.word	0x00029b90


	//   ....[204]....
        /*bf70*/ 	.word	0x00029ba0


	//   ....[205]....
        /*bf74*/ 	.word	0x00029bb0


	//   ....[206]....
        /*bf78*/ 	.word	0x00029be0


	//   ....[207]....
        /*bf7c*/ 	.word	0x00029bf0


	//   ....[208]....
        /*bf80*/ 	.word	0x00029c00


	//   ....[209]....
        /*bf84*/ 	.word	0x00029c10


	//   ....[210]....
        /*bf88*/ 	.word	0x00029c40


	//   ....[211]....
        /*bf8c*/ 	.word	0x00029c50


	//   ....[212]....
        /*bf90*/ 	.word	0x00029c60


	//   ....[213]....
        /*bf94*/ 	.word	0x00029c70


	//   ....[214]....
        /*bf98*/ 	.word	0x00029ca0


	//   ....[215]....
        /*bf9c*/ 	.word	0x00029cb0


	//   ....[216]....
        /*bfa0*/ 	.word	0x00029cc0


	//   ....[217]....
        /*bfa4*/ 	.word	0x00029cd0


	//   ....[218]....
        /*bfa8*/ 	.word	0x00029d00


	//   ....[219]....
        /*bfac*/ 	.word	0x00029d10


	//   ....[220]....
        /*bfb0*/ 	.word	0x00029d20


	//   ....[221]....
        /*bfb4*/ 	.word	0x00029d30


	//   ....[222]....
        /*bfb8*/ 	.word	0x00029d60


	//   ....[223]....
        /*bfbc*/ 	.word	0x00029d70


	//   ....[224]....
        /*bfc0*/ 	.word	0x00029d80


	//   ....[225]....
        /*bfc4*/ 	.word	0x00029d90


	//   ....[226]....
        /*bfc8*/ 	.word	0x00029dc0


	//   ....[227]....
        /*bfcc*/ 	.word	0x00029dd0


	//   ....[228]....
        /*bfd0*/ 	.word	0x00029de0


	//   ....[229]....
        /*bfd4*/ 	.word	0x00029df0


	//   ....[230]....
        /*bfd8*/ 	.word	0x00029e20


	//   ....[231]....
        /*bfdc*/ 	.word	0x00029e30


	//   ....[232]....
        /*bfe0*/ 	.word	0x00029e40


	//   ....[233]....
        /*bfe4*/ 	.word	0x00029e50


	//   ....[234]....
        /*bfe8*/ 	.word	0x00029e80


	//   ....[235]....
        /*bfec*/ 	.word	0x00029e90


	//   ....[236]....
        /*bff0*/ 	.word	0x00029ea0


	//   ....[237]....
        /*bff4*/ 	.word	0x00029eb0


	//   ....[238]....
        /*bff8*/ 	.word	0x00029ee0


	//   ....[239]....
        /*bffc*/ 	.word	0x00029ef0


	//   ....[240]....
        /*c000*/ 	.word	0x00029f00


	//   ....[241]....
        /*c004*/ 	.word	0x00029f10


	//   ....[242]....
        /*c008*/ 	.word	0x00029f40


	//   ....[243]....
        /*c00c*/ 	.word	0x00029f50


	//   ....[244]....
        /*c010*/ 	.word	0x00029f60


	//   ....[245]....
        /*c014*/ 	.word	0x00029f70


	//   ....[246]....
        /*c018*/ 	.word	0x00029fa0


	//   ....[247]....
        /*c01c*/ 	.word	0x00029fb0


	//   ....[248]....
        /*c020*/ 	.word	0x00029fc0


	//   ....[249]....
        /*c024*/ 	.word	0x00029fd0


	//   ....[250]....
        /*c028*/ 	.word	0x0002a000


	//   ....[251]....
        /*c02c*/ 	.word	0x0002a010


	//   ....[252]....
        /*c030*/ 	.word	0x0002a020


	//   ....[253]....
        /*c034*/ 	.word	0x0002a060


	//   ....[254]....
        /*c038*/ 	.word	0x00030080


	//   ....[255]....
        /*c03c*/ 	.word	0x00030090


	//   ....[0]....
        /*c040*/ 	.word	0x000300a0


	//   ....[1]....
        /*c044*/ 	.word	0x000300d0


	//   ....[2]....
        /*c048*/ 	.word	0x000300e0


	//   ....[3]....
        /*c04c*/ 	.word	0x000300f0


	//   ....[4]....
        /*c050*/ 	.word	0x00030100


	//   ....[5]....
        /*c054*/ 	.word	0x00030130


	//   ....[6]....
        /*c058*/ 	.word	0x00030140


	//   ....[7]....
        /*c05c*/ 	.word	0x00030150


	//   ....[8]....
        /*c060*/ 	.word	0x00030160


	//   ....[9]....
        /*c064*/ 	.word	0x00030190


	//   ....[10]....
        /*c068*/ 	.word	0x000301a0


	//   ....[11]....
        /*c06c*/ 	.word	0x000301b0


	//   ....[12]....
        /*c070*/ 	.word	0x000301c0


	//   ....[13]....
        /*c074*/ 	.word	0x000301f0


	//   ....[14]....
        /*c078*/ 	.word	0x00030200


	//   ....[15]....
        /*c07c*/ 	.word	0x00030210


	//   ....[16]....
        /*c080*/ 	.word	0x00030220


	//   ....[17]....
        /*c084*/ 	.word	0x00030250


	//   ....[18]....
        /*c088*/ 	.word	0x00030260


	//   ....[19]....
        /*c08c*/ 	.word	0x00030270


	//   ....[20]....
        /*c090*/ 	.word	0x00030280


	//   ....[21]....
        /*c094*/ 	.word	0x000302b0


	//   ....[22]....
        /*c098*/ 	.word	0x000302c0


	//   ....[23]....
        /*c09c*/ 	.word	0x000302d0


	//   ....[24]....
        /*c0a0*/ 	.word	0x000302e0


	//   ....[25]....
        /*c0a4*/ 	.word	0x00030310


	//   ....[26]....
        /*c0a8*/ 	.word	0x00030320


	//   ....[27]....
        /*c0ac*/ 	.word	0x00030330


	//   ....[28]....
        /*c0b0*/ 	.word	0x00030340


	//   ....[29]....
        /*c0b4*/ 	.word	0x00030370


	//   ....[30]....
        /*c0b8*/ 	.word	0x00030380


	//   ....[31]....
        /*c0bc*/ 	.word	0x00030390


	//   ....[32]....
        /*c0c0*/ 	.word	0x000303a0


	//   ....[33]....
        /*c0c4*/ 	.word	0x000303d0


	//   ....[34]....
        /*c0c8*/ 	.word	0x000303e0


	//   ....[35]....
        /*c0cc*/ 	.word	0x000303f0


	//   ....[36]....
        /*c0d0*/ 	.word	0x00030400


	//   ....[37]....
        /*c0d4*/ 	.word	0x00030430


	//   ....[38]....
        /*c0d8*/ 	.word	0x00030440


	//   ....[39]....
        /*c0dc*/ 	.word	0x00030450


	//   ....[40]....
        /*c0e0*/ 	.word	0x00030460


	//   ....[41]....
        /*c0e4*/ 	.word	0x00030490


	//   ....[42]....
        /*c0e8*/ 	.word	0x000304a0


	//   ....[43]....
        /*c0ec*/ 	.word	0x000304b0


	//   ....[44]....
        /*c0f0*/ 	.word	0x000304c0


	//   ....[45]....
        /*c0f4*/ 	.word	0x000304f0


	//   ....[46]....
        /*c0f8*/ 	.word	0x00030500


	//   ....[47]....
        /*c0fc*/ 	.word	0x00030510


	//   ....[48]....
        /*c100*/ 	.word	0x00030520


	//   ....[49]....
        /*c104*/ 	.word	0x00030550


	//   ....[50]....
        /*c108*/ 	.word	0x00030560


	//   ....[51]....
        /*c10c*/ 	.word	0x00030570


	//   ....[52]....
        /*c110*/ 	.word	0x00030580


	//   ....[53]....
        /*c114*/ 	.word	0x000305b0


	//   ....[54]....
        /*c118*/ 	.word	0x000305c0


	//   ....[55]....
        /*c11c*/ 	.word	0x000305d0


	//   ....[56]....
        /*c120*/ 	.word	0x000305e0


	//   ....[57]....
        /*c124*/ 	.word	0x00030610


	//   ....[58]....
        /*c128*/ 	.word	0x00030620


	//   ....[59]....
        /*c12c*/ 	.word	0x00030630


	//   ....[60]....
        /*c130*/ 	.word	0x00030640


	//   ....[61]....
        /*c134*/ 	.word	0x00030670


	//   ....[62]....
        /*c138*/ 	.word	0x00030680


	//   ....[63]....
        /*c13c*/ 	.word	0x00030690


	//   ....[64]....
        /*c140*/ 	.word	0x000306a0


	//   ....[65]....
        /*c144*/ 	.word	0x000306d0


	//   ....[66]....
        /*c148*/ 	.word	0x000306e0


	//   ....[67]....
        /*c14c*/ 	.word	0x000306f0


	//   ....[68]....
        /*c150*/ 	.word	0x00030700


	//   ....[69]....
        /*c154*/ 	.word	0x00030730


	//   ....[70]....
        /*c158*/ 	.word	0x00030740


	//   ....[71]....
        /*c15c*/ 	.word	0x00030750


	//   ....[72]....
        /*c160*/ 	.word	0x00030760


	//   ....[73]....
        /*c164*/ 	.word	0x00030790


	//   ....[74]....
        /*c168*/ 	.word	0x000307a0


	//   ....[75]....
        /*c16c*/ 	.word	0x000307b0


	//   ....[76]....
        /*c170*/ 	.word	0x000307c0


	//   ....[77]....
        /*c174*/ 	.word	0x000307f0


	//   ....[78]....
        /*c178*/ 	.word	0x00030800


	//   ....[79]....
        /*c17c*/ 	.word	0x00030810


	//   ....[80]....
        /*c180*/ 	.word	0x00030820


	//   ....[81]....
        /*c184*/ 	.word	0x00030850


	//   ....[82]....
        /*c188*/ 	.word	0x00030860


	//   ....[83]....
        /*c18c*/ 	.word	0x00030870


	//   ....[84]....
        /*c190*/ 	.word	0x00030880


	//   ....[85]....
        /*c194*/ 	.word	0x000308b0


	//   ....[86]....
        /*c198*/ 	.word	0x000308c0


	//   ....[87]....
        /*c19c*/ 	.word	0x000308d0


	//   ....[88]....
        /*c1a0*/ 	.word	0x000308e0


	//   ....[89]....
        /*c1a4*/ 	.word	0x00030910


	//   ....[90]....
        /*c1a8*/ 	.word	0x00030920


	//   ....[91]....
        /*c1ac*/ 	.word	0x00030930


	//   ....[92]....
        /*c1b0*/ 	.word	0x00030940


	//   ....[93]....
        /*c1b4*/ 	.word	0x00030970


	//   ....[94]....
        /*c1b8*/ 	.word	0x00030980


	//   ....[95]....
        /*c1bc*/ 	.word	0x00030990


	//   ....[96]....
        /*c1c0*/ 	.word	0x000309a0


	//   ....[97]....
        /*c1c4*/ 	.word	0x000309d0


	//   ....[98]....
        /*c1c8*/ 	.word	0x000309e0


	//   ....[99]....
        /*c1cc*/ 	.word	0x000309f0


	//   ....[100]....
        /*c1d0*/ 	.word	0x00030a00


	//   ....[101]....
        /*c1d4*/ 	.word	0x00030a30


	//   ....[102]....
        /*c1d8*/ 	.word	0x00030a40


	//   ....[103]....
        /*c1dc*/ 	.word	0x00030a50


	//   ....[104]....
        /*c1e0*/ 	.word	0x00030a60


	//   ....[105]....
        /*c1e4*/ 	.word	0x00030a90


	//   ....[106]....
        /*c1e8*/ 	.word	0x00030aa0


	//   ....[107]....
        /*c1ec*/ 	.word	0x00030ab0


	//   ....[108]....
        /*c1f0*/ 	.word	0x00030ac0


	//   ....[109]....
        /*c1f4*/ 	.word	0x00030af0


	//   ....[110]....
        /*c1f8*/ 	.word	0x00030b00


	//   ....[111]....
        /*c1fc*/ 	.word	0x00030b10


	//   ....[112]....
        /*c200*/ 	.word	0x00030b20


	//   ....[113]....
        /*c204*/ 	.word	0x00030b50


	//   ....[114]....
        /*c208*/ 	.word	0x00030b60


	//   ....[115]....
        /*c20c*/ 	.word	0x00030b70


	//   ....[116]....
        /*c210*/ 	.word	0x00030b80


	//   ....[117]....
        /*c214*/ 	.word	0x00030bb0


	//   ....[118]....
        /*c218*/ 	.word	0x00030bc0


	//   ....[119]....
        /*c21c*/ 	.word	0x00030bd0


	//   ....[120]....
        /*c220*/ 	.word	0x00030be0


	//   ....[121]....
        /*c224*/ 	.word	0x00030c10


	//   ....[122]....
        /*c228*/ 	.word	0x00030c20


	//   ....[123]....
        /*c22c*/ 	.word	0x00030c30


	//   ....[124]....
        /*c230*/ 	.word	0x00030c40


	//   ....[125]....
        /*c234*/ 	.word	0x00030c70


	//   ....[126]....
        /*c238*/ 	.word	0x00030c80


	//   ....[127]....
        /*c23c*/ 	.word	0x00030c90


	//   ....[128]....
        /*c240*/ 	.word	0x00030ca0


	//   ....[129]....
        /*c244*/ 	.word	0x00030cd0


	//   ....[130]....
        /*c248*/ 	.word	0x00030ce0


	//   ....[131]....
        /*c24c*/ 	.word	0x00030cf0


	//   ....[132]....
        /*c250*/ 	.word	0x00030d00


	//   ....[133]....
        /*c254*/ 	.word	0x00030d30


	//   ....[134]....
        /*c258*/ 	.word	0x00030d40


	//   ....[135]....
        /*c25c*/ 	.word	0x00030d50


	//   ....[136]....
        /*c260*/ 	.word	0x00030d60


	//   ....[137]....
        /*c264*/ 	.word	0x00030d90


	//   ....[138]....
        /*c268*/ 	.word	0x00030da0


	//   ....[139]....
        /*c26c*/ 	.word	0x00030db0


	//   ....[140]....
        /*c270*/ 	.word	0x00030dc0


	//   ....[141]....
        /*c274*/ 	.word	0x00030df0


	//   ....[142]....
        /*c278*/ 	.word	0x00030e00


	//   ....[143]....
        /*c27c*/ 	.word	0x00030e10


	//   ....[144]....
        /*c280*/ 	.word	0x00030e20


	//   ....[145]....
        /*c284*/ 	.word	0x00030e50


	//   ....[146]....
        /*c288*/ 	.word	0x00030e60


	//   ....[147]....
        /*c28c*/ 	.word	0x00030e70


	//   ....[148]....
        /*c290*/ 	.word	0x00030e80


	//   ....[149]....
        /*c294*/ 	.word	0x00030eb0


	//   ....[150]....
        /*c298*/ 	.word	0x00030ec0


	//   ....[151]....
        /*c29c*/ 	.word	0x00030ed0


	//   ....[152]....
        /*c2a0*/ 	.word	0x00030ee0


	//   ....[153]....
        /*c2a4*/ 	.word	0x00030f10


	//   ....[154]....
        /*c2a8*/ 	.word	0x00030f20


	//   ....[155]....
        /*c2ac*/ 	.word	0x00030f30


	//   ....[156]....
        /*c2b0*/ 	.word	0x00030f40


	//   ....[157]....
        /*c2b4*/ 	.word	0x00030f70


	//   ....[158]....
        /*c2b8*/ 	.word	0x00030f80


	//   ....[159]....
        /*c2bc*/ 	.word	0x00030f90


	//   ....[160]....
        /*c2c0*/ 	.word	0x00030fa0


	//   ....[161]....
        /*c2c4*/ 	.word	0x00030fd0


	//   ....[162]....
        /*c2c8*/ 	.word	0x00030fe0


	//   ....[163]....
        /*c2cc*/ 	.word	0x00030ff0


	//   ....[164]....
        /*c2d0*/ 	.word	0x00031000


	//   ....[165]....
        /*c2d4*/ 	.word	0x00031030


	//   ....[166]....
        /*c2d8*/ 	.word	0x00031040


	//   ....[167]....
        /*c2dc*/ 	.word	0x00031050


	//   ....[168]....
        /*c2e0*/ 	.word	0x00031060


	//   ....[169]....
        /*c2e4*/ 	.word	0x00031090


	//   ....[170]....
        /*c2e8*/ 	.word	0x000310a0


	//   ....[171]....
        /*c2ec*/ 	.word	0x000310b0


	//   ....[172]....
        /*c2f0*/ 	.word	0x000310c0


	//   ....[173]....
        /*c2f4*/ 	.word	0x000310f0


	//   ....[174]....
        /*c2f8*/ 	.word	0x00031100


	//   ....[175]....
        /*c2fc*/ 	.word	0x00031110


	//   ....[176]....
        /*c300*/ 	.word	0x00031120


	//   ....[177]....
        /*c304*/ 	.word	0x00031150


	//   ....[178]....
        /*c308*/ 	.word	0x00031160


	//   ....[179]....
        /*c30c*/ 	.word	0x00031170


	//   ....[180]....
        /*c310*/ 	.word	0x00031180


	//   ....[181]....
        /*c314*/ 	.word	0x000311b0


	//   ....[182]....
        /*c318*/ 	.word	0x000311c0


	//   ....[183]....
        /*c31c*/ 	.word	0x000311d0


	//   ....[184]....
        /*c320*/ 	.word	0x000311e0


	//   ....[185]....
        /*c324*/ 	.word	0x00031210


	//   ....[186]....
        /*c328*/ 	.word	0x00031220


	//   ....[187]....
        /*c32c*/ 	.word	0x00031230


	//   ....[188]....
        /*c330*/ 	.word	0x00031240


	//   ....[189]....
        /*c334*/ 	.word	0x00031270


	//   ....[190]....
        /*c338*/ 	.word	0x00031280


	//   ....[191]....
        /*c33c*/ 	.word	0x00031290


	//   ....[192]....
        /*c340*/ 	.word	0x000312a0


	//   ....[193]....
        /*c344*/ 	.word	0x000312d0


	//   ....[194]....
        /*c348*/ 	.word	0x000312e0


	//   ....[195]....
        /*c34c*/ 	.word	0x000312f0


	//   ....[196]....
        /*c350*/ 	.word	0x00031300


	//   ....[197]....
        /*c354*/ 	.word	0x00031330


	//   ....[198]....
        /*c358*/ 	.word	0x00031340


	//   ....[199]....
        /*c35c*/ 	.word	0x00031350


	//   ....[200]....
        /*c360*/ 	.word	0x00031360


	//   ....[201]....
        /*c364*/ 	.word	0x00031390


	//   ....[202]....
        /*c368*/ 	.word	0x000313a0


	//   ....[203]....
        /*c36c*/ 	.word	0x000313b0


	//   ....[204]....
        /*c370*/ 	.word	0x000313c0


	//   ....[205]....
        /*c374*/ 	.word	0x000313f0


	//   ....[206]....
        /*c378*/ 	.word	0x00031400


	//   ....[207]....
        /*c37c*/ 	.word	0x00031410


	//   ....[208]....
        /*c380*/ 	.word	0x00031420


	//   ....[209]....
        /*c384*/ 	.word	0x00031450


	//   ....[210]....
        /*c388*/ 	.word	0x00031460


	//   ....[211]....
        /*c38c*/ 	.word	0x00031470


	//   ....[212]....
        /*c390*/ 	.word	0x00031480


	//   ....[213]....
        /*c394*/ 	.word	0x000314b0


	//   ....[214]....
        /*c398*/ 	.word	0x000314c0


	//   ....[215]....
        /*c39c*/ 	.word	0x000314d0


	//   ....[216]....
        /*c3a0*/ 	.word	0x000314e0


	//   ....[217]....
        /*c3a4*/ 	.word	0x00031510


	//   ....[218]....
        /*c3a8*/ 	.word	0x00031520


	//   ....[219]....
        /*c3ac*/ 	.word	0x00031530


	//   ....[220]....
        /*c3b0*/ 	.word	0x00031540


	//   ....[221]....
        /*c3b4*/ 	.word	0x00031570


	//   ....[222]....
        /*c3b8*/ 	.word	0x00031580


	//   ....[223]....
        /*c3bc*/ 	.word	0x00031590


	//   ....[224]....
        /*c3c0*/ 	.word	0x000315a0


	//   ....[225]....
        /*c3c4*/ 	.word	0x000315d0


	//   ....[226]....
        /*c3c8*/ 	.word	0x000315e0


	//   ....[227]....
        /*c3cc*/ 	.word	0x000315f0


	//   ....[228]....
        /*c3d0*/ 	.word	0x00031600


	//   ....[229]....
        /*c3d4*/ 	.word	0x00031630


	//   ....[230]....
        /*c3d8*/ 	.word	0x00031640


	//   ....[231]....
        /*c3dc*/ 	.word	0x00031650


	//   ....[232]....
        /*c3e0*/ 	.word	0x00031660


	//   ....[233]....
        /*c3e4*/ 	.word	0x00031690


	//   ....[234]....
        /*c3e8*/ 	.word	0x000316a0


	//   ....[235]....
        /*c3ec*/ 	.word	0x000316b0


	//   ....[236]....
        /*c3f0*/ 	.word	0x000316c0


	//   ....[237]....
        /*c3f4*/ 	.word	0x000316f0


	//   ....[238]....
        /*c3f8*/ 	.word	0x00031700


	//   ....[239]....
        /*c3fc*/ 	.word	0x00031710


	//   ....[240]....
        /*c400*/ 	.word	0x00031720


	//   ....[241]....
        /*c404*/ 	.word	0x00031750


	//   ....[242]....
        /*c408*/ 	.word	0x00031760


	//   ....[243]....
        /*c40c*/ 	.word	0x00031770


	//   ....[244]....
        /*c410*/ 	.word	0x00031780


	//   ....[245]....
        /*c414*/ 	.word	0x000317b0


	//   ....[246]....
        /*c418*/ 	.word	0x000317c0


	//   ....[247]....
        /*c41c*/ 	.word	0x000317d0


	//   ....[248]....
        /*c420*/ 	.word	0x000317e0


	//   ....[249]....
        /*c424*/ 	.word	0x00031810


	//   ....[250]....
        /*c428*/ 	.word	0x00031820


	//   ....[251]....
        /*c42c*/ 	.word	0x00031830


	//   ....[252]....
        /*c430*/ 	.word	0x00031840


	//   ....[253]....
        /*c434*/ 	.word	0x00031870


	//   ....[254]....
        /*c438*/ 	.word	0x00031880


	//   ....[255]....
        /*c43c*/ 	.word	0x00031890


	//   ....[0]....
        /*c440*/ 	.word	0x000318a0


	//   ....[1]....
        /*c444*/ 	.word	0x000318d0


	//   ....[2]....
        /*c448*/ 	.word	0x000318e0


	//   ....[3]....
        /*c44c*/ 	.word	0x000318f0


	//   ....[4]....
        /*c450*/ 	.word	0x00031900


	//   ....[5]....
        /*c454*/ 	.word	0x00031930


	//   ....[6]....
        /*c458*/ 	.word	0x00031940


	//   ....[7]....
        /*c45c*/ 	.word	0x00031950


	//   ....[8]....
        /*c460*/ 	.word	0x00031960


	//   ....[9]....
        /*c464*/ 	.word	0x00031990


	//   ....[10]....
        /*c468*/ 	.word	0x000319a0


	//   ....[11]....
        /*c46c*/ 	.word	0x000319b0


	//   ....[12]....
        /*c470*/ 	.word	0x000319c0


	//   ....[13]....
        /*c474*/ 	.word	0x000319f0


	//   ....[14]....
        /*c478*/ 	.word	0x00031a00


	//   ....[15]....
        /*c47c*/ 	.word	0x00031a10


	//   ....[16]....
        /*c480*/ 	.word	0x00031a20


	//   ....[17]....
        /*c484*/ 	.word	0x00031a50


	//   ....[18]....
        /*c488*/ 	.word	0x00031a60


	//   ....[19]....
        /*c48c*/ 	.word	0x00031a70


	//   ....[20]....
        /*c490*/ 	.word	0x00031a80


	//   ....[21]....
        /*c494*/ 	.word	0x00031ab0


	//   ....[22]....
        /*c498*/ 	.word	0x00031ac0


	//   ....[23]....
        /*c49c*/ 	.word	0x00031ad0


	//   ....[24]....
        /*c4a0*/ 	.word	0x00031ae0


	//   ....[25]....
        /*c4a4*/ 	.word	0x00031b10


	//   ....[26]....
        /*c4a8*/ 	.word	0x00031b20


	//   ....[27]....
        /*c4ac*/ 	.word	0x00031b30


	//   ....[28]....
        /*c4b0*/ 	.word	0x00031b40


	//   ....[29]....
        /*c4b4*/ 	.word	0x00031b70


	//   ....[30]....
        /*c4b8*/ 	.word	0x00031b80


	//   ....[31]....
        /*c4bc*/ 	.word	0x00031b90


	//   ....[32]....
        /*c4c0*/ 	.word	0x00031ba0


	//   ....[33]....
        /*c4c4*/ 	.word	0x00031bd0


	//   ....[34]....
        /*c4c8*/ 	.word	0x00031be0


	//   ....[35]....
        /*c4cc*/ 	.word	0x00031bf0


	//   ....[36]....
        /*c4d0*/ 	.word	0x00031c00


	//   ....[37]....
        /*c4d4*/ 	.word	0x00031c30


	//   ....[38]....
        /*c4d8*/ 	.word	0x00031c40


	//   ....[39]....
        /*c4dc*/ 	.word	0x00031c50


	//   ....[40]....
        /*c4e0*/ 	.word	0x00031c60


	//   ....[41]....
        /*c4e4*/ 	.word	0x00031c90


	//   ....[42]....
        /*c4e8*/ 	.word	0x00031ca0


	//   ....[43]....
        /*c4ec*/ 	.word	0x00031cb0


	//   ....[44]....
        /*c4f0*/ 	.word	0x00031cc0


	//   ....[45]....
        /*c4f4*/ 	.word	0x00031cf0


	//   ....[46]....
        /*c4f8*/ 	.word	0x00031d00


	//   ....[47]....
        /*c4fc*/ 	.word	0x00031d10


	//   ....[48]....
        /*c500*/ 	.word	0x00031d20


	//   ....[49]....
        /*c504*/ 	.word	0x00031d50


	//   ....[50]....
        /*c508*/ 	.word	0x00031d60


	//   ....[51]....
        /*c50c*/ 	.word	0x00031d70


	//   ....[52]....
        /*c510*/ 	.word	0x00031d80


	//   ....[53]....
        /*c514*/ 	.word	0x00031db0


	//   ....[54]....
        /*c518*/ 	.word	0x00031dc0


	//   ....[55]....
        /*c51c*/ 	.word	0x00031dd0


	//   ....[56]....
        /*c520*/ 	.word	0x00031de0


	//   ....[57]....
        /*c524*/ 	.word	0x00031e10


	//   ....[58]....
        /*c528*/ 	.word	0x00031e20


	//   ....[59]....
        /*c52c*/ 	.word	0x00031e30


	//   ....[60]....
        /*c530*/ 	.word	0x00031e40


	//   ....[61]....
        /*c534*/ 	.word	0x00031e70


	//   ....[62]....
        /*c538*/ 	.word	0x00031e80


	//   ....[63]....
        /*c53c*/ 	.word	0x00031e90


	//   ....[64]....
        /*c540*/ 	.word	0x00031ea0


	//   ....[65]....
        /*c544*/ 	.word	0x00031ed0


	//   ....[66]....
        /*c548*/ 	.word	0x00031ee0


	//   ....[67]....
        /*c54c*/ 	.word	0x00031ef0


	//   ....[68]....
        /*c550*/ 	.word	0x00031f00


	//   ....[69]....
        /*c554*/ 	.word	0x00031f30


	//   ....[70]....
        /*c558*/ 	.word	0x00031f40


	//   ....[71]....
        /*c55c*/ 	.word	0x00031f50


	//   ....[72]....
        /*c560*/ 	.word	0x00031f60


	//   ....[73]....
        /*c564*/ 	.word	0x00031f90


	//   ....[74]....
        /*c568*/ 	.word	0x00031fa0


	//   ....[75]....
        /*c56c*/ 	.word	0x00031fb0


	//   ....[76]....
        /*c570*/ 	.word	0x00031fc0


	//   ....[77]....
        /*c574*/ 	.word	0x00031ff0


	//   ....[78]....
        /*c578*/ 	.word	0x00032000


	//   ....[79]....
        /*c57c*/ 	.word	0x00032010


	//   ....[80]....
        /*c580*/ 	.word	0x00032020


	//   ....[81]....
        /*c584*/ 	.word	0x00032050


	//   ....[82]....
        /*c588*/ 	.word	0x00032060


	//   ....[83]....
        /*c58c*/ 	.word	0x00032070


	//   ....[84]....
        /*c590*/ 	.word	0x00032080


	//   ....[85]....
        /*c594*/ 	.word	0x000320b0


	//   ....[86]....
        /*c598*/ 	.word	0x000320c0


	//   ....[87]....
        /*c59c*/ 	.word	0x000320d0


	//   ....[88]....
        /*c5a0*/ 	.word	0x000320e0


	//   ....[89]....
        /*c5a4*/ 	.word	0x00032110


	//   ....[90]....
        /*c5a8*/ 	.word	0x00032120


	//   ....[91]....
        /*c5ac*/ 	.word	0x00032130


	//   ....[92]....
        /*c5b0*/ 	.word	0x00032140


	//   ....[93]....
        /*c5b4*/ 	.word	0x00032170


	//   ....[94]....
        /*c5b8*/ 	.word	0x00032180


	//   ....[95]....
        /*c5bc*/ 	.word	0x00032190


	//   ....[96]....
        /*c5c0*/ 	.word	0x000321a0


	//   ....[97]....
        /*c5c4*/ 	.word	0x000321d0


	//   ....[98]....
        /*c5c8*/ 	.word	0x000321e0


	//   ....[99]....
        /*c5cc*/ 	.word	0x000321f0


	//   ....[100]....
        /*c5d0*/ 	.word	0x00032200


	//   ....[101]....
        /*c5d4*/ 	.word	0x00032230


	//   ....[102]....
        /*c5d8*/ 	.word	0x00032240


	//   ....[103]....
        /*c5dc*/ 	.word	0x00032250


	//   ....[104]....
        /*c5e0*/ 	.word	0x00032260


	//   ....[105]....
        /*c5e4*/ 	.word	0x00032290


	//   ....[106]....
        /*c5e8*/ 	.word	0x000322a0


	//   ....[107]....
        /*c5ec*/ 	.word	0x000322b0


	//   ....[108]....
        /*c5f0*/ 	.word	0x000322c0


	//   ....[109]....
        /*c5f4*/ 	.word	0x000322f0


	//   ....[110]....
        /*c5f8*/ 	.word	0x00032300


	//   ....[111]....
        /*c5fc*/ 	.word	0x00032310


	//   ....[112]....
        /*c600*/ 	.word	0x00032320


	//   ....[113]....
        /*c604*/ 	.word	0x00032350


	//   ....[114]....
        /*c608*/ 	.word	0x00032360


	//   ....[115]....
        /*c60c*/ 	.word	0x00032370


	//   ....[116]....
        /*c610*/ 	.word	0x00032380


	//   ....[117]....
        /*c614*/ 	.word	0x000323b0


	//   ....[118]....
        /*c618*/ 	.word	0x000323c0


	//   ....[119]....
        /*c61c*/ 	.word	0x000323d0


	//   ....[120]....
        /*c620*/ 	.word	0x000323e0


	//   ....[121]....
        /*c624*/ 	.word	0x00032410


	//   ....[122]....
        /*c628*/ 	.word	0x00032420


	//   ....[123]....
        /*c62c*/ 	.word	0x00032430


	//   ....[124]....
        /*c630*/ 	.word	0x00032440


	//   ....[125]....
        /*c634*/ 	.word	0x00032470


	//   ....[126]....
        /*c638*/ 	.word	0x00032480


	//   ....[127]....
        /*c63c*/ 	.word	0x00032490


	//   ....[128]....
        /*c640*/ 	.word	0x000324a0


	//   ....[129]....
        /*c644*/ 	.word	0x000324d0


	//   ....[130]....
        /*c648*/ 	.word	0x000324e0


	//   ....[131]....
        /*c64c*/ 	.word	0x000324f0


	//   ....[132]....
        /*c650*/ 	.word	0x00032500


	//   ....[133]....
        /*c654*/ 	.word	0x00032530


	//   ....[134]....
        /*c658*/ 	.word	0x00032540


	//   ....[135]....
        /*c65c*/ 	.word	0x00032550


	//   ....[136]....
        /*c660*/ 	.word	0x00032560


	//   ....[137]....
        /*c664*/ 	.word	0x00032590


	//   ....[138]....
        /*c668*/ 	.word	0x000325a0


	//   ....[139]....
        /*c66c*/ 	.word	0x000325b0


	//   ....[140]....
        /*c670*/ 	.word	0x000325c0


	//   ....[141]....
        /*c674*/ 	.word	0x000325f0


	//   ....[142]....
        /*c678*/ 	.word	0x00032600


	//   ....[143]....
        /*c67c*/ 	.word	0x00032610


	//   ....[144]....
        /*c680*/ 	.word	0x00032620


	//   ....[145]....
        /*c684*/ 	.word	0x00032650


	//   ....[146]....
        /*c688*/ 	.word	0x00032660


	//   ....[147]....
        /*c68c*/ 	.word	0x00032670


	//   ....[148]....
        /*c690*/ 	.word	0x00032680


	//   ....[149]....
        /*c694*/ 	.word	0x000326b0


	//   ....[150]....
        /*c698*/ 	.word	0x000326c0


	//   ....[151]....
        /*c69c*/ 	.word	0x000326d0


	//   ....[152]....
        /*c6a0*/ 	.word	0x000326e0


	//   ....[153]....
        /*c6a4*/ 	.word	0x00032710


	//   ....[154]....
        /*c6a8*/ 	.word	0x00032720


	//   ....[155]....
        /*c6ac*/ 	.word	0x00032730


	//   ....[156]....
        /*c6b0*/ 	.word	0x00032740


	//   ....[157]....
        /*c6b4*/ 	.word	0x00032770


	//   ....[158]....
        /*c6b8*/ 	.word	0x00032780


	//   ....[159]....
        /*c6bc*/ 	.word	0x00032790


	//   ....[160]....
        /*c6c0*/ 	.word	0x000327a0


	//   ....[161]....
        /*c6c4*/ 	.word	0x000327d0


	//   ....[162]....
        /*c6c8*/ 	.word	0x000327e0


	//   ....[163]....
        /*c6cc*/ 	.word	0x000327f0


	//   ....[164]....
        /*c6d0*/ 	.word	0x00032800


	//   ....[165]....
        /*c6d4*/ 	.word	0x00032830


	//   ....[166]....
        /*c6d8*/ 	.word	0x00032840


	//   ....[167]....
        /*c6dc*/ 	.word	0x00032850


	//   ....[168]....
        /*c6e0*/ 	.word	0x00032860


	//   ....[169]....
        /*c6e4*/ 	.word	0x00032890


	//   ....[170]....
        /*c6e8*/ 	.word	0x000328a0


	//   ....[171]....
        /*c6ec*/ 	.word	0x000328b0


	//   ....[172]....
        /*c6f0*/ 	.word	0x000328c0


	//   ....[173]....
        /*c6f4*/ 	.word	0x000328f0


	//   ....[174]....
        /*c6f8*/ 	.word	0x00032900


	//   ....[175]....
        /*c6fc*/ 	.word	0x00032910


	//   ....[176]....
        /*c700*/ 	.word	0x00032920


	//   ....[177]....
        /*c704*/ 	.word	0x00032950


	//   ....[178]....
        /*c708*/ 	.word	0x00032960


	//   ....[179]....
        /*c70c*/ 	.word	0x00032970


	//   ....[180]....
        /*c710*/ 	.word	0x00032980


	//   ....[181]....
        /*c714*/ 	.word	0x000329b0


	//   ....[182]....
        /*c718*/ 	.word	0x000329c0


	//   ....[183]....
        /*c71c*/ 	.word	0x000329d0


	//   ....[184]....
        /*c720*/ 	.word	0x000329e0


	//   ....[185]....
        /*c724*/ 	.word	0x00032a10


	//   ....[186]....
        /*c728*/ 	.word	0x00032a20


	//   ....[187]....
        /*c72c*/ 	.word	0x00032a30


	//   ....[188]....
        /*c730*/ 	.word	0x00032a40


	//   ....[189]....
        /*c734*/ 	.word	0x00032a70


	//   ....[190]....
        /*c738*/ 	.word	0x00032a80


	//   ....[191]....
        /*c73c*/ 	.word	0x00032a90


	//   ....[192]....
        /*c740*/ 	.word	0x00032aa0


	//   ....[193]....
        /*c744*/ 	.word	0x00032ad0


	//   ....[194]....
        /*c748*/ 	.word	0x00032ae0


	//   ....[195]....
        /*c74c*/ 	.word	0x00032af0


	//   ....[196]....
        /*c750*/ 	.word	0x00032b00


	//   ....[197]....
        /*c754*/ 	.word	0x00032b30


	//   ....[198]....
        /*c758*/ 	.word	0x00032b40


	//   ....[199]....
        /*c75c*/ 	.word	0x00032b50


	//   ....[200]....
        /*c760*/ 	.word	0x00032b60


	//   ....[201]....
        /*c764*/ 	.word	0x00032b90


	//   ....[202]....
        /*c768*/ 	.word	0x00032ba0


	//   ....[203]....
        /*c76c*/ 	.word	0x00032bb0


	//   ....[204]....
        /*c770*/ 	.word	0x00032bc0


	//   ....[205]....
        /*c774*/ 	.word	0x00032bf0


	//   ....[206]....
        /*c778*/ 	.word	0x00032c00


	//   ....[207]....
        /*c77c*/ 	.word	0x00032c10


	//   ....[208]....
        /*c780*/ 	.word	0x00032c20


	//   ....[209]....
        /*c784*/ 	.word	0x00032c50


	//   ....[210]....
        /*c788*/ 	.word	0x00032c60


	//   ....[211]....
        /*c78c*/ 	.word	0x00032c70


	//   ....[212]....
        /*c790*/ 	.word	0x00032c80


	//   ....[213]....
        /*c794*/ 	.word	0x00032cb0


	//   ....[214]....
        /*c798*/ 	.word	0x00032cc0


	//   ....[215]....
        /*c79c*/ 	.word	0x00032cd0


	//   ....[216]....
        /*c7a0*/ 	.word	0x00032ce0


	//   ....[217]....
        /*c7a4*/ 	.word	0x00032d10


	//   ....[218]....
        /*c7a8*/ 	.word	0x00032d20


	//   ....[219]....
        /*c7ac*/ 	.word	0x00032d30


	//   ....[220]....
        /*c7b0*/ 	.word	0x00032d40


	//   ....[221]....
        /*c7b4*/ 	.word	0x00032d70


	//   ....[222]....
        /*c7b8*/ 	.word	0x00032d80


	//   ....[223]....
        /*c7bc*/ 	.word	0x00032d90


	//   ....[224]....
        /*c7c0*/ 	.word	0x00032da0


	//   ....[225]....
        /*c7c4*/ 	.word	0x00032dd0


	//   ....[226]....
        /*c7c8*/ 	.word	0x00032de0


	//   ....[227]....
        /*c7cc*/ 	.word	0x00032df0


	//   ....[228]....
        /*c7d0*/ 	.word	0x00032e00


	//   ....[229]....
        /*c7d4*/ 	.word	0x00032e30


	//   ....[230]....
        /*c7d8*/ 	.word	0x00032e40


	//   ....[231]....
        /*c7dc*/ 	.word	0x00032e50


	//   ....[232]....
        /*c7e0*/ 	.word	0x00032e60


	//   ....[233]....
        /*c7e4*/ 	.word	0x00032e90


	//   ....[234]....
        /*c7e8*/ 	.word	0x00032ea0


	//   ....[235]....
        /*c7ec*/ 	.word	0x00032eb0


	//   ....[236]....
        /*c7f0*/ 	.word	0x00032ec0


	//   ....[237]....
        /*c7f4*/ 	.word	0x00032ef0


	//   ....[238]....
        /*c7f8*/ 	.word	0x00032f00


	//   ....[239]....
        /*c7fc*/ 	.word	0x00032f10


	//   ....[240]....
        /*c800*/ 	.word	0x00032f20


	//   ....[241]....
        /*c804*/ 	.word	0x00032f50


	//   ....[242]....
        /*c808*/ 	.word	0x00032f60


	//   ....[243]....
        /*c80c*/ 	.word	0x00032f70


	//   ....[244]....
        /*c810*/ 	.word	0x00032f80


	//   ....[245]....
        /*c814*/ 	.word	0x00032fb0


	//   ....[246]....
        /*c818*/ 	.word	0x00032fc0


	//   ....[247]....
        /*c81c*/ 	.word	0x00032fd0


	//   ....[248]....
        /*c820*/ 	.word	0x00032fe0


	//   ....[249]....
        /*c824*/ 	.word	0x00033010


	//   ....[250]....
        /*c828*/ 	.word	0x00033020


	//   ....[251]....
        /*c82c*/ 	.word	0x00033030


	//   ....[252]....
        /*c830*/ 	.word	0x00033040


	//   ....[253]....
        /*c834*/ 	.word	0x00033070


	//   ....[254]....
        /*c838*/ 	.word	0x00033080


	//   ....[255]....
        /*c83c*/ 	.word	0x00033090


	//   ....[0]....
        /*c840*/ 	.word	0x000330a0


	//   ....[1]....
        /*c844*/ 	.word	0x000330d0


	//   ....[2]....
        /*c848*/ 	.word	0x000330e0


	//   ....[3]....
        /*c84c*/ 	.word	0x000330f0


	//   ....[4]....
        /*c850*/ 	.word	0x00033100


	//   ....[5]....
        /*c854*/ 	.word	0x00033130


	//   ....[6]....
        /*c858*/ 	.word	0x00033140


	//   ....[7]....
        /*c85c*/ 	.word	0x00033150


	//   ....[8]....
        /*c860*/ 	.word	0x00033160


	//   ....[9]....
        /*c864*/ 	.word	0x00033190


	//   ....[10]....
        /*c868*/ 	.word	0x000331a0


	//   ....[11]....
        /*c86c*/ 	.word	0x000331b0


	//   ....[12]....
        /*c870*/ 	.word	0x000331c0


	//   ....[13]....
        /*c874*/ 	.word	0x000331f0


	//   ....[14]....
        /*c878*/ 	.word	0x00033200


	//   ....[15]....
        /*c87c*/ 	.word	0x00033210


	//   ....[16]....
        /*c880*/ 	.word	0x00033220


	//   ....[17]....
        /*c884*/ 	.word	0x00033250


	//   ....[18]....
        /*c888*/ 	.word	0x00033260


	//   ....[19]....
        /*c88c*/ 	.word	0x00033270


	//   ....[20]....
        /*c890*/ 	.word	0x00033280


	//   ....[21]....
        /*c894*/ 	.word	0x000332b0


	//   ....[22]....
        /*c898*/ 	.word	0x000332c0


	//   ....[23]....
        /*c89c*/ 	.word	0x000332d0


	//   ....[24]....
        /*c8a0*/ 	.word	0x000332e0


	//   ....[25]....
        /*c8a4*/ 	.word	0x00033310


	//   ....[26]....
        /*c8a8*/ 	.word	0x00033320


	//   ....[27]....
        /*c8ac*/ 	.word	0x00033330


	//   ....[28]....
        /*c8b0*/ 	.word	0x00033340


	//   ....[29]....
        /*c8b4*/ 	.word	0x00033370


	//   ....[30]....
        /*c8b8*/ 	.word	0x00033380


	//   ....[31]....
        /*c8bc*/ 	.word	0x00033390


	//   ....[32]....
        /*c8c0*/ 	.word	0x000333a0


	//   ....[33]....
        /*c8c4*/ 	.word	0x000333d0


	//   ....[34]....
        /*c8c8*/ 	.word	0x000333e0


	//   ....[35]....
        /*c8cc*/ 	.word	0x000333f0


	//   ....[36]....
        /*c8d0*/ 	.word	0x00033400


	//   ....[37]....
        /*c8d4*/ 	.word	0x00033430


	//   ....[38]....
        /*c8d8*/ 	.word	0x00033440


	//   ....[39]....
        /*c8dc*/ 	.word	0x00033450


	//   ....[40]....
        /*c8e0*/ 	.word	0x00033460


	//   ....[41]....
        /*c8e4*/ 	.word	0x00033490


	//   ....[42]....
        /*c8e8*/ 	.word	0x000334a0


	//   ....[43]....
        /*c8ec*/ 	.word	0x000334b0


	//   ....[44]....
        /*c8f0*/ 	.word	0x000334c0


	//   ....[45]....
        /*c8f4*/ 	.word	0x000334f0


	//   ....[46]....
        /*c8f8*/ 	.word	0x00033500


	//   ....[47]....
        /*c8fc*/ 	.word	0x00033510


	//   ....[48]....
        /*c900*/ 	.word	0x00033520


	//   ....[49]....
        /*c904*/ 	.word	0x00033550


	//   ....[50]....
        /*c908*/ 	.word	0x00033560


	//   ....[51]....
        /*c90c*/ 	.word	0x00033570


	//   ....[52]....
        /*c910*/ 	.word	0x00033580


	//   ....[53]....
        /*c914*/ 	.word	0x000335b0


	//   ....[54]....
        /*c918*/ 	.word	0x000335c0


	//   ....[55]....
        /*c91c*/ 	.word	0x000335d0


	//   ....[56]....
        /*c920*/ 	.word	0x000335e0


	//   ....[57]....
        /*c924*/ 	.word	0x00033610


	//   ....[58]....
        /*c928*/ 	.word	0x00033620


	//   ....[59]....
        /*c92c*/ 	.word	0x00033630


	//   ....[60]....
        /*c930*/ 	.word	0x00033640


	//   ....[61]....
        /*c934*/ 	.word	0x00033670


	//   ....[62]....
        /*c938*/ 	.word	0x00033680


	//   ....[63]....
        /*c93c*/ 	.word	0x00033690


	//   ....[64]....
        /*c940*/ 	.word	0x000336a0


	//   ....[65]....
        /*c944*/ 	.word	0x000336d0


	//   ....[66]....
        /*c948*/ 	.word	0x000336e0


	//   ....[67]....
        /*c94c*/ 	.word	0x000336f0


	//   ....[68]....
        /*c950*/ 	.word	0x00033700


	//   ....[69]....
        /*c954*/ 	.word	0x00033730


	//   ....[70]....
        /*c958*/ 	.word	0x00033740


	//   ....[71]....
        /*c95c*/ 	.word	0x00033750


	//   ....[72]....
        /*c960*/ 	.word	0x00033760


	//   ....[73]....
        /*c964*/ 	.word	0x00033790


	//   ....[74]....
        /*c968*/ 	.word	0x000337a0


	//   ....[75]....
        /*c96c*/ 	.word	0x000337b0


	//   ....[76]....
        /*c970*/ 	.word	0x000337c0


	//   ....[77]....
        /*c974*/ 	.word	0x000337f0


	//   ....[78]....
        /*c978*/ 	.word	0x00033800


	//   ....[79]....
        /*c97c*/ 	.word	0x00033810


	//   ....[80]....
        /*c980*/ 	.word	0x00033820


	//   ....[81]....
        /*c984*/ 	.word	0x00033850


	//   ....[82]....
        /*c988*/ 	.word	0x00033860


	//   ....[83]....
        /*c98c*/ 	.word	0x00033870


	//   ....[84]....
        /*c990*/ 	.word	0x00033880


	//   ....[85]....
        /*c994*/ 	.word	0x000338b0


	//   ....[86]....
        /*c998*/ 	.word	0x000338c0


	//   ....[87]....
        /*c99c*/ 	.word	0x000338d0


	//   ....[88]....
        /*c9a0*/ 	.word	0x000338e0


	//   ....[89]....
        /*c9a4*/ 	.word	0x00033910


	//   ....[90]....
        /*c9a8*/ 	.word	0x00033920


	//   ....[91]....
        /*c9ac*/ 	.word	0x00033930


	//   ....[92]....
        /*c9b0*/ 	.word	0x00033940


	//   ....[93]....
        /*c9b4*/ 	.word	0x00033970


	//   ....[94]....
        /*c9b8*/ 	.word	0x00033980


	//   ....[95]....
        /*c9bc*/ 	.word	0x00033990


	//   ....[96]....
        /*c9c0*/ 	.word	0x000339a0


	//   ....[97]....
        /*c9c4*/ 	.word	0x000339d0


	//   ....[98]....
        /*c9c8*/ 	.word	0x000339e0


	//   ....[99]....
        /*c9cc*/ 	.word	0x000339f0


	//   ....[100]....
        /*c9d0*/ 	.word	0x00033a00


	//   ....[101]....
        /*c9d4*/ 	.word	0x00033a30


	//   ....[102]....
        /*c9d8*/ 	.word	0x00033a40


	//   ....[103]....
        /*c9dc*/ 	.word	0x00033a50


	//   ....[104]....
        /*c9e0*/ 	.word	0x00033a60


	//   ....[105]....
        /*c9e4*/ 	.word	0x00033a90


	//   ....[106]....
        /*c9e8*/ 	.word	0x00033aa0


	//   ....[107]....
        /*c9ec*/ 	.word	0x00033ab0


	//   ....[108]....
        /*c9f0*/ 	.word	0x00033ac0


	//   ....[109]....
        /*c9f4*/ 	.word	0x00033af0


	//   ....[110]....
        /*c9f8*/ 	.word	0x00033b00


	//   ....[111]....
        /*c9fc*/ 	.word	0x00033b10


	//   ....[112]....
        /*ca00*/ 	.word	0x00033b20


	//   ....[113]....
        /*ca04*/ 	.word	0x00033b50


	//   ....[114]....
        /*ca08*/ 	.word	0x00033b60


	//   ....[115]....
        /*ca0c*/ 	.word	0x00033b70


	//   ....[116]....
        /*ca10*/ 	.word	0x00033b80


	//   ....[117]....
        /*ca14*/ 	.word	0x00033bb0


	//   ....[118]....
        /*ca18*/ 	.word	0x00033bc0


	//   ....[119]....
        /*ca1c*/ 	.word	0x00033bd0


	//   ....[120]....
        /*ca20*/ 	.word	0x00033be0


	//   ....[121]....
        /*ca24*/ 	.word	0x00033c10


	//   ....[122]....
        /*ca28*/ 	.word	0x00033c20


	//   ....[123]....
        /*ca2c*/ 	.word	0x00033c30


	//   ....[124]....
        /*ca30*/ 	.word	0x00033c40


	//   ....[125]....
        /*ca34*/ 	.word	0x00033c70


	//   ....[126]....
        /*ca38*/ 	.word	0x00033c80


	//   ....[127]....
        /*ca3c*/ 	.word	0x00033c90


	//   ....[128]....
        /*ca40*/ 	.word	0x00033ca0


	//   ....[129]....
        /*ca44*/ 	.word	0x00033cd0


	//   ....[130]....
        /*ca48*/ 	.word	0x00033ce0


	//   ....[131]....
        /*ca4c*/ 	.word	0x00033cf0


	//   ....[132]....
        /*ca50*/ 	.word	0x00033d00


	//   ....[133]....
        /*ca54*/ 	.word	0x00033d30


	//   ....[134]....
        /*ca58*/ 	.word	0x00033d40


	//   ....[135]....
        /*ca5c*/ 	.word	0x00033d50


	//   ....[136]....
        /*ca60*/ 	.word	0x00033d60


	//   ....[137]....
        /*ca64*/ 	.word	0x00033d90


	//   ....[138]....
        /*ca68*/ 	.word	0x00033da0


	//   ....[139]....
        /*ca6c*/ 	.word	0x00033db0


	//   ....[140]....
        /*ca70*/ 	.word	0x00033dc0


	//   ....[141]....
        /*ca74*/ 	.word	0x00033df0


	//   ....[142]....
        /*ca78*/ 	.word	0x00033e00


	//   ....[143]....
        /*ca7c*/ 	.word	0x00033e10


	//   ....[144]....
        /*ca80*/ 	.word	0x00033e20


	//   ....[145]....
        /*ca84*/ 	.word	0x00033e50


	//   ....[146]....
        /*ca88*/ 	.word	0x00033e60


	//   ....[147]....
        /*ca8c*/ 	.word	0x00033e70


	//   ....[148]....
        /*ca90*/ 	.word	0x00033e80


	//   ....[149]....
        /*ca94*/ 	.word	0x00033eb0


	//   ....[150]....
        /*ca98*/ 	.word	0x00033ec0


	//   ....[151]....
        /*ca9c*/ 	.word	0x00033ed0


	//   ....[152]....
        /*caa0*/ 	.word	0x00033ee0


	//   ....[153]....
        /*caa4*/ 	.word	0x00033f10


	//   ....[154]....
        /*caa8*/ 	.word	0x00033f20


	//   ....[155]....
        /*caac*/ 	.word	0x00033f30


	//   ....[156]....
        /*cab0*/ 	.word	0x00033f40


	//   ....[157]....
        /*cab4*/ 	.word	0x00033f70


	//   ....[158]....
        /*cab8*/ 	.word	0x00033f80


	//   ....[159]....
        /*cabc*/ 	.word	0x00033f90


	//   ....[160]....
        /*cac0*/ 	.word	0x00033fa0


	//   ....[161]....
        /*cac4*/ 	.word	0x00033fd0


	//   ....[162]....
        /*cac8*/ 	.word	0x00033fe0


	//   ....[163]....
        /*cacc*/ 	.word	0x00033ff0


	//   ....[164]....
        /*cad0*/ 	.word	0x00034000


	//   ....[165]....
        /*cad4*/ 	.word	0x00034030


	//   ....[166]....
        /*cad8*/ 	.word	0x00034040


	//   ....[167]....
        /*cadc*/ 	.word	0x00034050


	//   ....[168]....
        /*cae0*/ 	.word	0x00034060


	//   ....[169]....
        /*cae4*/ 	.word	0x00034090


	//   ....[170]....
        /*cae8*/ 	.word	0x000340a0


	//   ....[171]....
        /*caec*/ 	.word	0x000340b0


	//   ....[172]....
        /*caf0*/ 	.word	0x000340c0


	//   ....[173]....
        /*caf4*/ 	.word	0x000340f0


	//   ....[174]....
        /*caf8*/ 	.word	0x00034100


	//   ....[175]....
        /*cafc*/ 	.word	0x00034110


	//   ....[176]....
        /*cb00*/ 	.word	0x00034120


	//   ....[177]....
        /*cb04*/ 	.word	0x00034150


	//   ....[178]....
        /*cb08*/ 	.word	0x00034160


	//   ....[179]....
        /*cb0c*/ 	.word	0x00034170


	//   ....[180]....
        /*cb10*/ 	.word	0x00034180


	//   ....[181]....
        /*cb14*/ 	.word	0x000341b0


	//   ....[182]....
        /*cb18*/ 	.word	0x000341c0


	//   ....[183]....
        /*cb1c*/ 	.word	0x000341d0


	//   ....[184]....
        /*cb20*/ 	.word	0x000341e0


	//   ....[185]....
        /*cb24*/ 	.word	0x00034210


	//   ....[186]....
        /*cb28*/ 	.word	0x00034220


	//   ....[187]....
        /*cb2c*/ 	.word	0x00034230


	//   ....[188]....
        /*cb30*/ 	.word	0x00034240


	//   ....[189]....
        /*cb34*/ 	.word	0x00034270


	//   ....[190]....
        /*cb38*/ 	.word	0x00034280


	//   ....[191]....
        /*cb3c*/ 	.word	0x00034290


	//   ....[192]....
        /*cb40*/ 	.word	0x000342a0


	//   ....[193]....
        /*cb44*/ 	.word	0x000342d0


	//   ....[194]....
        /*cb48*/ 	.word	0x000342e0


	//   ....[195]....
        /*cb4c*/ 	.word	0x000342f0


	//   ....[196]....
        /*cb50*/ 	.word	0x00034300


	//   ....[197]....
        /*cb54*/ 	.word	0x00034330


	//   ....[198]....
        /*cb58*/ 	.word	0x00034340


	//   ....[199]....
        /*cb5c*/ 	.word	0x00034350


	//   ....[200]....
        /*cb60*/ 	.word	0x00034360


	//   ....[201]....
        /*cb64*/ 	.word	0x00034390


	//   ....[202]....
        /*cb68*/ 	.word	0x000343a0


	//   ....[203]....
        /*cb6c*/ 	.word	0x000343b0


	//   ....[204]....
        /*cb70*/ 	.word	0x000343c0


	//   ....[205]....
        /*cb74*/ 	.word	0x000343f0


	//   ....[206]....
        /*cb78*/ 	.word	0x00034400


	//   ....[207]....
        /*cb7c*/ 	.word	0x00034410


	//   ....[208]....
        /*cb80*/ 	.word	0x00034420


	//   ....[209]....
        /*cb84*/ 	.word	0x00034450


	//   ....[210]....
        /*cb88*/ 	.word	0x00034460


	//   ....[211]....
        /*cb8c*/ 	.word	0x00034470


	//   ....[212]....
        /*cb90*/ 	.word	0x00034480


	//   ....[213]....
        /*cb94*/ 	.word	0x000344b0


	//   ....[214]....
        /*cb98*/ 	.word	0x000344c0


	//   ....[215]....
        /*cb9c*/ 	.word	0x000344d0


	//   ....[216]....
        /*cba0*/ 	.word	0x000344e0


	//   ....[217]....
        /*cba4*/ 	.word	0x00034510


	//   ....[218]....
        /*cba8*/ 	.word	0x00034520


	//   ....[219]....
        /*cbac*/ 	.word	0x00034530


	//   ....[220]....
        /*cbb0*/ 	.word	0x00034540


	//   ....[221]....
        /*cbb4*/ 	.word	0x00034570


	//   ....[222]....
        /*cbb8*/ 	.word	0x00034580


	//   ....[223]....
        /*cbbc*/ 	.word	0x00034590


	//   ....[224]....
        /*cbc0*/ 	.word	0x000345a0


	//   ....[225]....
        /*cbc4*/ 	.word	0x000345d0


	//   ....[226]....
        /*cbc8*/ 	.word	0x000345e0


	//   ....[227]....
        /*cbcc*/ 	.word	0x000345f0


	//   ....[228]....
        /*cbd0*/ 	.word	0x00034600


	//   ....[229]....
        /*cbd4*/ 	.word	0x00034630


	//   ....[230]....
        /*cbd8*/ 	.word	0x00034640


	//   ....[231]....
        /*cbdc*/ 	.word	0x00034650


	//   ....[232]....
        /*cbe0*/ 	.word	0x00034660


	//   ....[233]....
        /*cbe4*/ 	.word	0x00034690


	//   ....[234]....
        /*cbe8*/ 	.word	0x000346a0


	//   ....[235]....
        /*cbec*/ 	.word	0x000346b0


	//   ....[236]....
        /*cbf0*/ 	.word	0x000346c0


	//   ....[237]....
        /*cbf4*/ 	.word	0x000346f0


	//   ....[238]....
        /*cbf8*/ 	.word	0x00034700


	//   ....[239]....
        /*cbfc*/ 	.word	0x00034710


	//   ....[240]....
        /*cc00*/ 	.word	0x00034720


	//   ....[241]....
        /*cc04*/ 	.word	0x00034750


	//   ....[242]....
        /*cc08*/ 	.word	0x00034760


	//   ....[243]....
        /*cc0c*/ 	.word	0x00034770


	//   ....[244]....
        /*cc10*/ 	.word	0x00034780


	//   ....[245]....
        /*cc14*/ 	.word	0x000347b0


	//   ....[246]....
        /*cc18*/ 	.word	0x000347c0


	//   ....[247]....
        /*cc1c*/ 	.word	0x000347d0


	//   ....[248]....
        /*cc20*/ 	.word	0x000347e0


	//   ....[249]....
        /*cc24*/ 	.word	0x00034810


	//   ....[250]....
        /*cc28*/ 	.word	0x00034820


	//   ....[251]....
        /*cc2c*/ 	.word	0x00034830


	//   ....[252]....
        /*cc30*/ 	.word	0x00034840


	//   ....[253]....
        /*cc34*/ 	.word	0x00034870


	//   ....[254]....
        /*cc38*/ 	.word	0x00034880


	//   ....[255]....
        /*cc3c*/ 	.word	0x00034890


	//   ....[0]....
        /*cc40*/ 	.word	0x000348a0


	//   ....[1]....
        /*cc44*/ 	.word	0x000348d0


	//   ....[2]....
        /*cc48*/ 	.word	0x000348e0


	//   ....[3]....
        /*cc4c*/ 	.word	0x000348f0


	//   ....[4]....
        /*cc50*/ 	.word	0x00034900


	//   ....[5]....
        /*cc54*/ 	.word	0x00034930


	//   ....[6]....
        /*cc58*/ 	.word	0x00034940


	//   ....[7]....
        /*cc5c*/ 	.word	0x00034950


	//   ....[8]....
        /*cc60*/ 	.word	0x00034960


	//   ....[9]....
        /*cc64*/ 	.word	0x00034990


	//   ....[10]....
        /*cc68*/ 	.word	0x000349a0


	//   ....[11]....
        /*cc6c*/ 	.word	0x000349b0


	//   ....[12]....
        /*cc70*/ 	.word	0x000349c0


	//   ....[13]....
        /*cc74*/ 	.word	0x000349f0


	//   ....[14]....
        /*cc78*/ 	.word	0x00034a00


	//   ....[15]....
        /*cc7c*/ 	.word	0x00034a10


	//   ....[16]....
        /*cc80*/ 	.word	0x00034a20


	//   ....[17]....
        /*cc84*/ 	.word	0x00034a50


	//   ....[18]....
        /*cc88*/ 	.word	0x00034a60


	//   ....[19]....
        /*cc8c*/ 	.word	0x00034a70


	//   ....[20]....
        /*cc90*/ 	.word	0x00034a80


	//   ....[21]....
        /*cc94*/ 	.word	0x00034ab0


	//   ....[22]....
        /*cc98*/ 	.word	0x00034ac0


	//   ....[23]....
        /*cc9c*/ 	.word	0x00034ad0


	//   ....[24]....
        /*cca0*/ 	.word	0x00034ae0


	//   ....[25]....
        /*cca4*/ 	.word	0x00034b10


	//   ....[26]....
        /*cca8*/ 	.word	0x00034b20


	//   ....[27]....
        /*ccac*/ 	.word	0x00034b30


	//   ....[28]....
        /*ccb0*/ 	.word	0x00034b40


	//   ....[29]....
        /*ccb4*/ 	.word	0x00034b70


	//   ....[30]....
        /*ccb8*/ 	.word	0x00034b80


	//   ....[31]....
        /*ccbc*/ 	.word	0x00034b90


	//   ....[32]....
        /*ccc0*/ 	.word	0x00034ba0


	//   ....[33]....
        /*ccc4*/ 	.word	0x00034bd0


	//   ....[34]....
        /*ccc8*/ 	.word	0x00034be0


	//   ....[35]....
        /*cccc*/ 	.word	0x00034bf0


	//   ....[36]....
        /*ccd0*/ 	.word	0x00034c00


	//   ....[37]....
        /*ccd4*/ 	.word	0x00034c30


	//   ....[38]....
        /*ccd8*/ 	.word	0x00034c40


	//   ....[39]....
        /*ccdc*/ 	.word	0x00034c50


	//   ....[40]....
        /*cce0*/ 	.word	0x00034c60


	//   ....[41]....
        /*cce4*/ 	.word	0x00034c90


	//   ....[42]....
        /*cce8*/ 	.word	0x00034ca0


	//   ....[43]....
        /*ccec*/ 	.word	0x00034cb0


	//   ....[44]....
        /*ccf0*/ 	.word	0x00034cc0


	//   ....[45]....
        /*ccf4*/ 	.word	0x00034cf0


	//   ....[46]....
        /*ccf8*/ 	.word	0x00034d00


	//   ....[47]....
        /*ccfc*/ 	.word	0x00034d10


	//   ....[48]....
        /*cd00*/ 	.word	0x00034d20


	//   ....[49]....
        /*cd04*/ 	.word	0x00034d50


	//   ....[50]....
        /*cd08*/ 	.word	0x00034d60


	//   ....[51]....
        /*cd0c*/ 	.word	0x00034d70


	//   ....[52]....
        /*cd10*/ 	.word	0x00034d80


	//   ....[53]....
        /*cd14*/ 	.word	0x00034db0


	//   ....[54]....
        /*cd18*/ 	.word	0x00034dc0


	//   ....[55]....
        /*cd1c*/ 	.word	0x00034dd0


	//   ....[56]....
        /*cd20*/ 	.word	0x00034de0


	//   ....[57]....
        /*cd24*/ 	.word	0x00034e10


	//   ....[58]....
        /*cd28*/ 	.word	0x00034e20


	//   ....[59]....
        /*cd2c*/ 	.word	0x00034e30


	//   ....[60]....
        /*cd30*/ 	.word	0x00034e40


	//   ....[61]....
        /*cd34*/ 	.word	0x00034e70


	//   ....[62]....
        /*cd38*/ 	.word	0x00034e80


	//   ....[63]....
        /*cd3c*/ 	.word	0x00034e90


	//   ....[64]....
        /*cd40*/ 	.word	0x00034ea0


	//   ....[65]....
        /*cd44*/ 	.word	0x00034ed0


	//   ....[66]....
        /*cd48*/ 	.word	0x00034ee0


	//   ....[67]....
        /*cd4c*/ 	.word	0x00034ef0


	//   ....[68]....
        /*cd50*/ 	.word	0x00034f00


	//   ....[69]....
        /*cd54*/ 	.word	0x00034f30


	//   ....[70]....
        /*cd58*/ 	.word	0x00034f40


	//   ....[71]....
        /*cd5c*/ 	.word	0x00034f50


	//   ....[72]....
        /*cd60*/ 	.word	0x00034f60


	//   ....[73]....
        /*cd64*/ 	.word	0x00034f90


	//   ....[74]....
        /*cd68*/ 	.word	0x00034fa0


	//   ....[75]....
        /*cd6c*/ 	.word	0x00034fb0


	//   ....[76]....
        /*cd70*/ 	.word	0x00034fc0


	//   ....[77]....
        /*cd74*/ 	.word	0x00034ff0


	//   ....[78]....
        /*cd78*/ 	.word	0x00035000


	//   ....[79]....
        /*cd7c*/ 	.word	0x00035010


	//   ....[80]....
        /*cd80*/ 	.word	0x00035020


	//   ....[81]....
        /*cd84*/ 	.word	0x00035050


	//   ....[82]....
        /*cd88*/ 	.word	0x00035060


	//   ....[83]....
        /*cd8c*/ 	.word	0x00035070


	//   ....[84]....
        /*cd90*/ 	.word	0x00035080


	//   ....[85]....
        /*cd94*/ 	.word	0x000350b0


	//   ....[86]....
        /*cd98*/ 	.word	0x000350c0


	//   ....[87]....
        /*cd9c*/ 	.word	0x000350d0


	//   ....[88]....
        /*cda0*/ 	.word	0x000350e0


	//   ....[89]....
        /*cda4*/ 	.word	0x00035110


	//   ....[90]....
        /*cda8*/ 	.word	0x00035120


	//   ....[91]....
        /*cdac*/ 	.word	0x00035130


	//   ....[92]....
        /*cdb0*/ 	.word	0x00035140


	//   ....[93]....
        /*cdb4*/ 	.word	0x00035170


	//   ....[94]....
        /*cdb8*/ 	.word	0x00035180


	//   ....[95]....
        /*cdbc*/ 	.word	0x00035190


	//   ....[96]....
        /*cdc0*/ 	.word	0x000351a0


	//   ....[97]....
        /*cdc4*/ 	.word	0x000351d0


	//   ....[98]....
        /*cdc8*/ 	.word	0x000351e0


	//   ....[99]....
        /*cdcc*/ 	.word	0x000351f0


	//   ....[100]....
        /*cdd0*/ 	.word	0x00035200


	//   ....[101]....
        /*cdd4*/ 	.word	0x00035230


	//   ....[102]....
        /*cdd8*/ 	.word	0x00035240


	//   ....[103]....
        /*cddc*/ 	.word	0x00035250


	//   ....[104]....
        /*cde0*/ 	.word	0x00035260


	//   ....[105]....
        /*cde4*/ 	.word	0x00035290


	//   ....[106]....
        /*cde8*/ 	.word	0x000352a0


	//   ....[107]....
        /*cdec*/ 	.word	0x000352b0


	//   ....[108]....
        /*cdf0*/ 	.word	0x000352c0


	//   ....[109]....
        /*cdf4*/ 	.word	0x000352f0


	//   ....[110]....
        /*cdf8*/ 	.word	0x00035300


	//   ....[111]....
        /*cdfc*/ 	.word	0x00035310


	//   ....[112]....
        /*ce00*/ 	.word	0x00035320


	//   ....[113]....
        /*ce04*/ 	.word	0x00035350


	//   ....[114]....
        /*ce08*/ 	.word	0x00035360


	//   ....[115]....
        /*ce0c*/ 	.word	0x00035370


	//   ....[116]....
        /*ce10*/ 	.word	0x00035380


	//   ....[117]....
        /*ce14*/ 	.word	0x000353b0


	//   ....[118]....
        /*ce18*/ 	.word	0x000353c0


	//   ....[119]....
        /*ce1c*/ 	.word	0x000353d0


	//   ....[120]....
        /*ce20*/ 	.word	0x000353e0


	//   ....[121]....
        /*ce24*/ 	.word	0x00035410


	//   ....[122]....
        /*ce28*/ 	.word	0x00035420


	//   ....[123]....
        /*ce2c*/ 	.word	0x00035430


	//   ....[124]....
        /*ce30*/ 	.word	0x00035440


	//   ....[125]....
        /*ce34*/ 	.word	0x00035470


	//   ....[126]....
        /*ce38*/ 	.word	0x00035480


	//   ....[127]....
        /*ce3c*/ 	.word	0x00035490


	//   ....[128]....
        /*ce40*/ 	.word	0x000354a0


	//   ....[129]....
        /*ce44*/ 	.word	0x000354d0


	//   ....[130]....
        /*ce48*/ 	.word	0x000354e0


	//   ....[131]....
        /*ce4c*/ 	.word	0x000354f0


	//   ....[132]....
        /*ce50*/ 	.word	0x00035500


	//   ....[133]....
        /*ce54*/ 	.word	0x00035530


	//   ....[134]....
        /*ce58*/ 	.word	0x00035540


	//   ....[135]....
        /*ce5c*/ 	.word	0x00035550


	//   ....[136]....
        /*ce60*/ 	.word	0x00035560


	//   ....[137]....
        /*ce64*/ 	.word	0x00035590


	//   ....[138]....
        /*ce68*/ 	.word	0x000355a0


	//   ....[139]....
        /*ce6c*/ 	.word	0x000355b0


	//   ....[140]....
        /*ce70*/ 	.word	0x000355c0


	//   ....[141]....
        /*ce74*/ 	.word	0x000355f0


	//   ....[142]....
        /*ce78*/ 	.word	0x00035600


	//   ....[143]....
        /*ce7c*/ 	.word	0x00035610


	//   ....[144]....
        /*ce80*/ 	.word	0x00035620


	//   ....[145]....
        /*ce84*/ 	.word	0x00035650


	//   ....[146]....
        /*ce88*/ 	.word	0x00035660


	//   ....[147]....
        /*ce8c*/ 	.word	0x00035670


	//   ....[148]....
        /*ce90*/ 	.word	0x00035680


	//   ....[149]....
        /*ce94*/ 	.word	0x000356b0


	//   ....[150]....
        /*ce98*/ 	.word	0x000356c0


	//   ....[151]....
        /*ce9c*/ 	.word	0x000356d0


	//   ....[152]....
        /*cea0*/ 	.word	0x000356e0


	//   ....[153]....
        /*cea4*/ 	.word	0x00035710


	//   ....[154]....
        /*cea8*/ 	.word	0x00035720


	//   ....[155]....
        /*ceac*/ 	.word	0x00035730


	//   ....[156]....
        /*ceb0*/ 	.word	0x00035740


	//   ....[157]....
        /*ceb4*/ 	.word	0x00035770


	//   ....[158]....
        /*ceb8*/ 	.word	0x00035780


	//   ....[159]....
        /*cebc*/ 	.word	0x00035790


	//   ....[160]....
        /*cec0*/ 	.word	0x000357a0


	//   ....[161]....
        /*cec4*/ 	.word	0x000357d0


	//   ....[162]....
        /*cec8*/ 	.word	0x000357e0


	//   ....[163]....
        /*cecc*/ 	.word	0x000357f0


	//   ....[164]....
        /*ced0*/ 	.word	0x00035800


	//   ....[165]....
        /*ced4*/ 	.word	0x00035830


	//   ....[166]....
        /*ced8*/ 	.word	0x00035840


	//   ....[167]....
        /*cedc*/ 	.word	0x00035850


	//   ....[168]....
        /*cee0*/ 	.word	0x00035860


	//   ....[169]....
        /*cee4*/ 	.word	0x00035890


	//   ....[170]....
        /*cee8*/ 	.word	0x000358a0


	//   ....[171]....
        /*ceec*/ 	.word	0x000358b0


	//   ....[172]....
        /*cef0*/ 	.word	0x000358c0


	//   ....[173]....
        /*cef4*/ 	.word	0x000358f0


	//   ....[174]....
        /*cef8*/ 	.word	0x00035900


	//   ....[175]....
        /*cefc*/ 	.word	0x00035910


	//   ....[176]....
        /*cf00*/ 	.word	0x00035920


	//   ....[177]....
        /*cf04*/ 	.word	0x00035950


	//   ....[178]....
        /*cf08*/ 	.word	0x00035960


	//   ....[179]....
        /*cf0c*/ 	.word	0x00035970


	//   ....[180]....
        /*cf10*/ 	.word	0x00035980


	//   ....[181]....
        /*cf14*/ 	.word	0x000359b0


	//   ....[182]....
        /*cf18*/ 	.word	0x000359c0


	//   ....[183]....
        /*cf1c*/ 	.word	0x000359d0


	//   ....[184]....
        /*cf20*/ 	.word	0x000359e0


	//   ....[185]....
        /*cf24*/ 	.word	0x00035a10


	//   ....[186]....
        /*cf28*/ 	.word	0x00035a20


	//   ....[187]....
        /*cf2c*/ 	.word	0x00035a30


	//   ....[188]....
        /*cf30*/ 	.word	0x00035a40


	//   ....[189]....
        /*cf34*/ 	.word	0x00035a70


	//   ....[190]....
        /*cf38*/ 	.word	0x00035a80


	//   ....[191]....
        /*cf3c*/ 	.word	0x00035a90


	//   ....[192]....
        /*cf40*/ 	.word	0x00035aa0


	//   ....[193]....
        /*cf44*/ 	.word	0x00035ad0


	//   ....[194]....
        /*cf48*/ 	.word	0x00035ae0


	//   ....[195]....
        /*cf4c*/ 	.word	0x00035af0


	//   ....[196]....
        /*cf50*/ 	.word	0x00035b00


	//   ....[197]....
        /*cf54*/ 	.word	0x00035b30


	//   ....[198]....
        /*cf58*/ 	.word	0x00035b40


	//   ....[199]....
        /*cf5c*/ 	.word	0x00035b50


	//   ....[200]....
        /*cf60*/ 	.word	0x00035b60


	//   ....[201]....
        /*cf64*/ 	.word	0x00035b90


	//   ....[202]....
        /*cf68*/ 	.word	0x00035ba0


	//   ....[203]....
        /*cf6c*/ 	.word	0x00035bb0


	//   ....[204]....
        /*cf70*/ 	.word	0x00035bc0


	//   ....[205]....
        /*cf74*/ 	.word	0x00035bf0


	//   ....[206]....
        /*cf78*/ 	.word	0x00035c00


	//   ....[207]....
        /*cf7c*/ 	.word	0x00035c10


	//   ....[208]....
        /*cf80*/ 	.word	0x00035c20


	//   ....[209]....
        /*cf84*/ 	.word	0x00035c50


	//   ....[210]....
        /*cf88*/ 	.word	0x00035c60


	//   ....[211]....
        /*cf8c*/ 	.word	0x00035c70


	//   ....[212]....
        /*cf90*/ 	.word	0x00035c80


	//   ....[213]....
        /*cf94*/ 	.word	0x00035cb0


	//   ....[214]....
        /*cf98*/ 	.word	0x00035cc0


	//   ....[215]....
        /*cf9c*/ 	.word	0x00035cd0


	//   ....[216]....
        /*cfa0*/ 	.word	0x00035ce0


	//   ....[217]....
        /*cfa4*/ 	.word	0x00035d10


	//   ....[218]....
        /*cfa8*/ 	.word	0x00035d20


	//   ....[219]....
        /*cfac*/ 	.word	0x00035d30


	//   ....[220]....
        /*cfb0*/ 	.word	0x00035d40


	//   ....[221]....
        /*cfb4*/ 	.word	0x00035d70


	//   ....[222]....
        /*cfb8*/ 	.word	0x00035d80


	//   ....[223]....
        /*cfbc*/ 	.word	0x00035d90


	//   ....[224]....
        /*cfc0*/ 	.word	0x00035da0


	//   ....[225]....
        /*cfc4*/ 	.word	0x00035dd0


	//   ....[226]....
        /*cfc8*/ 	.word	0x00035de0


	//   ....[227]....
        /*cfcc*/ 	.word	0x00035df0


	//   ....[228]....
        /*cfd0*/ 	.word	0x00035e00


	//   ....[229]....
        /*cfd4*/ 	.word	0x00035e30


	//   ....[230]....
        /*cfd8*/ 	.word	0x00035e40


	//   ....[231]....
        /*cfdc*/ 	.word	0x00035e50


	//   ....[232]....
        /*cfe0*/ 	.word	0x00035e60


	//   ....[233]....
        /*cfe4*/ 	.word	0x00035e90


	//   ....[234]....
        /*cfe8*/ 	.word	0x00035ea0


	//   ....[235]....
        /*cfec*/ 	.word	0x00035eb0


	//   ....[236]....
        /*cff0*/ 	.word	0x00035ec0


	//   ....[237]....
        /*cff4*/ 	.word	0x00035ef0


	//   ....[238]....
        /*cff8*/ 	.word	0x00035f00


	//   ....[239]....
        /*cffc*/ 	.word	0x00035f10


	//   ....[240]....
        /*d000*/ 	.word	0x00035f20


	//   ....[241]....
        /*d004*/ 	.word	0x00035f50


	//   ....[242]....
        /*d008*/ 	.word	0x00035f60


	//   ....[243]....
        /*d00c*/ 	.word	0x00035f70


	//   ....[244]....
        /*d010*/ 	.word	0x00035f80


	//   ....[245]....
        /*d014*/ 	.word	0x00035fb0


	//   ....[246]....
        /*d018*/ 	.word	0x00035fc0


	//   ....[247]....
        /*d01c*/ 	.word	0x00035fd0


	//   ....[248]....
        /*d020*/ 	.word	0x00035fe0


	//   ....[249]....
        /*d024*/ 	.word	0x00036010


	//   ....[250]....
        /*d028*/ 	.word	0x00036020


	//   ....[251]....
        /*d02c*/ 	.word	0x00036030


	//   ....[252]....
        /*d030*/ 	.word	0x00036040


	//   ....[253]....
        /*d034*/ 	.word	0x00036080


	//   ....[254]....
        /*d038*/ 	.word	0x0003c080


	//   ....[255]....
        /*d03c*/ 	.word	0x0003c090


	//   ....[0]....
        /*d040*/ 	.word	0x0003c0a0


	//   ....[1]....
        /*d044*/ 	.word	0x0003c0d0


	//   ....[2]....
        /*d048*/ 	.word	0x0003c0e0


	//   ....[3]....
        /*d04c*/ 	.word	0x0003c0f0


	//   ....[4]....
        /*d050*/ 	.word	0x0003c100


	//   ....[5]....
        /*d054*/ 	.word	0x0003c130


	//   ....[6]....
        /*d058*/ 	.word	0x0003c140


	//   ....[7]....
        /*d05c*/ 	.word	0x0003c150


	//   ....[8]....
        /*d060*/ 	.word	0x0003c160


	//   ....[9]....
        /*d064*/ 	.word	0x0003c190


	//   ....[10]....
        /*d068*/ 	.word	0x0003c1a0


	//   ....[11]....
        /*d06c*/ 	.word	0x0003c1b0


	//   ....[12]....
        /*d070*/ 	.word	0x0003c1c0


	//   ....[13]....
        /*d074*/ 	.word	0x0003c1f0


	//   ....[14]....
        /*d078*/ 	.word	0x0003c200


	//   ....[15]....
        /*d07c*/ 	.word	0x0003c210


	//   ....[16]....
        /*d080*/ 	.word	0x0003c220


	//   ....[17]....
        /*d084*/ 	.word	0x0003c250


	//   ....[18]....
        /*d088*/ 	.word	0x0003c260


	//   ....[19]....
        /*d08c*/ 	.word	0x0003c270


	//   ....[20]....
        /*d090*/ 	.word	0x0003c280


	//   ....[21]....
        /*d094*/ 	.word	0x0003c2b0


	//   ....[22]....
        /*d098*/ 	.word	0x0003c2c0


	//   ....[23]....
        /*d09c*/ 	.word	0x0003c2d0


	//   ....[24]....
        /*d0a0*/ 	.word	0x0003c2e0


	//   ....[25]....
        /*d0a4*/ 	.word	0x0003c310


	//   ....[26]....
        /*d0a8*/ 	.word	0x0003c320


	//   ....[27]....
        /*d0ac*/ 	.word	0x0003c330


	//   ....[28]....
        /*d0b0*/ 	.word	0x0003c340


	//   ....[29]....
        /*d0b4*/ 	.word	0x0003c370


	//   ....[30]....
        /*d0b8*/ 	.word	0x0003c380


	//   ....[31]....
        /*d0bc*/ 	.word	0x0003c390


	//   ....[32]....
        /*d0c0*/ 	.word	0x0003c3a0


	//   ....[33]....
        /*d0c4*/ 	.word	0x0003c3d0


	//   ....[34]....
        /*d0c8*/ 	.word	0x0003c3e0


	//   ....[35]....
        /*d0cc*/ 	.word	0x0003c3f0


	//   ....[36]....
        /*d0d0*/ 	.word	0x0003c400


	//   ....[37]....
        /*d0d4*/ 	.word	0x0003c430


	//   ....[38]....
        /*d0d8*/ 	.word	0x0003c440


	//   ....[39]....
        /*d0dc*/ 	.word	0x0003c450


	//   ....[40]....
        /*d0e0*/ 	.word	0x0003c460


	//   ....[41]....
        /*d0e4*/ 	.word	0x0003c490


	//   ....[42]....
        /*d0e8*/ 	.word	0x0003c4a0


	//   ....[43]....
        /*d0ec*/ 	.word	0x0003c4b0


	//   ....[44]....
        /*d0f0*/ 	.word	0x0003c4c0


	//   ....[45]....
        /*d0f4*/ 	.word	0x0003c4f0


	//   ....[46]....
        /*d0f8*/ 	.word	0x0003c500


	//   ....[47]....
        /*d0fc*/ 	.word	0x0003c510


	//   ....[48]....
        /*d100*/ 	.word	0x0003c520


	//   ....[49]....
        /*d104*/ 	.word	0x0003c550


	//   ....[50]....
        /*d108*/ 	.word	0x0003c560


	//   ....[51]....
        /*d10c*/ 	.word	0x0003c570


	//   ....[52]....
        /*d110*/ 	.word	0x0003c580


	//   ....[53]....
        /*d114*/ 	.word	0x0003c5b0


	//   ....[54]....
        /*d118*/ 	.word	0x0003c5c0


	//   ....[55]....
        /*d11c*/ 	.word	0x0003c5d0


	//   ....[56]....
        /*d120*/ 	.word	0x0003c5e0


	//   ....[57]....
        /*d124*/ 	.word	0x0003c610


	//   ....[58]....
        /*d128*/ 	.word	0x0003c620


	//   ....[59]....
        /*d12c*/ 	.word	0x0003c630


	//   ....[60]....
        /*d130*/ 	.word	0x0003c640


	//   ....[61]....
        /*d134*/ 	.word	0x0003c670


	//   ....[62]....
        /*d138*/ 	.word	0x0003c680


	//   ....[63]....
        /*d13c*/ 	.word	0x0003c690


	//   ....[64]....
        /*d140*/ 	.word	0x0003c6a0


	//   ....[65]....
        /*d144*/ 	.word	0x0003c6d0


	//   ....[66]....
        /*d148*/ 	.word	0x0003c6e0


	//   ....[67]....
        /*d14c*/ 	.word	0x0003c6f0


	//   ....[68]....
        /*d150*/ 	.word	0x0003c700


	//   ....[69]....
        /*d154*/ 	.word	0x0003c730


	//   ....[70]....
        /*d158*/ 	.word	0x0003c740


	//   ....[71]....
        /*d15c*/ 	.word	0x0003c750


	//   ....[72]....
        /*d160*/ 	.word	0x0003c760


	//   ....[73]....
        /*d164*/ 	.word	0x0003c790


	//   ....[74]....
        /*d168*/ 	.word	0x0003c7a0


	//   ....[75]....
        /*d16c*/ 	.word	0x0003c7b0


	//   ....[76]....
        /*d170*/ 	.word	0x0003c7c0


	//   ....[77]....
        /*d174*/ 	.word	0x0003c7f0


	//   ....[78]....
        /*d178*/ 	.word	0x0003c800


	//   ....[79]....
        /*d17c*/ 	.word	0x0003c810


	//   ....[80]....
        /*d180*/ 	.word	0x0003c820


	//   ....[81]....
        /*d184*/ 	.word	0x0003c850


	//   ....[82]....
        /*d188*/ 	.word	0x0003c860


	//   ....[83]....
        /*d18c*/ 	.word	0x0003c870


	//   ....[84]....
        /*d190*/ 	.word	0x0003c880


	//   ....[85]....
        /*d194*/ 	.word	0x0003c8b0


	//   ....[86]....
        /*d198*/ 	.word	0x0003c8c0


	//   ....[87]....
        /*d19c*/ 	.word	0x0003c8d0


	//   ....[88]....
        /*d1a0*/ 	.word	0x0003c8e0


	//   ....[89]....
        /*d1a4*/ 	.word	0x0003c910


	//   ....[90]....
        /*d1a8*/ 	.word	0x0003c920


	//   ....[91]....
        /*d1ac*/ 	.word	0x0003c930


	//   ....[92]....
        /*d1b0*/ 	.word	0x0003c940


	//   ....[93]....
        /*d1b4*/ 	.word	0x0003c970


	//   ....[94]....
        /*d1b8*/ 	.word	0x0003c980


	//   ....[95]....
        /*d1bc*/ 	.word	0x0003c990


	//   ....[96]....
        /*d1c0*/ 	.word	0x0003c9a0


	//   ....[97]....
        /*d1c4*/ 	.word	0x0003c9d0


	//   ....[98]....
        /*d1c8*/ 	.word	0x0003c9e0


	//   ....[99]....
        /*d1cc*/ 	.word	0x0003c9f0


	//   ....[100]....
        /*d1d0*/ 	.word	0x0003ca00


	//   ....[101]....
        /*d1d4*/ 	.word	0x0003ca30


	//   ....[102]....
        /*d1d8*/ 	.word	0x0003ca40


	//   ....[103]....
        /*d1dc*/ 	.word	0x0003ca50


	//   ....[104]....
        /*d1e0*/ 	.word	0x0003ca60


	//   ....[105]....
        /*d1e4*/ 	.word	0x0003ca90


	//   ....[106]....
        /*d1e8*/ 	.word	0x0003caa0


	//   ....[107]....
        /*d1ec*/ 	.word	0x0003cab0


	//   ....[108]....
        /*d1f0*/ 	.word	0x0003cac0


	//   ....[109]....
        /*d1f4*/ 	.word	0x0003caf0


	//   ....[110]....
        /*d1f8*/ 	.word	0x0003cb00


	//   ....[111]....
        /*d1fc*/ 	.word	0x0003cb10


	//   ....[112]....
        /*d200*/ 	.word	0x0003cb20


	//   ....[113]....
        /*d204*/ 	.word	0x0003cb50


	//   ....[114]....
        /*d208*/ 	.word	0x0003cb60


	//   ....[115]....
        /*d20c*/ 	.word	0x0003cb70


	//   ....[116]....
        /*d210*/ 	.word	0x0003cb80


	//   ....[117]....
        /*d214*/ 	.word	0x0003cbb0


	//   ....[118]....
        /*d218*/ 	.word	0x0003cbc0


	//   ....[119]....
        /*d21c*/ 	.word	0x0003cbd0


	//   ....[120]....
        /*d220*/ 	.word	0x0003cbe0


	//   ....[121]....
        /*d224*/ 	.word	0x0003cc10


	//   ....[122]....
        /*d228*/ 	.word	0x0003cc20


	//   ....[123]....
        /*d22c*/ 	.word	0x0003cc30


	//   ....[124]....
        /*d230*/ 	.word	0x0003cc40


	//   ....[125]....
        /*d234*/ 	.word	0x0003cc70


	//   ....[126]....
        /*d238*/ 	.word	0x0003cc80


	//   ....[127]....
        /*d23c*/ 	.word	0x0003cc90


	//   ....[128]....
        /*d240*/ 	.word	0x0003cca0


	//   ....[129]....
        /*d244*/ 	.word	0x0003ccd0


	//   ....[130]....
        /*d248*/ 	.word	0x0003cce0


	//   ....[131]....
        /*d24c*/ 	.word	0x0003ccf0


	//   ....[132]....
        /*d250*/ 	.word	0x0003cd00


	//   ....[133]....
        /*d254*/ 	.word	0x0003cd30


	//   ....[134]....
        /*d258*/ 	.word	0x0003cd40


	//   ....[135]....
        /*d25c*/ 	.word	0x0003cd50


	//   ....[136]....
        /*d260*/ 	.word	0x0003cd60


	//   ....[137]....
        /*d264*/ 	.word	0x0003cd90


	//   ....[138]....
        /*d268*/ 	.word	0x0003cda0


	//   ....[139]....
        /*d26c*/ 	.word	0x0003cdb0


	//   ....[140]....
        /*d270*/ 	.word	0x0003cdc0


	//   ....[141]....
        /*d274*/ 	.word	0x0003cdf0


	//   ....[142]....
        /*d278*/ 	.word	0x0003ce00


	//   ....[143]....
        /*d27c*/ 	.word	0x0003ce10


	//   ....[144]....
        /*d280*/ 	.word	0x0003ce20


	//   ....[145]....
        /*d284*/ 	.word	0x0003ce50


	//   ....[146]....
        /*d288*/ 	.word	0x0003ce60


	//   ....[147]....
        /*d28c*/ 	.word	0x0003ce70


	//   ....[148]....
        /*d290*/ 	.word	0x0003ce80


	//   ....[149]....
        /*d294*/ 	.word	0x0003ceb0


	//   ....[150]....
        /*d298*/ 	.word	0x0003cec0


	//   ....[151]....
        /*d29c*/ 	.word	0x0003ced0


	//   ....[152]....
        /*d2a0*/ 	.word	0x0003cee0


	//   ....[153]....
        /*d2a4*/ 	.word	0x0003cf10


	//   ....[154]....
        /*d2a8*/ 	.word	0x0003cf20


	//   ....[155]....
        /*d2ac*/ 	.word	0x0003cf30


	//   ....[156]....
        /*d2b0*/ 	.word	0x0003cf40


	//   ....[157]....
        /*d2b4*/ 	.word	0x0003cf70


	//   ....[158]....
        /*d2b8*/ 	.word	0x0003cf80


	//   ....[159]....
        /*d2bc*/ 	.word	0x0003cf90


	//   ....[160]....
        /*d2c0*/ 	.word	0x0003cfa0


	//   ....[161]....
        /*d2c4*/ 	.word	0x0003cfd0


	//   ....[162]....
        /*d2c8*/ 	.word	0x0003cfe0


	//   ....[163]....
        /*d2cc*/ 	.word	0x0003cff0


	//   ....[164]....
        /*d2d0*/ 	.word	0x0003d000


	//   ....[165]....
        /*d2d4*/ 	.word	0x0003d030


	//   ....[166]....
        /*d2d8*/ 	.word	0x0003d040


	//   ....[167]....
        /*d2dc*/ 	.word	0x0003d050


	//   ....[168]....
        /*d2e0*/ 	.word	0x0003d060


	//   ....[169]....
        /*d2e4*/ 	.word	0x0003d090


	//   ....[170]....
        /*d2e8*/ 	.word	0x0003d0a0


	//   ....[171]....
        /*d2ec*/ 	.word	0x0003d0b0


	//   ....[172]....
        /*d2f0*/ 	.word	0x0003d0c0


	//   ....[173]....
        /*d2f4*/ 	.word	0x0003d0f0


	//   ....[174]....
        /*d2f8*/ 	.word	0x0003d100


	//   ....[175]....
        /*d2fc*/ 	.word	0x0003d110


	//   ....[176]....
        /*d300*/ 	.word	0x0003d120


	//   ....[177]....
        /*d304*/ 	.word	0x0003d150


	//   ....[178]....
        /*d308*/ 	.word	0x0003d160


	//   ....[179]....
        /*d30c*/ 	.word	0x0003d170


	//   ....[180]....
        /*d310*/ 	.word	0x0003d180


	//   ....[181]....
        /*d314*/ 	.word	0x0003d1b0


	//   ....[182]....
        /*d318*/ 	.word	0x0003d1c0


	//   ....[183]....
        /*d31c*/ 	.word	0x0003d1d0


	//   ....[184]....
        /*d320*/ 	.word	0x0003d1e0


	//   ....[185]....
        /*d324*/ 	.word	0x0003d210


	//   ....[186]....
        /*d328*/ 	.word	0x0003d220


	//   ....[187]....
        /*d32c*/ 	.word	0x0003d230


	//   ....[188]....
        /*d330*/ 	.word	0x0003d240


	//   ....[189]....
        /*d334*/ 	.word	0x0003d270


	//   ....[190]....
        /*d338*/ 	.word	0x0003d280


	//   ....[191]....
        /*d33c*/ 	.word	0x0003d290


	//   ....[192]....
        /*d340*/ 	.word	0x0003d2a0


	//   ....[193]....
        /*d344*/ 	.word	0x0003d2d0


	//   ....[194]....
        /*d348*/ 	.word	0x0003d2e0


	//   ....[195]....
        /*d34c*/ 	.word	0x0003d2f0


	//   ....[196]....
        /*d350*/ 	.word	0x0003d300


	//   ....[197]....
        /*d354*/ 	.word	0x0003d330


	//   ....[198]....
        /*d358*/ 	.word	0x0003d340


	//   ....[199]....
        /*d35c*/ 	.word	0x0003d350


	//   ....[200]....
        /*d360*/ 	.word	0x0003d360


	//   ....[201]....
        /*d364*/ 	.word	0x0003d390


	//   ....[202]....
        /*d368*/ 	.word	0x0003d3a0


	//   ....[203]....
        /*d36c*/ 	.word	0x0003d3b0


	//   ....[204]....
        /*d370*/ 	.word	0x0003d3c0


	//   ....[205]....
        /*d374*/ 	.word	0x0003d3f0


	//   ....[206]....
        /*d378*/ 	.word	0x0003d400


	//   ....[207]....
        /*d37c*/ 	.word	0x0003d410


	//   ....[208]....
        /*d380*/ 	.word	0x0003d420


	//   ....[209]....
        /*d384*/ 	.word	0x0003d450


	//   ....[210]....
        /*d388*/ 	.word	0x0003d460


	//   ....[211]....
        /*d38c*/ 	.word	0x0003d470


	//   ....[212]....
        /*d390*/ 	.word	0x0003d480


	//   ....[213]....
        /*d394*/ 	.word	0x0003d4b0


	//   ....[214]....
        /*d398*/ 	.word	0x0003d4c0


	//   ....[215]....
        /*d39c*/ 	.word	0x0003d4d0


	//   ....[216]....
        /*d3a0*/ 	.word	0x0003d4e0


	//   ....[217]....
        /*d3a4*/ 	.word	0x0003d510


	//   ....[218]....
        /*d3a8*/ 	.word	0x0003d520


	//   ....[219]....
        /*d3ac*/ 	.word	0x0003d530


	//   ....[220]....
        /*d3b0*/ 	.word	0x0003d540


	//   ....[221]....
        /*d3b4*/ 	.word	0x0003d570


	//   ....[222]....
        /*d3b8*/ 	.word	0x0003d580


	//   ....[223]....
        /*d3bc*/ 	.word	0x0003d590


	//   ....[224]....
        /*d3c0*/ 	.word	0x0003d5a0


	//   ....[225]....
        /*d3c4*/ 	.word	0x0003d5d0


	//   ....[226]....
        /*d3c8*/ 	.word	0x0003d5e0


	//   ....[227]....
        /*d3cc*/ 	.word	0x0003d5f0


	//   ....[228]....
        /*d3d0*/ 	.word	0x0003d600


	//   ....[229]....
        /*d3d4*/ 	.word	0x0003d630


	//   ....[230]....
        /*d3d8*/ 	.word	0x0003d640


	//   ....[231]....
        /*d3dc*/ 	.word	0x0003d650


	//   ....[232]....
        /*d3e0*/ 	.word	0x0003d660


	//   ....[233]....
        /*d3e4*/ 	.word	0x0003d690


	//   ....[234]....
        /*d3e8*/ 	.word	0x0003d6a0


	//   ....[235]....
        /*d3ec*/ 	.word	0x0003d6b0


	//   ....[236]....
        /*d3f0*/ 	.word	0x0003d6c0


	//   ....[237]....
        /*d3f4*/ 	.word	0x0003d6f0


	//   ....[238]....
        /*d3f8*/ 	.word	0x0003d700


	//   ....[239]....
        /*d3fc*/ 	.word	0x0003d710


	//   ....[240]....
        /*d400*/ 	.word	0x0003d720


	//   ....[241]....
        /*d404*/ 	.word	0x0003d750


	//   ....[242]....
        /*d408*/ 	.word	0x0003d760


	//   ....[243]....
        /*d40c*/ 	.word	0x0003d770


	//   ....[244]....
        /*d410*/ 	.word	0x0003d780


	//   ....[245]....
        /*d414*/ 	.word	0x0003d7b0


	//   ....[246]....
        /*d418*/ 	.word	0x0003d7c0


	//   ....[247]....
        /*d41c*/ 	.word	0x0003d7d0


	//   ....[248]....
        /*d420*/ 	.word	0x0003d7e0


	//   ....[249]....
        /*d424*/ 	.word	0x0003d810


	//   ....[250]....
        /*d428*/ 	.word	0x0003d820


	//   ....[251]....
        /*d42c*/ 	.word	0x0003d830


	//   ....[252]....
        /*d430*/ 	.word	0x0003d840


	//   ....[253]....
        /*d434*/ 	.word	0x0003d870


	//   ....[254]....
        /*d438*/ 	.word	0x0003d880


	//   ....[255]....
        /*d43c*/ 	.word	0x0003d890


	//   ....[0]....
        /*d440*/ 	.word	0x0003d8a0


	//   ....[1]....
        /*d444*/ 	.word	0x0003d8d0


	//   ....[2]....
        /*d448*/ 	.word	0x0003d8e0


	//   ....[3]....
        /*d44c*/ 	.word	0x0003d8f0


	//   ....[4]....
        /*d450*/ 	.word	0x0003d900


	//   ....[5]....
        /*d454*/ 	.word	0x0003d930


	//   ....[6]....
        /*d458*/ 	.word	0x0003d940


	//   ....[7]....
        /*d45c*/ 	.word	0x0003d950


	//   ....[8]....
        /*d460*/ 	.word	0x0003d960


	//   ....[9]....
        /*d464*/ 	.word	0x0003d990


	//   ....[10]....
        /*d468*/ 	.word	0x0003d9a0


	//   ....[11]....
        /*d46c*/ 	.word	0x0003d9b0


	//   ....[12]....
        /*d470*/ 	.word	0x0003d9c0


	//   ....[13]....
        /*d474*/ 	.word	0x0003d9f0


	//   ....[14]....
        /*d478*/ 	.word	0x0003da00


	//   ....[15]....
        /*d47c*/ 	.word	0x0003da10


	//   ....[16]....
        /*d480*/ 	.word	0x0003da20


	//   ....[17]....
        /*d484*/ 	.word	0x0003da50


	//   ....[18]....
        /*d488*/ 	.word	0x0003da60


	//   ....[19]....
        /*d48c*/ 	.word	0x0003da70


	//   ....[20]....
        /*d490*/ 	.word	0x0003da80


	//   ....[21]....
        /*d494*/ 	.word	0x0003dab0


	//   ....[22]....
        /*d498*/ 	.word	0x0003dac0


	//   ....[23]....
        /*d49c*/ 	.word	0x0003dad0


	//   ....[24]....
        /*d4a0*/ 	.word	0x0003dae0


	//   ....[25]....
        /*d4a4*/ 	.word	0x0003db10


	//   ....[26]....
        /*d4a8*/ 	.word	0x0003db20


	//   ....[27]....
        /*d4ac*/ 	.word	0x0003db30


	//   ....[28]....
        /*d4b0*/ 	.word	0x0003db40


	//   ....[29]....
        /*d4b4*/ 	.word	0x0003db70


	//   ....[30]....
        /*d4b8*/ 	.word	0x0003db80


	//   ....[31]....
        /*d4bc*/ 	.word	0x0003db90


	//   ....[32]....
        /*d4c0*/ 	.word	0x0003dba0


	//   ....[33]....
        /*d4c4*/ 	.word	0x0003dbd0


	//   ....[34]....
        /*d4c8*/ 	.word	0x0003dbe0


	//   ....[35]....
        /*d4cc*/ 	.word	0x0003dbf0


	//   ....[36]....
        /*d4d0*/ 	.word	0x0003dc00


	//   ....[37]....
        /*d4d4*/ 	.word	0x0003dc30


	//   ....[38]....
        /*d4d8*/ 	.word	0x0003dc40


	//   ....[39]....
        /*d4dc*/ 	.word	0x0003dc50


	//   ....[40]....
        /*d4e0*/ 	.word	0x0003dc60


	//   ....[41]....
        /*d4e4*/ 	.word	0x0003dc90


	//   ....[42]....
        /*d4e8*/ 	.word	0x0003dca0


	//   ....[43]....
        /*d4ec*/ 	.word	0x0003dcb0


	//   ....[44]....
        /*d4f0*/ 	.word	0x0003dcc0


	//   ....[45]....
        /*d4f4*/ 	.word	0x0003dcf0


	//   ....[46]....
        /*d4f8*/ 	.word	0x0003dd00


	//   ....[47]....
        /*d4fc*/ 	.word	0x0003dd10


	//   ....[48]....
        /*d500*/ 	.word	0x0003dd20


	//   ....[49]....
        /*d504*/ 	.word	0x0003dd50


	//   ....[50]....
        /*d508*/ 	.word	0x0003dd60


	//   ....[51]....
        /*d50c*/ 	.word	0x0003dd70


	//   ....[52]....
        /*d510*/ 	.word	0x0003dd80


	//   ....[53]....
        /*d514*/ 	.word	0x0003ddb0


	//   ....[54]....
        /*d518*/ 	.word	0x0003ddc0


	//   ....[55]....
        /*d51c*/ 	.word	0x0003ddd0


	//   ....[56]....
        /*d520*/ 	.word	0x0003dde0


	//   ....[57]....
        /*d524*/ 	.word	0x0003de10


	//   ....[58]....
        /*d528*/ 	.word	0x0003de20


	//   ....[59]....
        /*d52c*/ 	.word	0x0003de30


	//   ....[60]....
        /*d530*/ 	.word	0x0003de40


	//   ....[61]....
        /*d534*/ 	.word	0x0003de70


	//   ....[62]....
        /*d538*/ 	.word	0x0003de80


	//   ....[63]....
        /*d53c*/ 	.word	0x0003de90


	//   ....[64]....
        /*d540*/ 	.word	0x0003dea0


	//   ....[65]....
        /*d544*/ 	.word	0x0003ded0


	//   ....[66]....
        /*d548*/ 	.word	0x0003dee0


	//   ....[67]....
        /*d54c*/ 	.word	0x0003def0


	//   ....[68]....
        /*d550*/ 	.word	0x0003df00


	//   ....[69]....
        /*d554*/ 	.word	0x0003df30


	//   ....[70]....
        /*d558*/ 	.word	0x0003df40


	//   ....[71]....
        /*d55c*/ 	.word	0x0003df50


	//   ....[72]....
        /*d560*/ 	.word	0x0003df60


	//   ....[73]....
        /*d564*/ 	.word	0x0003df90


	//   ....[74]....
        /*d568*/ 	.word	0x0003dfa0


	//   ....[75]....
        /*d56c*/ 	.word	0x0003dfb0


	//   ....[76]....
        /*d570*/ 	.word	0x0003dfc0


	//   ....[77]....
        /*d574*/ 	.word	0x0003dff0


	//   ....[78]....
        /*d578*/ 	.word	0x0003e000


	//   ....[79]....
        /*d57c*/ 	.word	0x0003e010


	//   ....[80]....
        /*d580*/ 	.word	0x0003e020


	//   ....[81]....
        /*d584*/ 	.word	0x0003e050


	//   ....[82]....
        /*d588*/ 	.word	0x0003e060


	//   ....[83]....
        /*d58c*/ 	.word	0x0003e070


	//   ....[84]....
        /*d590*/ 	.word	0x0003e080


	//   ....[85]....
        /*d594*/ 	.word	0x0003e0b0


	//   ....[86]....
        /*d598*/ 	.word	0x0003e0c0


	//   ....[87]....
        /*d59c*/ 	.word	0x0003e0d0


	//   ....[88]....
        /*d5a0*/ 	.word	0x0003e0e0


	//   ....[89]....
        /*d5a4*/ 	.word	0x0003e110


	//   ....[90]....
        /*d5a8*/ 	.word	0x0003e120


	//   ....[91]....
        /*d5ac*/ 	.word	0x0003e130


	//   ....[92]....
        /*d5b0*/ 	.word	0x0003e140


	//   ....[93]....
        /*d5b4*/ 	.word	0x0003e170


	//   ....[94]....
        /*d5b8*/ 	.word	0x0003e180


	//   ....[95]....
        /*d5bc*/ 	.word	0x0003e190


	//   ....[96]....
        /*d5c0*/ 	.word	0x0003e1a0


	//   ....[97]....
        /*d5c4*/ 	.word	0x0003e1d0


	//   ....[98]....
        /*d5c8*/ 	.word	0x0003e1e0


	//   ....[99]....
        /*d5cc*/ 	.word	0x0003e1f0


	//   ....[100]....
        /*d5d0*/ 	.word	0x0003e200


	//   ....[101]....
        /*d5d4*/ 	.word	0x0003e230


	//   ....[102]....
        /*d5d8*/ 	.word	0x0003e240


	//   ....[103]....
        /*d5dc*/ 	.word	0x0003e250


	//   ....[104]....
        /*d5e0*/ 	.word	0x0003e260


	//   ....[105]....
        /*d5e4*/ 	.word	0x0003e290


	//   ....[106]....
        /*d5e8*/ 	.word	0x0003e2a0


	//   ....[107]....
        /*d5ec*/ 	.word	0x0003e2b0


	//   ....[108]....
        /*d5f0*/ 	.word	0x0003e2c0


	//   ....[109]....
        /*d5f4*/ 	.word	0x0003e2f0


	//   ....[110]....
        /*d5f8*/ 	.word	0x0003e300


	//   ....[111]....
        /*d5fc*/ 	.word	0x0003e310


	//   ....[112]....
        /*d600*/ 	.word	0x0003e320


	//   ....[113]....
        /*d604*/ 	.word	0x0003e350


	//   ....[114]....
        /*d608*/ 	.word	0x0003e360


	//   ....[115]....
        /*d60c*/ 	.word	0x0003e370


	//   ....[116]....
        /*d610*/ 	.word	0x0003e380


	//   ....[117]....
        /*d614*/ 	.word	0x0003e3b0


	//   ....[118]....
        /*d618*/ 	.word	0x0003e3c0


	//   ....[119]....
        /*d61c*/ 	.word	0x0003e3d0


	//   ....[120]....
        /*d620*/ 	.word	0x0003e3e0


	//   ....[121]....
        /*d624*/ 	.word	0x0003e410


	//   ....[122]....
        /*d628*/ 	.word	0x0003e420


	//   ....[123]....
        /*d62c*/ 	.word	0x0003e430


	//   ....[124]....
        /*d630*/ 	.word	0x0003e440


	//   ....[125]....
        /*d634*/ 	.word	0x0003e470


	//   ....[126]....
        /*d638*/ 	.word	0x0003e480


	//   ....[127]....
        /*d63c*/ 	.word	0x0003e490


	//   ....[128]....
        /*d640*/ 	.word	0x0003e4a0


	//   ....[129]....
        /*d644*/ 	.word	0x0003e4d0


	//   ....[130]....
        /*d648*/ 	.word	0x0003e4e0


	//   ....[131]....
        /*d64c*/ 	.word	0x0003e4f0


	//   ....[132]....
        /*d650*/ 	.word	0x0003e500


	//   ....[133]....
        /*d654*/ 	.word	0x0003e530


	//   ....[134]....
        /*d658*/ 	.word	0x0003e540


	//   ....[135]....
        /*d65c*/ 	.word	0x0003e550


	//   ....[136]....
        /*d660*/ 	.word	0x0003e560


	//   ....[137]....
        /*d664*/ 	.word	0x0003e590


	//   ....[138]....
        /*d668*/ 	.word	0x0003e5a0


	//   ....[139]....
        /*d66c*/ 	.word	0x0003e5b0


	//   ....[140]....
        /*d670*/ 	.word	0x0003e5c0


	//   ....[141]....
        /*d674*/ 	.word	0x0003e5f0


	//   ....[142]....
        /*d678*/ 	.word	0x0003e600


	//   ....[143]....
        /*d67c*/ 	.word	0x0003e610


	//   ....[144]....
        /*d680*/ 	.word	0x0003e620


	//   ....[145]....
        /*d684*/ 	.word	0x0003e650


	//   ....[146]....
        /*d688*/ 	.word	0x0003e660


	//   ....[147]....
        /*d68c*/ 	.word	0x0003e670


	//   ....[148]....
        /*d690*/ 	.word	0x0003e680


	//   ....[149]....
        /*d694*/ 	.word	0x0003e6b0


	//   ....[150]....
        /*d698*/ 	.word	0x0003e6c0


	//   ....[151]....
        /*d69c*/ 	.word	0x0003e6d0


	//   ....[152]....
        /*d6a0*/ 	.word	0x0003e6e0


	//   ....[153]....
        /*d6a4*/ 	.word	0x0003e710


	//   ....[154]....
        /*d6a8*/ 	.word	0x0003e720


	//   ....[155]....
        /*d6ac*/ 	.word	0x0003e730


	//   ....[156]....
        /*d6b0*/ 	.word	0x0003e740


	//   ....[157]....
        /*d6b4*/ 	.word	0x0003e770


	//   ....[158]....
        /*d6b8*/ 	.word	0x0003e780


	//   ....[159]....
        /*d6bc*/ 	.word	0x0003e790


	//   ....[160]....
        /*d6c0*/ 	.word	0x0003e7a0


	//   ....[161]....
        /*d6c4*/ 	.word	0x0003e7d0


	//   ....[162]....
        /*d6c8*/ 	.word	0x0003e7e0


	//   ....[163]....
        /*d6cc*/ 	.word	0x0003e7f0


	//   ....[164]....
        /*d6d0*/ 	.word	0x0003e800


	//   ....[165]....
        /*d6d4*/ 	.word	0x0003e830


	//   ....[166]....
        /*d6d8*/ 	.word	0x0003e840


	//   ....[167]....
        /*d6dc*/ 	.word	0x0003e850


	//   ....[168]....
        /*d6e0*/ 	.word	0x0003e860


	//   ....[169]....
        /*d6e4*/ 	.word	0x0003e890


	//   ....[170]....
        /*d6e8*/ 	.word	0x0003e8a0


	//   ....[171]....
        /*d6ec*/ 	.word	0x0003e8b0


	//   ....[172]....
        /*d6f0*/ 	.word	0x0003e8c0


	//   ....[173]....
        /*d6f4*/ 	.word	0x0003e8f0


	//   ....[174]....
        /*d6f8*/ 	.word	0x0003e900


	//   ....[175]....
        /*d6fc*/ 	.word	0x0003e910


	//   ....[176]....
        /*d700*/ 	.word	0x0003e920


	//   ....[177]....
        /*d704*/ 	.word	0x0003e950


	//   ....[178]....
        /*d708*/ 	.word	0x0003e960


	//   ....[179]....
        /*d70c*/ 	.word	0x0003e970


	//   ....[180]....
        /*d710*/ 	.word	0x0003e980


	//   ....[181]....
        /*d714*/ 	.word	0x0003e9b0


	//   ....[182]....
        /*d718*/ 	.word	0x0003e9c0


	//   ....[183]....
        /*d71c*/ 	.word	0x0003e9d0


	//   ....[184]....
        /*d720*/ 	.word	0x0003e9e0


	//   ....[185]....
        /*d724*/ 	.word	0x0003ea10


	//   ....[186]....
        /*d728*/ 	.word	0x0003ea20


	//   ....[187]....
        /*d72c*/ 	.word	0x0003ea30


	//   ....[188]....
        /*d730*/ 	.word	0x0003ea40


	//   ....[189]....
        /*d734*/ 	.word	0x0003ea70


	//   ....[190]....
        /*d738*/ 	.word	0x0003ea80


	//   ....[191]....
        /*d73c*/ 	.word	0x0003ea90


	//   ....[192]....
        /*d740*/ 	.word	0x0003eaa0


	//   ....[193]....
        /*d744*/ 	.word	0x0003ead0


	//   ....[194]....
        /*d748*/ 	.word	0x0003eae0


	//   ....[195]....
        /*d74c*/ 	.word	0x0003eaf0


	//   ....[196]....
        /*d750*/ 	.word	0x0003eb00


	//   ....[197]....
        /*d754*/ 	.word	0x0003eb30


	//   ....[198]....
        /*d758*/ 	.word	0x0003eb40


	//   ....[199]....
        /*d75c*/ 	.word	0x0003eb50


	//   ....[200]....
        /*d760*/ 	.word	0x0003eb60


	//   ....[201]....
        /*d764*/ 	.word	0x0003eb90


	//   ....[202]....
        /*d768*/ 	.word	0x0003eba0


	//   ....[203]....
        /*d76c*/ 	.word	0x0003ebb0


	//   ....[204]....
        /*d770*/ 	.word	0x0003ebc0


	//   ....[205]....
        /*d774*/ 	.word	0x0003ebf0


	//   ....[206]....
        /*d778*/ 	.word	0x0003ec00


	//   ....[207]....
        /*d77c*/ 	.word	0x0003ec10


	//   ....[208]....
        /*d780*/ 	.word	0x0003ec20


	//   ....[209]....
        /*d784*/ 	.word	0x0003ec50


	//   ....[210]....
        /*d788*/ 	.word	0x0003ec60


	//   ....[211]....
        /*d78c*/ 	.word	0x0003ec70


	//   ....[212]....
        /*d790*/ 	.word	0x0003ec80


	//   ....[213]....
        /*d794*/ 	.word	0x0003ecb0


	//   ....[214]....
        /*d798*/ 	.word	0x0003ecc0


	//   ....[215]....
        /*d79c*/ 	.word	0x0003ecd0


	//   ....[216]....
        /*d7a0*/ 	.word	0x0003ece0


	//   ....[217]....
        /*d7a4*/ 	.word	0x0003ed10


	//   ....[218]....
        /*d7a8*/ 	.word	0x0003ed20


	//   ....[219]....
        /*d7ac*/ 	.word	0x0003ed30


	//   ....[220]....
        /*d7b0*/ 	.word	0x0003ed40


	//   ....[221]....
        /*d7b4*/ 	.word	0x0003ed70


	//   ....[222]....
        /*d7b8*/ 	.word	0x0003ed80


	//   ....[223]....
        /*d7bc*/ 	.word	0x0003ed90


	//   ....[224]....
        /*d7c0*/ 	.word	0x0003eda0


	//   ....[225]....
        /*d7c4*/ 	.word	0x0003edd0


	//   ....[226]....
        /*d7c8*/ 	.word	0x0003ede0


	//   ....[227]....
        /*d7cc*/ 	.word	0x0003edf0


	//   ....[228]....
        /*d7d0*/ 	.word	0x0003ee00


	//   ....[229]....
        /*d7d4*/ 	.word	0x0003ee30


	//   ....[230]....
        /*d7d8*/ 	.word	0x0003ee40


	//   ....[231]....
        /*d7dc*/ 	.word	0x0003ee50


	//   ....[232]....
        /*d7e0*/ 	.word	0x0003ee60


	//   ....[233]....
        /*d7e4*/ 	.word	0x0003ee90


	//   ....[234]....
        /*d7e8*/ 	.word	0x0003eea0


	//   ....[235]....
        /*d7ec*/ 	.word	0x0003eeb0


	//   ....[236]....
        /*d7f0*/ 	.word	0x0003eec0


	//   ....[237]....
        /*d7f4*/ 	.word	0x0003eef0


	//   ....[238]....
        /*d7f8*/ 	.word	0x0003ef00


	//   ....[239]....
        /*d7fc*/ 	.word	0x0003ef10


	//   ....[240]....
        /*d800*/ 	.word	0x0003ef20


	//   ....[241]....
        /*d804*/ 	.word	0x0003ef50


	//   ....[242]....
        /*d808*/ 	.word	0x0003ef60


	//   ....[243]....
        /*d80c*/ 	.word	0x0003ef70


	//   ....[244]....
        /*d810*/ 	.word	0x0003ef80


	//   ....[245]....
        /*d814*/ 	.word	0x0003efb0


	//   ....[246]....
        /*d818*/ 	.word	0x0003efc0


	//   ....[247]....
        /*d81c*/ 	.word	0x0003efd0


	//   ....[248]....
        /*d820*/ 	.word	0x0003efe0


	//   ....[249]....
        /*d824*/ 	.word	0x0003f010


	//   ....[250]....
        /*d828*/ 	.word	0x0003f020


	//   ....[251]....
        /*d82c*/ 	.word	0x0003f030


	//   ....[252]....
        /*d830*/ 	.word	0x0003f040


	//   ....[253]....
        /*d834*/ 	.word	0x0003f070


	//   ....[254]....
        /*d838*/ 	.word	0x0003f080


	//   ....[255]....
        /*d83c*/ 	.word	0x0003f090


	//   ....[0]....
        /*d840*/ 	.word	0x0003f0a0


	//   ....[1]....
        /*d844*/ 	.word	0x0003f0d0


	//   ....[2]....
        /*d848*/ 	.word	0x0003f0e0


	//   ....[3]....
        /*d84c*/ 	.word	0x0003f0f0


	//   ....[4]....
        /*d850*/ 	.word	0x0003f100


	//   ....[5]....
        /*d854*/ 	.word	0x0003f130


	//   ....[6]....
        /*d858*/ 	.word	0x0003f140


	//   ....[7]....
        /*d85c*/ 	.word	0x0003f150


	//   ....[8]....
        /*d860*/ 	.word	0x0003f160


	//   ....[9]....
        /*d864*/ 	.word	0x0003f190


	//   ....[10]....
        /*d868*/ 	.word	0x0003f1a0


	//   ....[11]....
        /*d86c*/ 	.word	0x0003f1b0


	//   ....[12]....
        /*d870*/ 	.word	0x0003f1c0


	//   ....[13]....
        /*d874*/ 	.word	0x0003f1f0


	//   ....[14]....
        /*d878*/ 	.word	0x0003f200


	//   ....[15]....
        /*d87c*/ 	.word	0x0003f210


	//   ....[16]....
        /*d880*/ 	.word	0x0003f220


	//   ....[17]....
        /*d884*/ 	.word	0x0003f250


	//   ....[18]....
        /*d888*/ 	.word	0x0003f260


	//   ....[19]....
        /*d88c*/ 	.word	0x0003f270


	//   ....[20]....
        /*d890*/ 	.word	0x0003f280


	//   ....[21]....
        /*d894*/ 	.word	0x0003f2b0


	//   ....[22]....
        /*d898*/ 	.word	0x0003f2c0


	//   ....[23]....
        /*d89c*/ 	.word	0x0003f2d0


	//   ....[24]....
        /*d8a0*/ 	.word	0x0003f2e0


	//   ....[25]....
        /*d8a4*/ 	.word	0x0003f310


	//   ....[26]....
        /*d8a8*/ 	.word	0x0003f320


	//   ....[27]....
        /*d8ac*/ 	.word	0x0003f330


	//   ....[28]....
        /*d8b0*/ 	.word	0x0003f340


	//   ....[29]....
        /*d8b4*/ 	.word	0x0003f370


	//   ....[30]....
        /*d8b8*/ 	.word	0x0003f380


	//   ....[31]....
        /*d8bc*/ 	.word	0x0003f390


	//   ....[32]....
        /*d8c0*/ 	.word	0x0003f3a0


	//   ....[33]....
        /*d8c4*/ 	.word	0x0003f3d0


	//   ....[34]....
        /*d8c8*/ 	.word	0x0003f3e0


	//   ....[35]....
        /*d8cc*/ 	.word	0x0003f3f0


	//   ....[36]....
        /*d8d0*/ 	.word	0x0003f400


	//   ....[37]....
        /*d8d4*/ 	.word	0x0003f430


	//   ....[38]....
        /*d8d8*/ 	.word	0x0003f440


	//   ....[39]....
        /*d8dc*/ 	.word	0x0003f450


	//   ....[40]....
        /*d8e0*/ 	.word	0x0003f460


	//   ....[41]....
        /*d8e4*/ 	.word	0x0003f490


	//   ....[42]....
        /*d8e8*/ 	.word	0x0003f4a0


	//   ....[43]....
        /*d8ec*/ 	.word	0x0003f4b0


	//   ....[44]....
        /*d8f0*/ 	.word	0x0003f4c0


	//   ....[45]....
        /*d8f4*/ 	.word	0x0003f4f0


	//   ....[46]....
        /*d8f8*/ 	.word	0x0003f500


	//   ....[47]....
        /*d8fc*/ 	.word	0x0003f510


	//   ....[48]....
        /*d900*/ 	.word	0x0003f520


	//   ....[49]....
        /*d904*/ 	.word	0x0003f550


	//   ....[50]....
        /*d908*/ 	.word	0x0003f560


	//   ....[51]....
        /*d90c*/ 	.word	0x0003f570


	//   ....[52]....
        /*d910*/ 	.word	0x0003f580


	//   ....[53]....
        /*d914*/ 	.word	0x0003f5b0


	//   ....[54]....
        /*d918*/ 	.word	0x0003f5c0


	//   ....[55]....
        /*d91c*/ 	.word	0x0003f5d0


	//   ....[56]....
        /*d920*/ 	.word	0x0003f5e0


	//   ....[57]....
        /*d924*/ 	.word	0x0003f610


	//   ....[58]....
        /*d928*/ 	.word	0x0003f620


	//   ....[59]....
        /*d92c*/ 	.word	0x0003f630


	//   ....[60]....
        /*d930*/ 	.word	0x0003f640


	//   ....[61]....
        /*d934*/ 	.word	0x0003f670


	//   ....[62]....
        /*d938*/ 	.word	0x0003f680


	//   ....[63]....
        /*d93c*/ 	.word	0x0003f690


	//   ....[64]....
        /*d940*/ 	.word	0x0003f6a0


	//   ....[65]....
        /*d944*/ 	.word	0x0003f6d0


	//   ....[66]....
        /*d948*/ 	.word	0x0003f6e0


	//   ....[67]....
        /*d94c*/ 	.word	0x0003f6f0


	//   ....[68]....
        /*d950*/ 	.word	0x0003f700


	//   ....[69]....
        /*d954*/ 	.word	0x0003f730


	//   ....[70]....
        /*d958*/ 	.word	0x0003f740


	//   ....[71]....
        /*d95c*/ 	.word	0x0003f750


	//   ....[72]....
        /*d960*/ 	.word	0x0003f760


	//   ....[73]....
        /*d964*/ 	.word	0x0003f790


	//   ....[74]....
        /*d968*/ 	.word	0x0003f7a0


	//   ....[75]....
        /*d96c*/ 	.word	0x0003f7b0


	//   ....[76]....
        /*d970*/ 	.word	0x0003f7c0


	//   ....[77]....
        /*d974*/ 	.word	0x0003f7f0


	//   ....[78]....
        /*d978*/ 	.word	0x0003f800


	//   ....[79]....
        /*d97c*/ 	.word	0x0003f810


	//   ....[80]....
        /*d980*/ 	.word	0x0003f820


	//   ....[81]....
        /*d984*/ 	.word	0x0003f850


	//   ....[82]....
        /*d988*/ 	.word	0x0003f860


	//   ....[83]....
        /*d98c*/ 	.word	0x0003f870


	//   ....[84]....
        /*d990*/ 	.word	0x0003f880


	//   ....[85]....
        /*d994*/ 	.word	0x0003f8b0


	//   ....[86]....
        /*d998*/ 	.word	0x0003f8c0


	//   ....[87]....
        /*d99c*/ 	.word	0x0003f8d0


	//   ....[88]....
        /*d9a0*/ 	.word	0x0003f8e0


	//   ....[89]....
        /*d9a4*/ 	.word	0x0003f910


	//   ....[90]....
        /*d9a8*/ 	.word	0x0003f920


	//   ....[91]....
        /*d9ac*/ 	.word	0x0003f930


	//   ....[92]....
        /*d9b0*/ 	.word	0x0003f940


	//   ....[93]....
        /*d9b4*/ 	.word	0x0003f970


	//   ....[94]....
        /*d9b8*/ 	.word	0x0003f980


	//   ....[95]....
        /*d9bc*/ 	.word	0x0003f990


	//   ....[96]....
        /*d9c0*/ 	.word	0x0003f9a0


	//   ....[97]....
        /*d9c4*/ 	.word	0x0003f9d0


	//   ....[98]....
        /*d9c8*/ 	.word	0x0003f9e0


	//   ....[99]....
        /*d9cc*/ 	.word	0x0003f9f0


	//   ....[100]....
        /*d9d0*/ 	.word	0x0003fa00


	//   ....[101]....
        /*d9d4*/ 	.word	0x0003fa30


	//   ....[102]....
        /*d9d8*/ 	.word	0x0003fa40


	//   ....[103]....
        /*d9dc*/ 	.word	0x0003fa50


	//   ....[104]....
        /*d9e0*/ 	.word	0x0003fa60


	//   ....[105]....
        /*d9e4*/ 	.word	0x0003fa90


	//   ....[106]....
        /*d9e8*/ 	.word	0x0003faa0


	//   ....[107]....
        /*d9ec*/ 	.word	0x0003fab0


	//   ....[108]....
        /*d9f0*/ 	.word	0x0003fac0


	//   ....[109]....
        /*d9f4*/ 	.word	0x0003faf0


	//   ....[110]....
        /*d9f8*/ 	.word	0x0003fb00


	//   ....[111]....
        /*d9fc*/ 	.word	0x0003fb10


	//   ....[112]....
        /*da00*/ 	.word	0x0003fb20


	//   ....[113]....
        /*da04*/ 	.word	0x0003fb50


	//   ....[114]....
        /*da08*/ 	.word	0x0003fb60


	//   ....[115]....
        /*da0c*/ 	.word	0x0003fb70


	//   ....[116]....
        /*da10*/ 	.word	0x0003fb80


	//   ....[117]....
        /*da14*/ 	.word	0x0003fbb0


	//   ....[118]....
        /*da18*/ 	.word	0x0003fbc0


	//   ....[119]....
        /*da1c*/ 	.word	0x0003fbd0


	//   ....[120]....
        /*da20*/ 	.word	0x0003fbe0


	//   ....[121]....
        /*da24*/ 	.word	0x0003fc10


	//   ....[122]....
        /*da28*/ 	.word	0x0003fc20


	//   ....[123]....
        /*da2c*/ 	.word	0x0003fc30


	//   ....[124]....
        /*da30*/ 	.word	0x0003fc40


	//   ....[125]....
        /*da34*/ 	.word	0x0003fc70


	//   ....[126]....
        /*da38*/ 	.word	0x0003fc80


	//   ....[127]....
        /*da3c*/ 	.word	0x0003fc90


	//   ....[128]....
        /*da40*/ 	.word	0x0003fca0


	//   ....[129]....
        /*da44*/ 	.word	0x0003fcd0


	//   ....[130]....
        /*da48*/ 	.word	0x0003fce0


	//   ....[131]....
        /*da4c*/ 	.word	0x0003fcf0


	//   ....[132]....
        /*da50*/ 	.word	0x0003fd00


	//   ....[133]....
        /*da54*/ 	.word	0x0003fd30


	//   ....[134]....
        /*da58*/ 	.word	0x0003fd40


	//   ....[135]....
        /*da5c*/ 	.word	0x0003fd50


	//   ....[136]....
        /*da60*/ 	.word	0x0003fd60


	//   ....[137]....
        /*da64*/ 	.word	0x0003fd90


	//   ....[138]....
        /*da68*/ 	.word	0x0003fda0


	//   ....[139]....
        /*da6c*/ 	.word	0x0003fdb0


	//   ....[140]....
        /*da70*/ 	.word	0x0003fdc0


	//   ....[141]....
        /*da74*/ 	.word	0x0003fdf0


	//   ....[142]....
        /*da78*/ 	.word	0x0003fe00


	//   ....[143]....
        /*da7c*/ 	.word	0x0003fe10


	//   ....[144]....
        /*da80*/ 	.word	0x0003fe20


	//   ....[145]....
        /*da84*/ 	.word	0x0003fe50


	//   ....[146]....
        /*da88*/ 	.word	0x0003fe60


	//   ....[147]....
        /*da8c*/ 	.word	0x0003fe70


	//   ....[148]....
        /*da90*/ 	.word	0x0003fe80


	//   ....[149]....
        /*da94*/ 	.word	0x0003feb0


	//   ....[150]....
        /*da98*/ 	.word	0x0003fec0


	//   ....[151]....
        /*da9c*/ 	.word	0x0003fed0


	//   ....[152]....
        /*daa0*/ 	.word	0x0003fee0


	//   ....[153]....
        /*daa4*/ 	.word	0x0003ff10


	//   ....[154]....
        /*daa8*/ 	.word	0x0003ff20


	//   ....[155]....
        /*daac*/ 	.word	0x0003ff30


	//   ....[156]....
        /*dab0*/ 	.word	0x0003ff40


	//   ....[157]....
        /*dab4*/ 	.word	0x0003ff70


	//   ....[158]....
        /*dab8*/ 	.word	0x0003ff80


	//   ....[159]....
        /*dabc*/ 	.word	0x0003ff90


	//   ....[160]....
        /*dac0*/ 	.word	0x0003ffa0


	//   ....[161]....
        /*dac4*/ 	.word	0x0003ffd0


	//   ....[162]....
        /*dac8*/ 	.word	0x0003ffe0


	//   ....[163]....
        /*dacc*/ 	.word	0x0003fff0


	//   ....[164]....
        /*dad0*/ 	.word	0x00040000


	//   ....[165]....
        /*dad4*/ 	.word	0x00040030


	//   ....[166]....
        /*dad8*/ 	.word	0x00040040


	//   ....[167]....
        /*dadc*/ 	.word	0x00040050


	//   ....[168]....
        /*dae0*/ 	.word	0x00040060


	//   ....[169]....
        /*dae4*/ 	.word	0x00040090


	//   ....[170]....
        /*dae8*/ 	.word	0x000400a0


	//   ....[171]....
        /*daec*/ 	.word	0x000400b0


	//   ....[172]....
        /*daf0*/ 	.word	0x000400c0


	//   ....[173]....
        /*daf4*/ 	.word	0x000400f0


	//   ....[174]....
        /*daf8*/ 	.word	0x00040100


	//   ....[175]....
        /*dafc*/ 	.word	0x00040110


	//   ....[176]....
        /*db00*/ 	.word	0x00040120


	//   ....[177]....
        /*db04*/ 	.word	0x00040150


	//   ....[178]....
        /*db08*/ 	.word	0x00040160


	//   ....[179]....
        /*db0c*/ 	.word	0x00040170


	//   ....[180]....
        /*db10*/ 	.word	0x00040180


	//   ....[181]....
        /*db14*/ 	.word	0x000401b0


	//   ....[182]....
        /*db18*/ 	.word	0x000401c0


	//   ....[183]....
        /*db1c*/ 	.word	0x000401d0


	//   ....[184]....
        /*db20*/ 	.word	0x000401e0


	//   ....[185]....
        /*db24*/ 	.word	0x00040210


	//   ....[186]....
        /*db28*/ 	.word	0x00040220


	//   ....[187]....
        /*db2c*/ 	.word	0x00040230


	//   ....[188]....
        /*db30*/ 	.word	0x00040240


	//   ....[189]....
        /*db34*/ 	.word	0x00040270


	//   ....[190]....
        /*db38*/ 	.word	0x00040280


	//   ....[191]....
        /*db3c*/ 	.word	0x00040290


	//   ....[192]....
        /*db40*/ 	.word	0x000402a0


	//   ....[193]....
        /*db44*/ 	.word	0x000402d0


	//   ....[194]....
        /*db48*/ 	.word	0x000402e0


	//   ....[195]....
        /*db4c*/ 	.word	0x000402f0


	//   ....[196]....
        /*db50*/ 	.word	0x00040300


	//   ....[197]....
        /*db54*/ 	.word	0x00040330


	//   ....[198]....
        /*db58*/ 	.word	0x00040340


	//   ....[199]....
        /*db5c*/ 	.word	0x00040350


	//   ....[200]....
        /*db60*/ 	.word	0x00040360


	//   ....[201]....
        /*db64*/ 	.word	0x00040390


	//   ....[202]....
        /*db68*/ 	.word	0x000403a0


	//   ....[203]....
        /*db6c*/ 	.word	0x000403b0


	//   ....[204]....
        /*db70*/ 	.word	0x000403c0


	//   ....[205]....
        /*db74*/ 	.word	0x000403f0


	//   ....[206]....
        /*db78*/ 	.word	0x00040400


	//   ....[207]....
        /*db7c*/ 	.word	0x00040410


	//   ....[208]....
        /*db80*/ 	.word	0x00040420


	//   ....[209]....
        /*db84*/ 	.word	0x00040450


	//   ....[210]....
        /*db88*/ 	.word	0x00040460


	//   ....[211]....
        /*db8c*/ 	.word	0x00040470


	//   ....[212]....
        /*db90*/ 	.word	0x00040480


	//   ....[213]....
        /*db94*/ 	.word	0x000404b0


	//   ....[214]....
        /*db98*/ 	.word	0x000404c0


	//   ....[215]....
        /*db9c*/ 	.word	0x000404d0


	//   ....[216]....
        /*dba0*/ 	.word	0x000404e0


	//   ....[217]....
        /*dba4*/ 	.word	0x00040510


	//   ....[218]....
        /*dba8*/ 	.word	0x00040520


	//   ....[219]....
        /*dbac*/ 	.word	0x00040530


	//   ....[220]....
        /*dbb0*/ 	.word	0x00040540


	//   ....[221]....
        /*dbb4*/ 	.word	0x00040570


	//   ....[222]....
        /*dbb8*/ 	.word	0x00040580


	//   ....[223]....
        /*dbbc*/ 	.word	0x00040590


	//   ....[224]....
        /*dbc0*/ 	.word	0x000405a0


	//   ....[225]....
        /*dbc4*/ 	.word	0x000405d0


	//   ....[226]....
        /*dbc8*/ 	.word	0x000405e0


	//   ....[227]....
        /*dbcc*/ 	.word	0x000405f0


	//   ....[228]....
        /*dbd0*/ 	.word	0x00040600


	//   ....[229]....
        /*dbd4*/ 	.word	0x00040630


	//   ....[230]....
        /*dbd8*/ 	.word	0x00040640


	//   ....[231]....
        /*dbdc*/ 	.word	0x00040650


	//   ....[232]....
        /*dbe0*/ 	.word	0x00040660


	//   ....[233]....
        /*dbe4*/ 	.word	0x00040690


	//   ....[234]....
        /*dbe8*/ 	.word	0x000406a0


	//   ....[235]....
        /*dbec*/ 	.word	0x000406b0


	//   ....[236]....
        /*dbf0*/ 	.word	0x000406c0


	//   ....[237]....
        /*dbf4*/ 	.word	0x000406f0


	//   ....[238]....
        /*dbf8*/ 	.word	0x00040700


	//   ....[239]....
        /*dbfc*/ 	.word	0x00040710


	//   ....[240]....
        /*dc00*/ 	.word	0x00040720


	//   ....[241]....
        /*dc04*/ 	.word	0x00040750


	//   ....[242]....
        /*dc08*/ 	.word	0x00040760


	//   ....[243]....
        /*dc0c*/ 	.word	0x00040770


	//   ....[244]....
        /*dc10*/ 	.word	0x00040780


	//   ....[245]....
        /*dc14*/ 	.word	0x000407b0


	//   ....[246]....
        /*dc18*/ 	.word	0x000407c0


	//   ....[247]....
        /*dc1c*/ 	.word	0x000407d0


	//   ....[248]....
        /*dc20*/ 	.word	0x000407e0


	//   ....[249]....
        /*dc24*/ 	.word	0x00040810


	//   ....[250]....
        /*dc28*/ 	.word	0x00040820


	//   ....[251]....
        /*dc2c*/ 	.word	0x00040830


	//   ....[252]....
        /*dc30*/ 	.word	0x00040840


	//   ....[253]....
        /*dc34*/ 	.word	0x00040870


	//   ....[254]....
        /*dc38*/ 	.word	0x00040880


	//   ....[255]....
        /*dc3c*/ 	.word	0x00040890


	//   ....[0]....
        /*dc40*/ 	.word	0x000408a0


	//   ....[1]....
        /*dc44*/ 	.word	0x000408d0


	//   ....[2]....
        /*dc48*/ 	.word	0x000408e0


	//   ....[3]....
        /*dc4c*/ 	.word	0x000408f0


	//   ....[4]....
        /*dc50*/ 	.word	0x00040900


	//   ....[5]....
        /*dc54*/ 	.word	0x00040930


	//   ....[6]....
        /*dc58*/ 	.word	0x00040940


	//   ....[7]....
        /*dc5c*/ 	.word	0x00040950


	//   ....[8]....
        /*dc60*/ 	.word	0x00040960


	//   ....[9]....
        /*dc64*/ 	.word	0x00040990


	//   ....[10]....
        /*dc68*/ 	.word	0x000409a0


	//   ....[11]....
        /*dc6c*/ 	.word	0x000409b0


	//   ....[12]....
        /*dc70*/ 	.word	0x000409c0


	//   ....[13]....
        /*dc74*/ 	.word	0x000409f0


	//   ....[14]....
        /*dc78*/ 	.word	0x00040a00


	//   ....[15]....
        /*dc7c*/ 	.word	0x00040a10


	//   ....[16]....
        /*dc80*/ 	.word	0x00040a20


	//   ....[17]....
        /*dc84*/ 	.word	0x00040a50


	//   ....[18]....
        /*dc88*/ 	.word	0x00040a60


	//   ....[19]....
        /*dc8c*/ 	.word	0x00040a70


	//   ....[20]....
        /*dc90*/ 	.word	0x00040a80


	//   ....[21]....
        /*dc94*/ 	.word	0x00040ab0


	//   ....[22]....
        /*dc98*/ 	.word	0x00040ac0


	//   ....[23]....
        /*dc9c*/ 	.word	0x00040ad0


	//   ....[24]....
        /*dca0*/ 	.word	0x00040ae0


	//   ....[25]....
        /*dca4*/ 	.word	0x00040b10


	//   ....[26]....
        /*dca8*/ 	.word	0x00040b20


	//   ....[27]....
        /*dcac*/ 	.word	0x00040b30


	//   ....[28]....
        /*dcb0*/ 	.word	0x00040b40


	//   ....[29]....
        /*dcb4*/ 	.word	0x00040b70


	//   ....[30]....
        /*dcb8*/ 	.word	0x00040b80


	//   ....[31]....
        /*dcbc*/ 	.word	0x00040b90


	//   ....[32]....
        /*dcc0*/ 	.word	0x00040ba0


	//   ....[33]....
        /*dcc4*/ 	.word	0x00040bd0


	//   ....[34]....
        /*dcc8*/ 	.word	0x00040be0


	//   ....[35]....
        /*dccc*/ 	.word	0x00040bf0


	//   ....[36]....
        /*dcd0*/ 	.word	0x00040c00


	//   ....[37]....
        /*dcd4*/ 	.word	0x00040c30


	//   ....[38]....
        /*dcd8*/ 	.word	0x00040c40


	//   ....[39]....
        /*dcdc*/ 	.word	0x00040c50


	//   ....[40]....
        /*dce0*/ 	.word	0x00040c60


	//   ....[41]....
        /*dce4*/ 	.word	0x00040c90


	//   ....[42]....
        /*dce8*/ 	.word	0x00040ca0


	//   ....[43]....
        /*dcec*/ 	.word	0x00040cb0


	//   ....[44]....
        /*dcf0*/ 	.word	0x00040cc0


	//   ....[45]....
        /*dcf4*/ 	.word	0x00040cf0


	//   ....[46]....
        /*dcf8*/ 	.word	0x00040d00


	//   ....[47]....
        /*dcfc*/ 	.word	0x00040d10


	//   ....[48]....
        /*dd00*/ 	.word	0x00040d20


	//   ....[49]....
        /*dd04*/ 	.word	0x00040d50


	//   ....[50]....
        /*dd08*/ 	.word	0x00040d60


	//   ....[51]....
        /*dd0c*/ 	.word	0x00040d70


	//   ....[52]....
        /*dd10*/ 	.word	0x00040d80


	//   ....[53]....
        /*dd14*/ 	.word	0x00040db0


	//   ....[54]....
        /*dd18*/ 	.word	0x00040dc0


	//   ....[55]....
        /*dd1c*/ 	.word	0x00040dd0


	//   ....[56]....
        /*dd20*/ 	.word	0x00040de0


	//   ....[57]....
        /*dd24*/ 	.word	0x00040e10


	//   ....[58]....
        /*dd28*/ 	.word	0x00040e20


	//   ....[59]....
        /*dd2c*/ 	.word	0x00040e30


	//   ....[60]....
        /*dd30*/ 	.word	0x00040e40


	//   ....[61]....
        /*dd34*/ 	.word	0x00040e70


	//   ....[62]....
        /*dd38*/ 	.word	0x00040e80


	//   ....[63]....
        /*dd3c*/ 	.word	0x00040e90


	//   ....[64]....
        /*dd40*/ 	.word	0x00040ea0


	//   ....[65]....
        /*dd44*/ 	.word	0x00040ed0


	//   ....[66]....
        /*dd48*/ 	.word	0x00040ee0


	//   ....[67]....
        /*dd4c*/ 	.word	0x00040ef0


	//   ....[68]....
        /*dd50*/ 	.word	0x00040f00


	//   ....[69]....
        /*dd54*/ 	.word	0x00040f30


	//   ....[70]....
        /*dd58*/ 	.word	0x00040f40


	//   ....[71]....
        /*dd5c*/ 	.word	0x00040f50


	//   ....[72]....
        /*dd60*/ 	.word	0x00040f60


	//   ....[73]....
        /*dd64*/ 	.word	0x00040f90


	//   ....[74]....
        /*dd68*/ 	.word	0x00040fa0


	//   ....[75]....
        /*dd6c*/ 	.word	0x00040fb0


	//   ....[76]....
        /*dd70*/ 	.word	0x00040fc0


	//   ....[77]....
        /*dd74*/ 	.word	0x00040ff0


	//   ....[78]....
        /*dd78*/ 	.word	0x00041000


	//   ....[79]....
        /*dd7c*/ 	.word	0x00041010


	//   ....[80]....
        /*dd80*/ 	.word	0x00041020


	//   ....[81]....
        /*dd84*/ 	.word	0x00041050


	//   ....[82]....
        /*dd88*/ 	.word	0x00041060


	//   ....[83]....
        /*dd8c*/ 	.word	0x00041070


	//   ....[84]....
        /*dd90*/ 	.word	0x00041080


	//   ....[85]....
        /*dd94*/ 	.word	0x000410b0


	//   ....[86]....
        /*dd98*/ 	.word	0x000410c0


	//   ....[87]....
        /*dd9c*/ 	.word	0x000410d0


	//   ....[88]....
        /*dda0*/ 	.word	0x000410e0


	//   ....[89]....
        /*dda4*/ 	.word	0x00041110


	//   ....[90]....
        /*dda8*/ 	.word	0x00041120


	//   ....[91]....
        /*ddac*/ 	.word	0x00041130


	//   ....[92]....
        /*ddb0*/ 	.word	0x00041140


	//   ....[93]....
        /*ddb4*/ 	.word	0x00041170


	//   ....[94]....
        /*ddb8*/ 	.word	0x00041180


	//   ....[95]....
        /*ddbc*/ 	.word	0x00041190


	//   ....[96]....
        /*ddc0*/ 	.word	0x000411a0


	//   ....[97]....
        /*ddc4*/ 	.word	0x000411d0


	//   ....[98]....
        /*ddc8*/ 	.word	0x000411e0


	//   ....[99]....
        /*ddcc*/ 	.word	0x000411f0


	//   ....[100]....
        /*ddd0*/ 	.word	0x00041200


	//   ....[101]....
        /*ddd4*/ 	.word	0x00041230


	//   ....[102]....
        /*ddd8*/ 	.word	0x00041240


	//   ....[103]....
        /*dddc*/ 	.word	0x00041250


	//   ....[104]....
        /*dde0*/ 	.word	0x00041260


	//   ....[105]....
        /*dde4*/ 	.word	0x00041290


	//   ....[106]....
        /*dde8*/ 	.word	0x000412a0


	//   ....[107]....
        /*ddec*/ 	.word	0x000412b0


	//   ....[108]....
        /*ddf0*/ 	.word	0x000412c0


	//   ....[109]....
        /*ddf4*/ 	.word	0x000412f0


	//   ....[110]....
        /*ddf8*/ 	.word	0x00041300


	//   ....[111]....
        /*ddfc*/ 	.word	0x00041310


	//   ....[112]....
        /*de00*/ 	.word	0x00041320


	//   ....[113]....
        /*de04*/ 	.word	0x00041350


	//   ....[114]....
        /*de08*/ 	.word	0x00041360


	//   ....[115]....
        /*de0c*/ 	.word	0x00041370


	//   ....[116]....
        /*de10*/ 	.word	0x00041380


	//   ....[117]....
        /*de14*/ 	.word	0x000413b0


	//   ....[118]....
        /*de18*/ 	.word	0x000413c0


	//   ....[119]....
        /*de1c*/ 	.word	0x000413d0


	//   ....[120]....
        /*de20*/ 	.word	0x000413e0


	//   ....[121]....
        /*de24*/ 	.word	0x00041410


	//   ....[122]....
        /*de28*/ 	.word	0x00041420


	//   ....[123]....
        /*de2c*/ 	.word	0x00041430


	//   ....[124]....
        /*de30*/ 	.word	0x00041440


	//   ....[125]....
        /*de34*/ 	.word	0x00041470


	//   ....[126]....
        /*de38*/ 	.word	0x00041480


	//   ....[127]....
        /*de3c*/ 	.word	0x00041490


	//   ....[128]....
        /*de40*/ 	.word	0x000414a0


	//   ....[129]....
        /*de44*/ 	.word	0x000414d0


	//   ....[130]....
        /*de48*/ 	.word	0x000414e0


	//   ....[131]....
        /*de4c*/ 	.word	0x000414f0


	//   ....[132]....
        /*de50*/ 	.word	0x00041500


	//   ....[133]....
        /*de54*/ 	.word	0x00041530


	//   ....[134]....
        /*de58*/ 	.word	0x00041540


	//   ....[135]....
        /*de5c*/ 	.word	0x00041550


	//   ....[136]....
        /*de60*/ 	.word	0x00041560


	//   ....[137]....
        /*de64*/ 	.word	0x00041590


	//   ....[138]....
        /*de68*/ 	.word	0x000415a0


	//   ....[139]....
        /*de6c*/ 	.word	0x000415b0


	//   ....[140]....
        /*de70*/ 	.word	0x000415c0


	//   ....[141]....
        /*de74*/ 	.word	0x000415f0


	//   ....[142]....
        /*de78*/ 	.word	0x00041600


	//   ....[143]....
        /*de7c*/ 	.word	0x00041610


	//   ....[144]....
        /*de80*/ 	.word	0x00041620


	//   ....[145]....
        /*de84*/ 	.word	0x00041650


	//   ....[146]....
        /*de88*/ 	.word	0x00041660


	//   ....[147]....
        /*de8c*/ 	.word	0x00041670


	//   ....[148]....
        /*de90*/ 	.word	0x00041680


	//   ....[149]....
        /*de94*/ 	.word	0x000416b0


	//   ....[150]....
        /*de98*/ 	.word	0x000416c0


	//   ....[151]....
        /*de9c*/ 	.word	0x000416d0


	//   ....[152]....
        /*dea0*/ 	.word	0x000416e0


	//   ....[153]....
        /*dea4*/ 	.word	0x00041710


	//   ....[154]....
        /*dea8*/ 	.word	0x00041720


	//   ....[155]....
        /*deac*/ 	.word	0x00041730


	//   ....[156]....
        /*deb0*/ 	.word	0x00041740


	//   ....[157]....
        /*deb4*/ 	.word	0x00041770


	//   ....[158]....
        /*deb8*/ 	.word	0x00041780


	//   ....[159]....
        /*debc*/ 	.word	0x00041790


	//   ....[160]....
        /*dec0*/ 	.word	0x000417a0


	//   ....[161]....
        /*dec4*/ 	.word	0x000417d0


	//   ....[162]....
        /*dec8*/ 	.word	0x000417e0


	//   ....[163]....
        /*decc*/ 	.word	0x000417f0


	//   ....[164]....
        /*ded0*/ 	.word	0x00041800


	//   ....[165]....
        /*ded4*/ 	.word	0x00041830


	//   ....[166]....
        /*ded8*/ 	.word	0x00041840


	//   ....[167]....
        /*dedc*/ 	.word	0x00041850


	//   ....[168]....
        /*dee0*/ 	.word	0x00041860


	//   ....[169]....
        /*dee4*/ 	.word	0x00041890


	//   ....[170]....
        /*dee8*/ 	.word	0x000418a0


	//   ....[171]....
        /*deec*/ 	.word	0x000418b0


	//   ....[172]....
        /*def0*/ 	.word	0x000418c0


	//   ....[173]....
        /*def4*/ 	.word	0x000418f0


	//   ....[174]....
        /*def8*/ 	.word	0x00041900


	//   ....[175]....
        /*defc*/ 	.word	0x00041910


	//   ....[176]....
        /*df00*/ 	.word	0x00041920


	//   ....[177]....
        /*df04*/ 	.word	0x00041950


	//   ....[178]....
        /*df08*/ 	.word	0x00041960


	//   ....[179]....
        /*df0c*/ 	.word	0x00041970


	//   ....[180]....
        /*df10*/ 	.word	0x00041980


	//   ....[181]....
        /*df14*/ 	.word	0x000419b0


	//   ....[182]....
        /*df18*/ 	.word	0x000419c0


	//   ....[183]....
        /*df1c*/ 	.word	0x000419d0


	//   ....[184]....
        /*df20*/ 	.word	0x000419e0


	//   ....[185]....
        /*df24*/ 	.word	0x00041a10


	//   ....[186]....
        /*df28*/ 	.word	0x00041a20


	//   ....[187]....
        /*df2c*/ 	.word	0x00041a30


	//   ....[188]....
        /*df30*/ 	.word	0x00041a40


	//   ....[189]....
        /*df34*/ 	.word	0x00041a70


	//   ....[190]....
        /*df38*/ 	.word	0x00041a80


	//   ....[191]....
        /*df3c*/ 	.word	0x00041a90


	//   ....[192]....
        /*df40*/ 	.word	0x00041aa0


	//   ....[193]....
        /*df44*/ 	.word	0x00041ad0


	//   ....[194]....
        /*df48*/ 	.word	0x00041ae0


	//   ....[195]....
        /*df4c*/ 	.word	0x00041af0


	//   ....[196]....
        /*df50*/ 	.word	0x00041b00


	//   ....[197]....
        /*df54*/ 	.word	0x00041b30


	//   ....[198]....
        /*df58*/ 	.word	0x00041b40


	//   ....[199]....
        /*df5c*/ 	.word	0x00041b50


	//   ....[200]....
        /*df60*/ 	.word	0x00041b60


	//   ....[201]....
        /*df64*/ 	.word	0x00041b90


	//   ....[202]....
        /*df68*/ 	.word	0x00041ba0


	//   ....[203]....
        /*df6c*/ 	.word	0x00041bb0


	//   ....[204]....
        /*df70*/ 	.word	0x00041bc0


	//   ....[205]....
        /*df74*/ 	.word	0x00041bf0


	//   ....[206]....
        /*df78*/ 	.word	0x00041c00


	//   ....[207]....
        /*df7c*/ 	.word	0x00041c10


	//   ....[208]....
        /*df80*/ 	.word	0x00041c20


	//   ....[209]....
        /*df84*/ 	.word	0x00041c50


	//   ....[210]....
        /*df88*/ 	.word	0x00041c60


	//   ....[211]....
        /*df8c*/ 	.word	0x00041c70


	//   ....[212]....
        /*df90*/ 	.word	0x00041c80


	//   ....[213]....
        /*df94*/ 	.word	0x00041cb0


	//   ....[214]....
        /*df98*/ 	.word	0x00041cc0


	//   ....[215]....
        /*df9c*/ 	.word	0x00041cd0


	//   ....[216]....
        /*dfa0*/ 	.word	0x00041ce0


	//   ....[217]....
        /*dfa4*/ 	.word	0x00041d10


	//   ....[218]....
        /*dfa8*/ 	.word	0x00041d20


	//   ....[219]....
        /*dfac*/ 	.word	0x00041d30


	//   ....[220]....
        /*dfb0*/ 	.word	0x00041d40


	//   ....[221]....
        /*dfb4*/ 	.word	0x00041d70


	//   ....[222]....
        /*dfb8*/ 	.word	0x00041d80


	//   ....[223]....
        /*dfbc*/ 	.word	0x00041d90


	//   ....[224]....
        /*dfc0*/ 	.word	0x00041da0


	//   ....[225]....
        /*dfc4*/ 	.word	0x00041dd0


	//   ....[226]....
        /*dfc8*/ 	.word	0x00041de0


	//   ....[227]....
        /*dfcc*/ 	.word	0x00041df0


	//   ....[228]....
        /*dfd0*/ 	.word	0x00041e00


	//   ....[229]....
        /*dfd4*/ 	.word	0x00041e30


	//   ....[230]....
        /*dfd8*/ 	.word	0x00041e40


	//   ....[231]....
        /*dfdc*/ 	.word	0x00041e50


	//   ....[232]....
        /*dfe0*/ 	.word	0x00041e60


	//   ....[233]....
        /*dfe4*/ 	.word	0x00041e90


	//   ....[234]....
        /*dfe8*/ 	.word	0x00041ea0


	//   ....[235]....
        /*dfec*/ 	.word	0x00041eb0


	//   ....[236]....
        /*dff0*/ 	.word	0x00041ec0


	//   ....[237]....
        /*dff4*/ 	.word	0x00041ef0


	//   ....[238]....
        /*dff8*/ 	.word	0x00041f00


	//   ....[239]....
        /*dffc*/ 	.word	0x00041f10


	//   ....[240]....
        /*e000*/ 	.word	0x00041f20


	//   ....[241]....
        /*e004*/ 	.word	0x00041f50


	//   ....[242]....
        /*e008*/ 	.word	0x00041f60


	//   ....[243]....
        /*e00c*/ 	.word	0x00041f70


	//   ....[244]....
        /*e010*/ 	.word	0x00041f80


	//   ....[245]....
        /*e014*/ 	.word	0x00041fb0


	//   ....[246]....
        /*e018*/ 	.word	0x00041fc0


	//   ....[247]....
        /*e01c*/ 	.word	0x00041fd0


	//   ....[248]....
        /*e020*/ 	.word	0x00041fe0


	//   ....[249]....
        /*e024*/ 	.word	0x00042010


	//   ....[250]....
        /*e028*/ 	.word	0x00042020


	//   ....[251]....
        /*e02c*/ 	.word	0x00042030


	//   ....[252]....
        /*e030*/ 	.word	0x00042040


	//   ....[253]....
        /*e034*/ 	.word	0x00042080


	//   ....[254]....
        /*e038*/ 	.word	0x000480a0


	//   ....[255]....
        /*e03c*/ 	.word	0x000480b0


	//   ....[0]....
        /*e040*/ 	.word	0x000480c0


	//   ....[1]....
        /*e044*/ 	.word	0x000480f0


	//   ....[2]....
        /*e048*/ 	.word	0x00048100


	//   ....[3]....
        /*e04c*/ 	.word	0x00048110


	//   ....[4]....
        /*e050*/ 	.word	0x00048120


	//   ....[5]....
        /*e054*/ 	.word	0x00048150


	//   ....[6]....
        /*e058*/ 	.word	0x00048160


	//   ....[7]....
        /*e05c*/ 	.word	0x00048170


	//   ....[8]....
        /*e060*/ 	.word	0x00048180


	//   ....[9]....
        /*e064*/ 	.word	0x000481b0


	//   ....[10]....
        /*e068*/ 	.word	0x000481c0


	//   ....[11]....
        /*e06c*/ 	.word	0x000481d0


	//   ....[12]....
        /*e070*/ 	.word	0x000481e0


	//   ....[13]....
        /*e074*/ 	.word	0x00048210


	//   ....[14]....
        /*e078*/ 	.word	0x00048220


	//   ....[15]....
        /*e07c*/ 	.word	0x00048230


	//   ....[16]....
        /*e080*/ 	.word	0x00048240


	//   ....[17]....
        /*e084*/ 	.word	0x00048270


	//   ....[18]....
        /*e088*/ 	.word	0x00048280


	//   ....[19]....
        /*e08c*/ 	.word	0x00048290


	//   ....[20]....
        /*e090*/ 	.word	0x000482a0


	//   ....[21]....
        /*e094*/ 	.word	0x000482d0


	//   ....[22]....
        /*e098*/ 	.word	0x000482e0


	//   ....[23]....
        /*e09c*/ 	.word	0x000482f0


	//   ....[24]....
        /*e0a0*/ 	.word	0x00048300


	//   ....[25]....
        /*e0a4*/ 	.word	0x00048330


	//   ....[26]....
        /*e0a8*/ 	.word	0x00048340


	//   ....[27]....
        /*e0ac*/ 	.word	0x00048350


	//   ....[28]....
        /*e0b0*/ 	.word	0x00048360


	//   ....[29]....
        /*e0b4*/ 	.word	0x00048390


	//   ....[30]....
        /*e0b8*/ 	.word	0x000483a0


	//   ....[31]....
        /*e0bc*/ 	.word	0x000483b0


	//   ....[32]....
        /*e0c0*/ 	.word	0x000483c0


	//   ....[33]....
        /*e0c4*/ 	.word	0x000483f0


	//   ....[34]....
        /*e0c8*/ 	.word	0x00048400


	//   ....[35]....
        /*e0cc*/ 	.word	0x00048410


	//   ....[36]....
        /*e0d0*/ 	.word	0x00048420


	//   ....[37]....
        /*e0d4*/ 	.word	0x00048450


	//   ....[38]....
        /*e0d8*/ 	.word	0x00048460


	//   ....[39]....
        /*e0dc*/ 	.word	0x00048470


	//   ....[40]....
        /*e0e0*/ 	.word	0x00048480


	//   ....[41]....
        /*e0e4*/ 	.word	0x000484b0


	//   ....[42]....
        /*e0e8*/ 	.word	0x000484c0


	//   ....[43]....
        /*e0ec*/ 	.word	0x000484d0


	//   ....[44]....
        /*e0f0*/ 	.word	0x000484e0


	//   ....[45]....
        /*e0f4*/ 	.word	0x00048510


	//   ....[46]....
        /*e0f8*/ 	.word	0x00048520


	//   ....[47]....
        /*e0fc*/ 	.word	0x00048530


	//   ....[48]....
        /*e100*/ 	.word	0x00048540


	//   ....[49]....
        /*e104*/ 	.word	0x00048570


	//   ....[50]....
        /*e108*/ 	.word	0x00048580


	//   ....[51]....
        /*e10c*/ 	.word	0x00048590


	//   ....[52]....
        /*e110*/ 	.word	0x000485a0


	//   ....[53]....
        /*e114*/ 	.word	0x000485d0


	//   ....[54]....
        /*e118*/ 	.word	0x000485e0


	//   ....[55]....
        /*e11c*/ 	.word	0x000485f0


	//   ....[56]....
        /*e120*/ 	.word	0x00048600


	//   ....[57]....
        /*e124*/ 	.word	0x00048630


	//   ....[58]....
        /*e128*/ 	.word	0x00048640


	//   ....[59]....
        /*e12c*/ 	.word	0x00048650


	//   ....[60]....
        /*e130*/ 	.word	0x00048660


	//   ....[61]....
        /*e134*/ 	.word	0x00048690


	//   ....[62]....
        /*e138*/ 	.word	0x000486a0


	//   ....[63]....
        /*e13c*/ 	.word	0x000486b0


	//   ....[64]....
        /*e140*/ 	.word	0x000486c0


	//   ....[65]....
        /*e144*/ 	.word	0x000486f0


	//   ....[66]....
        /*e148*/ 	.word	0x00048700


	//   ....[67]....
        /*e14c*/ 	.word	0x00048710


	//   ....[68]....
        /*e150*/ 	.word	0x00048720


	//   ....[69]....
        /*e154*/ 	.word	0x00048750


	//   ....[70]....
        /*e158*/ 	.word	0x00048760


	//   ....[71]....
        /*e15c*/ 	.word	0x00048770


	//   ....[72]....
        /*e160*/ 	.word	0x00048780


	//   ....[73]....
        /*e164*/ 	.word	0x000487b0


	//   ....[74]....
        /*e168*/ 	.word	0x000487c0


	//   ....[75]....
        /*e16c*/ 	.word	0x000487d0


	//   ....[76]....
        /*e170*/ 	.word	0x000487e0


	//   ....[77]....
        /*e174*/ 	.word	0x00048810


	//   ....[78]....
        /*e178*/ 	.word	0x00048820


	//   ....[79]....
        /*e17c*/ 	.word	0x00048830


	//   ....[80]....
        /*e180*/ 	.word	0x00048840


	//   ....[81]....
        /*e184*/ 	.word	0x00048870


	//   ....[82]....
        /*e188*/ 	.word	0x00048880


	//   ....[83]....
        /*e18c*/ 	.word	0x00048890


	//   ....[84]....
        /*e190*/ 	.word	0x000488a0


	//   ....[85]....
        /*e194*/ 	.word	0x000488d0


	//   ....[86]....
        /*e198*/ 	.word	0x000488e0


	//   ....[87]....
        /*e19c*/ 	.word	0x000488f0


	//   ....[88]....
        /*e1a0*/ 	.word	0x00048900


	//   ....[89]....
        /*e1a4*/ 	.word	0x00048930


	//   ....[90]....
        /*e1a8*/ 	.word	0x00048940


	//   ....[91]....
        /*e1ac*/ 	.word	0x00048950


	//   ....[92]....
        /*e1b0*/ 	.word	0x00048960


	//   ....[93]....
        /*e1b4*/ 	.word	0x00048990


	//   ....[94]....
        /*e1b8*/ 	.word	0x000489a0


	//   ....[95]....
        /*e1bc*/ 	.word	0x000489b0


	//   ....[96]....
        /*e1c0*/ 	.word	0x000489c0


	//   ....[97]....
        /*e1c4*/ 	.word	0x000489f0


	//   ....[98]....
        /*e1c8*/ 	.word	0x00048a00


	//   ....[99]....
        /*e1cc*/ 	.word	0x00048a10


	//   ....[100]....
        /*e1d0*/ 	.word	0x00048a20


	//   ....[101]....
        /*e1d4*/ 	.word	0x00048a50


	//   ....[102]....
        /*e1d8*/ 	.word	0x00048a60


	//   ....[103]....
        /*e1dc*/ 	.word	0x00048a70


	//   ....[104]....
        /*e1e0*/ 	.word	0x00048a80


	//   ....[105]....
        /*e1e4*/ 	.word	0x00048ab0


	//   ....[106]....
        /*e1e8*/ 	.word	0x00048ac0


	//   ....[107]....
        /*e1ec*/ 	.word	0x00048ad0


	//   ....[108]....
        /*e1f0*/ 	.word	0x00048ae0


	//   ....[109]....
        /*e1f4*/ 	.word	0x00048b10


	//   ....[110]....
        /*e1f8*/ 	.word	0x00048b20


	//   ....[111]....
        /*e1fc*/ 	.word	0x00048b30


	//   ....[112]....
        /*e200*/ 	.word	0x00048b40


	//   ....[113]....
        /*e204*/ 	.word	0x00048b70


	//   ....[114]....
        /*e208*/ 	.word	0x00048b80


	//   ....[115]....
        /*e20c*/ 	.word	0x00048b90


	//   ....[116]....
        /*e210*/ 	.word	0x00048ba0


	//   ....[117]....
        /*e214*/ 	.word	0x00048bd0


	//   ....[118]....
        /*e218*/ 	.word	0x00048be0


	//   ....[119]....
        /*e21c*/ 	.word	0x00048bf0


	//   ....[120]....
        /*e220*/ 	.word	0x00048c00


	//   ....[121]....
        /*e224*/ 	.word	0x00048c30


	//   ....[122]....
        /*e228*/ 	.word	0x00048c40


	//   ....[123]....
        /*e22c*/ 	.word	0x00048c50


	//   ....[124]....
        /*e230*/ 	.word	0x00048c60


	//   ....[125]....
        /*e234*/ 	.word	0x00048c90


	//   ....[126]....
        /*e238*/ 	.word	0x00048ca0


	//   ....[127]....
        /*e23c*/ 	.word	0x00048cb0


	//   ....[128]....
        /*e240*/ 	.word	0x00048cc0


	//   ....[129]....
        /*e244*/ 	.word	0x00048cf0


	//   ....[130]....
        /*e248*/ 	.word	0x00048d00


	//   ....[131]....
        /*e24c*/ 	.word	0x00048d10


	//   ....[132]....
        /*e250*/ 	.word	0x00048d20


	//   ....[133]....
        /*e254*/ 	.word	0x00048d50


	//   ....[134]....
        /*e258*/ 	.word	0x00048d60


	//   ....[135]....
        /*e25c*/ 	.word	0x00048d70


	//   ....[136]....
        /*e260*/ 	.word	0x00048d80


	//   ....[137]....
        /*e264*/ 	.word	0x00048db0


	//   ....[138]....
        /*e268*/ 	.word	0x00048dc0


	//   ....[139]....
        /*e26c*/ 	.word	0x00048dd0


	//   ....[140]....
        /*e270*/ 	.word	0x00048de0


	//   ....[141]....
        /*e274*/ 	.word	0x00048e10


	//   ....[142]....
        /*e278*/ 	.word	0x00048e20


	//   ....[143]....
        /*e27c*/ 	.word	0x00048e30


	//   ....[144]....
        /*e280*/ 	.word	0x00048e40


	//   ....[145]....
        /*e284*/ 	.word	0x00048e70


	//   ....[146]....
        /*e288*/ 	.word	0x00048e80


	//   ....[147]....
        /*e28c*/ 	.word	0x00048e90


	//   ....[148]....
        /*e290*/ 	.word	0x00048ea0


	//   ....[149]....
        /*e294*/ 	.word	0x00048ed0


	//   ....[150]....
        /*e298*/ 	.word	0x00048ee0


	//   ....[151]....
        /*e29c*/ 	.word	0x00048ef0


	//   ....[152]....
        /*e2a0*/ 	.word	0x00048f00


	//   ....[153]....
        /*e2a4*/ 	.word	0x00048f30


	//   ....[154]....
        /*e2a8*/ 	.word	0x00048f40


	//   ....[155]....
        /*e2ac*/ 	.word	0x00048f50


	//   ....[156]....
        /*e2b0*/ 	.word	0x00048f60


	//   ....[157]....
        /*e2b4*/ 	.word	0x00048f90


	//   ....[158]....
        /*e2b8*/ 	.word	0x00048fa0


	//   ....[159]....
        /*e2bc*/ 	.word	0x00048fb0


	//   ....[160]....
        /*e2c0*/ 	.word	0x00048fc0


	//   ....[161]....
        /*e2c4*/ 	.word	0x00048ff0


	//   ....[162]....
        /*e2c8*/ 	.word	0x00049000


	//   ....[163]....
        /*e2cc*/ 	.word	0x00049010


	//   ....[164]....
        /*e2d0*/ 	.word	0x00049020


	//   ....[165]....
        /*e2d4*/ 	.word	0x00049050


	//   ....[166]....
        /*e2d8*/ 	.word	0x00049060


	//   ....[167]....
        /*e2dc*/ 	.word	0x00049070


	//   ....[168]....
        /*e2e0*/ 	.word	0x00049080


	//   ....[169]....
        /*e2e4*/ 	.word	0x000490b0


	//   ....[170]....
        /*e2e8*/ 	.word	0x000490c0


	//   ....[171]....
        /*e2ec*/ 	.word	0x000490d0


	//   ....[172]....
        /*e2f0*/ 	.word	0x000490e0


	//   ....[173]....
        /*e2f4*/ 	.word	0x00049110


	//   ....[174]....
        /*e2f8*/ 	.word	0x00049120


	//   ....[175]....
        /*e2fc*/ 	.word	0x00049130


	//   ....[176]....
        /*e300*/ 	.word	0x00049140


	//   ....[177]....
        /*e304*/ 	.word	0x00049170


	//   ....[178]....
        /*e308*/ 	.word	0x00049180


	//   ....[179]....
        /*e30c*/ 	.word	0x00049190


	//   ....[180]....
        /*e310*/ 	.word	0x000491a0


	//   ....[181]....
        /*e314*/ 	.word	0x000491d0


	//   ....[182]....
        /*e318*/ 	.word	0x000491e0


	//   ....[183]....
        /*e31c*/ 	.word	0x000491f0


	//   ....[184]....
        /*e320*/ 	.word	0x00049200


	//   ....[185]....
        /*e324*/ 	.word	0x00049230


	//   ....[186]....
        /*e328*/ 	.word	0x00049240


	//   ....[187]....
        /*e32c*/ 	.word	0x00049250


	//   ....[188]....
        /*e330*/ 	.word	0x00049260


	//   ....[189]....
        /*e334*/ 	.word	0x00049290


	//   ....[190]....
        /*e338*/ 	.word	0x000492a0


	//   ....[191]....
        /*e33c*/ 	.word	0x000492b0


	//   ....[192]....
        /*e340*/ 	.word	0x000492c0


	//   ....[193]....
        /*e344*/ 	.word	0x000492f0


	//   ....[194]....
        /*e348*/ 	.word	0x00049300


	//   ....[195]....
        /*e34c*/ 	.word	0x00049310


	//   ....[196]....
        /*e350*/ 	.word	0x00049320


	//   ....[197]....
        /*e354*/ 	.word	0x00049350


	//   ....[198]....
        /*e358*/ 	.word	0x00049360


	//   ....[199]....
        /*e35c*/ 	.word	0x00049370


	//   ....[200]....
        /*e360*/ 	.word	0x00049380


	//   ....[201]....
        /*e364*/ 	.word	0x000493b0


	//   ....[202]....
        /*e368*/ 	.word	0x000493c0


	//   ....[203]....
        /*e36c*/ 	.word	0x000493d0


	//   ....[204]....
        /*e370*/ 	.word	0x000493e0


	//   ....[205]....
        /*e374*/ 	.word	0x00049410


	//   ....[206]....
        /*e378*/ 	.word	0x00049420


	//   ....[207]....
        /*e37c*/ 	.word	0x00049430


	//   ....[208]....
        /*e380*/ 	.word	0x00049440


	//   ....[209]....
        /*e384*/ 	.word	0x00049470


	//   ....[210]....
        /*e388*/ 	.word	0x00049480


	//   ....[211]....
        /*e38c*/ 	.word	0x00049490


	//   ....[212]....
        /*e390*/ 	.word	0x000494a0


	//   ....[213]....
        /*e394*/ 	.word	0x000494d0


	//   ....[214]....
        /*e398*/ 	.word	0x000494e0


	//   ....[215]....
        /*e39c*/ 	.word	0x000494f0


	//   ....[216]....
        /*e3a0*/ 	.word	0x00049500


	//   ....[217]....
        /*e3a4*/ 	.word	0x00049530


	//   ....[218]....
        /*e3a8*/ 	.word	0x00049540


	//   ....[219]....
        /*e3ac*/ 	.word	0x00049550


	//   ....[220]....
        /*e3b0*/ 	.word	0x00049560


	//   ....[221]....
        /*e3b4*/ 	.word	0x00049590


	//   ....[222]....
        /*e3b8*/ 	.word	0x000495a0


	//   ....[223]....
        /*e3bc*/ 	.word	0x000495b0


	//   ....[224]....
        /*e3c0*/ 	.word	0x000495c0


	//   ....[225]....
        /*e3c4*/ 	.word	0x000495f0


	//   ....[226]....
        /*e3c8*/ 	.word	0x00049600


	//   ....[227]....
        /*e3cc*/ 	.word	0x00049610


	//   ....[228]....
        /*e3d0*/ 	.word	0x00049620


	//   ....[229]....
        /*e3d4*/ 	.word	0x00049650


	//   ....[230]....
        /*e3d8*/ 	.word	0x00049660


	//   ....[231]....
        /*e3dc*/ 	.word	0x00049670


	//   ....[232]....
        /*e3e0*/ 	.word	0x00049680


	//   ....[233]....
        /*e3e4*/ 	.word	0x000496b0


	//   ....[234]....
        /*e3e8*/ 	.word	0x000496c0


	//   ....[235]....
        /*e3ec*/ 	.word	0x000496d0


	//   ....[236]....
        /*e3f0*/ 	.word	0x000496e0


	//   ....[237]....
        /*e3f4*/ 	.word	0x00049710


	//   ....[238]....
        /*e3f8*/ 	.word	0x00049720


	//   ....[239]....
        /*e3fc*/ 	.word	0x00049730


	//   ....[240]....
        /*e400*/ 	.word	0x00049740


	//   ....[241]....
        /*e404*/ 	.word	0x00049770


	//   ....[242]....
        /*e408*/ 	.word	0x00049780


	//   ....[243]....
        /*e40c*/ 	.word	0x00049790


	//   ....[244]....
        /*e410*/ 	.word	0x000497a0


	//   ....[245]....
        /*e414*/ 	.word	0x000497d0


	//   ....[246]....
        /*e418*/ 	.word	0x000497e0


	//   ....[247]....
        /*e41c*/ 	.word	0x000497f0


	//   ....[248]....
        /*e420*/ 	.word	0x00049800


	//   ....[249]....
        /*e424*/ 	.word	0x00049830


	//   ....[250]....
        /*e428*/ 	.word	0x00049840


	//   ....[251]....
        /*e42c*/ 	.word	0x00049850


	//   ....[252]....
        /*e430*/ 	.word	0x00049860


	//   ....[253]....
        /*e434*/ 	.word	0x00049890


	//   ....[254]....
        /*e438*/ 	.word	0x000498a0


	//   ....[255]....
        /*e43c*/ 	.word	0x000498b0


	//   ....[0]....
        /*e440*/ 	.word	0x000498c0


	//   ....[1]....
        /*e444*/ 	.word	0x000498f0


	//   ....[2]....
        /*e448*/ 	.word	0x00049900


	//   ....[3]....
        /*e44c*/ 	.word	0x00049910


	//   ....[4]....
        /*e450*/ 	.word	0x00049920


	//   ....[5]....
        /*e454*/ 	.word	0x00049950


	//   ....[6]....
        /*e458*/ 	.word	0x00049960


	//   ....[7]....
        /*e45c*/ 	.word	0x00049970


	//   ....[8]....
        /*e460*/ 	.word	0x00049980


	//   ....[9]....
        /*e464*/ 	.word	0x000499b0


	//   ....[10]....
        /*e468*/ 	.word	0x000499c0


	//   ....[11]....
        /*e46c*/ 	.word	0x000499d0


	//   ....[12]....
        /*e470*/ 	.word	0x000499e0


	//   ....[13]....
        /*e474*/ 	.word	0x00049a10


	//   ....[14]....
        /*e478*/ 	.word	0x00049a20


	//   ....[15]....
        /*e47c*/ 	.word	0x00049a30


	//   ....[16]....
        /*e480*/ 	.word	0x00049a40


	//   ....[17]....
        /*e484*/ 	.word	0x00049a70


	//   ....[18]....
        /*e488*/ 	.word	0x00049a80


	//   ....[19]....
        /*e48c*/ 	.word	0x00049a90


	//   ....[20]....
        /*e490*/ 	.word	0x00049aa0


	//   ....[21]....
        /*e494*/ 	.word	0x00049ad0


	//   ....[22]....
        /*e498*/ 	.word	0x00049ae0


	//   ....[23]....
        /*e49c*/ 	.word	0x00049af0


	//   ....[24]....
        /*e4a0*/ 	.word	0x00049b00


	//   ....[25]....
        /*e4a4*/ 	.word	0x00049b30


	//   ....[26]....
        /*e4a8*/ 	.word	0x00049b40


	//   ....[27]....
        /*e4ac*/ 	.word	0x00049b50


	//   ....[28]....
        /*e4b0*/ 	.word	0x00049b60


	//   ....[29]....
        /*e4b4*/ 	.word	0x00049b90


	//   ....[30]....
        /*e4b8*/ 	.word	0x00049ba0


	//   ....[31]....
        /*e4bc*/ 	.word	0x00049bb0


	//   ....[32]....
        /*e4c0*/ 	.word	0x00049bc0


	//   ....[33]....
        /*e4c4*/ 	.word	0x00049bf0


	//   ....[34]....
        /*e4c8*/ 	.word	0x00049c00


	//   ....[35]....
        /*e4cc*/ 	.word	0x00049c10


	//   ....[36]....
        /*e4d0*/ 	.word	0x00049c20


	//   ....[37]....
        /*e4d4*/ 	.word	0x00049c50


	//   ....[38]....
        /*e4d8*/ 	.word	0x00049c60


	//   ....[39]....
        /*e4dc*/ 	.word	0x00049c70


	//   ....[40]....
        /*e4e0*/ 	.word	0x00049c80


	//   ....[41]....
        /*e4e4*/ 	.word	0x00049cb0


	//   ....[42]....
        /*e4e8*/ 	.word	0x00049cc0


	//   ....[43]....
        /*e4ec*/ 	.word	0x00049cd0


	//   ....[44]....
        /*e4f0*/ 	.word	0x00049ce0


	//   ....[45]....
        /*e4f4*/ 	.word	0x00049d10


	//   ....[46]....
        /*e4f8*/ 	.word	0x00049d20


	//   ....[47]....
        /*e4fc*/ 	.word	0x00049d30


	//   ....[48]....
        /*e500*/ 	.word	0x00049d40


	//   ....[49]....
        /*e504*/ 	.word	0x00049d70


	//   ....[50]....
        /*e508*/ 	.word	0x00049d80


	//   ....[51]....
        /*e50c*/ 	.word	0x00049d90


	//   ....[52]....
        /*e510*/ 	.word	0x00049da0


	//   ....[53]....
        /*e514*/ 	.word	0x00049dd0


	//   ....[54]....
        /*e518*/ 	.word	0x00049de0


	//   ....[55]....
        /*e51c*/ 	.word	0x00049df0


	//   ....[56]....
        /*e520*/ 	.word	0x00049e00


	//   ....[57]....
        /*e524*/ 	.word	0x00049e30


	//   ....[58]....
        /*e528*/ 	.word	0x00049e40


	//   ....[59]....
        /*e52c*/ 	.word	0x00049e50


	//   ....[60]....
        /*e530*/ 	.word	0x00049e60


	//   ....[61]....
        /*e534*/ 	.word	0x00049e90


	//   ....[62]....
        /*e538*/ 	.word	0x00049ea0


	//   ....[63]....
        /*e53c*/ 	.word	0x00049eb0


	//   ....[64]....
        /*e540*/ 	.word	0x00049ec0


	//   ....[65]....
        /*e544*/ 	.word	0x00049ef0


	//   ....[66]....
        /*e548*/ 	.word	0x00049f00


	//   ....[67]....
        /*e54c*/ 	.word	0x00049f10


	//   ....[68]....
        /*e550*/ 	.word	0x00049f20


	//   ....[69]....
        /*e554*/ 	.word	0x00049f50


	//   ....[70]....
        /*e558*/ 	.word	0x00049f60


	//   ....[71]....
        /*e55c*/ 	.word	0x00049f70


	//   ....[72]....
        /*e560*/ 	.word	0x00049f80


	//   ....[73]....
        /*e564*/ 	.word	0x00049fb0


	//   ....[74]....
        /*e568*/ 	.word	0x00049fc0


	//   ....[75]....
        /*e56c*/ 	.word	0x00049fd0


	//   ....[76]....
        /*e570*/ 	.word	0x00049fe0


	//   ....[77]....
        /*e574*/ 	.word	0x0004a010


	//   ....[78]....
        /*e578*/ 	.word	0x0004a020


	//   ....[79]....
        /*e57c*/ 	.word	0x0004a030


	//   ....[80]....
        /*e580*/ 	.word	0x0004a040


	//   ....[81]....
        /*e584*/ 	.word	0x0004a070


	//   ....[82]....
        /*e588*/ 	.word	0x0004a080


	//   ....[83]....
        /*e58c*/ 	.word	0x0004a090


	//   ....[84]....
        /*e590*/ 	.word	0x0004a0a0


	//   ....[85]....
        /*e594*/ 	.word	0x0004a0d0


	//   ....[86]....
        /*e598*/ 	.word	0x0004a0e0


	//   ....[87]....
        /*e59c*/ 	.word	0x0004a0f0


	//   ....[88]....
        /*e5a0*/ 	.word	0x0004a100


	//   ....[89]....
        /*e5a4*/ 	.word	0x0004a130


	//   ....[90]....
        /*e5a8*/ 	.word	0x0004a140


	//   ....[91]....
        /*e5ac*/ 	.word	0x0004a150


	//   ....[92]....
        /*e5b0*/ 	.word	0x0004a160


	//   ....[93]....
        /*e5b4*/ 	.word	0x0004a190


	//   ....[94]....
        /*e5b8*/ 	.word	0x0004a1a0


	//   ....[95]....
        /*e5bc*/ 	.word	0x0004a1b0


	//   ....[96]....
        /*e5c0*/ 	.word	0x0004a1c0


	//   ....[97]....
        /*e5c4*/ 	.word	0x0004a1f0


	//   ....[98]....
        /*e5c8*/ 	.word	0x0004a200


	//   ....[99]....
        /*e5cc*/ 	.word	0x0004a210


	//   ....[100]....
        /*e5d0*/ 	.word	0x0004a220


	//   ....[101]....
        /*e5d4*/ 	.word	0x0004a250


	//   ....[102]....
        /*e5d8*/ 	.word	0x0004a260


	//   ....[103]....
        /*e5dc*/ 	.word	0x0004a270


	//   ....[104]....
        /*e5e0*/ 	.word	0x0004a280


	//   ....[105]....
        /*e5e4*/ 	.word	0x0004a2b0


	//   ....[106]....
        /*e5e8*/ 	.word	0x0004a2c0


	//   ....[107]....
        /*e5ec*/ 	.word	0x0004a2d0


	//   ....[108]....
        /*e5f0*/ 	.word	0x0004a2e0


	//   ....[109]....
        /*e5f4*/ 	.word	0x0004a310


	//   ....[110]....
        /*e5f8*/ 	.word	0x0004a320


	//   ....[111]....
        /*e5fc*/ 	.word	0x0004a330


	//   ....[112]....
        /*e600*/ 	.word	0x0004a340


	//   ....[113]....
        /*e604*/ 	.word	0x0004a370


	//   ....[114]....
        /*e608*/ 	.word	0x0004a380


	//   ....[115]....
        /*e60c*/ 	.word	0x0004a390


	//   ....[116]....
        /*e610*/ 	.word	0x0004a3a0


	//   ....[117]....
        /*e614*/ 	.word	0x0004a3d0


	//   ....[118]....
        /*e618*/ 	.word	0x0004a3e0


	//   ....[119]....
        /*e61c*/ 	.word	0x0004a3f0


	//   ....[120]....
        /*e620*/ 	.word	0x0004a400


	//   ....[121]....
        /*e624*/ 	.word	0x0004a430


	//   ....[122]....
        /*e628*/ 	.word	0x0004a440


	//   ....[123]....
        /*e62c*/ 	.word	0x0004a450


	//   ....[124]....
        /*e630*/ 	.word	0x0004a460


	//   ....[125]....
        /*e634*/ 	.word	0x0004a490


	//   ....[126]....
        /*e638*/ 	.word	0x0004a4a0


	//   ....[127]....
        /*e63c*/ 	.word	0x0004a4b0


	//   ....[128]....
        /*e640*/ 	.word	0x0004a4c0


	//   ....[129]....
        /*e644*/ 	.word	0x0004a4f0


	//   ....[130]....
        /*e648*/ 	.word	0x0004a500


	//   ....[131]....
        /*e64c*/ 	.word	0x0004a510


	//   ....[132]....
        /*e650*/ 	.word	0x0004a520


	//   ....[133]....
        /*e654*/ 	.word	0x0004a550


	//   ....[134]....
        /*e658*/ 	.word	0x0004a560


	//   ....[135]....
        /*e65c*/ 	.word	0x0004a570


	//   ....[136]....
        /*e660*/ 	.word	0x0004a580


	//   ....[137]....
        /*e664*/ 	.word	0x0004a5b0


	//   ....[138]....
        /*e668*/ 	.word	0x0004a5c0


	//   ....[139]....
        /*e66c*/ 	.word	0x0004a5d0


	//   ....[140]....
        /*e670*/ 	.word	0x0004a5e0


	//   ....[141]....
        /*e674*/ 	.word	0x0004a610


	//   ....[142]....
        /*e678*/ 	.word	0x0004a620


	//   ....[143]....
        /*e67c*/ 	.word	0x0004a630


	//   ....[144]....
        /*e680*/ 	.word	0x0004a640


	//   ....[145]....
        /*e684*/ 	.word	0x0004a670


	//   ....[146]....
        /*e688*/ 	.word	0x0004a680


	//   ....[147]....
        /*e68c*/ 	.word	0x0004a690


	//   ....[148]....
        /*e690*/ 	.word	0x0004a6a0


	//   ....[149]....
        /*e694*/ 	.word	0x0004a6d0


	//   ....[150]....
        /*e698*/ 	.word	0x0004a6e0


	//   ....[151]....
        /*e69c*/ 	.word	0x0004a6f0


	//   ....[152]....
        /*e6a0*/ 	.word	0x0004a700


	//   ....[153]....
        /*e6a4*/ 	.word	0x0004a730


	//   ....[154]....
        /*e6a8*/ 	.word	0x0004a740


	//   ....[155]....
        /*e6ac*/ 	.word	0x0004a750


	//   ....[156]....
        /*e6b0*/ 	.word	0x0004a760


	//   ....[157]....
        /*e6b4*/ 	.word	0x0004a790


	//   ....[158]....
        /*e6b8*/ 	.word	0x0004a7a0


	//   ....[159]....
        /*e6bc*/ 	.word	0x0004a7b0


	//   ....[160]....
        /*e6c0*/ 	.word	0x0004a7c0


	//   ....[161]....
        /*e6c4*/ 	.word	0x0004a7f0


	//   ....[162]....
        /*e6c8*/ 	.word	0x0004a800


	//   ....[163]....
        /*e6cc*/ 	.word	0x0004a810


	//   ....[164]....
        /*e6d0*/ 	.word	0x0004a820


	//   ....[165]....
        /*e6d4*/ 	.word	0x0004a850


	//   ....[166]....
        /*e6d8*/ 	.word	0x0004a860


	//   ....[167]....
        /*e6dc*/ 	.word	0x0004a870


	//   ....[168]....
        /*e6e0*/ 	.word	0x0004a880


	//   ....[169]....
        /*e6e4*/ 	.word	0x0004a8b0


	//   ....[170]....
        /*e6e8*/ 	.word	0x0004a8c0


	//   ....[171]....
        /*e6ec*/ 	.word	0x0004a8d0


	//   ....[172]....
        /*e6f0*/ 	.word	0x0004a8e0


	//   ....[173]....
        /*e6f4*/ 	.word	0x0004a910


	//   ....[174]....
        /*e6f8*/ 	.word	0x0004a920


	//   ....[175]....
        /*e6fc*/ 	.word	0x0004a930


	//   ....[176]....
        /*e700*/ 	.word	0x0004a940


	//   ....[177]....
        /*e704*/ 	.word	0x0004a970


	//   ....[178]....
        /*e708*/ 	.word	0x0004a980


	//   ....[179]....
        /*e70c*/ 	.word	0x0004a990


	//   ....[180]....
        /*e710*/ 	.word	0x0004a9a0


	//   ....[181]....
        /*e714*/ 	.word	0x0004a9d0


	//   ....[182]....
        /*e718*/ 	.word	0x0004a9e0


	//   ....[183]....
        /*e71c*/ 	.word	0x0004a9f0


	//   ....[184]....
        /*e720*/ 	.word	0x0004aa00


	//   ....[185]....
        /*e724*/ 	.word	0x0004aa30


	//   ....[186]....
        /*e728*/ 	.word	0x0004aa40


	//   ....[187]....
        /*e72c*/ 	.word	0x0004aa50


	//   ....[188]....
        /*e730*/ 	.word	0x0004aa60


	//   ....[189]....
        /*e734*/ 	.word	0x0004aa90


	//   ....[190]....
        /*e738*/ 	.word	0x0004aaa0


	//   ....[191]....
        /*e73c*/ 	.word	0x0004aab0


	//   ....[192]....
        /*e740*/ 	.word	0x0004aac0


	//   ....[193]....
        /*e744*/ 	.word	0x0004aaf0


	//   ....[194]....
        /*e748*/ 	.word	0x0004ab00


	//   ....[195]....
        /*e74c*/ 	.word	0x0004ab10


	//   ....[196]....
        /*e750*/ 	.word	0x0004ab20


	//   ....[197]....
        /*e754*/ 	.word	0x0004ab50


	//   ....[198]....
        /*e758*/ 	.word	0x0004ab60


	//   ....[199]....
        /*e75c*/ 	.word	0x0004ab70


	//   ....[200]....
        /*e760*/ 	.word	0x0004ab80


	//   ....[201]....
        /*e764*/ 	.word	0x0004abb0


	//   ....[202]....
        /*e768*/ 	.word	0x0004abc0


	//   ....[203]....
        /*e76c*/ 	.word	0x0004abd0


	//   ....[204]....
        /*e770*/ 	.word	0x0004abe0


	//   ....[205]....
        /*e774*/ 	.word	0x0004ac10


	//   ....[206]....
        /*e778*/ 	.word	0x0004ac20


	//   ....[207]....
        /*e77c*/ 	.word	0x0004ac30


	//   ....[208]....
        /*e780*/ 	.word	0x0004ac40


	//   ....[209]....
        /*e784*/ 	.word	0x0004ac70


	//   ....[210]....
        /*e788*/ 	.word	0x0004ac80


	//   ....[211]....
        /*e78c*/ 	.word	0x0004ac90


	//   ....[212]....
        /*e790*/ 	.word	0x0004aca0


	//   ....[213]....
        /*e794*/ 	.word	0x0004acd0


	//   ....[214]....
        /*e798*/ 	.word	0x0004ace0


	//   ....[215]....
        /*e79c*/ 	.word	0x0004acf0


	//   ....[216]....
        /*e7a0*/ 	.word	0x0004ad00


	//   ....[217]....
        /*e7a4*/ 	.word	0x0004ad30


	//   ....[218]....
        /*e7a8*/ 	.word	0x0004ad40


	//   ....[219]....
        /*e7ac*/ 	.word	0x0004ad50


	//   ....[220]....
        /*e7b0*/ 	.word	0x0004ad60


	//   ....[221]....
        /*e7b4*/ 	.word	0x0004ad90


	//   ....[222]....
        /*e7b8*/ 	.word	0x0004ada0


	//   ....[223]....
        /*e7bc*/ 	.word	0x0004adb0


	//   ....[224]....
        /*e7c0*/ 	.word	0x0004adc0


	//   ....[225]....
        /*e7c4*/ 	.word	0x0004adf0


	//   ....[226]....
        /*e7c8*/ 	.word	0x0004ae00


	//   ....[227]....
        /*e7cc*/ 	.word	0x0004ae10


	//   ....[228]....
        /*e7d0*/ 	.word	0x0004ae20


	//   ....[229]....
        /*e7d4*/ 	.word	0x0004ae50


	//   ....[230]....
        /*e7d8*/ 	.word	0x0004ae60


	//   ....[231]....
        /*e7dc*/ 	.word	0x0004ae70


	//   ....[232]....
        /*e7e0*/ 	.word	0x0004ae80


	//   ....[233]....
        /*e7e4*/ 	.word	0x0004aeb0


	//   ....[234]....
        /*e7e8*/ 	.word	0x0004aec0


	//   ....[235]....
        /*e7ec*/ 	.word	0x0004aed0


	//   ....[236]....
        /*e7f0*/ 	.word	0x0004aee0


	//   ....[237]....
        /*e7f4*/ 	.word	0x0004af10


	//   ....[238]....
        /*e7f8*/ 	.word	0x0004af20


	//   ....[239]....
        /*e7fc*/ 	.word	0x0004af30


	//   ....[240]....
        /*e800*/ 	.word	0x0004af40


	//   ....[241]....
        /*e804*/ 	.word	0x0004af70


	//   ....[242]....
        /*e808*/ 	.word	0x0004af80


	//   ....[243]....
        /*e80c*/ 	.word	0x0004af90


	//   ....[244]....
        /*e810*/ 	.word	0x0004afa0


	//   ....[245]....
        /*e814*/ 	.word	0x0004afd0


	//   ....[246]....
        /*e818*/ 	.word	0x0004afe0


	//   ....[247]....
        /*e81c*/ 	.word	0x0004aff0


	//   ....[248]....
        /*e820*/ 	.word	0x0004b000


	//   ....[249]....
        /*e824*/ 	.word	0x0004b030


	//   ....[250]....
        /*e828*/ 	.word	0x0004b040


	//   ....[251]....
        /*e82c*/ 	.word	0x0004b050


	//   ....[252]....
        /*e830*/ 	.word	0x0004b060


	//   ....[253]....
        /*e834*/ 	.word	0x0004b090


	//   ....[254]....
        /*e838*/ 	.word	0x0004b0a0


	//   ....[255]....
        /*e83c*/ 	.word	0x0004b0b0


	//   ....[0]....
        /*e840*/ 	.word	0x0004b0c0


	//   ....[1]....
        /*e844*/ 	.word	0x0004b0f0


	//   ....[2]....
        /*e848*/ 	.word	0x0004b100


	//   ....[3]....
        /*e84c*/ 	.word	0x0004b110


	//   ....[4]....
        /*e850*/ 	.word	0x0004b120


	//   ....[5]....
        /*e854*/ 	.word	0x0004b150


	//   ....[6]....
        /*e858*/ 	.word	0x0004b160


	//   ....[7]....
        /*e85c*/ 	.word	0x0004b170


	//   ....[8]....
        /*e860*/ 	.word	0x0004b180


	//   ....[9]....
        /*e864*/ 	.word	0x0004b1b0


	//   ....[10]....
        /*e868*/ 	.word	0x0004b1c0


	//   ....[11]....
        /*e86c*/ 	.word	0x0004b1d0


	//   ....[12]....
        /*e870*/ 	.word	0x0004b1e0


	//   ....[13]....
        /*e874*/ 	.word	0x0004b210


	//   ....[14]....
        /*e878*/ 	.word	0x0004b220


	//   ....[15]....
        /*e87c*/ 	.word	0x0004b230


	//   ....[16]....
        /*e880*/ 	.word	0x0004b240


	//   ....[17]....
        /*e884*/ 	.word	0x0004b270


	//   ....[18]....
        /*e888*/ 	.word	0x0004b280


	//   ....[19]....
        /*e88c*/ 	.word	0x0004b290


	//   ....[20]....
        /*e890*/ 	.word	0x0004b2a0


	//   ....[21]....
        /*e894*/ 	.word	0x0004b2d0


	//   ....[22]....
        /*e898*/ 	.word	0x0004b2e0


	//   ....[23]....
        /*e89c*/ 	.word	0x0004b2f0


	//   ....[24]....
        /*e8a0*/ 	.word	0x0004b300


	//   ....[25]....
        /*e8a4*/ 	.word	0x0004b330


	//   ....[26]....
        /*e8a8*/ 	.word	0x0004b340


	//   ....[27]....
        /*e8ac*/ 	.word	0x0004b350


	//   ....[28]....
        /*e8b0*/ 	.word	0x0004b360


	//   ....[29]....
        /*e8b4*/ 	.word	0x0004b390


	//   ....[30]....
        /*e8b8*/ 	.word	0x0004b3a0


	//   ....[31]....
        /*e8bc*/ 	.word	0x0004b3b0


	//   ....[32]....
        /*e8c0*/ 	.word	0x0004b3c0


	//   ....[33]....
        /*e8c4*/ 	.word	0x0004b3f0


	//   ....[34]....
        /*e8c8*/ 	.word	0x0004b400


	//   ....[35]....
        /*e8cc*/ 	.word	0x0004b410


	//   ....[36]....
        /*e8d0*/ 	.word	0x0004b420


	//   ....[37]....
        /*e8d4*/ 	.word	0x0004b450


	//   ....[38]....
        /*e8d8*/ 	.word	0x0004b460


	//   ....[39]....
        /*e8dc*/ 	.word	0x0004b470


	//   ....[40]....
        /*e8e0*/ 	.word	0x0004b480


	//   ....[41]....
        /*e8e4*/ 	.word	0x0004b4b0


	//   ....[42]....
        /*e8e8*/ 	.word	0x0004b4c0


	//   ....[43]....
        /*e8ec*/ 	.word	0x0004b4d0


	//   ....[44]....
        /*e8f0*/ 	.word	0x0004b4e0


	//   ....[45]....
        /*e8f4*/ 	.word	0x0004b510


	//   ....[46]....
        /*e8f8*/ 	.word	0x0004b520


	//   ....[47]....
        /*e8fc*/ 	.word	0x0004b530


	//   ....[48]....
        /*e900*/ 	.word	0x0004b540


	//   ....[49]....
        /*e904*/ 	.word	0x0004b570


	//   ....[50]....
        /*e908*/ 	.word	0x0004b580


	//   ....[51]....
        /*e90c*/ 	.word	0x0004b590


	//   ....[52]....
        /*e910*/ 	.word	0x0004b5a0


	//   ....[53]....
        /*e914*/ 	.word	0x0004b5d0


	//   ....[54]....
        /*e918*/ 	.word	0x0004b5e0


	//   ....[55]....
        /*e91c*/ 	.word	0x0004b5f0


	//   ....[56]....
        /*e920*/ 	.word	0x0004b600


	//   ....[57]....
        /*e924*/ 	.word	0x0004b630


	//   ....[58]....
        /*e928*/ 	.word	0x0004b640


	//   ....[59]....
        /*e92c*/ 	.word	0x0004b650


	//   ....[60]....
        /*e930*/ 	.word	0x0004b660


	//   ....[61]....
        /*e934*/ 	.word	0x0004b690


	//   ....[62]....
        /*e938*/ 	.word	0x0004b6a0


	//   ....[63]....
        /*e93c*/ 	.word	0x0004b6b0


	//   ....[64]....
        /*e940*/ 	.word	0x0004b6c0


	//   ....[65]....
        /*e944*/ 	.word	0x0004b6f0


	//   ....[66]....
        /*e948*/ 	.word	0x0004b700


	//   ....[67]....
        /*e94c*/ 	.word	0x0004b710


	//   ....[68]....
        /*e950*/ 	.word	0x0004b720


	//   ....[69]....
        /*e954*/ 	.word	0x0004b750


	//   ....[70]....
        /*e958*/ 	.word	0x0004b760


	//   ....[71]....
        /*e95c*/ 	.word	0x0004b770


	//   ....[72]....
        /*e960*/ 	.word	0x0004b780


	//   ....[73]....
        /*e964*/ 	.word	0x0004b7b0


	//   ....[74]....
        /*e968*/ 	.word	0x0004b7c0


	//   ....[75]....
        /*e96c*/ 	.word	0x0004b7d0


	//   ....[76]....
        /*e970*/ 	.word	0x0004b7e0


	//   ....[77]....
        /*e974*/ 	.word	0x0004b810


	//   ....[78]....
        /*e978*/ 	.word	0x0004b820


	//   ....[79]....
        /*e97c*/ 	.word	0x0004b830


	//   ....[80]....
        /*e980*/ 	.word	0x0004b840


	//   ....[81]....
        /*e984*/ 	.word	0x0004b870


	//   ....[82]....
        /*e988*/ 	.word	0x0004b880


	//   ....[83]....
        /*e98c*/ 	.word	0x0004b890


	//   ....[84]....
        /*e990*/ 	.word	0x0004b8a0


	//   ....[85]....
        /*e994*/ 	.word	0x0004b8d0


	//   ....[86]....
        /*e998*/ 	.word	0x0004b8e0


	//   ....[87]....
        /*e99c*/ 	.word	0x0004b8f0


	//   ....[88]....
        /*e9a0*/ 	.word	0x0004b900


	//   ....[89]....
        /*e9a4*/ 	.word	0x0004b930


	//   ....[90]....
        /*e9a8*/ 	.word	0x0004b940


	//   ....[91]....
        /*e9ac*/ 	.word	0x0004b950


	//   ....[92]....
        /*e9b0*/ 	.word	0x0004b960


	//   ....[93]....
        /*e9b4*/ 	.word	0x0004b990


	//   ....[94]....
        /*e9b8*/ 	.word	0x0004b9a0


	//   ....[95]....
        /*e9bc*/ 	.word	0x0004b9b0


	//   ....[96]....
        /*e9c0*/ 	.word	0x0004b9c0


	//   ....[97]....
        /*e9c4*/ 	.word	0x0004b9f0


	//   ....[98]....
        /*e9c8*/ 	.word	0x0004ba00


	//   ....[99]....
        /*e9cc*/ 	.word	0x0004ba10


	//   ....[100]....
        /*e9d0*/ 	.word	0x0004ba20


	//   ....[101]....
        /*e9d4*/ 	.word	0x0004ba50


	//   ....[102]....
        /*e9d8*/ 	.word	0x0004ba60


	//   ....[103]....
        /*e9dc*/ 	.word	0x0004ba70


	//   ....[104]....
        /*e9e0*/ 	.word	0x0004ba80


	//   ....[105]....
        /*e9e4*/ 	.word	0x0004bab0


	//   ....[106]....
        /*e9e8*/ 	.word	0x0004bac0


	//   ....[107]....
        /*e9ec*/ 	.word	0x0004bad0


	//   ....[108]....
        /*e9f0*/ 	.word	0x0004bae0


	//   ....[109]....
        /*e9f4*/ 	.word	0x0004bb10


	//   ....[110]....
        /*e9f8*/ 	.word	0x0004bb20


	//   ....[111]....
        /*e9fc*/ 	.word	0x0004bb30


	//   ....[112]....
        /*ea00*/ 	.word	0x0004bb40


	//   ....[113]....
        /*ea04*/ 	.word	0x0004bb70


	//   ....[114]....
        /*ea08*/ 	.word	0x0004bb80


	//   ....[115]....
        /*ea0c*/ 	.word	0x0004bb90


	//   ....[116]....
        /*ea10*/ 	.word	0x0004bba0


	//   ....[117]....
        /*ea14*/ 	.word	0x0004bbd0


	//   ....[118]....
        /*ea18*/ 	.word	0x0004bbe0


	//   ....[119]....
        /*ea1c*/ 	.word	0x0004bbf0


	//   ....[120]....
        /*ea20*/ 	.word	0x0004bc00


	//   ....[121]....
        /*ea24*/ 	.word	0x0004bc30


	//   ....[122]....
        /*ea28*/ 	.word	0x0004bc40


	//   ....[123]....
        /*ea2c*/ 	.word	0x0004bc50


	//   ....[124]....
        /*ea30*/ 	.word	0x0004bc60


	//   ....[125]....
        /*ea34*/ 	.word	0x0004bc90


	//   ....[126]....
        /*ea38*/ 	.word	0x0004bca0


	//   ....[127]....
        /*ea3c*/ 	.word	0x0004bcb0


	//   ....[128]....
        /*ea40*/ 	.word	0x0004bcc0


	//   ....[129]....
        /*ea44*/ 	.word	0x0004bcf0


	//   ....[130]....
        /*ea48*/ 	.word	0x0004bd00


	//   ....[131]....
        /*ea4c*/ 	.word	0x0004bd10


	//   ....[132]....
        /*ea50*/ 	.word	0x0004bd20


	//   ....[133]....
        /*ea54*/ 	.word	0x0004bd50


	//   ....[134]....
        /*ea58*/ 	.word	0x0004bd60


	//   ....[135]....
        /*ea5c*/ 	.word	0x0004bd70


	//   ....[136]....
        /*ea60*/ 	.word	0x0004bd80


	//   ....[137]....
        /*ea64*/ 	.word	0x0004bdb0


	//   ....[138]....
        /*ea68*/ 	.word	0x0004bdc0


	//   ....[139]....
        /*ea6c*/ 	.word	0x0004bdd0


	//   ....[140]....
        /*ea70*/ 	.word	0x0004bde0


	//   ....[141]....
        /*ea74*/ 	.word	0x0004be10


	//   ....[142]....
        /*ea78*/ 	.word	0x0004be20


	//   ....[143]....
        /*ea7c*/ 	.word	0x0004be30


	//   ....[144]....
        /*ea80*/ 	.word	0x0004be40


	//   ....[145]....
        /*ea84*/ 	.word	0x0004be70


	//   ....[146]....
        /*ea88*/ 	.word	0x0004be80


	//   ....[147]....
        /*ea8c*/ 	.word	0x0004be90


	//   ....[148]....
        /*ea90*/ 	.word	0x0004bea0


	//   ....[149]....
        /*ea94*/ 	.word	0x0004bed0


	//   ....[150]....
        /*ea98*/ 	.word	0x0004bee0


	//   ....[151]....
        /*ea9c*/ 	.word	0x0004bef0


	//   ....[152]....
        /*eaa0*/ 	.word	0x0004bf00


	//   ....[153]....
        /*eaa4*/ 	.word	0x0004bf30


	//   ....[154]....
        /*eaa8*/ 	.word	0x0004bf40


	//   ....[155]....
        /*eaac*/ 	.word	0x0004bf50


	//   ....[156]....
        /*eab0*/ 	.word	0x0004bf60


	//   ....[157]....
        /*eab4*/ 	.word	0x0004bf90


	//   ....[158]....
        /*eab8*/ 	.word	0x0004bfa0


	//   ....[159]....
        /*eabc*/ 	.word	0x0004bfb0


	//   ....[160]....
        /*eac0*/ 	.word	0x0004bfc0


	//   ....[161]....
        /*eac4*/ 	.word	0x0004bff0


	//   ....[162]....
        /*eac8*/ 	.word	0x0004c000


	//   ....[163]....
        /*eacc*/ 	.word	0x0004c010


	//   ....[164]....
        /*ead0*/ 	.word	0x0004c020


	//   ....[165]....
        /*ead4*/ 	.word	0x0004c050


	//   ....[166]....
        /*ead8*/ 	.word	0x0004c060


	//   ....[167]....
        /*eadc*/ 	.word	0x0004c070


	//   ....[168]....
        /*eae0*/ 	.word	0x0004c080


	//   ....[169]....
        /*eae4*/ 	.word	0x0004c0b0


	//   ....[170]....
        /*eae8*/ 	.word	0x0004c0c0


	//   ....[171]....
        /*eaec*/ 	.word	0x0004c0d0


	//   ....[172]....
        /*eaf0*/ 	.word	0x0004c0e0


	//   ....[173]....
        /*eaf4*/ 	.word	0x0004c110


	//   ....[174]....
        /*eaf8*/ 	.word	0x0004c120


	//   ....[175]....
        /*eafc*/ 	.word	0x0004c130


	//   ....[176]....
        /*eb00*/ 	.word	0x0004c140


	//   ....[177]....
        /*eb04*/ 	.word	0x0004c170


	//   ....[178]....
        /*eb08*/ 	.word	0x0004c180


	//   ....[179]....
        /*eb0c*/ 	.word	0x0004c190


	//   ....[180]....
        /*eb10*/ 	.word	0x0004c1a0


	//   ....[181]....
        /*eb14*/ 	.word	0x0004c1d0


	//   ....[182]....
        /*eb18*/ 	.word	0x0004c1e0


	//   ....[183]....
        /*eb1c*/ 	.word	0x0004c1f0


	//   ....[184]....
        /*eb20*/ 	.word	0x0004c200


	//   ....[185]....
        /*eb24*/ 	.word	0x0004c230


	//   ....[186]....
        /*eb28*/ 	.word	0x0004c240


	//   ....[187]....
        /*eb2c*/ 	.word	0x0004c250


	//   ....[188]....
        /*eb30*/ 	.word	0x0004c260


	//   ....[189]....
        /*eb34*/ 	.word	0x0004c290


	//   ....[190]....
        /*eb38*/ 	.word	0x0004c2a0


	//   ....[191]....
        /*eb3c*/ 	.word	0x0004c2b0


	//   ....[192]....
        /*eb40*/ 	.word	0x0004c2c0


	//   ....[193]....
        /*eb44*/ 	.word	0x0004c2f0


	//   ....[194]....
        /*eb48*/ 	.word	0x0004c300


	//   ....[195]....
        /*eb4c*/ 	.word	0x0004c310


	//   ....[196]....
        /*eb50*/ 	.word	0x0004c320


	//   ....[197]....
        /*eb54*/ 	.word	0x0004c350


	//   ....[198]....
        /*eb58*/ 	.word	0x0004c360


	//   ....[199]....
        /*eb5c*/ 	.word	0x0004c370


	//   ....[200]....
        /*eb60*/ 	.word	0x0004c380


	//   ....[201]....
        /*eb64*/ 	.word	0x0004c3b0


	//   ....[202]....
        /*eb68*/ 	.word	0x0004c3c0


	//   ....[203]....
        /*eb6c*/ 	.word	0x0004c3d0


	//   ....[204]....
        /*eb70*/ 	.word	0x0004c3e0


	//   ....[205]....
        /*eb74*/ 	.word	0x0004c410


	//   ....[206]....
        /*eb78*/ 	.word	0x0004c420


	//   ....[207]....
        /*eb7c*/ 	.word	0x0004c430


	//   ....[208]....
        /*eb80*/ 	.word	0x0004c440


	//   ....[209]....
        /*eb84*/ 	.word	0x0004c470


	//   ....[210]....
        /*eb88*/ 	.word	0x0004c480


	//   ....[211]....
        /*eb8c*/ 	.word	0x0004c490


	//   ....[212]....
        /*eb90*/ 	.word	0x0004c4a0


	//   ....[213]....
        /*eb94*/ 	.word	0x0004c4d0


	//   ....[214]....
        /*eb98*/ 	.word	0x0004c4e0


	//   ....[215]....
        /*eb9c*/ 	.word	0x0004c4f0


	//   ....[216]....
        /*eba0*/ 	.word	0x0004c500


	//   ....[217]....
        /*eba4*/ 	.word	0x0004c530


	//   ....[218]....
        /*eba8*/ 	.word	0x0004c540


	//   ....[219]....
        /*ebac*/ 	.word	0x0004c550


	//   ....[220]....
        /*ebb0*/ 	.word	0x0004c560


	//   ....[221]....
        /*ebb4*/ 	.word	0x0004c590


	//   ....[222]....
        /*ebb8*/ 	.word	0x0004c5a0


	//   ....[223]....
        /*ebbc*/ 	.word	0x0004c5b0


	//   ....[224]....
        /*ebc0*/ 	.word	0x0004c5c0


	//   ....[225]....
        /*ebc4*/ 	.word	0x0004c5f0


	//   ....[226]....
        /*ebc8*/ 	.word	0x0004c600


	//   ....[227]....
        /*ebcc*/ 	.word	0x0004c610


	//   ....[228]....
        /*ebd0*/ 	.word	0x0004c620


	//   ....[229]....
        /*ebd4*/ 	.word	0x0004c650


	//   ....[230]....
        /*ebd8*/ 	.word	0x0004c660


	//   ....[231]....
        /*ebdc*/ 	.word	0x0004c670


	//   ....[232]....
        /*ebe0*/ 	.word	0x0004c680


	//   ....[233]....
        /*ebe4*/ 	.word	0x0004c6b0


	//   ....[234]....
        /*ebe8*/ 	.word	0x0004c6c0


	//   ....[235]....
        /*ebec*/ 	.word	0x0004c6d0


	//   ....[236]....
        /*ebf0*/ 	.word	0x0004c6e0


	//   ....[237]....
        /*ebf4*/ 	.word	0x0004c710


	//   ....[238]....
        /*ebf8*/ 	.word	0x0004c720


	//   ....[239]....
        /*ebfc*/ 	.word	0x0004c730


	//   ....[240]....
        /*ec00*/ 	.word	0x0004c740


	//   ....[241]....
        /*ec04*/ 	.word	0x0004c770


	//   ....[242]....
        /*ec08*/ 	.word	0x0004c780


	//   ....[243]....
        /*ec0c*/ 	.word	0x0004c790


	//   ....[244]....
        /*ec10*/ 	.word	0x0004c7a0


	//   ....[245]....
        /*ec14*/ 	.word	0x0004c7d0


	//   ....[246]....
        /*ec18*/ 	.word	0x0004c7e0


	//   ....[247]....
        /*ec1c*/ 	.word	0x0004c7f0


	//   ....[248]....
        /*ec20*/ 	.word	0x0004c800


	//   ....[249]....
        /*ec24*/ 	.word	0x0004c830


	//   ....[250]....
        /*ec28*/ 	.word	0x0004c840


	//   ....[251]....
        /*ec2c*/ 	.word	0x0004c850


	//   ....[252]....
        /*ec30*/ 	.word	0x0004c860


	//   ....[253]....
        /*ec34*/ 	.word	0x0004c890


	//   ....[254]....
        /*ec38*/ 	.word	0x0004c8a0


	//   ....[255]....
        /*ec3c*/ 	.word	0x0004c8b0


	//   ....[0]....
        /*ec40*/ 	.word	0x0004c8c0


	//   ....[1]....
        /*ec44*/ 	.word	0x0004c8f0


	//   ....[2]....
        /*ec48*/ 	.word	0x0004c900


	//   ....[3]....
        /*ec4c*/ 	.word	0x0004c910


	//   ....[4]....
        /*ec50*/ 	.word	0x0004c920


	//   ....[5]....
        /*ec54*/ 	.word	0x0004c950


	//   ....[6]....
        /*ec58*/ 	.word	0x0004c960


	//   ....[7]....
        /*ec5c*/ 	.word	0x0004c970


	//   ....[8]....
        /*ec60*/ 	.word	0x0004c980


	//   ....[9]....
        /*ec64*/ 	.word	0x0004c9b0


	//   ....[10]....
        /*ec68*/ 	.word	0x0004c9c0


	//   ....[11]....
        /*ec6c*/ 	.word	0x0004c9d0


	//   ....[12]....
        /*ec70*/ 	.word	0x0004c9e0


	//   ....[13]....
        /*ec74*/ 	.word	0x0004ca10


	//   ....[14]....
        /*ec78*/ 	.word	0x0004ca20


	//   ....[15]....
        /*ec7c*/ 	.word	0x0004ca30


	//   ....[16]....
        /*ec80*/ 	.word	0x0004ca40


	//   ....[17]....
        /*ec84*/ 	.word	0x0004ca70


	//   ....[18]....
        /*ec88*/ 	.word	0x0004ca80


	//   ....[19]....
        /*ec8c*/ 	.word	0x0004ca90


	//   ....[20]....
        /*ec90*/ 	.word	0x0004caa0


	//   ....[21]....
        /*ec94*/ 	.word	0x0004cad0


	//   ....[22]....
        /*ec98*/ 	.word	0x0004cae0


	//   ....[23]....
        /*ec9c*/ 	.word	0x0004caf0


	//   ....[24]....
        /*eca0*/ 	.word	0x0004cb00


	//   ....[25]....
        /*eca4*/ 	.word	0x0004cb30


	//   ....[26]....
        /*eca8*/ 	.word	0x0004cb40


	//   ....[27]....
        /*ecac*/ 	.word	0x0004cb50


	//   ....[28]....
        /*ecb0*/ 	.word	0x0004cb60


	//   ....[29]....
        /*ecb4*/ 	.word	0x0004cb90


	//   ....[30]....
        /*ecb8*/ 	.word	0x0004cba0


	//   ....[31]....
        /*ecbc*/ 	.word	0x0004cbb0


	//   ....[32]....
        /*ecc0*/ 	.word	0x0004cbc0


	//   ....[33]....
        /*ecc4*/ 	.word	0x0004cbf0


	//   ....[34]....
        /*ecc8*/ 	.word	0x0004cc00


	//   ....[35]....
        /*eccc*/ 	.word	0x0004cc10


	//   ....[36]....
        /*ecd0*/ 	.word	0x0004cc20


	//   ....[37]....
        /*ecd4*/ 	.word	0x0004cc50


	//   ....[38]....
        /*ecd8*/ 	.word	0x0004cc60


	//   ....[39]....
        /*ecdc*/ 	.word	0x0004cc70


	//   ....[40]....
        /*ece0*/ 	.word	0x0004cc80


	//   ....[41]....
        /*ece4*/ 	.word	0x0004ccb0


	//   ....[42]....
        /*ece8*/ 	.word	0x0004ccc0


	//   ....[43]....
        /*ecec*/ 	.word	0x0004ccd0


	//   ....[44]....
        /*ecf0*/ 	.word	0x0004cce0


	//   ....[45]....
        /*ecf4*/ 	.word	0x0004cd10


	//   ....[46]....
        /*ecf8*/ 	.word	0x0004cd20


	//   ....[47]....
        /*ecfc*/ 	.word	0x0004cd30


	//   ....[48]....
        /*ed00*/ 	.word	0x0004cd40


	//   ....[49]....
        /*ed04*/ 	.word	0x0004cd70


	//   ....[50]....
        /*ed08*/ 	.word	0x0004cd80


	//   ....[51]....
        /*ed0c*/ 	.word	0x0004cd90


	//   ....[52]....
        /*ed10*/ 	.word	0x0004cda0


	//   ....[53]....
        /*ed14*/ 	.word	0x0004cdd0


	//   ....[54]....
        /*ed18*/ 	.word	0x0004cde0


	//   ....[55]....
        /*ed1c*/ 	.word	0x0004cdf0


	//   ....[56]....
        /*ed20*/ 	.word	0x0004ce00


	//   ....[57]....
        /*ed24*/ 	.word	0x0004ce30


	//   ....[58]....
        /*ed28*/ 	.word	0x0004ce40


	//   ....[59]....
        /*ed2c*/ 	.word	0x0004ce50


	//   ....[60]....
        /*ed30*/ 	.word	0x0004ce60


	//   ....[61]....
        /*ed34*/ 	.word	0x0004ce90


	//   ....[62]....
        /*ed38*/ 	.word	0x0004cea0


	//   ....[63]....
        /*ed3c*/ 	.word	0x0004ceb0


	//   ....[64]....
        /*ed40*/ 	.word	0x0004cec0


	//   ....[65]....
        /*ed44*/ 	.word	0x0004cef0


	//   ....[66]....
        /*ed48*/ 	.word	0x0004cf00


	//   ....[67]....
        /*ed4c*/ 	.word	0x0004cf10


	//   ....[68]....
        /*ed50*/ 	.word	0x0004cf20


	//   ....[69]....
        /*ed54*/ 	.word	0x0004cf50


	//   ....[70]....
        /*ed58*/ 	.word	0x0004cf60


	//   ....[71]....
        /*ed5c*/ 	.word	0x0004cf70


	//   ....[72]....
        /*ed60*/ 	.word	0x0004cf80


	//   ....[73]....
        /*ed64*/ 	.word	0x0004cfb0


	//   ....[74]....
        /*ed68*/ 	.word	0x0004cfc0


	//   ....[75]....
        /*ed6c*/ 	.word	0x0004cfd0


	//   ....[76]....
        /*ed70*/ 	.word	0x0004cfe0


	//   ....[77]....
        /*ed74*/ 	.word	0x0004d010


	//   ....[78]....
        /*ed78*/ 	.word	0x0004d020


	//   ....[79]....
        /*ed7c*/ 	.word	0x0004d030


	//   ....[80]....
        /*ed80*/ 	.word	0x0004d040


	//   ....[81]....
        /*ed84*/ 	.word	0x0004d070


	//   ....[82]....
        /*ed88*/ 	.word	0x0004d080


	//   ....[83]....
        /*ed8c*/ 	.word	0x0004d090


	//   ....[84]....
        /*ed90*/ 	.word	0x0004d0a0


	//   ....[85]....
        /*ed94*/ 	.word	0x0004d0d0


	//   ....[86]....
        /*ed98*/ 	.word	0x0004d0e0


	//   ....[87]....
        /*ed9c*/ 	.word	0x0004d0f0


	//   ....[88]....
        /*eda0*/ 	.word	0x0004d100


	//   ....[89]....
        /*eda4*/ 	.word	0x0004d130


	//   ....[90]....
        /*eda8*/ 	.word	0x0004d140


	//   ....[91]....
        /*edac*/ 	.word	0x0004d150


	//   ....[92]....
        /*edb0*/ 	.word	0x0004d160


	//   ....[93]....
        /*edb4*/ 	.word	0x0004d190


	//   ....[94]....
        /*edb8*/ 	.word	0x0004d1a0


	//   ....[95]....
        /*edbc*/ 	.word	0x0004d1b0


	//   ....[96]....
        /*edc0*/ 	.word	0x0004d1c0


	//   ....[97]....
        /*edc4*/ 	.word	0x0004d1f0


	//   ....[98]....
        /*edc8*/ 	.word	0x0004d200


	//   ....[99]....
        /*edcc*/ 	.word	0x0004d210


	//   ....[100]....
        /*edd0*/ 	.word	0x0004d220


	//   ....[101]....
        /*edd4*/ 	.word	0x0004d250


	//   ....[102]....
        /*edd8*/ 	.word	0x0004d260


	//   ....[103]....
        /*eddc*/ 	.word	0x0004d270


	//   ....[104]....
        /*ede0*/ 	.word	0x0004d280


	//   ....[105]....
        /*ede4*/ 	.word	0x0004d2b0


	//   ....[106]....
        /*ede8*/ 	.word	0x0004d2c0


	//   ....[107]....
        /*edec*/ 	.word	0x0004d2d0


	//   ....[108]....
        /*edf0*/ 	.word	0x0004d2e0


	//   ....[109]....
        /*edf4*/ 	.word	0x0004d310


	//   ....[110]....
        /*edf8*/ 	.word	0x0004d320


	//   ....[111]....
        /*edfc*/ 	.word	0x0004d330


	//   ....[112]....
        /*ee00*/ 	.word	0x0004d340


	//   ....[113]....
        /*ee04*/ 	.word	0x0004d370


	//   ....[114]....
        /*ee08*/ 	.word	0x0004d380


	//   ....[115]....
        /*ee0c*/ 	.word	0x0004d390


	//   ....[116]....
        /*ee10*/ 	.word	0x0004d3a0


	//   ....[117]....
        /*ee14*/ 	.word	0x0004d3d0


	//   ....[118]....
        /*ee18*/ 	.word	0x0004d3e0


	//   ....[119]....
        /*ee1c*/ 	.word	0x0004d3f0


	//   ....[120]....
        /*ee20*/ 	.word	0x0004d400


	//   ....[121]....
        /*ee24*/ 	.word	0x0004d430


	//   ....[122]....
        /*ee28*/ 	.word	0x0004d440


	//   ....[123]....
        /*ee2c*/ 	.word	0x0004d450


	//   ....[124]....
        /*ee30*/ 	.word	0x0004d460


	//   ....[125]....
        /*ee34*/ 	.word	0x0004d490


	//   ....[126]....
        /*ee38*/ 	.word	0x0004d4a0


	//   ....[127]....
        /*ee3c*/ 	.word	0x0004d4b0


	//   ....[128]....
        /*ee40*/ 	.word	0x0004d4c0


	//   ....[129]....
        /*ee44*/ 	.word	0x0004d4f0


	//   ....[130]....
        /*ee48*/ 	.word	0x0004d500


	//   ....[131]....
        /*ee4c*/ 	.word	0x0004d510


	//   ....[132]....
        /*ee50*/ 	.word	0x0004d520


	//   ....[133]....
        /*ee54*/ 	.word	0x0004d550


	//   ....[134]....
        /*ee58*/ 	.word	0x0004d560


	//   ....[135]....
        /*ee5c*/ 	.word	0x0004d570


	//   ....[136]....
        /*ee60*/ 	.word	0x0004d580


	//   ....[137]....
        /*ee64*/ 	.word	0x0004d5b0


	//   ....[138]....
        /*ee68*/ 	.word	0x0004d5c0


	//   ....[139]....
        /*ee6c*/ 	.word	0x0004d5d0


	//   ....[140]....
        /*ee70*/ 	.word	0x0004d5e0


	//   ....[141]....
        /*ee74*/ 	.word	0x0004d610


	//   ....[142]....
        /*ee78*/ 	.word	0x0004d620


	//   ....[143]....
        /*ee7c*/ 	.word	0x0004d630


	//   ....[144]....
        /*ee80*/ 	.word	0x0004d640


	//   ....[145]....
        /*ee84*/ 	.word	0x0004d670


	//   ....[146]....
        /*ee88*/ 	.word	0x0004d680


	//   ....[147]....
        /*ee8c*/ 	.word	0x0004d690


	//   ....[148]....
        /*ee90*/ 	.word	0x0004d6a0


	//   ....[149]....
        /*ee94*/ 	.word	0x0004d6d0


	//   ....[150]....
        /*ee98*/ 	.word	0x0004d6e0


	//   ....[151]....
        /*ee9c*/ 	.word	0x0004d6f0


	//   ....[152]....
        /*eea0*/ 	.word	0x0004d700


	//   ....[153]....
        /*eea4*/ 	.word	0x0004d730


	//   ....[154]....
        /*eea8*/ 	.word	0x0004d740


	//   ....[155]....
        /*eeac*/ 	.word	0x0004d750


	//   ....[156]....
        /*eeb0*/ 	.word	0x0004d760


	//   ....[157]....
        /*eeb4*/ 	.word	0x0004d790


	//   ....[158]....
        /*eeb8*/ 	.word	0x0004d7a0


	//   ....[159]....
        /*eebc*/ 	.word	0x0004d7b0


	//   ....[160]....
        /*eec0*/ 	.word	0x0004d7c0


	//   ....[161]....
        /*eec4*/ 	.word	0x0004d7f0


	//   ....[162]....
        /*eec8*/ 	.word	0x0004d800


	//   ....[163]....
        /*eecc*/ 	.word	0x0004d810


	//   ....[164]....
        /*eed0*/ 	.word	0x0004d820


	//   ....[165]....
        /*eed4*/ 	.word	0x0004d850


	//   ....[166]....
        /*eed8*/ 	.word	0x0004d860


	//   ....[167]....
        /*eedc*/ 	.word	0x0004d870


	//   ....[168]....
        /*eee0*/ 	.word	0x0004d880


	//   ....[169]....
        /*eee4*/ 	.word	0x0004d8b0


	//   ....[170]....
        /*eee8*/ 	.word	0x0004d8c0


	//   ....[171]....
        /*eeec*/ 	.word	0x0004d8d0


	//   ....[172]....
        /*eef0*/ 	.word	0x0004d8e0


	//   ....[173]....
        /*eef4*/ 	.word	0x0004d910


	//   ....[174]....
        /*eef8*/ 	.word	0x0004d920


	//   ....[175]....
        /*eefc*/ 	.word	0x0004d930


	//   ....[176]....
        /*ef00*/ 	.word	0x0004d940


	//   ....[177]....
        /*ef04*/ 	.word	0x0004d970


	//   ....[178]....
        /*ef08*/ 	.word	0x0004d980


	//   ....[179]....
        /*ef0c*/ 	.word	0x0004d990


	//   ....[180]....
        /*ef10*/ 	.word	0x0004d9a0


	//   ....[181]....
        /*ef14*/ 	.word	0x0004d9d0


	//   ....[182]....
        /*ef18*/ 	.word	0x0004d9e0


	//   ....[183]....
        /*ef1c*/ 	.word	0x0004d9f0


	//   ....[184]....
        /*ef20*/ 	.word	0x0004da00


	//   ....[185]....
        /*ef24*/ 	.word	0x0004da30


	//   ....[186]....
        /*ef28*/ 	.word	0x0004da40


	//   ....[187]....
        /*ef2c*/ 	.word	0x0004da50


	//   ....[188]....
        /*ef30*/ 	.word	0x0004da60


	//   ....[189]....
        /*ef34*/ 	.word	0x0004da90


	//   ....[190]....
        /*ef38*/ 	.word	0x0004daa0


	//   ....[191]....
        /*ef3c*/ 	.word	0x0004dab0


	//   ....[192]....
        /*ef40*/ 	.word	0x0004dac0


	//   ....[193]....
        /*ef44*/ 	.word	0x0004daf0


	//   ....[194]....
        /*ef48*/ 	.word	0x0004db00


	//   ....[195]....
        /*ef4c*/ 	.word	0x0004db10


	//   ....[196]....
        /*ef50*/ 	.word	0x0004db20


	//   ....[197]....
        /*ef54*/ 	.word	0x0004db50


	//   ....[198]....
        /*ef58*/ 	.word	0x0004db60


	//   ....[199]....
        /*ef5c*/ 	.word	0x0004db70


	//   ....[200]....
        /*ef60*/ 	.word	0x0004db80


	//   ....[201]....
        /*ef64*/ 	.word	0x0004dbb0


	//   ....[202]....
        /*ef68*/ 	.word	0x0004dbc0


	//   ....[203]....
        /*ef6c*/ 	.word	0x0004dbd0


	//   ....[204]....
        /*ef70*/ 	.word	0x0004dbe0


	//   ....[205]....
        /*ef74*/ 	.word	0x0004dc10


	//   ....[206]....
        /*ef78*/ 	.word	0x0004dc20


	//   ....[207]....
        /*ef7c*/ 	.word	0x0004dc30


	//   ....[208]....
        /*ef80*/ 	.word	0x0004dc40


	//   ....[209]....
        /*ef84*/ 	.word	0x0004dc70


	//   ....[210]....
        /*ef88*/ 	.word	0x0004dc80


	//   ....[211]....
        /*ef8c*/ 	.word	0x0004dc90


	//   ....[212]....
        /*ef90*/ 	.word	0x0004dca0


	//   ....[213]....
        /*ef94*/ 	.word	0x0004dcd0


	//   ....[214]....
        /*ef98*/ 	.word	0x0004dce0


	//   ....[215]....
        /*ef9c*/ 	.word	0x0004dcf0


	//   ....[216]....
        /*efa0*/ 	.word	0x0004dd00


	//   ....[217]....
        /*efa4*/ 	.word	0x0004dd30


	//   ....[218]....
        /*efa8*/ 	.word	0x0004dd40


	//   ....[219]....
        /*efac*/ 	.word	0x0004dd50


	//   ....[220]....
        /*efb0*/ 	.word	0x0004dd60


	//   ....[221]....
        /*efb4*/ 	.word	0x0004dd90


	//   ....[222]....
        /*efb8*/ 	.word	0x0004dda0


	//   ....[223]....
        /*efbc*/ 	.word	0x0004ddb0


	//   ....[224]....
        /*efc0*/ 	.word	0x0004ddc0


	//   ....[225]....
        /*efc4*/ 	.word	0x0004ddf0


	//   ....[226]....
        /*efc8*/ 	.word	0x0004de00


	//   ....[227]....
        /*efcc*/ 	.word	0x0004de10


	//   ....[228]....
        /*efd0*/ 	.word	0x0004de20


	//   ....[229]....
        /*efd4*/ 	.word	0x0004de50


	//   ....[230]....
        /*efd8*/ 	.word	0x0004de60


	//   ....[231]....
        /*efdc*/ 	.word	0x0004de70


	//   ....[232]....
        /*efe0*/ 	.word	0x0004de80


	//   ....[233]....
        /*efe4*/ 	.word	0x0004deb0


	//   ....[234]....
        /*efe8*/ 	.word	0x0004dec0


	//   ....[235]....
        /*efec*/ 	.word	0x0004ded0


	//   ....[236]....
        /*eff0*/ 	.word	0x0004dee0


	//   ....[237]....
        /*eff4*/ 	.word	0x0004df10


	//   ....[238]....
        /*eff8*/ 	.word	0x0004df20


	//   ....[239]....
        /*effc*/ 	.word	0x0004df30


	//   ....[240]....
        /*f000*/ 	.word	0x0004df40


	//   ....[241]....
        /*f004*/ 	.word	0x0004df70


	//   ....[242]....
        /*f008*/ 	.word	0x0004df80


	//   ....[243]....
        /*f00c*/ 	.word	0x0004df90


	//   ....[244]....
        /*f010*/ 	.word	0x0004dfa0


	//   ....[245]....
        /*f014*/ 	.word	0x0004dfd0


	//   ....[246]....
        /*f018*/ 	.word	0x0004dfe0


	//   ....[247]....
        /*f01c*/ 	.word	0x0004dff0


	//   ....[248]....
        /*f020*/ 	.word	0x0004e000


	//   ....[249]....
        /*f024*/ 	.word	0x0004e030


	//   ....[250]....
        /*f028*/ 	.word	0x0004e040


	//   ....[251]....
        /*f02c*/ 	.word	0x0004e050


	//   ....[252]....
        /*f030*/ 	.word	0x0004e060


	//   ....[253]....
        /*f034*/ 	.word	0x0004e0a0


	//   ....[254]....
        /*f038*/ 	.word	0x000540c0


	//   ....[255]....
        /*f03c*/ 	.word	0x000540d0


	//   ....[0]....
        /*f040*/ 	.word	0x000540e0


	//   ....[1]....
        /*f044*/ 	.word	0x00054110


	//   ....[2]....
        /*f048*/ 	.word	0x00054120


	//   ....[3]....
        /*f04c*/ 	.word	0x00054130


	//   ....[4]....
        /*f050*/ 	.word	0x00054140


	//   ....[5]....
        /*f054*/ 	.word	0x00054170


	//   ....[6]....
        /*f058*/ 	.word	0x00054180


	//   ....[7]....
        /*f05c*/ 	.word	0x00054190


	//   ....[8]....
        /*f060*/ 	.word	0x000541a0


	//   ....[9]....
        /*f064*/ 	.word	0x000541d0


	//   ....[10]....
        /*f068*/ 	.word	0x000541e0


	//   ....[11]....
        /*f06c*/ 	.word	0x000541f0


	//   ....[12]....
        /*f070*/ 	.word	0x00054200


	//   ....[13]....
        /*f074*/ 	.word	0x00054230


	//   ....[14]....
        /*f078*/ 	.word	0x00054240


	//   ....[15]....
        /*f07c*/ 	.word	0x00054250


	//   ....[16]....
        /*f080*/ 	.word	0x00054260


	//   ....[17]....
        /*f084*/ 	.word	0x00054290


	//   ....[18]....
        /*f088*/ 	.word	0x000542a0


	//   ....[19]....
        /*f08c*/ 	.word	0x000542b0


	//   ....[20]....
        /*f090*/ 	.word	0x000542c0


	//   ....[21]....
        /*f094*/ 	.word	0x000542f0


	//   ....[22]....
        /*f098*/ 	.word	0x00054300


	//   ....[23]....
        /*f09c*/ 	.word	0x00054310


	//   ....[24]....
        /*f0a0*/ 	.word	0x00054320


	//   ....[25]....
        /*f0a4*/ 	.word	0x00054350


	//   ....[26]....
        /*f0a8*/ 	.word	0x00054360


	//   ....[27]....
        /*f0ac*/ 	.word	0x00054370


	//   ....[28]....
        /*f0b0*/ 	.word	0x00054380


	//   ....[29]....
        /*f0b4*/ 	.word	0x000543b0


	//   ....[30]....
        /*f0b8*/ 	.word	0x000543c0


	//   ....[31]....
        /*f0bc*/ 	.word	0x000543d0


	//   ....[32]....
        /*f0c0*/ 	.word	0x000543e0


	//   ....[33]....
        /*f0c4*/ 	.word	0x00054410


	//   ....[34]....
        /*f0c8*/ 	.word	0x00054420


	//   ....[35]....
        /*f0cc*/ 	.word	0x00054430


	//   ....[36]....
        /*f0d0*/ 	.word	0x00054440


	//   ....[37]....
        /*f0d4*/ 	.word	0x00054470


	//   ....[38]....
        /*f0d8*/ 	.word	0x00054480


	//   ....[39]....
        /*f0dc*/ 	.word	0x00054490


	//   ....[40]....
        /*f0e0*/ 	.word	0x000544a0


	//   ....[41]....
        /*f0e4*/ 	.word	0x000544d0


	//   ....[42]....
        /*f0e8*/ 	.word	0x000544e0


	//   ....[43]....
        /*f0ec*/ 	.word	0x000544f0


	//   ....[44]....
        /*f0f0*/ 	.word	0x00054500


	//   ....[45]....
        /*f0f4*/ 	.word	0x00054530


	//   ....[46]....
        /*f0f8*/ 	.word	0x00054540


	//   ....[47]....
        /*f0fc*/ 	.word	0x00054550


	//   ....[48]....
        /*f100*/ 	.word	0x00054560


	//   ....[49]....
        /*f104*/ 	.word	0x00054590


	//   ....[50]....
        /*f108*/ 	.word	0x000545a0


	//   ....[51]....
        /*f10c*/ 	.word	0x000545b0


	//   ....[52]....
        /*f110*/ 	.word	0x000545c0


	//   ....[53]....
        /*f114*/ 	.word	0x000545f0


	//   ....[54]....
        /*f118*/ 	.word	0x00054600


	//   ....[55]....
        /*f11c*/ 	.word	0x00054610


	//   ....[56]....
        /*f120*/ 	.word	0x00054620


	//   ....[57]....
        /*f124*/ 	.word	0x00054650


	//   ....[58]....
        /*f128*/ 	.word	0x00054660


	//   ....[59]....
        /*f12c*/ 	.word	0x00054670


	//   ....[60]....
        /*f130*/ 	.word	0x00054680


	//   ....[61]....
        /*f134*/ 	.word	0x000546b0


	//   ....[62]....
        /*f138*/ 	.word	0x000546c0


	//   ....[63]....
        /*f13c*/ 	.word	0x000546d0


	//   ....[64]....
        /*f140*/ 	.word	0x000546e0


	//   ....[65]....
        /*f144*/ 	.word	0x00054710


	//   ....[66]....
        /*f148*/ 	.word	0x00054720


	//   ....[67]....
        /*f14c*/ 	.word	0x00054730


	//   ....[68]....
        /*f150*/ 	.word	0x00054740


	//   ....[69]....
        /*f154*/ 	.word	0x00054770


	//   ....[70]....
        /*f158*/ 	.word	0x00054780


	//   ....[71]....
        /*f15c*/ 	.word	0x00054790


	//   ....[72]....
        /*f160*/ 	.word	0x000547a0


	//   ....[73]....
        /*f164*/ 	.word	0x000547d0


	//   ....[74]....
        /*f168*/ 	.word	0x000547e0


	//   ....[75]....
        /*f16c*/ 	.word	0x000547f0


	//   ....[76]....
        /*f170*/ 	.word	0x00054800


	//   ....[77]....
        /*f174*/ 	.word	0x00054830


	//   ....[78]....
        /*f178*/ 	.word	0x00054840


	//   ....[79]....
        /*f17c*/ 	.word	0x00054850


	//   ....[80]....
        /*f180*/ 	.word	0x00054860


	//   ....[81]....
        /*f184*/ 	.word	0x00054890


	//   ....[82]....
        /*f188*/ 	.word	0x000548a0


	//   ....[83]....
        /*f18c*/ 	.word	0x000548b0


	//   ....[84]....
        /*f190*/ 	.word	0x000548c0


	//   ....[85]....
        /*f194*/ 	.word	0x000548f0


	//   ....[86]....
        /*f198*/ 	.word	0x00054900


	//   ....[87]....
        /*f19c*/ 	.word	0x00054910


	//   ....[88]....
        /*f1a0*/ 	.word	0x00054920


	//   ....[89]....
        /*f1a4*/ 	.word	0x00054950


	//   ....[90]....
        /*f1a8*/ 	.word	0x00054960


	//   ....[91]....
        /*f1ac*/ 	.word	0x00054970


	//   ....[92]....
        /*f1b0*/ 	.word	0x00054980


	//   ....[93]....
        /*f1b4*/ 	.word	0x000549b0


	//   ....[94]....
        /*f1b8*/ 	.word	0x000549c0


	//   ....[95]....
        /*f1bc*/ 	.word	0x000549d0


	//   ....[96]....
        /*f1c0*/ 	.word	0x000549e0


	//   ....[97]....
        /*f1c4*/ 	.word	0x00054a10


	//   ....[98]....
        /*f1c8*/ 	.word	0x00054a20


	//   ....[99]....
        /*f1cc*/ 	.word	0x00054a30


	//   ....[100]....
        /*f1d0*/ 	.word	0x00054a40


	//   ....[101]....
        /*f1d4*/ 	.word	0x00054a70


	//   ....[102]....
        /*f1d8*/ 	.word	0x00054a80


	//   ....[103]....
        /*f1dc*/ 	.word	0x00054a90


	//   ....[104]....
        /*f1e0*/ 	.word	0x00054aa0


	//   ....[105]....
        /*f1e4*/ 	.word	0x00054ad0


	//   ....[106]....
        /*f1e8*/ 	.word	0x00054ae0


	//   ....[107]....
        /*f1ec*/ 	.word	0x00054af0


	//   ....[108]....
        /*f1f0*/ 	.word	0x00054b00


	//   ....[109]....
        /*f1f4*/ 	.word	0x00054b30


	//   ....[110]....
        /*f1f8*/ 	.word	0x00054b40


	//   ....[111]....
        /*f1fc*/ 	.word	0x00054b50


	//   ....[112]....
        /*f200*/ 	.word	0x00054b60


	//   ....[113]....
        /*f204*/ 	.word	0x00054b90


	//   ....[114]....
        /*f208*/ 	.word	0x00054ba0


	//   ....[115]....
        /*f20c*/ 	.word	0x00054bb0


	//   ....[116]....
        /*f210*/ 	.word	0x00054bc0


	//   ....[117]....
        /*f214*/ 	.word	0x00054bf0


	//   ....[118]....
        /*f218*/ 	.word	0x00054c00


	//   ....[119]....
        /*f21c*/ 	.word	0x00054c10


	//   ....[120]....
        /*f220*/ 	.word	0x00054c20


	//   ....[121]....
        /*f224*/ 	.word	0x00054c50


	//   ....[122]....
        /*f228*/ 	.word	0x00054c60


	//   ....[123]....
        /*f22c*/ 	.word	0x00054c70


	//   ....[124]....
        /*f230*/ 	.word	0x00054c80


	//   ....[125]....
        /*f234*/ 	.word	0x00054cb0


	//   ....[126]....
        /*f238*/ 	.word	0x00054cc0


	//   ....[127]....
        /*f23c*/ 	.word	0x00054cd0


	//   ....[128]....
        /*f240*/ 	.word	0x00054ce0


	//   ....[129]....
        /*f244*/ 	.word	0x00054d10


	//   ....[130]....
        /*f248*/ 	.word	0x00054d20


	//   ....[131]....
        /*f24c*/ 	.word	0x00054d30


	//   ....[132]....
        /*f250*/ 	.word	0x00054d40


	//   ....[133]....
        /*f254*/ 	.word	0x00054d70


	//   ....[134]....
        /*f258*/ 	.word	0x00054d80


	//   ....[135]....
        /*f25c*/ 	.word	0x00054d90


	//   ....[136]....
        /*f260*/ 	.word	0x00054da0


	//   ....[137]....
        /*f264*/ 	.word	0x00054dd0


	//   ....[138]....
        /*f268*/ 	.word	0x00054de0


	//   ....[139]....
        /*f26c*/ 	.word	0x00054df0


	//   ....[140]....
        /*f270*/ 	.word	0x00054e00


	//   ....[141]....
        /*f274*/ 	.word	0x00054e30


	//   ....[142]....
        /*f278*/ 	.word	0x00054e40


	//   ....[143]....
        /*f27c*/ 	.word	0x00054e50


	//   ....[144]....
        /*f280*/ 	.word	0x00054e60


	//   ....[145]....
        /*f284*/ 	.word	0x00054e90


	//   ....[146]....
        /*f288*/ 	.word	0x00054ea0


	//   ....[147]....
        /*f28c*/ 	.word	0x00054eb0


	//   ....[148]....
        /*f290*/ 	.word	0x00054ec0


	//   ....[149]....
        /*f294*/ 	.word	0x00054ef0


	//   ....[150]....
        /*f298*/ 	.word	0x00054f00


	//   ....[151]....
        /*f29c*/ 	.word	0x00054f10


	//   ....[152]....
        /*f2a0*/ 	.word	0x00054f20


	//   ....[153]....
        /*f2a4*/ 	.word	0x00054f50


	//   ....[154]....
        /*f2a8*/ 	.word	0x00054f60


	//   ....[155]....
        /*f2ac*/ 	.word	0x00054f70


	//   ....[156]....
        /*f2b0*/ 	.word	0x00054f80


	//   ....[157]....
        /*f2b4*/ 	.word	0x00054fb0


	//   ....[158]....
        /*f2b8*/ 	.word	0x00054fc0


	//   ....[159]....
        /*f2bc*/ 	.word	0x00054fd0


	//   ....[160]....
        /*f2c0*/ 	.word	0x00054fe0


	//   ....[161]....
        /*f2c4*/ 	.word	0x00055010


	//   ....[162]....
        /*f2c8*/ 	.word	0x00055020


	//   ....[163]....
        /*f2cc*/ 	.word	0x00055030


	//   ....[164]....
        /*f2d0*/ 	.word	0x00055040


	//   ....[165]....
        /*f2d4*/ 	.word	0x00055070


	//   ....[166]....
        /*f2d8*/ 	.word	0x00055080


	//   ....[167]....
        /*f2dc*/ 	.word	0x00055090


	//   ....[168]....
        /*f2e0*/ 	.word	0x000550a0


	//   ....[169]....
        /*f2e4*/ 	.word	0x000550d0


	//   ....[170]....
        /*f2e8*/ 	.word	0x000550e0


	//   ....[171]....
        /*f2ec*/ 	.word	0x000550f0


	//   ....[172]....
        /*f2f0*/ 	.word	0x00055100


	//   ....[173]....
        /*f2f4*/ 	.word	0x00055130


	//   ....[174]....
        /*f2f8*/ 	.word	0x00055140


	//   ....[175]....
        /*f2fc*/ 	.word	0x00055150


	//   ....[176]....
        /*f300*/ 	.word	0x00055160


	//   ....[177]....
        /*f304*/ 	.word	0x00055190


	//   ....[178]....
        /*f308*/ 	.word	0x000551a0


	//   ....[179]....
        /*f30c*/ 	.word	0x000551b0


	//   ....[180]....
        /*f310*/ 	.word	0x000551c0


	//   ....[181]....
        /*f314*/ 	.word	0x000551f0


	//   ....[182]....
        /*f318*/ 	.word	0x00055200


	//   ....[183]....
        /*f31c*/ 	.word	0x00055210


	//   ....[184]....
        /*f320*/ 	.word	0x00055220


	//   ....[185]....
        /*f324*/ 	.word	0x00055250


	//   ....[186]....
        /*f328*/ 	.word	0x00055260


	//   ....[187]....
        /*f32c*/ 	.word	0x00055270


	//   ....[188]....
        /*f330*/ 	.word	0x00055280


	//   ....[189]....
        /*f334*/ 	.word	0x000552b0


	//   ....[190]....
        /*f338*/ 	.word	0x000552c0


	//   ....[191]....
        /*f33c*/ 	.word	0x000552d0


	//   ....[192]....
        /*f340*/ 	.word	0x000552e0


	//   ....[193]....
        /*f344*/ 	.word	0x00055310


	//   ....[194]....
        /*f348*/ 	.word	0x00055320


	//   ....[195]....
        /*f34c*/ 	.word	0x00055330


	//   ....[196]....
        /*f350*/ 	.word	0x00055340


	//   ....[197]....
        /*f354*/ 	.word	0x00055370


	//   ....[198]....
        /*f358*/ 	.word	0x00055380


	//   ....[199]....
        /*f35c*/ 	.word	0x00055390


	//   ....[200]....
        /*f360*/ 	.word	0x000553a0


	//   ....[201]....
        /*f364*/ 	.word	0x000553d0


	//   ....[202]....
        /*f368*/ 	.word	0x000553e0


	//   ....[203]....
        /*f36c*/ 	.word	0x000553f0


	//   ....[204]....
        /*f370*/ 	.word	0x00055400


	//   ....[205]....
        /*f374*/ 	.word	0x00055430


	//   ....[206]....
        /*f378*/ 	.word	0x00055440


	//   ....[207]....
        /*f37c*/ 	.word	0x00055450


	//   ....[208]....
        /*f380*/ 	.word	0x00055460


	//   ....[209]....
        /*f384*/ 	.word	0x00055490


	//   ....[210]....
        /*f388*/ 	.word	0x000554a0


	//   ....[211]....
        /*f38c*/ 	.word	0x000554b0


	//   ....[212]....
        /*f390*/ 	.word	0x000554c0


	//   ....[213]....
        /*f394*/ 	.word	0x000554f0


	//   ....[214]....
        /*f398*/ 	.word	0x00055500


	//   ....[215]....
        /*f39c*/ 	.word	0x00055510


	//   ....[216]....
        /*f3a0*/ 	.word	0x00055520


	//   ....[217]....
        /*f3a4*/ 	.word	0x00055550


	//   ....[218]....
        /*f3a8*/ 	.word	0x00055560


	//   ....[219]....
        /*f3ac*/ 	.word	0x00055570


	//   ....[220]....
        /*f3b0*/ 	.word	0x00055580


	//   ....[221]....
        /*f3b4*/ 	.word	0x000555b0


	//   ....[222]....
        /*f3b8*/ 	.word	0x000555c0


	//   ....[223]....
        /*f3bc*/ 	.word	0x000555d0


	//   ....[224]....
        /*f3c0*/ 	.word	0x000555e0


	//   ....[225]....
        /*f3c4*/ 	.word	0x00055610


	//   ....[226]....
        /*f3c8*/ 	.word	0x00055620


	//   ....[227]....
        /*f3cc*/ 	.word	0x00055630


	//   ....[228]....
        /*f3d0*/ 	.word	0x00055640


	//   ....[229]....
        /*f3d4*/ 	.word	0x00055670


	//   ....[230]....
        /*f3d8*/ 	.word	0x00055680


	//   ....[231]....
        /*f3dc*/ 	.word	0x00055690


	//   ....[232]....
        /*f3e0*/ 	.word	0x000556a0


	//   ....[233]....
        /*f3e4*/ 	.word	0x000556d0


	//   ....[234]....
        /*f3e8*/ 	.word	0x000556e0


	//   ....[235]....
        /*f3ec*/ 	.word	0x000556f0


	//   ....[236]....
        /*f3f0*/ 	.word	0x00055700


	//   ....[237]....
        /*f3f4*/ 	.word	0x00055730


	//   ....[238]....
        /*f3f8*/ 	.word	0x00055740


	//   ....[239]....
        /*f3fc*/ 	.word	0x00055750


	//   ....[240]....
        /*f400*/ 	.word	0x00055760


	//   ....[241]....
        /*f404*/ 	.word	0x00055790


	//   ....[242]....
        /*f408*/ 	.word	0x000557a0


	//   ....[243]....
        /*f40c*/ 	.word	0x000557b0


	//   ....[244]....
        /*f410*/ 	.word	0x000557c0


	//   ....[245]....
        /*f414*/ 	.word	0x000557f0


	//   ....[246]....
        /*f418*/ 	.word	0x00055800


	//   ....[247]....
        /*f41c*/ 	.word	0x00055810


	//   ....[248]....
        /*f420*/ 	.word	0x00055820


	//   ....[249]....
        /*f424*/ 	.word	0x00055850


	//   ....[250]....
        /*f428*/ 	.word	0x00055860


	//   ....[251]....
        /*f42c*/ 	.word	0x00055870


	//   ....[252]....
        /*f430*/ 	.word	0x00055880


	//   ....[253]....
        /*f434*/ 	.word	0x000558b0


	//   ....[254]....
        /*f438*/ 	.word	0x000558c0


	//   ....[255]....
        /*f43c*/ 	.word	0x000558d0


	//   ....[0]....
        /*f440*/ 	.word	0x000558e0


	//   ....[1]....
        /*f444*/ 	.word	0x00055910


	//   ....[2]....
        /*f448*/ 	.word	0x00055920


	//   ....[3]....
        /*f44c*/ 	.word	0x00055930


	//   ....[4]....
        /*f450*/ 	.word	0x00055940


	//   ....[5]....
        /*f454*/ 	.word	0x00055970


	//   ....[6]....
        /*f458*/ 	.word	0x00055980


	//   ....[7]....
        /*f45c*/ 	.word	0x00055990


	//   ....[8]....
        /*f460*/ 	.word	0x000559a0


	//   ....[9]....
        /*f464*/ 	.word	0x000559d0


	//   ....[10]....
        /*f468*/ 	.word	0x000559e0


	//   ....[11]....
        /*f46c*/ 	.word	0x000559f0


	//   ....[12]....
        /*f470*/ 	.word	0x00055a00


	//   ....[13]....
        /*f474*/ 	.word	0x00055a30


	//   ....[14]....
        /*f478*/ 	.word	0x00055a40


	//   ....[15]....
        /*f47c*/ 	.word	0x00055a50


	//   ....[16]....
        /*f480*/ 	.word	0x00055a60


	//   ....[17]....
        /*f484*/ 	.word	0x00055a90


	//   ....[18]....
        /*f488*/ 	.word	0x00055aa0


	//   ....[19]....
        /*f48c*/ 	.word	0x00055ab0


	//   ....[20]....
        /*f490*/ 	.word	0x00055ac0


	//   ....[21]....
        /*f494*/ 	.word	0x00055af0


	//   ....[22]....
        /*f498*/ 	.word	0x00055b00


	//   ....[23]....
        /*f49c*/ 	.word	0x00055b10


	//   ....[24]....
        /*f4a0*/ 	.word	0x00055b20


	//   ....[25]....
        /*f4a4*/ 	.word	0x00055b50


	//   ....[26]....
        /*f4a8*/ 	.word	0x00055b60


	//   ....[27]....
        /*f4ac*/ 	.word	0x00055b70


	//   ....[28]....
        /*f4b0*/ 	.word	0x00055b80


	//   ....[29]....
        /*f4b4*/ 	.word	0x00055bb0


	//   ....[30]....
        /*f4b8*/ 	.word	0x00055bc0


	//   ....[31]....
        /*f4bc*/ 	.word	0x00055bd0


	//   ....[32]....
        /*f4c0*/ 	.word	0x00055be0


	//   ....[33]....
        /*f4c4*/ 	.word	0x00055c10


	//   ....[34]....
        /*f4c8*/ 	.word	0x00055c20


	//   ....[35]....
        /*f4cc*/ 	.word	0x00055c30


	//   ....[36]....
        /*f4d0*/ 	.word	0x00055c40


	//   ....[37]....
        /*f4d4*/ 	.word	0x00055c70


	//   ....[38]....
        /*f4d8*/ 	.word	0x00055c80


	//   ....[39]....
        /*f4dc*/ 	.word	0x00055c90


	//   ....[40]....
        /*f4e0*/ 	.word	0x00055ca0


	//   ....[41]....
        /*f4e4*/ 	.word	0x00055cd0


	//   ....[42]....
        /*f4e8*/ 	.word	0x00055ce0


	//   ....[43]....
        /*f4ec*/ 	.word	0x00055cf0


	//   ....[44]....
        /*f4f0*/ 	.word	0x00055d00


	//   ....[45]....
        /*f4f4*/ 	.word	0x00055d30


	//   ....[46]....
        /*f4f8*/ 	.word	0x00055d40


	//   ....[47]....
        /*f4fc*/ 	.word	0x00055d50


	//   ....[48]....
        /*f500*/ 	.word	0x00055d60


	//   ....[49]....
        /*f504*/ 	.word	0x00055d90


	//   ....[50]....
        /*f508*/ 	.word	0x00055da0


	//   ....[51]....
        /*f50c*/ 	.word	0x00055db0


	//   ....[52]....
        /*f510*/ 	.word	0x00055dc0


	//   ....[53]....
        /*f514*/ 	.word	0x00055df0


	//   ....[54]....
        /*f518*/ 	.word	0x00055e00


	//   ....[55]....
        /*f51c*/ 	.word	0x00055e10


	//   ....[56]....
        /*f520*/ 	.word	0x00055e20


	//   ....[57]....
        /*f524*/ 	.word	0x00055e50


	//   ....[58]....
        /*f528*/ 	.word	0x00055e60


	//   ....[59]....
        /*f52c*/ 	.word	0x00055e70


	//   ....[60]....
        /*f530*/ 	.word	0x00055e80


	//   ....[61]....
        /*f534*/ 	.word	0x00055eb0


	//   ....[62]....
        /*f538*/ 	.word	0x00055ec0


	//   ....[63]....
        /*f53c*/ 	.word	0x00055ed0


	//   ....[64]....
        /*f540*/ 	.word	0x00055ee0


	//   ....[65]....
        /*f544*/ 	.word	0x00055f10


	//   ....[66]....
        /*f548*/ 	.word	0x00055f20


	//   ....[67]....
        /*f54c*/ 	.word	0x00055f30


	//   ....[68]....
        /*f550*/ 	.word	0x00055f40


	//   ....[69]....
        /*f554*/ 	.word	0x00055f70


	//   ....[70]....
        /*f558*/ 	.word	0x00055f80


	//   ....[71]....
        /*f55c*/ 	.word	0x00055f90


	//   ....[72]....
        /*f560*/ 	.word	0x00055fa0


	//   ....[73]....
        /*f564*/ 	.word	0x00055fd0


	//   ....[74]....
        /*f568*/ 	.word	0x00055fe0


	//   ....[75]....
        /*f56c*/ 	.word	0x00055ff0


	//   ....[76]....
        /*f570*/ 	.word	0x00056000


	//   ....[77]....
        /*f574*/ 	.word	0x00056030


	//   ....[78]....
        /*f578*/ 	.word	0x00056040


	//   ....[79]....
        /*f57c*/ 	.word	0x00056050


	//   ....[80]....
        /*f580*/ 	.word	0x00056060


	//   ....[81]....
        /*f584*/ 	.word	0x00056090


	//   ....[82]....
        /*f588*/ 	.word	0x000560a0


	//   ....[83]....
        /*f58c*/ 	.word	0x000560b0


	//   ....[84]....
        /*f590*/ 	.word	0x000560c0


	//   ....[85]....
        /*f594*/ 	.word	0x000560f0


	//   ....[86]....
        /*f598*/ 	.word	0x00056100


	//   ....[87]....
        /*f59c*/ 	.word	0x00056110


	//   ....[88]....
        /*f5a0*/ 	.word	0x00056120


	//   ....[89]....
        /*f5a4*/ 	.word	0x00056150


	//   ....[90]....
        /*f5a8*/ 	.word	0x00056160


	//   ....[91]....
        /*f5ac*/ 	.word	0x00056170


	//   ....[92]....
        /*f5b0*/ 	.word	0x00056180


	//   ....[93]....
        /*f5b4*/ 	.word	0x000561b0


	//   ....[94]....
        /*f5b8*/ 	.word	0x000561c0


	//   ....[95]....
        /*f5bc*/ 	.word	0x000561d0


	//   ....[96]....
        /*f5c0*/ 	.word	0x000561e0


	//   ....[97]....
        /*f5c4*/ 	.word	0x00056210


	//   ....[98]....
        /*f5c8*/ 	.word	0x00056220


	//   ....[99]....
        /*f5cc*/ 	.word	0x00056230


	//   ....[100]....
        /*f5d0*/ 	.word	0x00056240


	//   ....[101]....
        /*f5d4*/ 	.word	0x00056270


	//   ....[102]....
        /*f5d8*/ 	.word	0x00056280


	//   ....[103]....
        /*f5dc*/ 	.word	0x00056290


	//   ....[104]....
        /*f5e0*/ 	.word	0x000562a0


	//   ....[105]....
        /*f5e4*/ 	.word	0x000562d0


	//   ....[106]....
        /*f5e8*/ 	.word	0x000562e0


	//   ....[107]....
        /*f5ec*/ 	.word	0x000562f0


	//   ....[108]....
        /*f5f0*/ 	.word	0x00056300


	//   ....[109]....
        /*f5f4*/ 	.word	0x00056330


	//   ....[110]....
        /*f5f8*/ 	.word	0x00056340


	//   ....[111]....
        /*f5fc*/ 	.word	0x00056350


	//   ....[112]....
        /*f600*/ 	.word	0x00056360


	//   ....[113]....
        /*f604*/ 	.word	0x00056390


	//   ....[114]....
        /*f608*/ 	.word	0x000563a0


	//   ....[115]....
        /*f60c*/ 	.word	0x000563b0


	//   ....[116]....
        /*f610*/ 	.word	0x000563c0


	//   ....[117]....
        /*f614*/ 	.word	0x000563f0


	//   ....[118]....
        /*f618*/ 	.word	0x00056400


	//   ....[119]....
        /*f61c*/ 	.word	0x00056410


	//   ....[120]....
        /*f620*/ 	.word	0x00056420


	//   ....[121]....
        /*f624*/ 	.word	0x00056450


	//   ....[122]....
        /*f628*/ 	.word	0x00056460


	//   ....[123]....
        /*f62c*/ 	.word	0x00056470


	//   ....[124]....
        /*f630*/ 	.word	0x00056480


	//   ....[125]....
        /*f634*/ 	.word	0x000564b0


	//   ....[126]....
        /*f638*/ 	.word	0x000564c0


	//   ....[127]....
        /*f63c*/ 	.word	0x000564d0


	//   ....[128]....
        /*f640*/ 	.word	0x000564e0


	//   ....[129]....
        /*f644*/ 	.word	0x00056510


	//   ....[130]....
        /*f648*/ 	.word	0x00056520


	//   ....[131]....
        /*f64c*/ 	.word	0x00056530


	//   ....[132]....
        /*f650*/ 	.word	0x00056540


	//   ....[133]....
        /*f654*/ 	.word	0x00056570


	//   ....[134]....
        /*f658*/ 	.word	0x00056580


	//   ....[135]....
        /*f65c*/ 	.word	0x00056590


	//   ....[136]....
        /*f660*/ 	.word	0x000565a0


	//   ....[137]....
        /*f664*/ 	.word	0x000565d0


	//   ....[138]....
        /*f668*/ 	.word	0x000565e0


	//   ....[139]....
        /*f66c*/ 	.word	0x000565f0


	//   ....[140]....
        /*f670*/ 	.word	0x00056600


	//   ....[141]....
        /*f674*/ 	.word	0x00056630


	//   ....[142]....
        /*f678*/ 	.word	0x00056640


	//   ....[143]....
        /*f67c*/ 	.word	0x00056650


	//   ....[144]....
        /*f680*/ 	.word	0x00056660


	//   ....[145]....
        /*f684*/ 	.word	0x00056690


	//   ....[146]....
        /*f688*/ 	.word	0x000566a0


	//   ....[147]....
        /*f68c*/ 	.word	0x000566b0


	//   ....[148]....
        /*f690*/ 	.word	0x000566c0


	//   ....[149]....
        /*f694*/ 	.word	0x000566f0


	//   ....[150]....
        /*f698*/ 	.word	0x00056700


	//   ....[151]....
        /*f69c*/ 	.word	0x00056710


	//   ....[152]....
        /*f6a0*/ 	.word	0x00056720


	//   ....[153]....
        /*f6a4*/ 	.word	0x00056750


	//   ....[154]....
        /*f6a8*/ 	.word	0x00056760


	//   ....[155]....
        /*f6ac*/ 	.word	0x00056770


	//   ....[156]....
        /*f6b0*/ 	.word	0x00056780


	//   ....[157]....
        /*f6b4*/ 	.word	0x000567b0


	//   ....[158]....
        /*f6b8*/ 	.word	0x000567c0


	//   ....[159]....
        /*f6bc*/ 	.word	0x000567d0


	//   ....[160]....
        /*f6c0*/ 	.word	0x000567e0


	//   ....[161]....
        /*f6c4*/ 	.word	0x00056810


	//   ....[162]....
        /*f6c8*/ 	.word	0x00056820


	//   ....[163]....
        /*f6cc*/ 	.word	0x00056830


	//   ....[164]....
        /*f6d0*/ 	.word	0x00056840


	//   ....[165]....
        /*f6d4*/ 	.word	0x00056870


	//   ....[166]....
        /*f6d8*/ 	.word	0x00056880


	//   ....[167]....
        /*f6dc*/ 	.word	0x00056890


	//   ....[168]....
        /*f6e0*/ 	.word	0x000568a0


	//   ....[169]....
        /*f6e4*/ 	.word	0x000568d0


	//   ....[170]....
        /*f6e8*/ 	.word	0x000568e0


	//   ....[171]....
        /*f6ec*/ 	.word	0x000568f0


	//   ....[172]....
        /*f6f0*/ 	.word	0x00056900


	//   ....[173]....
        /*f6f4*/ 	.word	0x00056930


	//   ....[174]....
        /*f6f8*/ 	.word	0x00056940


	//   ....[175]....
        /*f6fc*/ 	.word	0x00056950


	//   ....[176]....
        /*f700*/ 	.word	0x00056960


	//   ....[177]....
        /*f704*/ 	.word	0x00056990


	//   ....[178]....
        /*f708*/ 	.word	0x000569a0


	//   ....[179]....
        /*f70c*/ 	.word	0x000569b0


	//   ....[180]....
        /*f710*/ 	.word	0x000569c0


	//   ....[181]....
        /*f714*/ 	.word	0x000569f0


	//   ....[182]....
        /*f718*/ 	.word	0x00056a00


	//   ....[183]....
        /*f71c*/ 	.word	0x00056a10


	//   ....[184]....
        /*f720*/ 	.word	0x00056a20


	//   ....[185]....
        /*f724*/ 	.word	0x00056a50


	//   ....[186]....
        /*f728*/ 	.word	0x00056a60


	//   ....[187]....
        /*f72c*/ 	.word	0x00056a70


	//   ....[188]....
        /*f730*/ 	.word	0x00056a80


	//   ....[189]....
        /*f734*/ 	.word	0x00056ab0


	//   ....[190]....
        /*f738*/ 	.word	0x00056ac0


	//   ....[191]....
        /*f73c*/ 	.word	0x00056ad0


	//   ....[192]....
        /*f740*/ 	.word	0x00056ae0


	//   ....[193]....
        /*f744*/ 	.word	0x00056b10


	//   ....[194]....
        /*f748*/ 	.word	0x00056b20


	//   ....[195]....
        /*f74c*/ 	.word	0x00056b30


	//   ....[196]....
        /*f750*/ 	.word	0x00056b40


	//   ....[197]....
        /*f754*/ 	.word	0x00056b70


	//   ....[198]....
        /*f758*/ 	.word	0x00056b80


	//   ....[199]....
        /*f75c*/ 	.word	0x00056b90


	//   ....[200]....
        /*f760*/ 	.word	0x00056ba0


	//   ....[201]....
        /*f764*/ 	.word	0x00056bd0


	//   ....[202]....
        /*f768*/ 	.word	0x00056be0


	//   ....[203]....
        /*f76c*/ 	.word	0x00056bf0


	//   ....[204]....
        /*f770*/ 	.word	0x00056c00


	//   ....[205]....
        /*f774*/ 	.word	0x00056c30


	//   ....[206]....
        /*f778*/ 	.word	0x00056c40


	//   ....[207]....
        /*f77c*/ 	.word	0x00056c50


	//   ....[208]....
        /*f780*/ 	.word	0x00056c60


	//   ....[209]....
        /*f784*/ 	.word	0x00056c90


	//   ....[210]....
        /*f788*/ 	.word	0x00056ca0


	//   ....[211]....
        /*f78c*/ 	.word	0x00056cb0


	//   ....[212]....
        /*f790*/ 	.word	0x00056cc0


	//   ....[213]....
        /*f794*/ 	.word	0x00056cf0


	//   ....[214]....
        /*f798*/ 	.word	0x00056d00


	//   ....[215]....
        /*f79c*/ 	.word	0x00056d10


	//   ....[216]....
        /*f7a0*/ 	.word	0x00056d20


	//   ....[217]....
        /*f7a4*/ 	.word	0x00056d50


	//   ....[218]....
        /*f7a8*/ 	.word	0x00056d60


	//   ....[219]....
        /*f7ac*/ 	.word	0x00056d70


	//   ....[220]....
        /*f7b0*/ 	.word	0x00056d80


	//   ....[221]....
        /*f7b4*/ 	.word	0x00056db0


	//   ....[222]....
        /*f7b8*/ 	.word	0x00056dc0


	//   ....[223]....
        /*f7bc*/ 	.word	0x00056dd0


	//   ....[224]....
        /*f7c0*/ 	.word	0x00056de0


	//   ....[225]....
        /*f7c4*/ 	.word	0x00056e10


	//   ....[226]....
        /*f7c8*/ 	.word	0x00056e20


	//   ....[227]....
        /*f7cc*/ 	.word	0x00056e30


	//   ....[228]....
        /*f7d0*/ 	.word	0x00056e40


	//   ....[229]....
        /*f7d4*/ 	.word	0x00056e70


	//   ....[230]....
        /*f7d8*/ 	.word	0x00056e80


	//   ....[231]....
        /*f7dc*/ 	.word	0x00056e90


	//   ....[232]....
        /*f7e0*/ 	.word	0x00056ea0


	//   ....[233]....
        /*f7e4*/ 	.word	0x00056ed0


	//   ....[234]....
        /*f7e8*/ 	.word	0x00056ee0


	//   ....[235]....
        /*f7ec*/ 	.word	0x00056ef0


	//   ....[236]....
        /*f7f0*/ 	.word	0x00056f00


	//   ....[237]....
        /*f7f4*/ 	.word	0x00056f30


	//   ....[238]....
        /*f7f8*/ 	.word	0x00056f40


	//   ....[239]....
        /*f7fc*/ 	.word	0x00056f50


	//   ....[240]....
        /*f800*/ 	.word	0x00056f60


	//   ....[241]....
        /*f804*/ 	.word	0x00056f90


	//   ....[242]....
        /*f808*/ 	.word	0x00056fa0


	//   ....[243]....
        /*f80c*/ 	.word	0x00056fb0


	//   ....[244]....
        /*f810*/ 	.word	0x00056fc0


	//   ....[245]....
        /*f814*/ 	.word	0x00056ff0


	//   ....[246]....
        /*f818*/ 	.word	0x00057000


	//   ....[247]....
        /*f81c*/ 	.word	0x00057010


	//   ....[248]....
        /*f820*/ 	.word	0x00057020


	//   ....[249]....
        /*f824*/ 	.word	0x00057050


	//   ....[250]....
        /*f828*/ 	.word	0x00057060


	//   ....[251]....
        /*f82c*/ 	.word	0x00057070


	//   ....[252]....
        /*f830*/ 	.word	0x00057080


	//   ....[253]....
        /*f834*/ 	.word	0x000570b0


	//   ....[254]....
        /*f838*/ 	.word	0x000570c0


	//   ....[255]....
        /*f83c*/ 	.word	0x000570d0


	//   ....[0]....
        /*f840*/ 	.word	0x000570e0


	//   ....[1]....
        /*f844*/ 	.word	0x00057110


	//   ....[2]....
        /*f848*/ 	.word	0x00057120


	//   ....[3]....
        /*f84c*/ 	.word	0x00057130


	//   ....[4]....
        /*f850*/ 	.word	0x00057140


	//   ....[5]....
        /*f854*/ 	.word	0x00057170


	//   ....[6]....
        /*f858*/ 	.word	0x00057180


	//   ....[7]....
        /*f85c*/ 	.word	0x00057190


	//   ....[8]....
        /*f860*/ 	.word	0x000571a0


	//   ....[9]....
        /*f864*/ 	.word	0x000571d0


	//   ....[10]....
        /*f868*/ 	.word	0x000571e0


	//   ....[11]....
        /*f86c*/ 	.word	0x000571f0


	//   ....[12]....
        /*f870*/ 	.word	0x00057200


	//   ....[13]....
        /*f874*/ 	.word	0x00057230


	//   ....[14]....
        /*f878*/ 	.word	0x00057240


	//   ....[15]....
        /*f87c*/ 	.word	0x00057250


	//   ....[16]....
        /*f880*/ 	.word	0x00057260


	//   ....[17]....
        /*f884*/ 	.word	0x00057290


	//   ....[18]....
        /*f888*/ 	.word	0x000572a0


	//   ....[19]....
        /*f88c*/ 	.word	0x000572b0


	//   ....[20]....
        /*f890*/ 	.word	0x000572c0


	//   ....[21]....
        /*f894*/ 	.word	0x000572f0


	//   ....[22]....
        /*f898*/ 	.word	0x00057300


	//   ....[23]....
        /*f89c*/ 	.word	0x00057310


	//   ....[24]....
        /*f8a0*/ 	.word	0x00057320


	//   ....[25]....
        /*f8a4*/ 	.word	0x00057350


	//   ....[26]....
        /*f8a8*/ 	.word	0x00057360


	//   ....[27]....
        /*f8ac*/ 	.word	0x00057370


	//   ....[28]....
        /*f8b0*/ 	.word	0x00057380


	//   ....[29]....
        /*f8b4*/ 	.word	0x000573b0


	//   ....[30]....
        /*f8b8*/ 	.word	0x000573c0


	//   ....[31]....
        /*f8bc*/ 	.word	0x000573d0


	//   ....[32]....
        /*f8c0*/ 	.word	0x000573e0


	//   ....[33]....
        /*f8c4*/ 	.word	0x00057410


	//   ....[34]....
        /*f8c8*/ 	.word	0x00057420


	//   ....[35]....
        /*f8cc*/ 	.word	0x00057430


	//   ....[36]....
        /*f8d0*/ 	.word	0x00057440


	//   ....[37]....
        /*f8d4*/ 	.word	0x00057470


	//   ....[38]....
        /*f8d8*/ 	.word	0x00057480


	//   ....[39]....
        /*f8dc*/ 	.word	0x00057490


	//   ....[40]....
        /*f8e0*/ 	.word	0x000574a0


	//   ....[41]....
        /*f8e4*/ 	.word	0x000574d0


	//   ....[42]....
        /*f8e8*/ 	.word	0x000574e0


	//   ....[43]....
        /*f8ec*/ 	.word	0x000574f0


	//   ....[44]....
        /*f8f0*/ 	.word	0x00057500


	//   ....[45]....
        /*f8f4*/ 	.word	0x00057530


	//   ....[46]....
        /*f8f8*/ 	.word	0x00057540


	//   ....[47]....
        /*f8fc*/ 	.word	0x00057550


	//   ....[48]....
        /*f900*/ 	.word	0x00057560


	//   ....[49]....
        /*f904*/ 	.word	0x00057590


	//   ....[50]....
        /*f908*/ 	.word	0x000575a0


	//   ....[51]....
        /*f90c*/ 	.word	0x000575b0


	//   ....[52]....
        /*f910*/ 	.word	0x000575c0


	//   ....[53]....
        /*f914*/ 	.word	0x000575f0


	//   ....[54]....
        /*f918*/ 	.word	0x00057600


	//   ....[55]....
        /*f91c*/ 	.word	0x00057610


	//   ....[56]....
        /*f920*/ 	.word	0x00057620


	//   ....[57]....
        /*f924*/ 	.word	0x00057650


	//   ....[58]....
        /*f928*/ 	.word	0x00057660


	//   ....[59]....
        /*f92c*/ 	.word	0x00057670


	//   ....[60]....
        /*f930*/ 	.word	0x00057680


	//   ....[61]....
        /*f934*/ 	.word	0x000576b0


	//   ....[62]....
        /*f938*/ 	.word	0x000576c0


	//   ....[63]....
        /*f93c*/ 	.word	0x000576d0


	//   ....[64]....
        /*f940*/ 	.word	0x000576e0


	//   ....[65]....
        /*f944*/ 	.word	0x00057710


	//   ....[66]....
        /*f948*/ 	.word	0x00057720


	//   ....[67]....
        /*f94c*/ 	.word	0x00057730


	//   ....[68]....
        /*f950*/ 	.word	0x00057740


	//   ....[69]....
        /*f954*/ 	.word	0x00057770


	//   ....[70]....
        /*f958*/ 	.word	0x00057780


	//   ....[71]....
        /*f95c*/ 	.word	0x00057790


	//   ....[72]....
        /*f960*/ 	.word	0x000577a0


	//   ....[73]....
        /*f964*/ 	.word	0x000577d0


	//   ....[74]....
        /*f968*/ 	.word	0x000577e0


	//   ....[75]....
        /*f96c*/ 	.word	0x000577f0


	//   ....[76]....
        /*f970*/ 	.word	0x00057800


	//   ....[77]....
        /*f974*/ 	.word	0x00057830


	//   ....[78]....
        /*f978*/ 	.word	0x00057840


	//   ....[79]....
        /*f97c*/ 	.word	0x00057850


	//   ....[80]....
        /*f980*/ 	.word	0x00057860


	//   ....[81]....
        /*f984*/ 	.word	0x00057890


	//   ....[82]....
        /*f988*/ 	.word	0x000578a0


	//   ....[83]....
        /*f98c*/ 	.word	0x000578b0


	//   ....[84]....
        /*f990*/ 	.word	0x000578c0


	//   ....[85]....
        /*f994*/ 	.word	0x000578f0


	//   ....[86]....
        /*f998*/ 	.word	0x00057900


	//   ....[87]....
        /*f99c*/ 	.word	0x00057910


	//   ....[88]....
        /*f9a0*/ 	.word	0x00057920


	//   ....[89]....
        /*f9a4*/ 	.word	0x00057950


	//   ....[90]....
        /*f9a8*/ 	.word	0x00057960


	//   ....[91]....
        /*f9ac*/ 	.word	0x00057970


	//   ....[92]....
        /*f9b0*/ 	.word	0x00057980


	//   ....[93]....
        /*f9b4*/ 	.word	0x000579b0


	//   ....[94]....
        /*f9b8*/ 	.word	0x000579c0


	//   ....[95]....
        /*f9bc*/ 	.word	0x000579d0


	//   ....[96]....
        /*f9c0*/ 	.word	0x000579e0


	//   ....[97]....
        /*f9c4*/ 	.word	0x00057a10


	//   ....[98]....
        /*f9c8*/ 	.word	0x00057a20


	//   ....[99]....
        /*f9cc*/ 	.word	0x00057a30


	//   ....[100]....
        /*f9d0*/ 	.word	0x00057a40


	//   ....[101]....
        /*f9d4*/ 	.word	0x00057a70


	//   ....[102]....
        /*f9d8*/ 	.word	0x00057a80


	//   ....[103]....
        /*f9dc*/ 	.word	0x00057a90


	//   ....[104]....
        /*f9e0*/ 	.word	0x00057aa0


	//   ....[105]....
        /*f9e4*/ 	.word	0x00057ad0


	//   ....[106]....
        /*f9e8*/ 	.word	0x00057ae0


	//   ....[107]....
        /*f9ec*/ 	.word	0x00057af0


	//   ....[108]....
        /*f9f0*/ 	.word	0x00057b00


	//   ....[109]....
        /*f9f4*/ 	.word	0x00057b30


	//   ....[110]....
        /*f9f8*/ 	.word	0x00057b40


	//   ....[111]....
        /*f9fc*/ 	.word	0x00057b50


	//   ....[112]....
        /*fa00*/ 	.word	0x00057b60


	//   ....[113]....
        /*fa04*/ 	.word	0x00057b90


	//   ....[114]....
        /*fa08*/ 	.word	0x00057ba0


	//   ....[115]....
        /*fa0c*/ 	.word	0x00057bb0


	//   ....[116]....
        /*fa10*/ 	.word	0x00057bc0


	//   ....[117]....
        /*fa14*/ 	.word	0x00057bf0


	//   ....[118]....
        /*fa18*/ 	.word	0x00057c00


	//   ....[119]....
        /*fa1c*/ 	.word	0x00057c10


	//   ....[120]....
        /*fa20*/ 	.word	0x00057c20


	//   ....[121]....
        /*fa24*/ 	.word	0x00057c50


	//   ....[122]....
        /*fa28*/ 	.word	0x00057c60


	//   ....[123]....
        /*fa2c*/ 	.word	0x00057c70


	//   ....[124]....
        /*fa30*/ 	.word	0x00057c80


	//   ....[125]....
        /*fa34*/ 	.word	0x00057cb0


	//   ....[126]....
        /*fa38*/ 	.word	0x00057cc0


	//   ....[127]....
        /*fa3c*/ 	.word	0x00057cd0


	//   ....[128]....
        /*fa40*/ 	.word	0x00057ce0


	//   ....[129]....
        /*fa44*/ 	.word	0x00057d10


	//   ....[130]....
        /*fa48*/ 	.word	0x00057d20


	//   ....[131]....
        /*fa4c*/ 	.word	0x00057d30


	//   ....[132]....
        /*fa50*/ 	.word	0x00057d40


	//   ....[133]....
        /*fa54*/ 	.word	0x00057d70


	//   ....[134]....
        /*fa58*/ 	.word	0x00057d80


	//   ....[135]....
        /*fa5c*/ 	.word	0x00057d90


	//   ....[136]....
        /*fa60*/ 	.word	0x00057da0


	//   ....[137]....
        /*fa64*/ 	.word	0x00057dd0


	//   ....[138]....
        /*fa68*/ 	.word	0x00057de0


	//   ....[139]....
        /*fa6c*/ 	.word	0x00057df0


	//   ....[140]....
        /*fa70*/ 	.word	0x00057e00


	//   ....[141]....
        /*fa74*/ 	.word	0x00057e30


	//   ....[142]....
        /*fa78*/ 	.word	0x00057e40


	//   ....[143]....
        /*fa7c*/ 	.word	0x00057e50


	//   ....[144]....
        /*fa80*/ 	.word	0x00057e60


	//   ....[145]....
        /*fa84*/ 	.word	0x00057e90


	//   ....[146]....
        /*fa88*/ 	.word	0x00057ea0


	//   ....[147]....
        /*fa8c*/ 	.word	0x00057eb0


	//   ....[148]....
        /*fa90*/ 	.word	0x00057ec0


	//   ....[149]....
        /*fa94*/ 	.word	0x00057ef0


	//   ....[150]....
        /*fa98*/ 	.word	0x00057f00


	//   ....[151]....
        /*fa9c*/ 	.word	0x00057f10


	//   ....[152]....
        /*faa0*/ 	.word	0x00057f20


	//   ....[153]....
        /*faa4*/ 	.word	0x00057f50


	//   ....[154]....
        /*faa8*/ 	.word	0x00057f60


	//   ....[155]....
        /*faac*/ 	.word	0x00057f70


	//   ....[156]....
        /*fab0*/ 	.word	0x00057f80


	//   ....[157]....
        /*fab4*/ 	.word	0x00057fb0


	//   ....[158]....
        /*fab8*/ 	.word	0x00057fc0


	//   ....[159]....
        /*fabc*/ 	.word	0x00057fd0


	//   ....[160]....
        /*fac0*/ 	.word	0x00057fe0


	//   ....[161]....
        /*fac4*/ 	.word	0x00058010


	//   ....[162]....
        /*fac8*/ 	.word	0x00058020


	//   ....[163]....
        /*facc*/ 	.word	0x00058030


	//   ....[164]....
        /*fad0*/ 	.word	0x00058040


	//   ....[165]....
        /*fad4*/ 	.word	0x00058070


	//   ....[166]....
        /*fad8*/ 	.word	0x00058080


	//   ....[167]....
        /*fadc*/ 	.word	0x00058090


	//   ....[168]....
        /*fae0*/ 	.word	0x000580a0


	//   ....[169]....
        /*fae4*/ 	.word	0x000580d0


	//   ....[170]....
        /*fae8*/ 	.word	0x000580e0


	//   ....[171]....
        /*faec*/ 	.word	0x000580f0


	//   ....[172]....
        /*faf0*/ 	.word	0x00058100


	//   ....[173]....
        /*faf4*/ 	.word	0x00058130


	//   ....[174]....
        /*faf8*/ 	.word	0x00058140


	//   ....[175]....
        /*fafc*/ 	.word	0x00058150


	//   ....[176]....
        /*fb00*/ 	.word	0x00058160


	//   ....[177]....
        /*fb04*/ 	.word	0x00058190


	//   ....[178]....
        /*fb08*/ 	.word	0x000581a0


	//   ....[179]....
        /*fb0c*/ 	.word	0x000581b0


	//   ....[180]....
        /*fb10*/ 	.word	0x000581c0


	//   ....[181]....
        /*fb14*/ 	.word	0x000581f0


	//   ....[182]....
        /*fb18*/ 	.word	0x00058200


	//   ....[183]....
        /*fb1c*/ 	.word	0x00058210


	//   ....[184]....
        /*fb20*/ 	.word	0x00058220


	//   ....[185]....
        /*fb24*/ 	.word	0x00058250


	//   ....[186]....
        /*fb28*/ 	.word	0x00058260


	//   ....[187]....
        /*fb2c*/ 	.word	0x00058270


	//   ....[188]....
        /*fb30*/ 	.word	0x00058280


	//   ....[189]....
        /*fb34*/ 	.word	0x000582b0


	//   ....[190]....
        /*fb38*/ 	.word	0x000582c0


	//   ....[191]....
        /*fb3c*/ 	.word	0x000582d0


	//   ....[192]....
        /*fb40*/ 	.word	0x000582e0


	//   ....[193]....
        /*fb44*/ 	.word	0x00058310


	//   ....[194]....
        /*fb48*/ 	.word	0x00058320


	//   ....[195]....
        /*fb4c*/ 	.word	0x00058330


	//   ....[196]....
        /*fb50*/ 	.word	0x00058340


	//   ....[197]....
        /*fb54*/ 	.word	0x00058370


	//   ....[198]....
        /*fb58*/ 	.word	0x00058380


	//   ....[199]....
        /*fb5c*/ 	.word	0x00058390


	//   ....[200]....
        /*fb60*/ 	.word	0x000583a0


	//   ....[201]....
        /*fb64*/ 	.word	0x000583d0


	//   ....[202]....
        /*fb68*/ 	.word	0x000583e0


	//   ....[203]....
        /*fb6c*/ 	.word	0x000583f0


	//   ....[204]....
        /*fb70*/ 	.word	0x00058400


	//   ....[205]....
        /*fb74*/ 	.word	0x00058430


	//   ....[206]....
        /*fb78*/ 	.word	0x00058440


	//   ....[207]....
        /*fb7c*/ 	.word	0x00058450


	//   ....[208]....
        /*fb80*/ 	.word	0x00058460


	//   ....[209]....
        /*fb84*/ 	.word	0x00058490


	//   ....[210]....
        /*fb88*/ 	.word	0x000584a0


	//   ....[211]....
        /*fb8c*/ 	.word	0x000584b0


	//   ....[212]....
        /*fb90*/ 	.word	0x000584c0


	//   ....[213]....
        /*fb94*/ 	.word	0x000584f0


	//   ....[214]....
        /*fb98*/ 	.word	0x00058500


	//   ....[215]....
        /*fb9c*/ 	.word	0x00058510


	//   ....[216]....
        /*fba0*/ 	.word	0x00058520


	//   ....[217]....
        /*fba4*/ 	.word	0x00058550


	//   ....[218]....
        /*fba8*/ 	.word	0x00058560


	//   ....[219]....
        /*fbac*/ 	.word	0x00058570


	//   ....[220]....
        /*fbb0*/ 	.word	0x00058580


	//   ....[221]....
        /*fbb4*/ 	.word	0x000585b0


	//   ....[222]....
        /*fbb8*/ 	.word	0x000585c0


	//   ....[223]....
        /*fbbc*/ 	.word	0x000585d0


	//   ....[224]....
        /*fbc0*/ 	.word	0x000585e0


	//   ....[225]....
        /*fbc4*/ 	.word	0x00058610


	//   ....[226]....
        /*fbc8*/ 	.word	0x00058620


	//   ....[227]....
        /*fbcc*/ 	.word	0x00058630


	//   ....[228]....
        /*fbd0*/ 	.word	0x00058640


	//   ....[229]....
        /*fbd4*/ 	.word	0x00058670


	//   ....[230]....
        /*fbd8*/ 	.word	0x00058680


	//   ....[231]....
        /*fbdc*/ 	.word	0x00058690


	//   ....[232]....
        /*fbe0*/ 	.word	0x000586a0


	//   ....[233]....
        /*fbe4*/ 	.word	0x000586d0


	//   ....[234]....
        /*fbe8*/ 	.word	0x000586e0


	//   ....[235]....
        /*fbec*/ 	.word	0x000586f0


	//   ....[236]....
        /*fbf0*/ 	.word	0x00058700


	//   ....[237]....
        /*fbf4*/ 	.word	0x00058730


	//   ....[238]....
        /*fbf8*/ 	.word	0x00058740


	//   ....[239]....
        /*fbfc*/ 	.word	0x00058750


	//   ....[240]....
        /*fc00*/ 	.word	0x00058760


	//   ....[241]....
        /*fc04*/ 	.word	0x00058790


	//   ....[242]....
        /*fc08*/ 	.word	0x000587a0


	//   ....[243]....
        /*fc0c*/ 	.word	0x000587b0


	//   ....[244]....
        /*fc10*/ 	.word	0x000587c0


	//   ....[245]....
        /*fc14*/ 	.word	0x000587f0


	//   ....[246]....
        /*fc18*/ 	.word	0x00058800


	//   ....[247]....
        /*fc1c*/ 	.word	0x00058810


	//   ....[248]....
        /*fc20*/ 	.word	0x00058820


	//   ....[249]....
        /*fc24*/ 	.word	0x00058850


	//   ....[250]....
        /*fc28*/ 	.word	0x00058860


	//   ....[251]....
        /*fc2c*/ 	.word	0x00058870


	//   ....[252]....
        /*fc30*/ 	.word	0x00058880


	//   ....[253]....
        /*fc34*/ 	.word	0x000588b0


	//   ....[254]....
        /*fc38*/ 	.word	0x000588c0


	//   ....[255]....
        /*fc3c*/ 	.word	0x000588d0


	//   ....[0]....
        /*fc40*/ 	.word	0x000588e0


	//   ....[1]....
        /*fc44*/ 	.word	0x00058910


	//   ....[2]....
        /*fc48*/ 	.word	0x00058920


	//   ....[3]....
        /*fc4c*/ 	.word	0x00058930


	//   ....[4]....
        /*fc50*/ 	.word	0x00058940


	//   ....[5]....
        /*fc54*/ 	.word	0x00058970


	//   ....[6]....
        /*fc58*/ 	.word	0x00058980


	//   ....[7]....
        /*fc5c*/ 	.word	0x00058990


	//   ....[8]....
        /*fc60*/ 	.word	0x000589a0


	//   ....[9]....
        /*fc64*/ 	.word	0x000589d0


	//   ....[10]....
        /*fc68*/ 	.word	0x000589e0


	//   ....[11]....
        /*fc6c*/ 	.word	0x000589f0


	//   ....[12]....
        /*fc70*/ 	.word	0x00058a00


	//   ....[13]....
        /*fc74*/ 	.word	0x00058a30


	//   ....[14]....
        /*fc78*/ 	.word	0x00058a40


	//   ....[15]....
        /*fc7c*/ 	.word	0x00058a50


	//   ....[16]....
        /*fc80*/ 	.word	0x00058a60


	//   ....[17]....
        /*fc84*/ 	.word	0x00058a90


	//   ....[18]....
        /*fc88*/ 	.word	0x00058aa0


	//   ....[19]....
        /*fc8c*/ 	.word	0x00058ab0


	//   ....[20]....
        /*fc90*/ 	.word	0x00058ac0


	//   ....[21]....
        /*fc94*/ 	.word	0x00058af0


	//   ....[22]....
        /*fc98*/ 	.word	0x00058b00


	//   ....[23]....
        /*fc9c*/ 	.word	0x00058b10


	//   ....[24]....
        /*fca0*/ 	.word	0x00058b20


	//   ....[25]....
        /*fca4*/ 	.word	0x00058b50


	//   ....[26]....
        /*fca8*/ 	.word	0x00058b60


	//   ....[27]....
        /*fcac*/ 	.word	0x00058b70


	//   ....[28]....
        /*fcb0*/ 	.word	0x00058b80


	//   ....[29]....
        /*fcb4*/ 	.word	0x00058bb0


	//   ....[30]....
        /*fcb8*/ 	.word	0x00058bc0


	//   ....[31]....
        /*fcbc*/ 	.word	0x00058bd0


	//   ....[32]....
        /*fcc0*/ 	.word	0x00058be0


	//   ....[33]....
        /*fcc4*/ 	.word	0x00058c10


	//   ....[34]....
        /*fcc8*/ 	.word	0x00058c20


	//   ....[35]....
        /*fccc*/ 	.word	0x00058c30


	//   ....[36]....
        /*fcd0*/ 	.word	0x00058c40


	//   ....[37]....
        /*fcd4*/ 	.word	0x00058c70


	//   ....[38]....
        /*fcd8*/ 	.word	0x00058c80


	//   ....[39]....
        /*fcdc*/ 	.word	0x00058c90


	//   ....[40]....
        /*fce0*/ 	.word	0x00058ca0


	//   ....[41]....
        /*fce4*/ 	.word	0x00058cd0


	//   ....[42]....
        /*fce8*/ 	.word	0x00058ce0


	//   ....[43]....
        /*fcec*/ 	.word	0x00058cf0


	//   ....[44]....
        /*fcf0*/ 	.word	0x00058d00


	//   ....[45]....
        /*fcf4*/ 	.word	0x00058d30


	//   ....[46]....
        /*fcf8*/ 	.word	0x00058d40


	//   ....[47]....
        /*fcfc*/ 	.word	0x00058d50


	//   ....[48]....
        /*fd00*/ 	.word	0x00058d60


	//   ....[49]....
        /*fd04*/ 	.word	0x00058d90


	//   ....[50]....
        /*fd08*/ 	.word	0x00058da0


	//   ....[51]....
        /*fd0c*/ 	.word	0x00058db0


	//   ....[52]....
        /*fd10*/ 	.word	0x00058dc0


	//   ....[53]....
        /*fd14*/ 	.word	0x00058df0


	//   ....[54]....
        /*fd18*/ 	.word	0x00058e00


	//   ....[55]....
        /*fd1c*/ 	.word	0x00058e10


	//   ....[56]....
        /*fd20*/ 	.word	0x00058e20


	//   ....[57]....
        /*fd24*/ 	.word	0x00058e50


	//   ....[58]....
        /*fd28*/ 	.word	0x00058e60


	//   ....[59]....
        /*fd2c*/ 	.word	0x00058e70


	//   ....[60]....
        /*fd30*/ 	.word	0x00058e80


	//   ....[61]....
        /*fd34*/ 	.word	0x00058eb0


	//   ....[62]....
        /*fd38*/ 	.word	0x00058ec0


	//   ....[63]....
        /*fd3c*/ 	.word	0x00058ed0


	//   ....[64]....
        /*fd40*/ 	.word	0x00058ee0


	//   ....[65]....
        /*fd44*/ 	.word	0x00058f10


	//   ....[66]....
        /*fd48*/ 	.word	0x00058f20


	//   ....[67]....
        /*fd4c*/ 	.word	0x00058f30


	//   ....[68]....
        /*fd50*/ 	.word	0x00058f40


	//   ....[69]....
        /*fd54*/ 	.word	0x00058f70


	//   ....[70]....
        /*fd58*/ 	.word	0x00058f80


	//   ....[71]....
        /*fd5c*/ 	.word	0x00058f90


	//   ....[72]....
        /*fd60*/ 	.word	0x00058fa0


	//   ....[73]....
        /*fd64*/ 	.word	0x00058fd0


	//   ....[74]....
        /*fd68*/ 	.word	0x00058fe0


	//   ....[75]....
        /*fd6c*/ 	.word	0x00058ff0


	//   ....[76]....
        /*fd70*/ 	.word	0x00059000


	//   ....[77]....
        /*fd74*/ 	.word	0x00059030


	//   ....[78]....
        /*fd78*/ 	.word	0x00059040


	//   ....[79]....
        /*fd7c*/ 	.word	0x00059050


	//   ....[80]....
        /*fd80*/ 	.word	0x00059060


	//   ....[81]....
        /*fd84*/ 	.word	0x00059090


	//   ....[82]....
        /*fd88*/ 	.word	0x000590a0


	//   ....[83]....
        /*fd8c*/ 	.word	0x000590b0


	//   ....[84]....
        /*fd90*/ 	.word	0x000590c0


	//   ....[85]....
        /*fd94*/ 	.word	0x000590f0


	//   ....[86]....
        /*fd98*/ 	.word	0x00059100


	//   ....[87]....
        /*fd9c*/ 	.word	0x00059110


	//   ....[88]....
        /*fda0*/ 	.word	0x00059120


	//   ....[89]....
        /*fda4*/ 	.word	0x00059150


	//   ....[90]....
        /*fda8*/ 	.word	0x00059160


	//   ....[91]....
        /*fdac*/ 	.word	0x00059170


	//   ....[92]....
        /*fdb0*/ 	.word	0x00059180


	//   ....[93]....
        /*fdb4*/ 	.word	0x000591b0


	//   ....[94]....
        /*fdb8*/ 	.word	0x000591c0


	//   ....[95]....
        /*fdbc*/ 	.word	0x000591d0


	//   ....[96]....
        /*fdc0*/ 	.word	0x000591e0


	//   ....[97]....
        /*fdc4*/ 	.word	0x00059210


	//   ....[98]....
        /*fdc8*/ 	.word	0x00059220


	//   ....[99]....
        /*fdcc*/ 	.word	0x00059230


	//   ....[100]....
        /*fdd0*/ 	.word	0x00059240


	//   ....[101]....
        /*fdd4*/ 	.word	0x00059270


	//   ....[102]....
        /*fdd8*/ 	.word	0x00059280


	//   ....[103]....
        /*fddc*/ 	.word	0x00059290


	//   ....[104]....
        /*fde0*/ 	.word	0x000592a0


	//   ....[105]....
        /*fde4*/ 	.word	0x000592d0


	//   ....[106]....
        /*fde8*/ 	.word	0x000592e0


	//   ....[107]....
        /*fdec*/ 	.word	0x000592f0


	//   ....[108]....
        /*fdf0*/ 	.word	0x00059300


	//   ....[109]....
        /*fdf4*/ 	.word	0x00059330


	//   ....[110]....
        /*fdf8*/ 	.word	0x00059340


	//   ....[111]....
        /*fdfc*/ 	.word	0x00059350


	//   ....[112]....
        /*fe00*/ 	.word	0x00059360


	//   ....[113]....
        /*fe04*/ 	.word	0x00059390


	//   ....[114]....
        /*fe08*/ 	.word	0x000593a0


	//   ....[115]....
        /*fe0c*/ 	.word	0x000593b0


	//   ....[116]....
        /*fe10*/ 	.word	0x000593c0


	//   ....[117]....
        /*fe14*/ 	.word	0x000593f0


	//   ....[118]....
        /*fe18*/ 	.word	0x00059400


	//   ....[119]....
        /*fe1c*/ 	.word	0x00059410


	//   ....[120]....
        /*fe20*/ 	.word	0x00059420


	//   ....[121]....
        /*fe24*/ 	.word	0x00059450


	//   ....[122]....
        /*fe28*/ 	.word	0x00059460


	//   ....[123]....
        /*fe2c*/ 	.word	0x00059470


	//   ....[124]....
        /*fe30*/ 	.word	0x00059480


	//   ....[125]....
        /*fe34*/ 	.word	0x000594b0


	//   ....[126]....
        /*fe38*/ 	.word	0x000594c0


	//   ....[127]....
        /*fe3c*/ 	.word	0x000594d0


	//   ....[128]....
        /*fe40*/ 	.word	0x000594e0


	//   ....[129]....
        /*fe44*/ 	.word	0x00059510


	//   ....[130]....
        /*fe48*/ 	.word	0x00059520


	//   ....[131]....
        /*fe4c*/ 	.word	0x00059530


	//   ....[132]....
        /*fe50*/ 	.word	0x00059540


	//   ....[133]....
        /*fe54*/ 	.word	0x00059570


	//   ....[134]....
        /*fe58*/ 	.word	0x00059580


	//   ....[135]....
        /*fe5c*/ 	.word	0x00059590


	//   ....[136]....
        /*fe60*/ 	.word	0x000595a0


	//   ....[137]....
        /*fe64*/ 	.word	0x000595d0


	//   ....[138]....
        /*fe68*/ 	.word	0x000595e0


	//   ....[139]....
        /*fe6c*/ 	.word	0x000595f0


	//   ....[140]....
        /*fe70*/ 	.word	0x00059600


	//   ....[141]....
        /*fe74*/ 	.word	0x00059630


	//   ....[142]....
        /*fe78*/ 	.word	0x00059640


	//   ....[143]....
        /*fe7c*/ 	.word	0x00059650


	//   ....[144]....
        /*fe80*/ 	.word	0x00059660


	//   ....[145]....
        /*fe84*/ 	.word	0x00059690


	//   ....[146]....
        /*fe88*/ 	.word	0x000596a0


	//   ....[147]....
        /*fe8c*/ 	.word	0x000596b0


	//   ....[148]....
        /*fe90*/ 	.word	0x000596c0


	//   ....[149]....
        /*fe94*/ 	.word	0x000596f0


	//   ....[150]....
        /*fe98*/ 	.word	0x00059700


	//   ....[151]....
        /*fe9c*/ 	.word	0x00059710


	//   ....[152]....
        /*fea0*/ 	.word	0x00059720


	//   ....[153]....
        /*fea4*/ 	.word	0x00059750


	//   ....[154]....
        /*fea8*/ 	.word	0x00059760


	//   ....[155]....
        /*feac*/ 	.word	0x00059770


	//   ....[156]....
        /*feb0*/ 	.word	0x00059780


	//   ....[157]....
        /*feb4*/ 	.word	0x000597b0


	//   ....[158]....
        /*feb8*/ 	.word	0x000597c0


	//   ....[159]....
        /*febc*/ 	.word	0x000597d0


	//   ....[160]....
        /*fec0*/ 	.word	0x000597e0


	//   ....[161]....
        /*fec4*/ 	.word	0x00059810


	//   ....[162]....
        /*fec8*/ 	.word	0x00059820


	//   ....[163]....
        /*fecc*/ 	.word	0x00059830


	//   ....[164]....
        /*fed0*/ 	.word	0x00059840


	//   ....[165]....
        /*fed4*/ 	.word	0x00059870


	//   ....[166]....
        /*fed8*/ 	.word	0x00059880


	//   ....[167]....
        /*fedc*/ 	.word	0x00059890


	//   ....[168]....
        /*fee0*/ 	.word	0x000598a0


	//   ....[169]....
        /*fee4*/ 	.word	0x000598d0


	//   ....[170]....
        /*fee8*/ 	.word	0x000598e0


	//   ....[171]....
        /*feec*/ 	.word	0x000598f0


	//   ....[172]....
        /*fef0*/ 	.word	0x00059900


	//   ....[173]....
        /*fef4*/ 	.word	0x00059930


	//   ....[174]....
        /*fef8*/ 	.word	0x00059940


	//   ....[175]....
        /*fefc*/ 	.word	0x00059950


	//   ....[176]....
        /*ff00*/ 	.word	0x00059960


	//   ....[177]....
        /*ff04*/ 	.word	0x00059990


	//   ....[178]....
        /*ff08*/ 	.word	0x000599a0


	//   ....[179]....
        /*ff0c*/ 	.word	0x000599b0


	//   ....[180]....
        /*ff10*/ 	.word	0x000599c0


	//   ....[181]....
        /*ff14*/ 	.word	0x000599f0


	//   ....[182]....
        /*ff18*/ 	.word	0x00059a00


	//   ....[183]....
        /*ff1c*/ 	.word	0x00059a10


	//   ....[184]....
        /*ff20*/ 	.word	0x00059a20


	//   ....[185]....
        /*ff24*/ 	.word	0x00059a50


	//   ....[186]....
        /*ff28*/ 	.word	0x00059a60


	//   ....[187]....
        /*ff2c*/ 	.word	0x00059a70


	//   ....[188]....
        /*ff30*/ 	.word	0x00059a80


	//   ....[189]....
        /*ff34*/ 	.word	0x00059ab0


	//   ....[190]....
        /*ff38*/ 	.word	0x00059ac0


	//   ....[191]....
        /*ff3c*/ 	.word	0x00059ad0


	//   ....[192]....
        /*ff40*/ 	.word	0x00059ae0


	//   ....[193]....
        /*ff44*/ 	.word	0x00059b10


	//   ....[194]....
        /*ff48*/ 	.word	0x00059b20


	//   ....[195]....
        /*ff4c*/ 	.word	0x00059b30


	//   ....[196]....
        /*ff50*/ 	.word	0x00059b40


	//   ....[197]....
        /*ff54*/ 	.word	0x00059b70


	//   ....[198]....
        /*ff58*/ 	.word	0x00059b80


	//   ....[199]....
        /*ff5c*/ 	.word	0x00059b90


	//   ....[200]....
        /*ff60*/ 	.word	0x00059ba0


	//   ....[201]....
        /*ff64*/ 	.word	0x00059bd0


	//   ....[202]....
        /*ff68*/ 	.word	0x00059be0


	//   ....[203]....
        /*ff6c*/ 	.word	0x00059bf0


	//   ....[204]....
        /*ff70*/ 	.word	0x00059c00


	//   ....[205]....
        /*ff74*/ 	.word	0x00059c30


	//   ....[206]....
        /*ff78*/ 	.word	0x00059c40


	//   ....[207]....
        /*ff7c*/ 	.word	0x00059c50


	//   ....[208]....
        /*ff80*/ 	.word	0x00059c60


	//   ....[209]....
        /*ff84*/ 	.word	0x00059c90


	//   ....[210]....
        /*ff88*/ 	.word	0x00059ca0


	//   ....[211]....
        /*ff8c*/ 	.word	0x00059cb0


	//   ....[212]....
        /*ff90*/ 	.word	0x00059cc0


	//   ....[213]....
        /*ff94*/ 	.word	0x00059cf0


	//   ....[214]....
        /*ff98*/ 	.word	0x00059d00


	//   ....[215]....
        /*ff9c*/ 	.word	0x00059d10


	//   ....[216]....
        /*ffa0*/ 	.word	0x00059d20


	//   ....[217]....
        /*ffa4*/ 	.word	0x00059d50


	//   ....[218]....
        /*ffa8*/ 	.word	0x00059d60


	//   ....[219]....
        /*ffac*/ 	.word	0x00059d70


	//   ....[220]....
        /*ffb0*/ 	.word	0x00059d80


	//   ....[221]....
        /*ffb4*/ 	.word	0x00059db0


	//   ....[222]....
        /*ffb8*/ 	.word	0x00059dc0


	//   ....[223]....
        /*ffbc*/ 	.word	0x00059dd0


	//   ....[224]....
        /*ffc0*/ 	.word	0x00059de0


	//   ....[225]....
        /*ffc4*/ 	.word	0x00059e10


	//   ....[226]....
        /*ffc8*/ 	.word	0x00059e20


	//   ....[227]....
        /*ffcc*/ 	.word	0x00059e30


	//   ....[228]....
        /*ffd0*/ 	.word	0x00059e40


	//   ....[229]....
        /*ffd4*/ 	.word	0x00059e70


	//   ....[230]....
        /*ffd8*/ 	.word	0x00059e80


	//   ....[231]....
        /*ffdc*/ 	.word	0x00059e90


	//   ....[232]....
        /*ffe0*/ 	.word	0x00059ed0


	//   ....[233]....
        /*ffe4*/ 	.word	0x00059ef0


	//   ....[234]....
        /*ffe8*/ 	.word	0x00059f00


	//   ....[235]....
        /*ffec*/ 	.word	0x00059f30


	//   ....[236]....
        /*fff0*/ 	.word	0x00059f40


	//   ....[237]....
        /*fff4*/ 	.word	0x00059f50


	//   ....[238]....
        /*fff8*/ 	.word	0x00059f60


	//   ....[239]....
        /*fffc*/ 	.word	0x00059f90


	//   ....[240]....
        /*10000*/ 	.word	0x00059fa0


	//   ....[241]....
        /*10004*/ 	.word	0x00059fb0


	//   ....[242]....
        /*10008*/ 	.word	0x00059fc0


	//   ....[243]....
        /*1000c*/ 	.word	0x00059ff0


	//   ....[244]....
        /*10010*/ 	.word	0x0005a000


	//   ....[245]....
        /*10014*/ 	.word	0x0005a010


	//   ....[246]....
        /*10018*/ 	.word	0x0005a020


	//   ....[247]....
        /*1001c*/ 	.word	0x0005a050


	//   ....[248]....
        /*10020*/ 	.word	0x0005a060


	//   ....[249]....
        /*10024*/ 	.word	0x0005a070


	//   ....[250]....
        /*10028*/ 	.word	0x0005a080


	//   ....[251]....
        /*1002c*/ 	.word	0x0005a0b0


	//   ....[252]....
        /*10030*/ 	.word	0x0005a0d0


	//   ....[253]....
        /*10034*/ 	.word	0x00060110


	//   ....[254]....
        /*10038*/ 	.word	0x00060140


	//   ....[255]....
        /*1003c*/ 	.word	0x00060160


	//----- nvinfo : EIATTR_VRC_CTA_INIT_COUNT
	.align		4
.L_243:
        /*10040*/ 	.byte	0x02, 0x4a
	.zero		1
	.zero		1


	//----- nvinfo : EIATTR_EXIT_INSTR_OFFSETS
	.align		4
        /*10044*/ 	.byte	0x04, 0x1c
        /*10046*/ 	.short	(.L_245 - .L_244)


	//   ....[0]....
.L_244:
        /*10048*/ 	.word	0x00060230


	//----- nvinfo : EIATTR_CBANK_PARAM_SIZE
	.align		4
.L_245:
        /*1004c*/ 	.byte	0x03, 0x19
        /*1004e*/ 	.short	0x0010


	//----- nvinfo : EIATTR_PARAM_CBANK
	.align		4
        /*10050*/ 	.byte	0x04, 0x0a
        /*10052*/ 	.short	(.L_247 - .L_246)
	.align		4
.L_246:
        /*10054*/ 	.word	index@(.nv.constant0._Z19mma_s8s8s32_32_8_16PvPi)
        /*10058*/ 	.short	0x0380
        /*1005a*/ 	.short	0x0010


	//----- nvinfo : EIATTR_SW_WAR
	.align		4
.L_247:
        /*1005c*/ 	.byte	0x04, 0x36
        /*1005e*/ 	.short	(.L_249 - .L_248)
.L_248:
        /*10060*/ 	.word	0x00000008
.L_249:


//--------------------- .nv.info._Z20mma_s8s8s32_16_16_16PvPi --------------------------
	.section	.nv.info._Z20mma_s8s8s32_16_16_16PvPi,"",@"SHT_CUDA_INFO"
	.sectionflags	@""
	.align	4


	//----- nvinfo : EIATTR_CUDA_API_VERSION
	.align		4
        /*0000*/ 	.byte	0x04, 0x37
        /*0002*/ 	.short	(.L_251 - .L_250)
.L_250:
        /*0004*/ 	.word	0x00000082


	//----- nvinfo : EIATTR_KPARAM_INFO
	.align		4
.L_251:
        /*0008*/ 	.byte	0x04, 0x17
        /*000a*/ 	.short	(.L_253 - .L_252)
.L_252:
        /*000c*/ 	.word	0x00000000
        /*0010*/ 	.short	0x0001
        /*0012*/ 	.short	0x0008
        /*0014*/ 	.byte	0x00, 0xf5, 0x21, 0x00


	//----- nvinfo : EIATTR_KPARAM_INFO
	.align		4
.L_253:
        /*0018*/ 	.byte	0x04, 0x17
        /*001a*/ 	.short	(.L_255 - .L_254)
.L_254:
        /*001c*/ 	.word	0x00000000
        /*0020*/ 	.short	0x0000
        /*0022*/ 	.short	0x0000
        /*0024*/ 	.byte	0x00, 0xf5, 0x21, 0x00


	//----- nvinfo : EIATTR_SPARSE_MMA_MASK
	.align		4
.L_255:
        /*0028*/ 	.byte	0x03, 0x50
        /*002a*/ 	.short	0x0000


	//----- nvinfo : EIATTR_WMMA_USED
	.align		4
        /*002c*/ 	.byte	0x01, 0x2b
	.zero		2


	//----- nvinfo : EIATTR_MAXREG_COUNT
	.align		4
        /*0030*/ 	.byte	0x03, 0x1b
        /*0032*/ 	.short	0x00ff


	//----- nvinfo : EIATTR_MERCURY_ISA_VERSION
	.align		4
        /*0034*/ 	.byte	0x03, 0x5f
        /*0036*/ 	.short	0x0101


	//----- nvinfo : EIATTR_COOP_GROUP_MASK_REGIDS
	.align		4
        /*0038*/ 	.byte	0x04, 0x29
        /*003a*/ 	.short	(.L_257 - .L_256)


	//   ....[0]....
.L_256:
        /*003c*/ 	.word	0xffffffff


	//   ....[1]....
        /*0040*/ 	.word	0xffffffff


	//   ....[2]....
        /*0044*/ 	.word	0xffffffff


	//   ....[3]....
        /*0048*/ 	.word	0xffffffff


	//   ....[4]....
        /*004c*/ 	.word	0xffffffff


	//   ....[5]....
        /*0050*/ 	.word	0xffffffff


	//   ....[6]....
        /*0054*/ 	.word	0xffffffff


	//   ....[7]....
        /*0058*/ 	.word	0xffffffff


	//   ....[8]....
        /*005c*/ 	.word	0xffffffff


	//   ....[9]....
        /*0060*/ 	.word	0xffffffff


	//   ....[10]....
        /*0064*/ 	.word	0xffffffff


	//   ....[11]....
        /*0068*/ 	.word	0xffffffff


	//   ....[12]....
        /*006c*/ 	.word	0xffffffff


	//   ....[13]....
        /*0070*/ 	.word	0xffffffff


	//   ....[14]....
        /*0074*/ 	.word	0xffffffff


	//   ....[15]....
        /*0078*/ 	.word	0xffffffff


	//   ....[16]....
        /*007c*/ 	.word	0xffffffff


	//   ....[17]....
        /*0080*/ 	.word	0xffffffff


	//   ....[18]....
        /*0084*/ 	.word	0xffffffff


	//   ....[19]....
        /*0088*/ 	.word	0xffffffff


	//   ....[20]....
        /*008c*/ 	.word	0xffffffff


	//   ....[21]....
        /*0090*/ 	.word	0xffffffff


	//   ....[22]....
        /*0094*/ 	.word	0xffffffff


	//   ....[23]....
        /*0098*/ 	.word	0xffffffff


	//   ....[24]....
        /*009c*/ 	.word	0xffffffff


	//   ....[25]....
        /*00a0*/ 	.word	0xffffffff


	//   ....[26]....
        /*00a4*/ 	.word	0xffffffff


	//   ....[27]....
        /*00a8*/ 	.word	0xffffffff


	//   ....[28]....
        /*00ac*/ 	.word	0xffffffff


	//   ....[29]....
        /*00b0*/ 	.word	0xffffffff


	//   ....[30]....
        /*00b4*/ 	.word	0xffffffff


	//   ....[31]....
        /*00b8*/ 	.word	0xffffffff


	//   ....[32]....
        /*00bc*/ 	.word	0xffffffff


	//   ....[33]....
        /*00c0*/ 	.word	0xffffffff


	//   ....[34]....
        /*00c4*/ 	.word	0xffffffff


	//   ....[35]....
        /*00c8*/ 	.word	0xffffffff


	//   ....[36]....
        /*00cc*/ 	.word	0xffffffff


	//   ....[37]....
        /*00d0*/ 	.word	0xffffffff


	//   ....[38]....
        /*00d4*/ 	.word	0xffffffff


	//   ....[39]....
        /*00d8*/ 	.word	0xffffffff


	//   ....[40]....
        /*00dc*/ 	.word	0xffffffff


	//   ....[41]....
        /*00e0*/ 	.word	0xffffffff


	//   ....[42]....
        /*00e4*/ 	.word	0xffffffff


	//   ....[43]....
        /*00e8*/ 	.word	0xffffffff


	//   ....[44]....
        /*00ec*/ 	.word	0xffffffff


	//   ....[45]....
        /*00f0*/ 	.word	0xffffffff


	//   ....[46]....
        /*00f4*/ 	.word	0xffffffff


	//   ....[47]....
        /*00f8*/ 	.word	0xffffffff


	//   ....[48]....
        /*00fc*/ 	.word	0xffffffff


	//   ....[49]....
        /*0100*/ 	.word	0xffffffff


	//   ....[50]....
        /*0104*/ 	.word	0xffffffff


	//   ....[51]....
        /*0108*/ 	.word	0xffffffff


	//   ....[52]....
        /*010c*/ 	.word	0xffffffff


	//   ....[53]....
        /*0110*/ 	.word	0xffffffff


	//   ....[54]....
        /*0114*/ 	.word	0xffffffff


	//   ....[55]....
        /*0118*/ 	.word	0xffffffff


	//   ....[56]....
        /*011c*/ 	.word	0xffffffff


	//   ....[57]....
        /*0120*/ 	.word	0xffffffff


	//   ....[58]....
        /*0124*/ 	.word	0xffffffff


	//   ....[59]....
        /*0128*/ 	.word	0xffffffff


	//   ....[60]....
        /*012c*/ 	.word	0xffffffff


	//   ....[61]....
        /*0130*/ 	.word	0xffffffff


	//   ....[62]....
        /*0134*/ 	.word	0xffffffff


	//   ....[63]....
        /*0138*/ 	.word	0xffffffff


	//   ....[64]....
        /*013c*/ 	.word	0xffffffff


	//   ....[65]....
        /*0140*/ 	.word	0xffffffff


	//   ....[66]....
        /*0144*/ 	.word	0xffffffff


	//   ....[67]....
        /*0148*/ 	.word	0xffffffff


	//   ....[68]....
        /*014c*/ 	.word	0xffffffff


	//   ....[69]....
        /*0150*/ 	.word	0xffffffff


	//   ....[70]....
        /*0154*/ 	.word	0xffffffff


	//   ....[71]....
        /*0158*/ 	.word	0xffffffff


	//   ....[72]....
        /*015c*/ 	.word	0xffffffff


	//   ....[73]....
        /*0160*/ 	.word	0xffffffff


	//   ....[74]....
        /*0164*/ 	.word	0xffffffff


	//   ....[75]....
        /*0168*/ 	.word	0xffffffff


	//   ....[76]....
        /*016c*/ 	.word	0xffffffff


	//   ....[77]....
        /*0170*/ 	.word	0xffffffff


	//   ....[78]....
        /*0174*/ 	.word	0xffffffff


	//   ....[79]....
        /*0178*/ 	.word	0xffffffff


	//   ....[80]....
        /*017c*/ 	.word	0xffffffff


	//   ....[81]....
        /*0180*/ 	.word	0xffffffff


	//   ....[82]....
        /*0184*/ 	.word	0xffffffff


	//   ....[83]....
        /*0188*/ 	.word	0xffffffff


	//   ....[84]....
        /*018c*/ 	.word	0xffffffff


	//   ....[85]....
        /*0190*/ 	.word	0xffffffff


	//   ....[86]....
        /*0194*/ 	.word	0xffffffff


	//   ....[87]....
        /*0198*/ 	.word	0xffffffff


	//   ....[88]....
        /*019c*/ 	.word	0xffffffff


	//   ....[89]....
        /*01a0*/ 	.word	0xffffffff


	//   ....[90]....
        /*01a4*/ 	.word	0xffffffff


	//   ....[91]....
        /*01a8*/ 	.word	0xffffffff


	//   ....[92]....
        /*01ac*/ 	.word	0xffffffff


	//   ....[93]....
        /*01b0*/ 	.word	0xffffffff


	//   ....[94]....
        /*01b4*/ 	.word	0xffffffff


	//   ....[95]....
        /*01b8*/ 	.word	0xffffffff


	//   ....[96]....
        /*01bc*/ 	.word	0xffffffff


	//   ....[97]....
        /*01c0*/ 	.word	0xffffffff


	//   ....[98]....
        /*01c4*/ 	.word	0xffffffff


	//   ....[99]....
        /*01c8*/ 	.word	0xffffffff


	//   ....[100]....
        /*01cc*/ 	.word	0xffffffff


	//   ....[101]....
        /*01d0*/ 	.word	0xffffffff


	//   ....[102]....
        /*01d4*/ 	.word	0xffffffff


	//   ....[103]....
        /*01d8*/ 	.word	0xffffffff


	//   ....[104]....
        /*01dc*/ 	.word	0xffffffff


	//   ....[105]....
        /*01e0*/ 	.word	0xffffffff


	//   ....[106]....
        /*01e4*/ 	.word	0xffffffff


	//   ....[107]....
        /*01e8*/ 	.word	0xffffffff


	//   ....[108]....
        /*01ec*/ 	.word	0xffffffff


	//   ....[109]....
        /*01f0*/ 	.word	0xffffffff


	//   ....[110]....
        /*01f4*/ 	.word	0xffffffff


	//   ....[111]....
        /*01f8*/ 	.word	0xffffffff


	//   ....[112]....
        /*01fc*/ 	.word	0xffffffff


	//   ....[113]....
        /*0200*/ 	.word	0xffffffff


	//   ....[114]....
        /*0204*/ 	.word	0xffffffff


	//   ....[115]....
        /*0208*/ 	.word	0xffffffff


	//   ....[116]....
        /*020c*/ 	.word	0xffffffff


	//   ....[117]....
        /*0210*/ 	.word	0xffffffff


	//   ....[118]....
        /*0214*/ 	.word	0xffffffff


	//   ....[119]....
        /*0218*/ 	.word	0xffffffff


	//   ....[120]....
        /*021c*/ 	.word	0xffffffff


	//   ....[121]....
        /*0220*/ 	.word	0xffffffff


	//   ....[122]....
        /*0224*/ 	.word	0xffffffff


	//   ....[123]....
        /*0228*/ 	.word	0xffffffff


	//   ....[124]....
        /*022c*/ 	.word	0xffffffff


	//   ....[125]....
        /*0230*/ 	.word	0xffffffff


	//   ....[126]....
        /*0234*/ 	.word	0xffffffff


	//   ....[127]....
        /*0238*/ 	.word	0xffffffff


	//   ....[128]....
        /*023c*/ 	.word	0xffffffff


	//   ....[129]....
        /*0240*/ 	.word	0xffffffff


	//   ....[130]....
        /*0244*/ 	.word	0xffffffff


	//   ....[131]....
        /*0248*/ 	.word	0xffffffff


	//   ....[132]....
        /*024c*/ 	.word	0xffffffff


	//   ....[133]....
        /*0250*/ 	.word	0xffffffff


	//   ....[134]....
        /*0254*/ 	.word	0xffffffff


	//   ....[135]....
        /*0258*/ 	.word	0xffffffff


	//   ....[136]....
        /*025c*/ 	.word	0xffffffff


	//   ....[137]....
        /*0260*/ 	.word	0xffffffff


	//   ....[138]....
        /*0264*/ 	.word	0xffffffff


	//   ....[139]....
        /*0268*/ 	.word	0xffffffff


	//   ....[140]....
        /*026c*/ 	.word	0xffffffff


	//   ....[141]....
        /*0270*/ 	.word	0xffffffff


	//   ....[142]....
        /*0274*/ 	.word	0xffffffff


	//   ....[143]....
        /*0278*/ 	.word	0xffffffff


	//   ....[144]....
        /*027c*/ 	.word	0xffffffff


	//   ....[145]....
        /*0280*/ 	.word	0xffffffff


	//   ....[146]....
        /*0284*/ 	.word	0xffffffff


	//   ....[147]....
        /*0288*/ 	.word	0xffffffff


	//   ....[148]....
        /*028c*/ 	.word	0xffffffff


	//   ....[149]....
        /*0290*/ 	.word	0xffffffff


	//   ....[150]....
        /*0294*/ 	.word	0xffffffff


	//   ....[151]....
        /*0298*/ 	.word	0xffffffff


	//   ....[152]....
        /*029c*/ 	.word	0xffffffff


	//   ....[153]....
        /*02a0*/ 	.word	0xffffffff


	//   ....[154]....
        /*02a4*/ 	.word	0xffffffff


	//   ....[155]....
        /*02a8*/ 	.word	0xffffffff


	//   ....[156]....
        /*02ac*/ 	.word	0xffffffff


	//   ....[157]....
        /*02b0*/ 	.word	0xffffffff


	//   ....[158]....
        /*02b4*/ 	.word	0xffffffff


	//   ....[159]....
        /*02b8*/ 	.word	0xffffffff


	//   ....[160]....
        /*02bc*/ 	.word	0xffffffff


	//   ....[161]....
        /*02c0*/ 	.word	0xffffffff


	//   ....[162]....
        /*02c4*/ 	.word	0xffffffff


	//   ....[163]....
        /*02c8*/ 	.word	0xffffffff


	//   ....[164]....
        /*02cc*/ 	.word	0xffffffff


	//   ....[165]....
        /*02d0*/ 	.word	0xffffffff


	//   ....[166]....
        /*02d4*/ 	.word	0xffffffff


	//   ....[167]....
        /*02d8*/ 	.word	0xffffffff


	//   ....[168]....
        /*02dc*/ 	.word	0xffffffff


	//   ....[169]....
        /*02e0*/ 	.word	0xffffffff


	//   ....[170]....
        /*02e4*/ 	.word	0xffffffff


	//   ....[171]....
        /*02e8*/ 	.word	0xffffffff


	//   ....[172]....
        /*02ec*/ 	.word	0xffffffff


	//   ....[173]....
        /*02f0*/ 	.word	0xffffffff


	//   ....[174]....
        /*02f4*/ 	.word	0xffffffff


	//   ....[175]....
        /*02f8*/ 	.word	0xffffffff


	//   ....[176]....
        /*02fc*/ 	.word	0xffffffff


	//   ....[177]....
        /*0300*/ 	.word	0xffffffff


	//   ....[178]....
        /*0304*/ 	.word	0xffffffff


	//   ....[179]....
        /*0308*/ 	.word	0xffffffff


	//   ....[180]....
        /*030c*/ 	.word	0xffffffff


	//   ....[181]....
        /*0310*/ 	.word	0xffffffff


	//   ....[182]....
        /*0314*/ 	.word	0xffffffff


	//   ....[183]....
        /*0318*/ 	.word	0xffffffff


	//   ....[184]....
        /*031c*/ 	.word	0xffffffff


	//   ....[185]....
        /*0320*/ 	.word	0xffffffff


	//   ....[186]....
        /*0324*/ 	.word	0xffffffff


	//   ....[187]....
        /*0328*/ 	.word	0xffffffff


	//   ....[188]....
        /*032c*/ 	.word	0xffffffff


	//   ....[189]....
        /*0330*/ 	.word	0xffffffff


	//   ....[190]....
        /*0334*/ 	.word	0xffffffff


	//   ....[191]....
        /*0338*/ 	.word	0xffffffff


	//   ....[192]....
        /*033c*/ 	.word	0xffffffff


	//   ....[193]....
        /*0340*/ 	.word	0xffffffff


	//   ....[194]....
        /*0344*/ 	.word	0xffffffff


	//   ....[195]....
        /*0348*/ 	.word	0xffffffff


	//   ....[196]....
        /*034c*/ 	.word	0xffffffff


	//   ....[197]....
        /*0350*/ 	.word	0xffffffff


	//   ....[198]....
        /*0354*/ 	.word	0xffffffff


	//   ....[199]....
        /*0358*/ 	.word	0xffffffff


	//   ....[200]....
        /*035c*/ 	.word	0xffffffff


	//   ....[201]....
        /*0360*/ 	.word	0xffffffff


	//   ....[202]....
        /*0364*/ 	.word	0xffffffff


	//   ....[203]....
        /*0368*/ 	.word	0xffffffff


	//   ....[204]....
        /*036c*/ 	.word	0xffffffff


	//   ....[205]....
        /*0370*/ 	.word	0xffffffff


	//   ....[206]....
        /*0374*/ 	.word	0xffffffff


	//   ....[207]....
        /*0378*/ 	.word	0xffffffff


	//   ....[208]....
        /*037c*/ 	.word	0xffffffff


	//   ....[209]....
        /*0380*/ 	.word	0xffffffff


	//   ....[210]....
        /*0384*/ 	.word	0xffffffff


	//   ....[211]....
        /*0388*/ 	.word	0xffffffff


	//   ....[212]....
        /*038c*/ 	.word	0xffffffff


	//   ....[213]....
        /*0390*/ 	.word	0xffffffff


	//   ....[214]....
        /*0394*/ 	.word	0xffffffff


	//   ....[215]....
        /*0398*/ 	.word	0xffffffff


	//   ....[216]....
        /*039c*/ 	.word	0xffffffff


	//   ....[217]....
        /*03a0*/ 	.word	0xffffffff


	//   ....[218]....
        /*03a4*/ 	.word	0xffffffff


	//   ....[219]....
        /*03a8*/ 	.word	0xffffffff


	//   ....[220]....
        /*03ac*/ 	.word	0xffffffff


	//   ....[221]....
        /*03b0*/ 	.word	0xffffffff


	//   ....[222]....
        /*03b4*/ 	.word	0xffffffff


	//   ....[223]....
        /*03b8*/ 	.word	0xffffffff


	//   ....[224]....
        /*03bc*/ 	.word	0xffffffff


	//   ....[225]....
        /*03c0*/ 	.word	0xffffffff


	//   ....[226]....
        /*03c4*/ 	.word	0xffffffff


	//   ....[227]....
        /*03c8*/ 	.word	0xffffffff


	//   ....[228]....
        /*03cc*/ 	.word	0xffffffff


	//   ....[229]....
        /*03d0*/ 	.word	0xffffffff


	//   ....[230]....
        /*03d4*/ 	.word	0xffffffff


	//   ....[231]....
        /*03d8*/ 	.word	0xffffffff


	//   ....[232]....
        /*03dc*/ 	.word	0xffffffff


	//   ....[233]....
        /*03e0*/ 	.word	0xffffffff


	//   ....[234]....
        /*03e4*/ 	.word	0xffffffff


	//   ....[235]....
        /*03e8*/ 	.word	0xffffffff


	//   ....[236]....
        /*03ec*/ 	.word	0xffffffff


	//   ....[237]....
        /*03f0*/ 	.word	0xffffffff


	//   ....[238]....
        /*03f4*/ 	.word	0xffffffff


	//   ....[239]....
        /*03f8*/ 	.word	0xffffffff


	//   ....[240]....
        /*03fc*/ 	.word	0xffffffff


	//   ....[241]....
        /*0400*/ 	.word	0xffffffff


	//   ....[242]....
        /*0404*/ 	.word	0xffffffff


	//   ....[243]....
        /*0408*/ 	.word	0xffffffff


	//   ....[244]....
        /*040c*/ 	.word	0xffffffff


	//   ....[245]....
        /*0410*/ 	.word	0xffffffff


	//   ....[246]....
        /*0414*/ 	.word	0xffffffff


	//   ....[247]....
        /*0418*/ 	.word	0xffffffff


	//   ....[248]....
        /*041c*/ 	.word	0xffffffff


	//   ....[249]....
        /*0420*/ 	.word	0xffffffff


	//   ....[250]....
        /*0424*/ 	.word	0xffffffff


	//   ....[251]....
        /*0428*/ 	.word	0xffffffff


	//   ....[252]....
        /*042c*/ 	.word	0xffffffff


	//   ....[253]....
        /*0430*/ 	.word	0xffffffff


	//   ....[254]....
        /*0434*/ 	.word	0xffffffff


	//   ....[255]....
        /*0438*/ 	.word	0xffffffff


	//   ....[0]....
        /*043c*/ 	.word	0xffffffff


	//   ....[1]....
        /*0440*/ 	.word	0xffffffff


	//   ....[2]....
        /*0444*/ 	.word	0xffffffff


	//   ....[3]....
        /*0448*/ 	.word	0xffffffff


	//   ....[4]....
        /*044c*/ 	.word	0xffffffff


	//   ....[5]....
        /*0450*/ 	.word	0xffffffff


	//   ....[6]....
        /*0454*/ 	.word	0xffffffff


	//   ....[7]....
        /*0458*/ 	.word	0xffffffff


	//   ....[8]....
        /*045c*/ 	.word	0xffffffff


	//   ....[9]....
        /*0460*/ 	.word	0xffffffff


	//   ....[10]....
        /*0464*/ 	.word	0xffffffff


	//   ....[11]....
        /*0468*/ 	.word	0xffffffff


	//   ....[12]....
        /*046c*/ 	.word	0xffffffff


	//   ....[13]....
        /*0470*/ 	.word	0xffffffff


	//   ....[14]....
        /*0474*/ 	.word	0xffffffff


	//   ....[15]....
        /*0478*/ 	.word	0xffffffff


	//   ....[16]....
        /*047c*/ 	.word	0xffffffff


	//   ....[17]....
        /*0480*/ 	.word	0xffffffff


	//   ....[18]....
        /*0484*/ 	.word	0xffffffff


	//   ....[19]....
        /*0488*/ 	.word	0xffffffff


	//   ....[20]....
        /*048c*/ 	.word	0xffffffff


	//   ....[21]....
        /*0490*/ 	.word	0xffffffff


	//   ....[22]....
        /*0494*/ 	.word	0xffffffff


	//   ....[23]....
        /*0498*/ 	.word	0xffffffff


	//   ....[24]....
        /*049c*/ 	.word	0xffffffff


	//   ....[25]....
        /*04a0*/ 	.word	0xffffffff


	//   ....[26]....
        /*04a4*/ 	.word	0xffffffff


	//   ....[27]....
        /*04a8*/ 	.word	0xffffffff


	//   ....[28]....
        /*04ac*/ 	.word	0xffffffff


	//   ....[29]....
        /*04b0*/ 	.word	0xffffffff


	//   ....[30]....
        /*04b4*/ 	.word	0xffffffff


	//   ....[31]....
        /*04b8*/ 	.word	0xffffffff


	//   ....[32]....
        /*04bc*/ 	.word	0xffffffff


	//   ....[33]....
        /*04c0*/ 	.word	0xffffffff


	//   ....[34]....
        /*04c4*/ 	.word	0xffffffff


	//   ....[35]....
        /*04c8*/ 	.word	0xffffffff


	//   ....[36]....
        /*04cc*/ 	.word	0xffffffff


	//   ....[37]....
        /*04d0*/ 	.word	0xffffffff


	//   ....[38]....
        /*04d4*/ 	.word	0xffffffff


	//   ....[39]....
        /*04d8*/ 	.word	0xffffffff


	//   ....[40]....
        /*04dc*/ 	.word	0xffffffff


	//   ....[41]....
        /*04e0*/ 	.word	0xffffffff


	//   ....[42]....
        /*04e4*/ 	.word	0xffffffff


	//   ....[43]....
        /*04e8*/ 	.word	0xffffffff


	//   ....[44]....
        /*04ec*/ 	.word	0xffffffff


	//   ....[45]....
        /*04f0*/ 	.word	0xffffffff


	//   ....[46]....
        /*04f4*/ 	.word	0xffffffff


	//   ....[47]....
        /*04f8*/ 	.word	0xffffffff


	//   ....[48]....
        /*04fc*/ 	.word	0xffffffff


	//   ....[49]....
        /*0500*/ 	.word	0xffffffff


	//   ....[50]....
        /*0504*/ 	.word	0xffffffff


	//   ....[51]....
        /*0508*/ 	.word	0xffffffff


	//   ....[52]....
        /*050c*/ 	.word	0xffffffff


	//   ....[53]....
        /*0510*/ 	.word	0xffffffff


	//   ....[54]....
        /*0514*/ 	.word	0xffffffff


	//   ....[55]....
        /*0518*/ 	.word	0xffffffff


	//   ....[56]....
        /*051c*/ 	.word	0xffffffff


	//   ....[57]....
        /*0520*/ 	.word	0xffffffff


	//   ....[58]....
        /*0524*/ 	.word	0xffffffff


	//   ....[59]....
        /*0528*/ 	.word	0xffffffff


	//   ....[60]....
        /*052c*/ 	.word	0xffffffff


	//   ....[61]....
        /*0530*/ 	.word	0xffffffff


	//   ....[62]....
        /*0534*/ 	.word	0xffffffff


	//   ....[63]....
        /*0538*/ 	.word	0xffffffff


	//   ....[64]....
        /*053c*/ 	.word	0xffffffff


	//   ....[65]....
        /*0540*/ 	.word	0xffffffff


	//   ....[66]....
        /*0544*/ 	.word	0xffffffff


	//   ....[67]....
        /*0548*/ 	.word	0xffffffff


	//   ....[68]....
        /*054c*/ 	.word	0xffffffff


	//   ....[69]....
        /*0550*/ 	.word	0xffffffff


	//   ....[70]....
        /*0554*/ 	.word	0xffffffff


	//   ....[71]....
        /*0558*/ 	.word	0xffffffff


	//   ....[72]....
        /*055c*/ 	.word	0xffffffff


	//   ....[73]....
        /*0560*/ 	.word	0xffffffff


	//   ....[74]....
        /*0564*/ 	.word	0xffffffff


	//   ....[75]....
        /*0568*/ 	.word	0xffffffff


	//   ....[76]....
        /*056c*/ 	.word	0xffffffff


	//   ....[77]....
        /*0570*/ 	.word	0xffffffff


	//   ....[78]....
        /*0574*/ 	.word	0xffffffff


	//   ....[79]....
        /*0578*/ 	.word	0xffffffff


	//   ....[80]....
        /*057c*/ 	.word	0xffffffff


	//   ....[81]....
        /*0580*/ 	.word	0xffffffff


	//   ....[82]....
        /*0584*/ 	.word	0xffffffff


	//   ....[83]....
        /*0588*/ 	.word	0xffffffff


	//   ....[84]....
        /*058c*/ 	.word	0xffffffff


	//   ....[85]....
        /*0590*/ 	.word	0xffffffff


	//   ....[86]....
        /*0594*/ 	.word	0xffffffff


	//   ....[87]....
        /*0598*/ 	.word	0xffffffff


	//   ....[88]....
        /*059c*/ 	.word	0xffffffff


	//   ....[89]....
        /*05a0*/ 	.word	0xffffffff


	//   ....[90]....
        /*05a4*/ 	.word	0xffffffff


	//   ....[91]....
        /*05a8*/ 	.word	0xffffffff


	//   ....[92]....
        /*05ac*/ 	.word	0xffffffff


	//   ....[93]....
        /*05b0*/ 	.word	0xffffffff


	//   ....[94]....
        /*05b4*/ 	.word	0xffffffff


	//   ....[95]....
        /*05b8*/ 	.word	0xffffffff


	//   ....[96]....
        /*05bc*/ 	.word	0xffffffff


	//   ....[97]....
        /*05c0*/ 	.word	0xffffffff


	//   ....[98]....
        /*05c4*/ 	.word	0xffffffff


	//   ....[99]....
        /*05c8*/ 	.word	0xffffffff


	//   ....[100]....
        /*05cc*/ 	.word	0xffffffff


	//   ....[101]....
        /*05d0*/ 	.word	0xffffffff


	//   ....[102]....
        /*05d4*/ 	.word	0xffffffff


	//   ....[103]....
        /*05d8*/ 	.word	0xffffffff


	//   ....[104]....
        /*05dc*/ 	.word	0xffffffff


	//   ....[105]....
        /*05e0*/ 	.word	0xffffffff


	//   ....[106]....
        /*05e4*/ 	.word	0xffffffff


	//   ....[107]....
        /*05e8*/ 	.word	0xffffffff


	//   ....[108]....
        /*05ec*/ 	.word	0xffffffff


	//   ....[109]....
        /*05f0*/ 	.word	0xffffffff


	//   ....[110]....
        /*05f4*/ 	.word	0xffffffff


	//   ....[111]....
        /*05f8*/ 	.word	0xffffffff


	//   ....[112]....
        /*05fc*/ 	.word	0xffffffff


	//   ....[113]....
        /*0600*/ 	.word	0xffffffff


	//   ....[114]....
        /*0604*/ 	.word	0xffffffff


	//   ....[115]....
        /*0608*/ 	.word	0xffffffff


	//   ....[116]....
        /*060c*/ 	.word	0xffffffff


	//   ....[117]....
        /*0610*/ 	.word	0xffffffff


	//   ....[118]....
        /*0614*/ 	.word	0xffffffff


	//   ....[119]....
        /*0618*/ 	.word	0xffffffff


	//   ....[120]....
        /*061c*/ 	.word	0xffffffff


	//   ....[121]....
        /*0620*/ 	.word	0xffffffff


	//   ....[122]....
        /*0624*/ 	.word	0xffffffff


	//   ....[123]....
        /*0628*/ 	.word	0xffffffff


	//   ....[124]....
        /*062c*/ 	.word	0xffffffff


	//   ....[125]....
        /*0630*/ 	.word	0xffffffff


	//   ....[126]....
        /*0634*/ 	.word	0xffffffff


	//   ....[127]....
        /*0638*/ 	.word	0xffffffff


	//   ....[128]....
        /*063c*/ 	.word	0xffffffff


	//   ....[129]....
        /*0640*/ 	.word	0xffffffff


	//   ....[130]....
        /*0644*/ 	.word	0xffffffff


	//   ....[131]....
        /*0648*/ 	.word	0xffffffff


	//   ....[132]....
        /*064c*/ 	.word	0xffffffff


	//   ....[133]....
        /*0650*/ 	.word	0xffffffff


	//   ....[134]....
        /*0654*/ 	.word	0xffffffff


	//   ....[135]....
        /*0658*/ 	.word	0xffffffff


	//   ....[136]....
        /*065c*/ 	.word	0xffffffff


	//   ....[137]....
        /*0660*/ 	.word	0xffffffff


	//   ....[138]....
        /*0664*/ 	.word	0xffffffff


	//   ....[139]....
        /*0668*/ 	.word	0xffffffff


	//   ....[140]....
        /*066c*/ 	.word	0xffffffff


	//   ....[141]....
        /*0670*/ 	.word	0xffffffff


	//   ....[142]....
        /*0674*/ 	.word	0xffffffff


	//   ....[143]....
        /*0678*/ 	.word	0xffffffff


	//   ....[144]....
        /*067c*/ 	.word	0xffffffff


	//   ....[145]....
        /*0680*/ 	.word	0xffffffff


	//   ....[146]....
        /*0684*/ 	.word	0xffffffff


	//   ....[147]....
        /*0688*/ 	.word	0xffffffff


	//   ....[148]....
        /*068c*/ 	.word	0xffffffff


	//   ....[149]....
        /*0690*/ 	.word	0xffffffff


	//   ....[150]....
        /*0694*/ 	.word	0xffffffff


	//   ....[151]....
        /*0698*/ 	.word	0xffffffff


	//   ....[152]....
        /*069c*/ 	.word	0xffffffff


	//   ....[153]....
        /*06a0*/ 	.word	0xffffffff


	//   ....[154]....
        /*06a4*/ 	.word	0xffffffff


	//   ....[155]....
        /*06a8*/ 	.word	0xffffffff


	//   ....[156]....
        /*06ac*/ 	.word	0xffffffff


	//   ....[157]....
        /*06b0*/ 	.word	0xffffffff


	//   ....[158]....
        /*06b4*/ 	.word	0xffffffff


	//   ....[159]....
        /*06b8*/ 	.word	0xffffffff


	//   ....[160]....
        /*06bc*/ 	.word	0xffffffff


	//   ....[161]....
        /*06c0*/ 	.word	0xffffffff


	//   ....[162]....
        /*06c4*/ 	.word	0xffffffff


	//   ....[163]....
        /*06c8*/ 	.word	0xffffffff


	//   ....[164]....
        /*06cc*/ 	.word	0xffffffff


	//   ....[165]....
        /*06d0*/ 	.word	0xffffffff


	//   ....[166]....
        /*06d4*/ 	.word	0xffffffff


	//   ....[167]....
        /*06d8*/ 	.word	0xffffffff


	//   ....[168]....
        /*06dc*/ 	.word	0xffffffff


	//   ....[169]....
        /*06e0*/ 	.word	0xffffffff


	//   ....[170]....
        /*06e4*/ 	.word	0xffffffff


	//   ....[171]....
        /*06e8*/ 	.word	0xffffffff


	//   ....[172]....
        /*06ec*/ 	.word	0xffffffff


	//   ....[173]....
        /*06f0*/ 	.word	0xffffffff


	//   ....[174]....
        /*06f4*/ 	.word	0xffffffff


	//   ....[175]....
        /*06f8*/ 	.word	0xffffffff


	//   ....[176]....
        /*06fc*/ 	.word	0xffffffff


	//   ....[177]....
        /*0700*/ 	.word	0xffffffff


	//   ....[178]....
        /*0704*/ 	.word	0xffffffff


	//   ....[179]....
        /*0708*/ 	.word	0xffffffff


	//   ....[180]....
        /*070c*/ 	.word	0xffffffff


	//   ....[181]....
        /*0710*/ 	.word	0xffffffff


	//   ....[182]....
        /*0714*/ 	.word	0xffffffff


	//   ....[183]....
        /*0718*/ 	.word	0xffffffff


	//   ....[184]....
        /*071c*/ 	.word	0xffffffff


	//   ....[185]....
        /*0720*/ 	.word	0xffffffff


	//   ....[186]....
        /*0724*/ 	.word	0xffffffff


	//   ....[187]....
        /*0728*/ 	.word	0xffffffff


	//   ....[188]....
        /*072c*/ 	.word	0xffffffff


	//   ....[189]....
        /*0730*/ 	.word	0xffffffff


	//   ....[190]....
        /*0734*/ 	.word	0xffffffff


	//   ....[191]....
        /*0738*/ 	.word	0xffffffff


	//   ....[192]....
        /*073c*/ 	.word	0xffffffff


	//   ....[193]....
        /*0740*/ 	.word	0xffffffff


	//   ....[194]....
        /*0744*/ 	.word	0xffffffff


	//   ....[195]....
        /*0748*/ 	.word	0xffffffff


	//   ....[196]....
        /*074c*/ 	.word	0xffffffff


	//   ....[197]....
        /*0750*/ 	.word	0xffffffff


	//   ....[198]....
        /*0754*/ 	.word	0xffffffff


	//   ....[199]....
        /*0758*/ 	.word	0xffffffff


	//   ....[200]....
        /*075c*/ 	.word	0xffffffff


	//   ....[201]....
        /*0760*/ 	.word	0xffffffff


	//   ....[202]....
        /*0764*/ 	.word	0xffffffff


	//   ....[203]....
        /*0768*/ 	.word	0xffffffff


	//   ....[204]....
        /*076c*/ 	.word	0xffffffff


	//   ....[205]....
        /*0770*/ 	.word	0xffffffff


	//   ....[206]....
        /*0774*/ 	.word	0xffffffff


	//   ....[207]....
        /*0778*/ 	.word	0xffffffff


	//   ....[208]....
        /*077c*/ 	.word	0xffffffff


	//   ....[209]....
        /*0780*/ 	.word	0xffffffff


	//   ....[210]....
        /*0784*/ 	.word	0xffffffff


	//   ....[211]....
        /*0788*/ 	.word	0xffffffff


	//   ....[212]....
        /*078c*/ 	.word	0xffffffff


	//   ....[213]....
        /*0790*/ 	.word	0xffffffff


	//   ....[214]....
        /*0794*/ 	.word	0xffffffff


	//   ....[215]....
        /*0798*/ 	.word	0xffffffff


	//   ....[216]....
        /*079c*/ 	.word	0xffffffff


	//   ....[217]....
        /*07a0*/ 	.word	0xffffffff


	//   ....[218]....
        /*07a4*/ 	.word	0xffffffff


	//   ....[219]....
        /*07a8*/ 	.word	0xffffffff


	//   ....[220]....
        /*07ac*/ 	.word	0xffffffff


	//   ....[221]....
        /*07b0*/ 	.word	0xffffffff


	//   ....[222]....
        /*07b4*/ 	.word	0xffffffff


	//   ....[223]....
        /*07b8*/ 	.word	0xffffffff


	//   ....[224]....
        /*07bc*/ 	.word	0xffffffff


	//   ....[225]....
        /*07c0*/ 	.word	0xffffffff


	//   ....[226]....
        /*07c4*/ 	.word	0xffffffff


	//   ....[227]....
        /*07c8*/ 	.word	0xffffffff


	//   ....[228]....
        /*07cc*/ 	.word	0xffffffff


	//   ....[229]....
        /*07d0*/ 	.word	0xffffffff


	//   ....[230]....
        /*07d4*/ 	.word	0xffffffff


	//   ....[231]....
        /*07d8*/ 	.word	0xffffffff


	//   ....[232]....
        /*07dc*/ 	.word	0xffffffff


	//   ....[233]....
        /*07e0*/ 	.word	0xffffffff


	//   ....[234]....
        /*07e4*/ 	.word	0xffffffff


	//   ....[235]....
        /*07e8*/ 	.word	0xffffffff


	//   ....[236]....
        /*07ec*/ 	.word	0xffffffff


	//   ....[237]....
        /*07f0*/ 	.word	0xffffffff


	//   ....[238]....
        /*07f4*/ 	.word	0xffffffff


	//   ....[239]....
        /*07f8*/ 	.word	0xffffffff


	//   ....[240]....
        /*07fc*/ 	.word	0xffffffff


	//   ....[241]....
        /*0800*/ 	.word	0xffffffff


	//   ....[242]....
        /*0804*/ 	.word	0xffffffff


	//   ....[243]....
        /*0808*/ 	.word	0xffffffff


	//   ....[244]....
        /*080c*/ 	.word	0xffffffff


	//   ....[245]....
        /*0810*/ 	.word	0xffffffff


	//   ....[246]....
        /*0814*/ 	.word	0xffffffff


	//   ....[247]....
        /*0818*/ 	.word	0xffffffff


	//   ....[248]....
        /*081c*/ 	.word	0xffffffff


	//   ....[249]....
        /*0820*/ 	.word	0xffffffff


	//   ....[250]....
        /*0824*/ 	.word	0xffffffff


	//   ....[251]....
        /*0828*/ 	.word	0xffffffff


	//   ....[252]....
        /*082c*/ 	.word	0xffffffff


	//   ....[253]....
        /*0830*/ 	.word	0xffffffff


	//   ....[254]....
        /*0834*/ 	.word	0xffffffff


	//   ....[255]....
        /*0838*/ 	.word	0xffffffff


	//   ....[0]....
        /*083c*/ 	.word	0xffffffff


	//   ....[1]....
        /*0840*/ 	.word	0xffffffff


	//   ....[2]....
        /*0844*/ 	.word	0xffffffff


	//   ....[3]....
        /*0848*/ 	.word	0xffffffff


	//   ....[4]....
        /*084c*/ 	.word	0xffffffff


	//   ....[5]....
        /*0850*/ 	.word	0xffffffff


	//   ....[6]....
        /*0854*/ 	.word	0xffffffff


	//   ....[7]....
        /*0858*/ 	.word	0xffffffff


	//   ....[8]....
        /*085c*/ 	.word	0xffffffff


	//   ....[9]....
        /*0860*/ 	.word	0xffffffff


	//   ....[10]....
        /*0864*/ 	.word	0xffffffff


	//   ....[11]....
        /*0868*/ 	.word	0xffffffff


	//   ....[12]....
        /*086c*/ 	.word	0xffffffff


	//   ....[13]....
        /*0870*/ 	.word	0xffffffff


	//   ....[14]....
        /*0874*/ 	.word	0xffffffff


	//   ....[15]....
        /*0878*/ 	.word	0xffffffff


	//   ....[16]....
        /*087c*/ 	.word	0xffffffff


	//   ....[17]....
        /*0880*/ 	.word	0xffffffff


	//   ....[18]....
        /*0884*/ 	.word	0xffffffff


	//   ....[19]....
        /*0888*/ 	.word	0xffffffff


	//   ....[20]....
        /*088c*/ 	.word	0xffffffff


	//   ....[21]....
        /*0890*/ 	.word	0xffffffff


	//   ....[22]....
        /*0894*/ 	.word	0xffffffff


	//   ....[23]....
        /*0898*/ 	.word	0xffffffff


	//   ....[24]....
        /*089c*/ 	.word	0xffffffff


	//   ....[25]....
        /*08a0*/ 	.word	0xffffffff


	//   ....[26]....
        /*08a4*/ 	.word	0xffffffff


	//   ....[27]....
        /*08a8*/ 	.word	0xffffffff


	//   ....[28]....
        /*08ac*/ 	.word	0xffffffff


	//   ....[29]....
        /*08b0*/ 	.word	0xffffffff


	//   ....[30]....
        /*08b4*/ 	.word	0xffffffff


	//   ....[31]....
        /*08b8*/ 	.word	0xffffffff


	//   ....[32]....
        /*08bc*/ 	.word	0xffffffff


	//   ....[33]....
        /*08c0*/ 	.word	0xffffffff


	//   ....[34]....
        /*08c4*/ 	.word	0xffffffff


	//   ....[35]....
        /*08c8*/ 	.word	0xffffffff


	//   ....[36]....
        /*08cc*/ 	.word	0xffffffff


	//   ....[37]....
        /*08d0*/ 	.word	0xffffffff


	//   ....[38]....
        /*08d4*/ 	.word	0xffffffff


	//   ....[39]....
        /*08d8*/ 	.word	0xffffffff


	//   ....[40]....
        /*08dc*/ 	.word	0xffffffff


	//   ....[41]....
        /*08e0*/ 	.word	0xffffffff


	//   ....[42]....
        /*08e4*/ 	.word	0xffffffff


	//   ....[43]....
        /*08e8*/ 	.word	0xffffffff


	//   ....[44]....
        /*08ec*/ 	.word	0xffffffff


	//   ....[45]....
        /*08f0*/ 	.word	0xffffffff


	//   ....[46]....
        /*08f4*/ 	.word	0xffffffff


	//   ....[47]....
        /*08f8*/ 	.word	0xffffffff


	//   ....[48]....
        /*08fc*/ 	.word	0xffffffff


	//   ....[49]....
        /*0900*/ 	.word	0xffffffff


	//   ....[50]....
        /*0904*/ 	.word	0xffffffff


	//   ....[51]....
        /*0908*/ 	.word	0xffffffff


	//   ....[52]....
        /*090c*/ 	.word	0xffffffff


	//   ....[53]....
        /*0910*/ 	.word	0xffffffff


	//   ....[54]....
        /*0914*/ 	.word	0xffffffff


	//   ....[55]....
        /*0918*/ 	.word	0xffffffff


	//   ....[56]....
        /*091c*/ 	.word	0xffffffff


	//   ....[57]....
        /*0920*/ 	.word	0xffffffff


	//   ....[58]....
        /*0924*/ 	.word	0xffffffff


	//   ....[59]....
        /*0928*/ 	.word	0xffffffff


	//   ....[60]....
        /*092c*/ 	.word	0xffffffff


	//   ....[61]....
        /*0930*/ 	.word	0xffffffff


	//   ....[62]....
        /*0934*/ 	.word	0xffffffff


	//   ....[63]....
        /*0938*/ 	.word	0xffffffff


	//   ....[64]....
        /*093c*/ 	.word	0xffffffff


	//   ....[65]....
        /*0940*/ 	.word	0xffffffff


	//   ....[66]....
        /*0944*/ 	.word	0xffffffff


	//   ....[67]....
        /*0948*/ 	.word	0xffffffff


	//   ....[68]....
        /*094c*/ 	.word	0xffffffff


	//   ....[69]....
        /*0950*/ 	.word	0xffffffff


	//   ....[70]....
        /*0954*/ 	.word	0xffffffff


	//   ....[71]....
        /*0958*/ 	.word	0xffffffff


	//   ....[72]....
        /*095c*/ 	.word	0xffffffff


	//   ....[73]....
        /*0960*/ 	.word	0xffffffff


	//   ....[74]....
        /*0964*/ 	.word	0xffffffff


	//   ....[75]....
        /*0968*/ 	.word	0xffffffff


	//   ....[76]....
        /*096c*/ 	.word	0xffffffff


	//   ....[77]....
        /*0970*/ 	.word	0xffffffff


	//   ....[78]....
        /*0974*/ 	.word	0xffffffff


	//   ....[79]....
        /*0978*/ 	.word	0xffffffff


	//   ....[80]....
        /*097c*/ 	.word	0xffffffff


	//   ....[81]....
        /*0980*/ 	.word	0xffffffff


	//   ....[82]....
        /*0984*/ 	.word	0xffffffff


	//   ....[83]....
        /*0988*/ 	.word	0xffffffff


	//   ....[84]....
        /*098c*/ 	.word	0xffffffff


	//   ....[85]....
        /*0990*/ 	.word	0xffffffff


	//   ....[86]....
        /*0994*/ 	.word	0xffffffff


	//   ....[87]....
        /*0998*/ 	.word	0xffffffff


	//   ....[88]....
        /*099c*/ 	.word	0xffffffff


	//   ....[89]....
        /*09a0*/ 	.word	0xffffffff


	//   ....[90]....
        /*09a4*/ 	.word	0xffffffff


	//   ....[91]....
        /*09a8*/ 	.word	0xffffffff


	//   ....[92]....
        /*09ac*/ 	.word	0xffffffff


	//   ....[93]....
        /*09b0*/ 	.word	0xffffffff


	//   ....[94]....
        /*09b4*/ 	.word	0xffffffff


	//   ....[95]....
        /*09b8*/ 	.word	0xffffffff


	//   ....[96]....
        /*09bc*/ 	.word	0xffffffff


	//   ....[97]....
        /*09c0*/ 	.word	0xffffffff


	//   ....[98]....
        /*09c4*/ 	.word	0xffffffff


	//   ....[99]....
        /*09c8*/ 	.word	0xffffffff


	//   ....[100]....
        /*09cc*/ 	.word	0xffffffff


	//   ....[101]....
        /*09d0*/ 	.word	0xffffffff


	//   ....[102]....
        /*09d4*/ 	.word	0xffffffff


	//   ....[103]....
        /*09d8*/ 	.word	0xffffffff


	//   ....[104]....
        /*09dc*/ 	.word	0xffffffff


	//   ....[105]....
        /*09e0*/ 	.word	0xffffffff


	//   ....[106]....
        /*09e4*/ 	.word	0xffffffff


	//   ....[107]....
        /*09e8*/ 	.word	0xffffffff


	//   ....[108]....
        /*09ec*/ 	.word	0xffffffff


	//   ....[109]....
        /*09f0*/ 	.word	0xffffffff


	//   ....[110]....
        /*09f4*/ 	.word	0xffffffff


	//   ....[111]....
        /*09f8*/ 	.word	0xffffffff


	//   ....[112]....
        /*09fc*/ 	.word	0xffffffff


	//   ....[113]....
        /*0a00*/ 	.word	0xffffffff


	//   ....[114]....
        /*0a04*/ 	.word	0xffffffff


	//   ....[115]....
        /*0a08*/ 	.word	0xffffffff


	//   ....[116]....
        /*0a0c*/ 	.word	0xffffffff


	//   ....[117]....
        /*0a10*/ 	.word	0xffffffff


	//   ....[118]....
        /*0a14*/ 	.word	0xffffffff


	//   ....[119]....
        /*0a18*/ 	.word	0xffffffff


	//   ....[120]....
        /*0a1c*/ 	.word	0xffffffff


	//   ....[121]....
        /*0a20*/ 	.word	0xffffffff


	//   ....[122]....
        /*0a24*/ 	.word	0xffffffff


	//   ....[123]....
        /*0a28*/ 	.word	0xffffffff


	//   ....[124]....
        /*0a2c*/ 	.word	0xffffffff


	//   ....[125]....
        /*0a30*/ 	.word	0xffffffff


	//   ....[126]....
        /*0a34*/ 	.word	0xffffffff


	//   ....[127]....
        /*0a38*/ 	.word	0xffffffff


	//   ....[128]....
        /*0a3c*/ 	.word	0xffffffff


	//   ....[129]....
        /*0a40*/ 	.word	0xffffffff


	//   ....[130]....
        /*0a44*/ 	.word	0xffffffff


	//   ....[131]....
        /*0a48*/ 	.word	0xffffffff


	//   ....[132]....
        /*0a4c*/ 	.word	0xffffffff


	//   ....[133]....
        /*0a50*/ 	.word	0xffffffff


	//   ....[134]....
        /*0a54*/ 	.word	0xffffffff


	//   ....[135]....
        /*0a58*/ 	.word	0xffffffff


	//   ....[136]....
        /*0a5c*/ 	.word	0xffffffff


	//   ....[137]....
        /*0a60*/ 	.word	0xffffffff


	//   ....[138]....
        /*0a64*/ 	.word	0xffffffff


	//   ....[139]....
        /*0a68*/ 	.word	0xffffffff


	//   ....[140]....
        /*0a6c*/ 	.word	0xffffffff


	//   ....[141]....
        /*0a70*/ 	.word	0xffffffff


	//   ....[142]....
        /*0a74*/ 	.word	0xffffffff


	//   ....[143]....
        /*0a78*/ 	.word	0xffffffff


	//   ....[144]....
        /*0a7c*/ 	.word	0xffffffff


	//   ....[145]....
        /*0a80*/ 	.word	0xffffffff


	//   ....[146]....
        /*0a84*/ 	.word	0xffffffff


	//   ....[147]....
        /*0a88*/ 	.word	0xffffffff


	//   ....[148]....
        /*0a8c*/ 	.word	0xffffffff


	//   ....[149]....
        /*0a90*/ 	.word	0xffffffff


	//   ....[150]....
        /*0a94*/ 	.word	0xffffffff


	//   ....[151]....
        /*0a98*/ 	.word	0xffffffff


	//   ....[152]....
        /*0a9c*/ 	.word	0xffffffff


	//   ....[153]....
        /*0aa0*/ 	.word	0xffffffff


	//   ....[154]....
        /*0aa4*/ 	.word	0xffffffff


	//   ....[155]....
        /*0aa8*/ 	.word	0xffffffff


	//   ....[156]....
        /*0aac*/ 	.word	0xffffffff


	//   ....[157]....
        /*0ab0*/ 	.word	0xffffffff


	//   ....[158]....
        /*0ab4*/ 	.word	0xffffffff


	//   ....[159]....
        /*0ab8*/ 	.word	0xffffffff


	//   ....[160]....
        /*0abc*/ 	.word	0xffffffff


	//   ....[161]....
        /*0ac0*/ 	.word	0xffffffff


	//   ....[162]....
        /*0ac4*/ 	.word	0xffffffff


	//   ....[163]....
        /*0ac8*/ 	.word	0xffffffff


	//   ....[164]....
        /*0acc*/ 	.word	0xffffffff


	//   ....[165]....
        /*0ad0*/ 	.word	0xffffffff


	//   ....[166]....
        /*0ad4*/ 	.word	0xffffffff


	//   ....[167]....
        /*0ad8*/ 	.word	0xffffffff


	//   ....[168]....
        /*0adc*/ 	.word	0xffffffff


	//   ....[169]....
        /*0ae0*/ 	.word	0xffffffff


	//   ....[170]....
        /*0ae4*/ 	.word	0xffffffff


	//   ....[171]....
        /*0ae8*/ 	.word	0xffffffff


	//   ....[172]....
        /*0aec*/ 	.word	0xffffffff


	//   ....[173]....
        /*0af0*/ 	.word	0xffffffff


	//   ....[174]....
        /*0af4*/ 	.word	0xffffffff


	//   ....[175]....
        /*0af8*/ 	.word	0xffffffff


	//   ....[176]....
        /*0afc*/ 	.word	0xffffffff


	//   ....[177]....
        /*0b00*/ 	.word	0xffffffff


	//   ....[178]....
        /*0b04*/ 	.word	0xffffffff


	//   ....[179]....
        /*0b08*/ 	.word	0xffffffff


	//   ....[180]....
        /*0b0c*/ 	.word	0xffffffff


	//   ....[181]....
        /*0b10*/ 	.word	0xffffffff


	//   ....[182]....
        /*0b14*/ 	.word	0xffffffff


	//   ....[183]....
        /*0b18*/ 	.word	0xffffffff


	//   ....[184]....
        /*0b1c*/ 	.word	0xffffffff


	//   ....[185]....
        /*0b20*/ 	.word	0xffffffff


	//   ....[186]....
        /*0b24*/ 	.word	0xffffffff


	//   ....[187]....
        /*0b28*/ 	.word	0xffffffff


	//   ....[188]....
        /*0b2c*/ 	.word	0xffffffff


	//   ....[189]....
        /*0b30*/ 	.word	0xffffffff


	//   ....[190]....
        /*0b34*/ 	.word	0xffffffff


	//   ....[191]....
        /*0b38*/ 	.word	0xffffffff


	//   ....[192]....
        /*0b3c*/ 	.word	0xffffffff


	//   ....[193]....
        /*0b40*/ 	.word	0xffffffff


	//   ....[194]....
        /*0b44*/ 	.word	0xffffffff


	//   ....[195]....
        /*0b48*/ 	.word	0xffffffff


	//   ....[196]....
        /*0b4c*/ 	.word	0xffffffff


	//   ....[197]....
        /*0b50*/ 	.word	0xffffffff


	//   ....[198]....
        /*0b54*/ 	.word	0xffffffff


	//   ....[199]....
        /*0b58*/ 	.word	0xffffffff


	//   ....[200]....
        /*0b5c*/ 	.word	0xffffffff


	//   ....[201]....
        /*0b60*/ 	.word	0xffffffff


	//   ....[202]....
        /*0b64*/ 	.word	0xffffffff


	//   ....[203]....
        /*0b68*/ 	.word	0xffffffff


	//   ....[204]....
        /*0b6c*/ 	.word	0xffffffff


	//   ....[205]....
        /*0b70*/ 	.word	0xffffffff


	//   ....[206]....
        /*0b74*/ 	.word	0xffffffff


	//   ....[207]....
        /*0b78*/ 	.word	0xffffffff


	//   ....[208]....
        /*0b7c*/ 	.word	0xffffffff


	//   ....[209]....
        /*0b80*/ 	.word	0xffffffff


	//   ....[210]....
        /*0b84*/ 	.word	0xffffffff


	//   ....[211]....
        /*0b88*/ 	.word	0xffffffff


	//   ....[212]....
        /*0b8c*/ 	.word	0xffffffff


	//   ....[213]....
        /*0b90*/ 	.word	0xffffffff


	//   ....[214]....
        /*0b94*/ 	.word	0xffffffff


	//   ....[215]....
        /*0b98*/ 	.word	0xffffffff


	//   ....[216]....
        /*0b9c*/ 	.word	0xffffffff


	//   ....[217]....
        /*0ba0*/ 	.word	0xffffffff


	//   ....[218]....
        /*0ba4*/ 	.word	0xffffffff


	//   ....[219]....
        /*0ba8*/ 	.word	0xffffffff


	//   ....[220]....
        /*0bac*/ 	.word	0xffffffff


	//   ....[221]....
        /*0bb0*/ 	.word	0xffffffff


	//   ....[222]....
        /*0bb4*/ 	.word	0xffffffff


	//   ....[223]....
        /*0bb8*/ 	.word	0xffffffff


	//   ....[224]....
        /*0bbc*/ 	.word	0xffffffff


	//   ....[225]....
        /*0bc0*/ 	.word	0xffffffff


	//   ....[226]....
        /*0bc4*/ 	.word	0xffffffff


	//   ....[227]....
        /*0bc8*/ 	.word	0xffffffff


	//   ....[228]....
        /*0bcc*/ 	.word	0xffffffff


	//   ....[229]....
        /*0bd0*/ 	.word	0xffffffff


	//   ....[230]....
        /*0bd4*/ 	.word	0xffffffff


	//   ....[231]....
        /*0bd8*/ 	.word	0xffffffff


	//   ....[232]....
        /*0bdc*/ 	.word	0xffffffff


	//   ....[233]....
        /*0be0*/ 	.word	0xffffffff


	//   ....[234]....
        /*0be4*/ 	.word	0xffffffff


	//   ....[235]....
        /*0be8*/ 	.word	0xffffffff


	//   ....[236]....
        /*0bec*/ 	.word	0xffffffff


	//   ....[237]....
        /*0bf0*/ 	.word	0xffffffff


	//   ....[238]....
        /*0bf4*/ 	.word	0xffffffff


	//   ....[239]....
        /*0bf8*/ 	.word	0xffffffff


	//   ....[240]....
        /*0bfc*/ 	.word	0xffffffff


	//   ....[241]....
        /*0c00*/ 	.word	0xffffffff


	//   ....[242]....
        /*0c04*/ 	.word	0xffffffff


	//   ....[243]....
        /*0c08*/ 	.word	0xffffffff


	//   ....[244]....
        /*0c0c*/ 	.word	0xffffffff


	//   ....[245]....
        /*0c10*/ 	.word	0xffffffff


	//   ....[246]....
        /*0c14*/ 	.word	0xffffffff


	//   ....[247]....
        /*0c18*/ 	.word	0xffffffff


	//   ....[248]....
        /*0c1c*/ 	.word	0xffffffff


	//   ....[249]....
        /*0c20*/ 	.word	0xffffffff


	//   ....[250]....
        /*0c24*/ 	.word	0xffffffff


	//   ....[251]....
        /*0c28*/ 	.word	0xffffffff


	//   ....[252]....
        /*0c2c*/ 	.word	0xffffffff


	//   ....[253]....
        /*0c30*/ 	.word	0xffffffff


	//   ....[254]....
        /*0c34*/ 	.word	0xffffffff


	//   ....[255]....
        /*0c38*/ 	.word	0xffffffff


	//   ....[0]....
        /*0c3c*/ 	.word	0xffffffff


	//   ....[1]....
        /*0c40*/ 	.word	0xffffffff


	//   ....[2]....
        /*0c44*/ 	.word	0xffffffff


	//   ....[3]....
        /*0c48*/ 	.word	0xffffffff


	//   ....[4]....
        /*0c4c*/ 	.word	0xffffffff


	//   ....[5]....
        /*0c50*/ 	.word	0xffffffff


	//   ....[6]....
        /*0c54*/ 	.word	0xffffffff


	//   ....[7]....
        /*0c58*/ 	.word	0xffffffff


	//   ....[8]....
        /*0c5c*/ 	.word	0xffffffff


	//   ....[9]....
        /*0c60*/ 	.word	0xffffffff


	//   ....[10]....
        /*0c64*/ 	.word	0xffffffff


	//   ....[11]....
        /*0c68*/ 	.word	0xffffffff


	//   ....[12]....
        /*0c6c*/ 	.word	0xffffffff


	//   ....[13]....
        /*0c70*/ 	.word	0xffffffff


	//   ....[14]....
        /*0c74*/ 	.word	0xffffffff


	//   ....[15]....
        /*0c78*/ 	.word	0xffffffff


	//   ....[16]....
        /*0c7c*/ 	.word	0xffffffff


	//   ....[17]....
        /*0c80*/ 	.word	0xffffffff


	//   ....[18]....
        /*0c84*/ 	.word	0xffffffff


	//   ....[19]....
        /*0c88*/ 	.word	0xffffffff


	//   ....[20]....
        /*0c8c*/ 	.word	0xffffffff


	//   ....[21]....
        /*0c90*/ 	.word	0xffffffff


	//   ....[22]....
        /*0c94*/ 	.word	0xffffffff


	//   ....[23]....
        /*0c98*/ 	.word	0xffffffff


	//   ....[24]....
        /*0c9c*/ 	.word	0xffffffff


	//   ....[25]....
        /*0ca0*/ 	.word	0xffffffff


	//   ....[26]....
        /*0ca4*/ 	.word	0xffffffff


	//   ....[27]....
        /*0ca8*/ 	.word	0xffffffff


	//   ....[28]....
        /*0cac*/ 	.word	0xffffffff


	//   ....[29]....
        /*0cb0*/ 	.word	0xffffffff


	//   ....[30]....
        /*0cb4*/ 	.word	0xffffffff


	//   ....[31]....
        /*0cb8*/ 	.word	0xffffffff


	//   ....[32]....
        /*0cbc*/ 	.word	0xffffffff


	//   ....[33]....
        /*0cc0*/ 	.word	0xffffffff


	//   ....[34]....
        /*0cc4*/ 	.word	0xffffffff


	//   ....[35]....
        /*0cc8*/ 	.word	0xffffffff


	//   ....[36]....
        /*0ccc*/ 	.word	0xffffffff


	//   ....[37]....
        /*0cd0*/ 	.word	0xffffffff


	//   ....[38]....
        /*0cd4*/ 	.word	0xffffffff


	//   ....[39]....
        /*0cd8*/ 	.word	0xffffffff


	//   ....[40]....
        /*0cdc*/ 	.word	0xffffffff


	//   ....[41]....
        /*0ce0*/ 	.word	0xffffffff


	//   ....[42]....
        /*0ce4*/ 	.word	0xffffffff


	//   ....[43]....
        /*0ce8*/ 	.word	0xffffffff


	//   ....[44]....
        /*0cec*/ 	.word	0xffffffff


	//   ....[45]....
        /*0cf0*/ 	.word	0xffffffff


	//   ....[46]....
        /*0cf4*/ 	.word	0xffffffff


	//   ....[47]....
        /*0cf8*/ 	.word	0xffffffff


	//   ....[48]....
        /*0cfc*/ 	.word	0xffffffff


	//   ....[49]....
        /*0d00*/ 	.word	0xffffffff


	//   ....[50]....
        /*0d04*/ 	.word	0xffffffff


	//   ....[51]....
        /*0d08*/ 	.word	0xffffffff


	//   ....[52]....
        /*0d0c*/ 	.word	0xffffffff


	//   ....[53]....
        /*0d10*/ 	.word	0xffffffff


	//   ....[54]....
        /*0d14*/ 	.word	0xffffffff


	//   ....[55]....
        /*0d18*/ 	.word	0xffffffff


	//   ....[56]....
        /*0d1c*/ 	.word	0xffffffff


	//   ....[57]....
        /*0d20*/ 	.word	0xffffffff


	//   ....[58]....
        /*0d24*/ 	.word	0xffffffff


	//   ....[59]....
        /*0d28*/ 	.word	0xffffffff


	//   ....[60]....
        /*0d2c*/ 	.word	0xffffffff


	//   ....[61]....
        /*0d30*/ 	.word	0xffffffff


	//   ....[62]....
        /*0d34*/ 	.word	0xffffffff


	//   ....[63]....
        /*0d38*/ 	.word	0xffffffff


	//   ....[64]....
        /*0d3c*/ 	.word	0xffffffff


	//   ....[65]....
        /*0d40*/ 	.word	0xffffffff


	//   ....[66]....
        /*0d44*/ 	.word	0xffffffff


	//   ....[67]....
        /*0d48*/ 	.word	0xffffffff


	//   ....[68]....
        /*0d4c*/ 	.word	0xffffffff


	//   ....[69]....
        /*0d50*/ 	.word	0xffffffff


	//   ....[70]....
        /*0d54*/ 	.word	0xffffffff


	//   ....[71]....
        /*0d58*/ 	.word	0xffffffff


	//   ....[72]....
        /*0d5c*/ 	.word	0xffffffff


	//   ....[73]....
        /*0d60*/ 	.word	0xffffffff


	//   ....[74]....
        /*0d64*/ 	.word	0xffffffff


	//   ....[75]....
        /*0d68*/ 	.word	0xffffffff


	//   ....[76]....
        /*0d6c*/ 	.word	0xffffffff


	//   ....[77]....
        /*0d70*/ 	.word	0xffffffff


	//   ....[78]....
        /*0d74*/ 	.word	0xffffffff


	//   ....[79]....
        /*0d78*/ 	.word	0xffffffff


	//   ....[80]....
        /*0d7c*/ 	.word	0xffffffff


	//   ....[81]....
        /*0d80*/ 	.word	0xffffffff


	//   ....[82]....
        /*0d84*/ 	.word	0xffffffff


	//   ....[83]....
        /*0d88*/ 	.word	0xffffffff


	//   ....[84]....
        /*0d8c*/ 	.word	0xffffffff


	//   ....[85]....
        /*0d90*/ 	.word	0xffffffff


	//   ....[86]....
        /*0d94*/ 	.word	0xffffffff


	//   ....[87]....
        /*0d98*/ 	.word	0xffffffff


	//   ....[88]....
        /*0d9c*/ 	.word	0xffffffff


	//   ....[89]....
        /*0da0*/ 	.word	0xffffffff


	//   ....[90]....
        /*0da4*/ 	.word	0xffffffff


	//   ....[91]....
        /*0da8*/ 	.word	0xffffffff


	//   ....[92]....
        /*0dac*/ 	.word	0xffffffff


	//   ....[93]....
        /*0db0*/ 	.word	0xffffffff


	//   ....[94]....
        /*0db4*/ 	.word	0xffffffff


	//   ....[95]....
        /*0db8*/ 	.word	0xffffffff


	//   ....[96]....
        /*0dbc*/ 	.word	0xffffffff


	//   ....[97]....
        /*0dc0*/ 	.word	0xffffffff


	//   ....[98]....
        /*0dc4*/ 	.word	0xffffffff


	//   ....[99]....
        /*0dc8*/ 	.word	0xffffffff


	//   ....[100]....
        /*0dcc*/ 	.word	0xffffffff


	//   ....[101]....
        /*0dd0*/ 	.word	0xffffffff


	//   ....[102]....
        /*0dd4*/ 	.word	0xffffffff


	//   ....[103]....
        /*0dd8*/ 	.word	0xffffffff


	//   ....[104]....
        /*0ddc*/ 	.word	0xffffffff


	//   ....[105]....
        /*0de0*/ 	.word	0xffffffff


	//   ....[106]....
        /*0de4*/ 	.word	0xffffffff


	//   ....[107]....
        /*0de8*/ 	.word	0xffffffff


	//   ....[108]....
        /*0dec*/ 	.word	0xffffffff


	//   ....[109]....
        /*0df0*/ 	.word	0xffffffff


	//   ....[110]....
        /*0df4*/ 	.word	0xffffffff


	//   ....[111]....
        /*0df8*/ 	.word	0xffffffff


	//   ....[112]....
        /*0dfc*/ 	.word	0xffffffff


	//   ....[113]....
        /*0e00*/ 	.word	0xffffffff


	//   ....[114]....
        /*0e04*/ 	.word	0xffffffff


	//   ....[115]....
        /*0e08*/ 	.word	0xffffffff


	//   ....[116]....
        /*0e0c*/ 	.word	0xffffffff


	//   ....[117]....
        /*0e10*/ 	.word	0xffffffff


	//   ....[118]....
        /*0e14*/ 	.word	0xffffffff


	//   ....[119]....
        /*0e18*/ 	.word	0xffffffff


	//   ....[120]....
        /*0e1c*/ 	.word	0xffffffff


	//   ....[121]....
        /*0e20*/ 	.word	0xffffffff


	//   ....[122]....
        /*0e24*/ 	.word	0xffffffff


	//   ....[123]....
        /*0e28*/ 	.word	0xffffffff


	//   ....[124]....
        /*0e2c*/ 	.word	0xffffffff


	//   ....[125]....
        /*0e30*/ 	.word	0xffffffff


	//   ....[126]....
        /*0e34*/ 	.word	0xffffffff


	//   ....[127]....
        /*0e38*/ 	.word	0xffffffff


	//   ....[128]....
        /*0e3c*/ 	.word	0xffffffff


	//   ....[129]....
        /*0e40*/ 	.word	0xffffffff


	//   ....[130]....
        /*0e44*/ 	.word	0xffffffff


	//   ....[131]....
        /*0e48*/ 	.word	0xffffffff


	//   ....[132]....
        /*0e4c*/ 	.word	0xffffffff


	//   ....[133]....
        /*0e50*/ 	.word	0xffffffff


	//   ....[134]....
        /*0e54*/ 	.word	0xffffffff


	//   ....[135]....
        /*0e58*/ 	.word	0xffffffff


	//   ....[136]....
        /*0e5c*/ 	.word	0xffffffff


	//   ....[137]....
        /*0e60*/ 	.word	0xffffffff


	//   ....[138]....
        /*0e64*/ 	.word	0xffffffff


	//   ....[139]....
        /*0e68*/ 	.word	0xffffffff


	//   ....[140]....
        /*0e6c*/ 	.word	0xffffffff


	//   ....[141]....
        /*0e70*/ 	.word	0xffffffff


	//   ....[142]....
        /*0e74*/ 	.word	0xffffffff


	//   ....[143]....
        /*0e78*/ 	.word	0xffffffff


	//   ....[144]....
        /*0e7c*/ 	.word	0xffffffff


	//   ....[145]....
        /*0e80*/ 	.word	0xffffffff


	//   ....[146]....
        /*0e84*/ 	.word	0xffffffff


	//   ....[147]....
        /*0e88*/ 	.word	0xffffffff


	//   ....[148]....
        /*0e8c*/ 	.word	0xffffffff


	//   ....[149]....
        /*0e90*/ 	.word	0xffffffff


	//   ....[150]....
        /*0e94*/ 	.word	0xffffffff


	//   ....[151]....
        /*0e98*/ 	.word	0xffffffff


	//   ....[152]....
        /*0e9c*/ 	.word	0xffffffff


	//   ....[153]....
        /*0ea0*/ 	.word	0xffffffff


	//   ....[154]....
        /*0ea4*/ 	.word	0xffffffff


	//   ....[155]....
        /*0ea8*/ 	.word	0xffffffff


	//   ....[156]....
        /*0eac*/ 	.word	0xffffffff


	//   ....[157]....
        /*0eb0*/ 	.word	0xffffffff


	//   ....[158]....
        /*0eb4*/ 	.word	0xffffffff


	//   ....[159]....
        /*0eb8*/ 	.word	0xffffffff


	//   ....[160]....
        /*0ebc*/ 	.word	0xffffffff


	//   ....[161]....
        /*0ec0*/ 	.word	0xffffffff


	//   ....[162]....
        /*0ec4*/ 	.word	0xffffffff


	//   ....[163]....
        /*0ec8*/ 	.word	0xffffffff


	//   ....[164]....
        /*0ecc*/ 	.word	0xffffffff


	//   ....[165]....
        /*0ed0*/ 	.word	0xffffffff


	//   ....[166]....
        /*0ed4*/ 	.word	0xffffffff


	//   ....[167]....
        /*0ed8*/ 	.word	0xffffffff


	//   ....[168]....
        /*0edc*/ 	.word	0xffffffff


	//   ....[169]....
        /*0ee0*/ 	.word	0xffffffff


	//   ....[170]....
        /*0ee4*/ 	.word	0xffffffff


	//   ....[171]....
        /*0ee8*/ 	.word	0xffffffff


	//   ....[172]....
        /*0eec*/ 	.word	0xffffffff


	//   ....[173]....
        /*0ef0*/ 	.word	0xffffffff


	//   ....[174]....
        /*0ef4*/ 	.word	0xffffffff


	//   ....[175]....
        /*0ef8*/ 	.word	0xffffffff


	//   ....[176]....
        /*0efc*/ 	.word	0xffffffff


	//   ....[177]....
        /*0f00*/ 	.word	0xffffffff


	//   ....[178]....
        /*0f04*/ 	.word	0xffffffff


	//   ....[179]....
        /*0f08*/ 	.word	0xffffffff


	//   ....[180]....
        /*0f0c*/ 	.word	0xffffffff


	//   ....[181]....
        /*0f10*/ 	.word	0xffffffff


	//   ....[182]....
        /*0f14*/ 	.word	0xffffffff


	//   ....[183]....
        /*0f18*/ 	.word	0xffffffff


	//   ....[184]....
        /*0f1c*/ 	.word	0xffffffff


	//   ....[185]....
        /*0f20*/ 	.word	0xffffffff


	//   ....[186]....
        /*0f24*/ 	.word	0xffffffff


	//   ....[187]....
        /*0f28*/ 	.word	0xffffffff


	//   ....[188]....
        /*0f2c*/ 	.word	0xffffffff


	//   ....[189]....
        /*0f30*/ 	.word	0xffffffff


	//   ....[190]....
        /*0f34*/ 	.word	0xffffffff


	//   ....[191]....
        /*0f38*/ 	.word	0xffffffff


	//   ....[192]....
        /*0f3c*/ 	.word	0xffffffff


	//   ....[193]....
        /*0f40*/ 	.word	0xffffffff


	//   ....[194]....
        /*0f44*/ 	.word	0xffffffff


	//   ....[195]....
        /*0f48*/ 	.word	0xffffffff


	//   ....[196]....
        /*0f4c*/ 	.word	0xffffffff


	//   ....[197]....
        /*0f50*/ 	.word	0xffffffff


	//   ....[198]....
        /*0f54*/ 	.word	0xffffffff


	//   ....[199]....
        /*0f58*/ 	.word	0xffffffff


	//   ....[200]....
        /*0f5c*/ 	.word	0xffffffff


	//   ....[201]....
        /*0f60*/ 	.word	0xffffffff


	//   ....[202]....
        /*0f64*/ 	.word	0xffffffff


	//   ....[203]....
        /*0f68*/ 	.word	0xffffffff


	//   ....[204]....
        /*0f6c*/ 	.word	0xffffffff


	//   ....[205]....
        /*0f70*/ 	.word	0xffffffff


	//   ....[206]....
        /*0f74*/ 	.word	0xffffffff


	//   ....[207]....
        /*0f78*/ 	.word	0xffffffff


	//   ....[208]....
        /*0f7c*/ 	.word	0xffffffff


	//   ....[209]....
        /*0f80*/ 	.word	0xffffffff


	//   ....[210]....
        /*0f84*/ 	.word	0xffffffff


	//   ....[211]....
        /*0f88*/ 	.word	0xffffffff


	//   ....[212]....
        /*0f8c*/ 	.word	0xffffffff


	//   ....[213]....
        /*0f90*/ 	.word	0xffffffff


	//   ....[214]....
        /*0f94*/ 	.word	0xffffffff


	//   ....[215]....
        /*0f98*/ 	.word	0xffffffff


	//   ....[216]....
        /*0f9c*/ 	.word	0xffffffff


	//   ....[217]....
        /*0fa0*/ 	.word	0xffffffff


	//   ....[218]....
        /*0fa4*/ 	.word	0xffffffff


	//   ....[219]....
        /*0fa8*/ 	.word	0xffffffff


	//   ....[220]....
        /*0fac*/ 	.word	0xffffffff


	//   ....[221]....
        /*0fb0*/ 	.word	0xffffffff


	//   ....[222]....
        /*0fb4*/ 	.word	0xffffffff


	//   ....[223]....
        /*0fb8*/ 	.word	0xffffffff


	//   ....[224]....
        /*0fbc*/ 	.word	0xffffffff


	//   ....[225]....
        /*0fc0*/ 	.word	0xffffffff


	//   ....[226]....
        /*0fc4*/ 	.word	0xffffffff


	//   ....[227]....
        /*0fc8*/ 	.word	0xffffffff


	//   ....[228]....
        /*0fcc*/ 	.word	0xffffffff


	//   ....[229]....
        /*0fd0*/ 	.word	0xffffffff


	//   ....[230]....
        /*0fd4*/ 	.word	0xffffffff


	//   ....[231]....
        /*0fd8*/ 	.word	0xffffffff


	//   ....[232]....
        /*0fdc*/ 	.word	0xffffffff


	//   ....[233]....
        /*0fe0*/ 	.word	0xffffffff


	//   ....[234]....
        /*0fe4*/ 	.word	0xffffffff


	//   ....[235]....
        /*0fe8*/ 	.word	0xffffffff


	//   ....[236]....
        /*0fec*/ 	.word	0xffffffff


	//   ....[237]....
        /*0ff0*/ 	.word	0xffffffff


	//   ....[238]....
        /*0ff4*/ 	.word	0xffffffff


	//   ....[239]....
        /*0ff8*/ 	.word	0xffffffff


	//   ....[240]....
        /*0ffc*/ 	.word	0xffffffff


	//   ....[241]....
        /*1000*/ 	.word	0xffffffff


	//   ....[242]....
        /*1004*/ 	.word	0xffffffff


	//   ....[243]....
        /*1008*/ 	.word	0xffffffff


	//   ....[244]....
        /*100c*/ 	.word	0xffffffff


	//   ....[245]....
        /*1010*/ 	.word	0xffffffff


	//   ....[246]....
        /*1014*/ 	.word	0xffffffff


	//   ....[247]....
        /*1018*/ 	.word	0xffffffff


	//   ....[248]....
        /*101c*/ 	.word	0xffffffff


	//   ....[249]....
        /*1020*/ 	.word	0xffffffff


	//   ....[250]....
        /*1024*/ 	.word	0xffffffff


	//   ....[251]....
        /*1028*/ 	.word	0xffffffff


	//   ....[252]....
        /*102c*/ 	.word	0xffffffff


	//   ....[253]....
        /*1030*/ 	.word	0xffffffff


	//   ....[254]....
        /*1034*/ 	.word	0xffffffff


	//   ....[255]....
        /*1038*/ 	.word	0xffffffff


	//   ....[0]....
        /*103c*/ 	.word	0xffffffff


	//   ....[1]....
        /*1040*/ 	.word	0xffffffff


	//   ....[2]....
        /*1044*/ 	.word	0xffffffff


	//   ....[3]....
        /*1048*/ 	.word	0xffffffff


	//   ....[4]....
        /*104c*/ 	.word	0xffffffff


	//   ....[5]....
        /*1050*/ 	.word	0xffffffff


	//   ....[6]....
        /*1054*/ 	.word	0xffffffff


	//   ....[7]....
        /*1058*/ 	.word	0xffffffff


	//   ....[8]....
        /*105c*/ 	.word	0xffffffff


	//   ....[9]....
        /*1060*/ 	.word	0xffffffff


	//   ....[10]....
        /*1064*/ 	.word	0xffffffff


	//   ....[11]....
        /*1068*/ 	.word	0xffffffff


	//   ....[12]....
        /*106c*/ 	.word	0xffffffff


	//   ....[13]....
        /*1070*/ 	.word	0xffffffff


	//   ....[14]....
        /*1074*/ 	.word	0xffffffff


	//   ....[15]....
        /*1078*/ 	.word	0xffffffff


	//   ....[16]....
        /*107c*/ 	.word	0xffffffff


	//   ....[17]....
        /*1080*/ 	.word	0xffffffff


	//   ....[18]....
        /*1084*/ 	.word	0xffffffff


	//   ....[19]....
        /*1088*/ 	.word	0xffffffff


	//   ....[20]....
        /*108c*/ 	.word	0xffffffff


	//   ....[21]....
        /*1090*/ 	.word	0xffffffff


	//   ....[22]....
        /*1094*/ 	.word	0xffffffff


	//   ....[23]....
        /*1098*/ 	.word	0xffffffff


	//   ....[24]....
        /*109c*/ 	.word	0xffffffff


	//   ....[25]....
        /*10a0*/ 	.word	0xffffffff


	//   ....[26]....
        /*10a4*/ 	.word	0xffffffff


	//   ....[27]....
        /*10a8*/ 	.word	0xffffffff


	//   ....[28]....
        /*10ac*/ 	.word	0xffffffff


	//   ....[29]....
        /*10b0*/ 	.word	0xffffffff


	//   ....[30]....
        /*10b4*/ 	.word	0xffffffff


	//   ....[31]....
        /*10b8*/ 	.word	0xffffffff


	//   ....[32]....
        /*10bc*/ 	.word	0xffffffff


	//   ....[33]....
        /*10c0*/ 	.word	0xffffffff


	//   ....[34]....
        /*10c4*/ 	.word	0xffffffff


	//   ....[35]....
        /*10c8*/ 	.word	0xffffffff


	//   ....[36]....
        /*10cc*/ 	.word	0xffffffff


	//   ....[37]....
        /*10d0*/ 	.word	0xffffffff


	//   ....[38]....
        /*10d4*/ 	.word	0xffffffff


	//   ....[39]....
        /*10d8*/ 	.word	0xffffffff


	//   ....[40]....
        /*10dc*/ 	.word	0xffffffff


	//   ....[41]....
        /*10e0*/ 	.word	0xffffffff


	//   ....[42]....
        /*10e4*/ 	.word	0xffffffff


	//   ....[43]....
        /*10e8*/ 	.word	0xffffffff


	//   ....[44]....
        /*10ec*/ 	.word	0xffffffff


	//   ....[45]....
        /*10f0*/ 	.word	0xffffffff


	//   ....[46]....
        /*10f4*/ 	.word	0xffffffff


	//   ....[47]....
        /*10f8*/ 	.word	0xffffffff


	//   ....[48]....
        /*10fc*/ 	.word	0xffffffff


	//   ....[49]....
        /*1100*/ 	.word	0xffffffff


	//   ....[50]....
        /*1104*/ 	.word	0xffffffff


	//   ....[51]....
        /*1108*/ 	.word	0xffffffff


	//   ....[52]....
        /*110c*/ 	.word	0xffffffff


	//   ....[53]....
        /*1110*/ 	.word	0xffffffff


	//   ....[54]....
        /*1114*/ 	.word	0xffffffff


	//   ....[55]....
        /*1118*/ 	.word	0xffffffff


	//   ....[56]....
        /*111c*/ 	.word	0xffffffff


	//   ....[57]....
        /*1120*/ 	.word	0xffffffff


	//   ....[58]....
        /*1124*/ 	.word	0xffffffff


	//   ....[59]....
        /*1128*/ 	.word	0xffffffff


	//   ....[60]....
        /*112c*/ 	.word	0xffffffff


	//   ....[61]....
        /*1130*/ 	.word	0xffffffff


	//   ....[62]....
        /*1134*/ 	.word	0xffffffff


	//   ....[63]....
        /*1138*/ 	.word	0xffffffff


	//   ....[64]....
        /*113c*/ 	.word	0xffffffff


	//   ....[65]....
        /*1140*/ 	.word	0xffffffff


	//   ....[66]....
        /*1144*/ 	.word	0xffffffff


	//   ....[67]....
        /*1148*/ 	.word	0xffffffff


	//   ....[68]....
        /*114c*/ 	.word	0xffffffff


	//   ....[69]....
        /*1150*/ 	.word	0xffffffff


	//   ....[70]....
        /*1154*/ 	.word	0xffffffff


	//   ....[71]....
        /*1158*/ 	.word	0xffffffff


	//   ....[72]....
        /*115c*/ 	.word	0xffffffff


	//   ....[73]....
        /*1160*/ 	.word	0xffffffff


	//   ....[74]....
        /*1164*/ 	.word	0xffffffff


	//   ....[75]....
        /*1168*/ 	.word	0xffffffff


	//   ....[76]....
        /*116c*/ 	.word	0xffffffff


	//   ....[77]....
        /*1170*/ 	.word	0xffffffff


	//   ....[78]....
        /*1174*/ 	.word	0xffffffff


	//   ....[79]....
        /*1178*/ 	.word	0xffffffff


	//   ....[80]....
        /*117c*/ 	.word	0xffffffff


	//   ....[81]....
        /*1180*/ 	.word	0xffffffff


	//   ....[82]....
        /*1184*/ 	.word	0xffffffff


	//   ....[83]....
        /*1188*/ 	.word	0xffffffff


	//   ....[84]....
        /*118c*/ 	.word	0xffffffff


	//   ....[85]....
        /*1190*/ 	.word	0xffffffff


	//   ....[86]....
        /*1194*/ 	.word	0xffffffff


	//   ....[87]....
        /*1198*/ 	.word	0xffffffff


	//   ....[88]....
        /*119c*/ 	.word	0xffffffff


	//   ....[89]....
        /*11a0*/ 	.word	0xffffffff


	//   ....[90]....
        /*11a4*/ 	.word	0xffffffff


	//   ....[91]....
        /*11a8*/ 	.word	0xffffffff


	//   ....[92]....
        /*11ac*/ 	.word	0xffffffff


	//   ....[93]....
        /*11b0*/ 	.word	0xffffffff


	//   ....[94]....
        /*11b4*/ 	.word	0xffffffff


	//   ....[95]....
        /*11b8*/ 	.word	0xffffffff


	//   ....[96]....
        /*11bc*/ 	.word	0xffffffff


	//   ....[97]....
        /*11c0*/ 	.word	0xffffffff


	//   ....[98]....
        /*11c4*/ 	.word	0xffffffff


	//   ....[99]....
        /*11c8*/ 	.word	0xffffffff


	//   ....[100]....
        /*11cc*/ 	.word	0xffffffff


	//   ....[101]....
        /*11d0*/ 	.word	0xffffffff


	//   ....[102]....
        /*11d4*/ 	.word	0xffffffff


	//   ....[103]....
        /*11d8*/ 	.word	0xffffffff


	//   ....[104]....
        /*11dc*/ 	.word	0xffffffff


	//   ....[105]....
        /*11e0*/ 	.word	0xffffffff


	//   ....[106]....
        /*11e4*/ 	.word	0xffffffff


	//   ....[107]....
        /*11e8*/ 	.word	0xffffffff


	//   ....[108]....
        /*11ec*/ 	.word	0xffffffff


	//   ....[109]....
        /*11f0*/ 	.word	0xffffffff


	//   ....[110]....
        /*11f4*/ 	.word	0xffffffff


	//   ....[111]....
        /*11f8*/ 	.word	0xffffffff


	//   ....[112]....
        /*11fc*/ 	.word	0xffffffff


	//   ....[113]....
        /*1200*/ 	.word	0xffffffff


	//   ....[114]....
        /*1204*/ 	.word	0xffffffff


	//   ....[115]....
        /*1208*/ 	.word	0xffffffff


	//   ....[116]....
        /*120c*/ 	.word	0xffffffff


	//   ....[117]....
        /*1210*/ 	.word	0xffffffff


	//   ....[118]....
        /*1214*/ 	.word	0xffffffff


	//   ....[119]....
        /*1218*/ 	.word	0xffffffff


	//   ....[120]....
        /*121c*/ 	.word	0xffffffff


	//   ....[121]....
        /*1220*/ 	.word	0xffffffff


	//   ....[122]....
        /*1224*/ 	.word	0xffffffff


	//   ....[123]....
        /*1228*/ 	.word	0xffffffff


	//   ....[124]....
        /*122c*/ 	.word	0xffffffff


	//   ....[125]....
        /*1230*/ 	.word	0xffffffff


	//   ....[126]....
        /*1234*/ 	.word	0xffffffff


	//   ....[127]....
        /*1238*/ 	.word	0xffffffff


	//   ....[128]....
        /*123c*/ 	.word	0xffffffff


	//   ....[129]....
        /*1240*/ 	.word	0xffffffff


	//   ....[130]....
        /*1244*/ 	.word	0xffffffff


	//   ....[131]....
        /*1248*/ 	.word	0xffffffff


	//   ....[132]....
        /*124c*/ 	.word	0xffffffff


	//   ....[133]....
        /*1250*/ 	.word	0xffffffff


	//   ....[134]....
        /*1254*/ 	.word	0xffffffff


	//   ....[135]....
        /*1258*/ 	.word	0xffffffff


	//   ....[136]....
        /*125c*/ 	.word	0xffffffff


	//   ....[137]....
        /*1260*/ 	.word	0xffffffff


	//   ....[138]....
        /*1264*/ 	.word	0xffffffff


	//   ....[139]....
        /*1268*/ 	.word	0xffffffff


	//   ....[140]....
        /*126c*/ 	.word	0xffffffff


	//   ....[141]....
        /*1270*/ 	.word	0xffffffff


	//   ....[142]....
        /*1274*/ 	.word	0xffffffff


	//   ....[143]....
        /*1278*/ 	.word	0xffffffff


	//   ....[144]....
        /*127c*/ 	.word	0xffffffff


	//   ....[145]....
        /*1280*/ 	.word	0xffffffff


	//   ....[146]....
        /*1284*/ 	.word	0xffffffff


	//   ....[147]....
        /*1288*/ 	.word	0xffffffff


	//   ....[148]....
        /*128c*/ 	.word	0xffffffff


	//   ....[149]....
        /*1290*/ 	.word	0xffffffff


	//   ....[150]....
        /*1294*/ 	.word	0xffffffff


	//   ....[151]....
        /*1298*/ 	.word	0xffffffff


	//   ....[152]....
        /*129c*/ 	.word	0xffffffff


	//   ....[153]....
        /*12a0*/ 	.word	0xffffffff


	//   ....[154]....
        /*12a4*/ 	.word	0xffffffff


	//   ....[155]....
        /*12a8*/ 	.word	0xffffffff


	//   ....[156]....
        /*12ac*/ 	.word	0xffffffff


	//   ....[157]....
        /*12b0*/ 	.word	0xffffffff


	//   ....[158]....
        /*12b4*/ 	.word	0xffffffff


	//   ....[159]....
        /*12b8*/ 	.word	0xffffffff


	//   ....[160]....
        /*12bc*/ 	.word	0xffffffff


	//   ....[161]....
        /*12c0*/ 	.word	0xffffffff


	//   ....[162]....
        /*12c4*/ 	.word	0xffffffff


	//   ....[163]....
        /*12c8*/ 	.word	0xffffffff


	//   ....[164]....
        /*12cc*/ 	.word	0xffffffff


	//   ....[165]....
        /*12d0*/ 	.word	0xffffffff


	//   ....[166]....
        /*12d4*/ 	.word	0xffffffff


	//   ....[167]....
        /*12d8*/ 	.word	0xffffffff


	//   ....[168]....
        /*12dc*/ 	.word	0xffffffff


	//   ....[169]....
        /*12e0*/ 	.word	0xffffffff


	//   ....[170]....
        /*12e4*/ 	.word	0xffffffff


	//   ....[171]....
        /*12e8*/ 	.word	0xffffffff


	//   ....[172]....
        /*12ec*/ 	.word	0xffffffff


	//   ....[173]....
        /*12f0*/ 	.word	0xffffffff


	//   ....[174]....
        /*12f4*/ 	.word	0xffffffff


	//   ....[175]....
        /*12f8*/ 	.word	0xffffffff


	//   ....[176]....
        /*12fc*/ 	.word	0xffffffff


	//   ....[177]....
        /*1300*/ 	.word	0xffffffff


	//   ....[178]....
        /*1304*/ 	.word	0xffffffff


	//   ....[179]....
        /*1308*/ 	.word	0xffffffff


	//   ....[180]....
        /*130c*/ 	.word	0xffffffff


	//   ....[181]....
        /*1310*/ 	.word	0xffffffff


	//   ....[182]....
        /*1314*/ 	.word	0xffffffff


	//   ....[183]....
        /*1318*/ 	.word	0xffffffff


	//   ....[184]....
        /*131c*/ 	.word	0xffffffff


	//   ....[185]....
        /*1320*/ 	.word	0xffffffff


	//   ....[186]....
        /*1324*/ 	.word	0xffffffff


	//   ....[187]....
        /*1328*/ 	.word	0xffffffff


	//   ....[188]....
        /*132c*/ 	.word	0xffffffff


	//   ....[189]....
        /*1330*/ 	.word	0xffffffff


	//   ....[190]....
        /*1334*/ 	.word	0xffffffff


	//   ....[191]....
        /*1338*/ 	.word	0xffffffff


	//   ....[192]....
        /*133c*/ 	.word	0xffffffff


	//   ....[193]....
        /*1340*/ 	.word	0xffffffff


	//   ....[194]....
        /*1344*/ 	.word	0xffffffff


	//   ....[195]....
        /*1348*/ 	.word	0xffffffff


	//   ....[196]....
        /*134c*/ 	.word	0xffffffff


	//   ....[197]....
        /*1350*/ 	.word	0xffffffff


	//   ....[198]....
        /*1354*/ 	.word	0xffffffff


	//   ....[199]....
        /*1358*/ 	.word	0xffffffff


	//   ....[200]....
        /*135c*/ 	.word	0xffffffff


	//   ....[201]....
        /*1360*/ 	.word	0xffffffff


	//   ....[202]....
        /*1364*/ 	.word	0xffffffff


	//   ....[203]....
        /*1368*/ 	.word	0xffffffff


	//   ....[204]....
        /*136c*/ 	.word	0xffffffff


	//   ....[205]....
        /*1370*/ 	.word	0xffffffff


	//   ....[206]....
        /*1374*/ 	.word	0xffffffff


	//   ....[207]....
        /*1378*/ 	.word	0xffffffff


	//   ....[208]....
        /*137c*/ 	.word	0xffffffff


	//   ....[209]....
        /*1380*/ 	.word	0xffffffff


	//   ....[210]....
        /*1384*/ 	.word	0xffffffff


	//   ....[211]....
        /*1388*/ 	.word	0xffffffff


	//   ....[212]....
        /*138c*/ 	.word	0xffffffff


	//   ....[213]....
        /*1390*/ 	.word	0xffffffff


	//   ....[214]....
        /*1394*/ 	.word	0xffffffff


	//   ....[215]....
        /*1398*/ 	.word	0xffffffff


	//   ....[216]....
        /*139c*/ 	.word	0xffffffff


	//   ....[217]....
        /*13a0*/ 	.word	0xffffffff


	//   ....[218]....
        /*13a4*/ 	.word	0xffffffff


	//   ....[219]....
        /*13a8*/ 	.word	0xffffffff


	//   ....[220]....
        /*13ac*/ 	.word	0xffffffff


	//   ....[221]....
        /*13b0*/ 	.word	0xffffffff


	//   ....[222]....
        /*13b4*/ 	.word	0xffffffff


	//   ....[223]....
        /*13b8*/ 	.word	0xffffffff


	//   ....[224]....
        /*13bc*/ 	.word	0xffffffff


	//   ....[225]....
        /*13c0*/ 	.word	0xffffffff


	//   ....[226]....
        /*13c4*/ 	.word	0xffffffff


	//   ....[227]....
        /*13c8*/ 	.word	0xffffffff


	//   ....[228]....
        /*13cc*/ 	.word	0xffffffff


	//   ....[229]....
        /*13d0*/ 	.word	0xffffffff


	//   ....[230]....
        /*13d4*/ 	.word	0xffffffff


	//   ....[231]....
        /*13d8*/ 	.word	0xffffffff


	//   ....[232]....
        /*13dc*/ 	.word	0xffffffff


	//   ....[233]....
        /*13e0*/ 	.word	0xffffffff


	//   ....[234]....
        /*13e4*/ 	.word	0xffffffff


	//   ....[235]....
        /*13e8*/ 	.word	0xffffffff


	//   ....[236]....
        /*13ec*/ 	.word	0xffffffff


	//   ....[237]....
        /*13f0*/ 	.word	0xffffffff


	//   ....[238]....
        /*13f4*/ 	.word	0xffffffff


	//   ....[239]....
        /*13f8*/ 	.word	0xffffffff


	//   ....[240]....
        /*13fc*/ 	.word	0xffffffff


	//   ....[241]....
        /*1400*/ 	.word	0xffffffff


	//   ....[242]....
        /*1404*/ 	.word	0xffffffff


	//   ....[243]....
        /*1408*/ 	.word	0xffffffff


	//   ....[244]....
        /*140c*/ 	.word	0xffffffff


	//   ....[245]....
        /*1410*/ 	.word	0xffffffff


	//   ....[246]....
        /*1414*/ 	.word	0xffffffff


	//   ....[247]....
        /*1418*/ 	.word	0xffffffff


	//   ....[248]....
        /*141c*/ 	.word	0xffffffff


	//   ....[249]....
        /*1420*/ 	.word	0xffffffff


	//   ....[250]....
        /*1424*/ 	.word	0xffffffff


	//   ....[251]....
        /*1428*/ 	.word	0xffffffff


	//   ....[252]....
        /*142c*/ 	.word	0xffffffff


	//   ....[253]....
        /*1430*/ 	.word	0xffffffff


	//   ....[254]....
        /*1434*/ 	.word	0xffffffff


	//   ....[255]....
        /*1438*/ 	.word	0xffffffff


	//   ....[0]....
        /*143c*/ 	.word	0xffffffff


	//   ....[1]....
        /*1440*/ 	.word	0xffffffff


	//   ....[2]....
        /*1444*/ 	.word	0xffffffff


	//   ....[3]....
        /*1448*/ 	.word	0xffffffff


	//   ....[4]....
        /*144c*/ 	.word	0xffffffff


	//   ....[5]....
        /*1450*/ 	.word	0xffffffff


	//   ....[6]....
        /*1454*/ 	.word	0xffffffff


	//   ....[7]....
        /*1458*/ 	.word	0xffffffff


	//   ....[8]....
        /*145c*/ 	.word	0xffffffff


	//   ....[9]....
        /*1460*/ 	.word	0xffffffff


	//   ....[10]....
        /*1464*/ 	.word	0xffffffff


	//   ....[11]....
        /*1468*/ 	.word	0xffffffff


	//   ....[12]....
        /*146c*/ 	.word	0xffffffff


	//   ....[13]....
        /*1470*/ 	.word	0xffffffff


	//   ....[14]....
        /*1474*/ 	.word	0xffffffff


	//   ....[15]....
        /*1478*/ 	.word	0xffffffff


	//   ....[16]....
        /*147c*/ 	.word	0xffffffff


	//   ....[17]....
        /*1480*/ 	.word	0xffffffff


	//   ....[18]....
        /*1484*/ 	.word	0xffffffff


	//   ....[19]....
        /*1488*/ 	.word	0xffffffff


	//   ....[20]....
        /*148c*/ 	.word	0xffffffff


	//   ....[21]....
        /*1490*/ 	.word	0xffffffff


	//   ....[22]....
        /*1494*/ 	.word	0xffffffff


	//   ....[23]....
        /*1498*/ 	.word	0xffffffff


	//   ....[24]....
        /*149c*/ 	.word	0xffffffff


	//   ....[25]....
        /*14a0*/ 	.word	0xffffffff


	//   ....[26]....
        /*14a4*/ 	.word	0xffffffff


	//   ....[27]....
        /*14a8*/ 	.word	0xffffffff


	//   ....[28]....
        /*14ac*/ 	.word	0xffffffff


	//   ....[29]....
        /*14b0*/ 	.word	0xffffffff


	//   ....[30]....
        /*14b4*/ 	.word	0xffffffff


	//   ....[31]....
        /*14b8*/ 	.word	0xffffffff


	//   ....[32]....
        /*14bc*/ 	.word	0xffffffff


	//   ....[33]....
        /*14c0*/ 	.word	0xffffffff


	//   ....[34]....
        /*14c4*/ 	.word	0xffffffff


	//   ....[35]....
        /*14c8*/ 	.word	0xffffffff


	//   ....[36]....
        /*14cc*/ 	.word	0xffffffff


	//   ....[37]....
        /*14d0*/ 	.word	0xffffffff


	//   ....[38]....
        /*14d4*/ 	.word	0xffffffff


	//   ....[39]....
        /*14d8*/ 	.word	0xffffffff


	//   ....[40]....
        /*14dc*/ 	.word	0xffffffff


	//   ....[41]....
        /*14e0*/ 	.word	0xffffffff


	//   ....[42]....
        /*14e4*/ 	.word	0xffffffff


	//   ....[43]....
        /*14e8*/ 	.word	0xffffffff


	//   ....[44]....
        /*14ec*/ 	.word	0xffffffff


	//   ....[45]....
        /*14f0*/ 	.word	0xffffffff


	//   ....[46]....
        /*14f4*/ 	.word	0xffffffff


	//   ....[47]....
        /*14f8*/ 	.word	0xffffffff


	//   ....[48]....
        /*14fc*/ 	.word	0xffffffff


	//   ....[49]....
        /*1500*/ 	.word	0xffffffff


	//   ....[50]....
        /*1504*/ 	.word	0xffffffff


	//   ....[51]....
        /*1508*/ 	.word	0xffffffff


	//   ....[52]....
        /*150c*/ 	.word	0xffffffff


	//   ....[53]....
        /*1510*/ 	.word	0xffffffff


	//   ....[54]....
        /*1514*/ 	.word	0xffffffff


	//   ....[55]....
        /*1518*/ 	.word	0xffffffff


	//   ....[56]....
        /*151c*/ 	.word	0xffffffff


	//   ....[57]....
        /*1520*/ 	.word	0xffffffff


	//   ....[58]....
        /*1524*/ 	.word	0xffffffff


	//   ....[59]....
        /*1528*/ 	.word	0xffffffff


	//   ....[60]....
        /*152c*/ 	.word	0xffffffff


	//   ....[61]....
        /*1530*/ 	.word	0xffffffff


	//   ....[62]....
        /*1534*/ 	.word	0xffffffff


	//   ....[63]....
        /*1538*/ 	.word	0xffffffff


	//   ....[64]....
        /*153c*/ 	.word	0xffffffff


	//   ....[65]....
        /*1540*/ 	.word	0xffffffff


	//   ....[66]....
        /*1544*/ 	.word	0xffffffff


	//   ....[67]....
        /*1548*/ 	.word	0xffffffff


	//   ....[68]....
        /*154c*/ 	.word	0xffffffff


	//   ....[69]....
        /*1550*/ 	.word	0xffffffff


	//   ....[70]....
        /*1554*/ 	.word	0xffffffff


	//   ....[71]....
        /*1558*/ 	.word	0xffffffff


	//   ....[72]....
        /*155c*/ 	.word	0xffffffff


	//   ....[73]....
        /*1560*/ 	.word	0xffffffff


	//   ....[74]....
        /*1564*/ 	.word	0xffffffff


	//   ....[75]....
        /*1568*/ 	.word	0xffffffff


	//   ....[76]....
        /*156c*/ 	.word	0xffffffff


	//   ....[77]....
        /*1570*/ 	.word	0xffffffff


	//   ....[78]....
        /*1574*/ 	.word	0xffffffff


	//   ....[79]....
        /*1578*/ 	.word	0xffffffff


	//   ....[80]....
        /*157c*/ 	.word	0xffffffff


	//   ....[81]....
        /*1580*/ 	.word	0xffffffff


	//   ....[82]....
        /*1584*/ 	.word	0xffffffff


	//   ....[83]....
        /*1588*/ 	.word	0xffffffff


	//   ....[84]....
        /*158c*/ 	.word	0xffffffff


	//   ....[85]....
        /*1590*/ 	.word	0xffffffff


	//   ....[86]....
        /*1594*/ 	.word	0xffffffff


	//   ....[87]....
        /*1598*/ 	.word	0xffffffff


	//   ....[88]....
        /*159c*/ 	.word	0xffffffff


	//   ....[89]....
        /*15a0*/ 	.word	0xffffffff


	//   ....[90]....
        /*15a4*/ 	.word	0xffffffff


	//   ....[91]....
        /*15a8*/ 	.word	0xffffffff


	//   ....[92]....
        /*15ac*/ 	.word	0xffffffff


	//   ....[93]....
        /*15b0*/ 	.word	0xffffffff


	//   ....[94]....
        /*15b4*/ 	.word	0xffffffff


	//   ....[95]....
        /*15b8*/ 	.word	0xffffffff


	//   ....[96]....
        /*15bc*/ 	.word	0xffffffff


	//   ....[97]....
        /*15c0*/ 	.word	0xffffffff


	//   ....[98]....
        /*15c4*/ 	.word	0xffffffff


	//   ....[99]....
        /*15c8*/ 	.word	0xffffffff


	//   ....[100]....
        /*15cc*/ 	.word	0xffffffff


	//   ....[101]....
        /*15d0*/ 	.word	0xffffffff


	//   ....[102]....
        /*15d4*/ 	.word	0xffffffff


	//   ....[103]....
        /*15d8*/ 	.word	0xffffffff


	//   ....[104]....
        /*15dc*/ 	.word	0xffffffff


	//   ....[105]....
        /*15e0*/ 	.word	0xffffffff


	//   ....[106]....
        /*15e4*/ 	.word	0xffffffff


	//   ....[107]....
        /*15e8*/ 	.word	0xffffffff


	//   ....[108]....
        /*15ec*/ 	.word	0xffffffff


	//   ....[109]....
        /*15f0*/ 	.word	0xffffffff


	//   ....[110]....
        /*15f4*/ 	.word	0xffffffff


	//   ....[111]....
        /*15f8*/ 	.word	0xffffffff


	//   ....[112]....
        /*15fc*/ 	.word	0xffffffff


	//   ....[113]....
        /*1600*/ 	.word	0xffffffff


	//   ....[114]....
        /*1604*/ 	.word	0xffffffff


	//   ....[115]....
        /*1608*/ 	.word	0xffffffff


	//   ....[116]....
        /*160c*/ 	.word	0xffffffff


	//   ....[117]....
        /*1610*/ 	.word	0xffffffff


	//   ....[118]....
        /*1614*/ 	.word	0xffffffff


	//   ....[119]....
        /*1618*/ 	.word	0xffffffff


	//   ....[120]....
        /*161c*/ 	.word	0xffffffff


	//   ....[121]....
        /*1620*/ 	.word	0xffffffff


	//   ....[122]....
        /*1624*/ 	.word	0xffffffff


	//   ....[123]....
        /*1628*/ 	.word	0xffffffff


	//   ....[124]....
        /*162c*/ 	.word	0xffffffff


	//   ....[125]....
        /*1630*/ 	.word	0xffffffff


	//   ....[126]....
        /*1634*/ 	.word	0xffffffff


	//   ....[127]....
        /*1638*/ 	.word	0xffffffff


	//   ....[128]....
        /*163c*/ 	.word	0xffffffff


	//   ....[129]....
        /*1640*/ 	.word	0xffffffff


	//   ....[130]....
        /*1644*/ 	.word	0xffffffff


	//   ....[131]....
        /*1648*/ 	.word	0xffffffff


	//   ....[132]....
        /*164c*/ 	.word	0xffffffff


	//   ....[133]....
        /*1650*/ 	.word	0xffffffff


	//   ....[134]....
        /*1654*/ 	.word	0xffffffff


	//   ....[135]....
        /*1658*/ 	.word	0xffffffff


	//   ....[136]....
        /*165c*/ 	.word	0xffffffff


	//   ....[137]....
        /*1660*/ 	.word	0xffffffff


	//   ....[138]....
        /*1664*/ 	.word	0xffffffff


	//   ....[139]....
        /*1668*/ 	.word	0xffffffff


	//   ....[140]....
        /*166c*/ 	.word	0xffffffff


	//   ....[141]....
        /*1670*/ 	.word	0xffffffff


	//   ....[142]....
        /*1674*/ 	.word	0xffffffff


	//   ....[143]....
        /*1678*/ 	.word	0xffffffff


	//   ....[144]....
        /*167c*/ 	.word	0xffffffff


	//   ....[145]....
        /*1680*/ 	.word	0xffffffff


	//   ....[146]....
        /*1684*/ 	.word	0xffffffff


	//   ....[147]....
        /*1688*/ 	.word	0xffffffff


	//   ....[148]....
        /*168c*/ 	.word	0xffffffff


	//   ....[149]....
        /*1690*/ 	.word	0xffffffff


	//   ....[150]....
        /*1694*/ 	.word	0xffffffff


	//   ....[151]....
        /*1698*/ 	.word	0xffffffff


	//   ....[152]....
        /*169c*/ 	.word	0xffffffff


	//   ....[153]....
        /*16a0*/ 	.word	0xffffffff


	//   ....[154]....
        /*16a4*/ 	.word	0xffffffff


	//   ....[155]....
        /*16a8*/ 	.word	0xffffffff


	//   ....[156]....
        /*16ac*/ 	.word	0xffffffff


	//   ....[157]....
        /*16b0*/ 	.word	0xffffffff


	//   ....[158]....
        /*16b4*/ 	.word	0xffffffff


	//   ....[159]....
        /*16b8*/ 	.word	0xffffffff


	//   ....[160]....
        /*16bc*/ 	.word	0xffffffff


	//   ....[161]....
        /*16c0*/ 	.word	0xffffffff


	//   ....[162]....
        /*16c4*/ 	.word	0xffffffff


	//   ....[163]....
        /*16c8*/ 	.word	0xffffffff


	//   ....[164]....
        /*16cc*/ 	.word	0xffffffff


	//   ....[165]....
        /*16d0*/ 	.word	0xffffffff


	//   ....[166]....
        /*16d4*/ 	.word	0xffffffff


	//   ....[167]....
        /*16d8*/ 	.word	0xffffffff


	//   ....[168]....
        /*16dc*/ 	.word	0xffffffff


	//   ....[169]....
        /*16e0*/ 	.word	0xffffffff


	//   ....[170]....
        /*16e4*/ 	.word	0xffffffff


	//   ....[171]....
        /*16e8*/ 	.word	0xffffffff


	//   ....[172]....
        /*16ec*/ 	.word	0xffffffff


	//   ....[173]....
        /*16f0*/ 	.word	0xffffffff


	//   ....[174]....
        /*16f4*/ 	.word	0xffffffff


	//   ....[175]....
        /*16f8*/ 	.word	0xffffffff


	//   ....[176]....
        /*16fc*/ 	.word	0xffffffff


	//   ....[177]....
        /*1700*/ 	.word	0xffffffff


	//   ....[178]....
        /*1704*/ 	.word	0xffffffff


	//   ....[179]....
        /*1708*/ 	.word	0xffffffff


	//   ....[180]....
        /*170c*/ 	.word	0xffffffff


	//   ....[181]....
        /*1710*/ 	.word	0xffffffff


	//   ....[182]....
        /*1714*/ 	.word	0xffffffff


	//   ....[183]....
        /*1718*/ 	.word	0xffffffff


	//   ....[184]....
        /*171c*/ 	.word	0xffffffff


	//   ....[185]....
        /*1720*/ 	.word	0xffffffff


	//   ....[186]....
        /*1724*/ 	.word	0xffffffff


	//   ....[187]....
        /*1728*/ 	.word	0xffffffff


	//   ....[188]....
        /*172c*/ 	.word	0xffffffff


	//   ....[189]....
        /*1730*/ 	.word	0xffffffff


	//   ....[190]....
        /*1734*/ 	.word	0xffffffff


	//   ....[191]....
        /*1738*/ 	.word	0xffffffff


	//   ....[192]....
        /*173c*/ 	.word	0xffffffff


	//   ....[193]....
        /*1740*/ 	.word	0xffffffff


	//   ....[194]....
        /*1744*/ 	.word	0xffffffff


	//   ....[195]....
        /*1748*/ 	.word	0xffffffff


	//   ....[196]....
        /*174c*/ 	.word	0xffffffff


	//   ....[197]....
        /*1750*/ 	.word	0xffffffff


	//   ....[198]....
        /*1754*/ 	.word	0xffffffff


	//   ....[199]....
        /*1758*/ 	.word	0xffffffff


	//   ....[200]....
        /*175c*/ 	.word	0xffffffff


	//   ....[201]....
        /*1760*/ 	.word	0xffffffff


	//   ....[202]....
        /*1764*/ 	.word	0xffffffff


	//   ....[203]....
        /*1768*/ 	.word	0xffffffff


	//   ....[204]....
        /*176c*/ 	.word	0xffffffff


	//   ....[205]....
        /*1770*/ 	.word	0xffffffff


	//   ....[206]....
        /*1774*/ 	.word	0xffffffff


	//   ....[207]....
        /*1778*/ 	.word	0xffffffff


	//   ....[208]....
        /*177c*/ 	.word	0xffffffff


	//   ....[209]....
        /*1780*/ 	.word	0xffffffff


	//   ....[210]....
        /*1784*/ 	.word	0xffffffff


	//   ....[211]....
        /*1788*/ 	.word	0xffffffff


	//   ....[212]....
        /*178c*/ 	.word	0xffffffff


	//   ....[213]....
        /*1790*/ 	.word	0xffffffff


	//   ....[214]....
        /*1794*/ 	.word	0xffffffff


	//   ....[215]....
        /*1798*/ 	.word	0xffffffff


	//   ....[216]....
        /*179c*/ 	.word	0xffffffff


	//   ....[217]....
        /*17a0*/ 	.word	0xffffffff


	//   ....[218]....
        /*17a4*/ 	.word	0xffffffff


	//   ....[219]....
        /*17a8*/ 	.word	0xffffffff


	//   ....[220]....
        /*17ac*/ 	.word	0xffffffff


	//   ....[221]....
        /*17b0*/ 	.word	0xffffffff


	//   ....[222]....
        /*17b4*/ 	.word	0xffffffff


	//   ....[223]....
        /*17b8*/ 	.word	0xffffffff


	//   ....[224]....
        /*17bc*/ 	.word	0xffffffff


	//   ....[225]....
        /*17c0*/ 	.word	0xffffffff


	//   ....[226]....
        /*17c4*/ 	.word	0xffffffff


	//   ....[227]....
        /*17c8*/ 	.word	0xffffffff


	//   ....[228]....
        /*17cc*/ 	.word	0xffffffff


	//   ....[229]....
        /*17d0*/ 	.word	0xffffffff


	//   ....[230]....
        /*17d4*/ 	.word	0xffffffff


	//   ....[231]....
        /*17d8*/ 	.word	0xffffffff


	//   ....[232]....
        /*17dc*/ 	.word	0xffffffff


	//   ....[233]....
        /*17e0*/ 	.word	0xffffffff


	//   ....[234]....
        /*17e4*/ 	.word	0xffffffff


	//   ....[235]....
        /*17e8*/ 	.word	0xffffffff


	//   ....[236]....
        /*17ec*/ 	.word	0xffffffff


	//   ....[237]....
        /*17f0*/ 	.word	0xffffffff


	//   ....[238]....
        /*17f4*/ 	.word	0xffffffff


	//   ....[239]....
        /*17f8*/ 	.word	0xffffffff


	//   ....[240]....
        /*17fc*/ 	.word	0xffffffff


	//   ....[241]....
        /*1800*/ 	.word	0xffffffff


	//   ....[242]....
        /*1804*/ 	.word	0xffffffff


	//   ....[243]....
        /*1808*/ 	.word	0xffffffff


	//   ....[244]....
        /*180c*/ 	.word	0xffffffff


	//   ....[245]....
        /*1810*/ 	.word	0xffffffff


	//   ....[246]....
        /*1814*/ 	.word	0xffffffff


	//   ....[247]....
        /*1818*/ 	.word	0xffffffff


	//   ....[248]....
        /*181c*/ 	.word	0xffffffff


	//   ....[249]....
        /*1820*/ 	.word	0xffffffff


	//   ....[250]....
        /*1824*/ 	.word	0xffffffff


	//   ....[251]....
        /*1828*/ 	.word	0xffffffff


	//   ....[252]....
        /*182c*/ 	.word	0xffffffff


	//   ....[253]....
        /*1830*/ 	.word	0xffffffff


	//   ....[254]....
        /*1834*/ 	.word	0xffffffff


	//   ....[255]....
        /*1838*/ 	.word	0xffffffff


	//   ....[0]....
        /*183c*/ 	.word	0xffffffff


	//   ....[1]....
        /*1840*/ 	.word	0xffffffff


	//   ....[2]....
        /*1844*/ 	.word	0xffffffff


	//   ....[3]....
        /*1848*/ 	.word	0xffffffff


	//   ....[4]....
        /*184c*/ 	.word	0xffffffff


	//   ....[5]....
        /*1850*/ 	.word	0xffffffff


	//   ....[6]....
        /*1854*/ 	.word	0xffffffff


	//   ....[7]....
        /*1858*/ 	.word	0xffffffff


	//   ....[8]....
        /*185c*/ 	.word	0xffffffff


	//   ....[9]....
        /*1860*/ 	.word	0xffffffff


	//   ....[10]....
        /*1864*/ 	.word	0xffffffff


	//   ....[11]....
        /*1868*/ 	.word	0xffffffff


	//   ....[12]....
        /*186c*/ 	.word	0xffffffff


	//   ....[13]....
        /*1870*/ 	.word	0xffffffff


	//   ....[14]....
        /*1874*/ 	.word	0xffffffff


	//   ....[15]....
        /*1878*/ 	.word	0xffffffff


	//   ....[16]....
        /*187c*/ 	.word	0xffffffff


	//   ....[17]....
        /*1880*/ 	.word	0xffffffff


	//   ....[18]....
        /*1884*/ 	.word	0xffffffff


	//   ....[19]....
        /*1888*/ 	.word	0xffffffff


	//   ....[20]....
        /*188c*/ 	.word	0xffffffff


	//   ....[21]....
        /*1890*/ 	.word	0xffffffff


	//   ....[22]....
        /*1894*/ 	.word	0xffffffff


	//   ....[23]....
        /*1898*/ 	.word	0xffffffff


	//   ....[24]....
        /*189c*/ 	.word	0xffffffff


	//   ....[25]....
        /*18a0*/ 	.word	0xffffffff


	//   ....[26]....
        /*18a4*/ 	.word	0xffffffff


	//   ....[27]....
        /*18a8*/ 	.word	0xffffffff


	//   ....[28]....
        /*18ac*/ 	.word	0xffffffff


	//   ....[29]....
        /*18b0*/ 	.word	0xffffffff


	//   ....[30]....
        /*18b4*/ 	.word	0xffffffff


	//   ....[31]....
        /*18b8*/ 	.word	0xffffffff


	//   ....[32]....
        /*18bc*/ 	.word	0xffffffff


	//   ....[33]....
        /*18c0*/ 	.word	0xffffffff


	//   ....[34]....
        /*18c4*/ 	.word	0xffffffff


	//   ....[35]....
        /*18c8*/ 	.word	0xffffffff


	//   ....[36]....
        /*18cc*/ 	.word	0xffffffff


	//   ....[37]....
        /*18d0*/ 	.word	0xffffffff


	//   ....[38]....
        /*18d4*/ 	.word	0xffffffff


	//   ....[39]....
        /*18d8*/ 	.word	0xffffffff


	//   ....[40]....
        /*18dc*/ 	.word	0xffffffff


	//   ....[41]....
        /*18e0*/ 	.word	0xffffffff


	//   ....[42]....
        /*18e4*/ 	.word	0xffffffff


	//   ....[43]....
        /*18e8*/ 	.word	0xffffffff


	//   ....[44]....
        /*18ec*/ 	.word	0xffffffff


	//   ....[45]....
        /*18f0*/ 	.word	0xffffffff


	//   ....[46]....
        /*18f4*/ 	.word	0xffffffff


	//   ....[47]....
        /*18f8*/ 	.word	0xffffffff


	//   ....[48]....
        /*18fc*/ 	.word	0xffffffff


	//   ....[49]....
        /*1900*/ 	.word	0xffffffff


	//   ....[50]....
        /*1904*/ 	.word	0xffffffff


	//   ....[51]....
        /*1908*/ 	.word	0xffffffff


	//   ....[52]....
        /*190c*/ 	.word	0xffffffff


	//   ....[53]....
        /*1910*/ 	.word	0xffffffff


	//   ....[54]....
        /*1914*/ 	.word	0xffffffff


	//   ....[55]....
        /*1918*/ 	.word	0xffffffff


	//   ....[56]....
        /*191c*/ 	.word	0xffffffff


	//   ....[57]....
        /*1920*/ 	.word	0xffffffff


	//   ....[58]....
        /*1924*/ 	.word	0xffffffff


	//   ....[59]....
        /*1928*/ 	.word	0xffffffff


	//   ....[60]....
        /*192c*/ 	.word	0xffffffff


	//   ....[61]....
        /*1930*/ 	.word	0xffffffff


	//   ....[62]....
        /*1934*/ 	.word	0xffffffff


	//   ....[63]....
        /*1938*/ 	.word	0xffffffff


	//   ....[64]....
        /*193c*/ 	.word	0xffffffff


	//   ....[65]....
        /*1940*/ 	.word	0xffffffff


	//   ....[66]....
        /*1944*/ 	.word	0xffffffff


	//   ....[67]....
        /*1948*/ 	.word	0xffffffff


	//   ....[68]....
        /*194c*/ 	.word	0xffffffff


	//   ....[69]....
        /*1950*/ 	.word	0xffffffff


	//   ....[70]....
        /*1954*/ 	.word	0xffffffff


	//   ....[71]....
        /*1958*/ 	.word	0xffffffff


	//   ....[72]....
        /*195c*/ 	.word	0xffffffff


	//   ....[73]....
        /*1960*/ 	.word	0xffffffff


	//   ....[74]....
        /*1964*/ 	.word	0xffffffff


	//   ....[75]....
        /*1968*/ 	.word	0xffffffff


	//   ....[76]....
        /*196c*/ 	.word	0xffffffff


	//   ....[77]....
        /*1970*/ 	.word	0xffffffff


	//   ....[78]....
        /*1974*/ 	.word	0xffffffff


	//   ....[79]....
        /*1978*/ 	.word	0xffffffff


	//   ....[80]....
        /*197c*/ 	.word	0xffffffff


	//   ....[81]....
        /*1980*/ 	.word	0xffffffff


	//   ....[82]....
        /*1984*/ 	.word	0xffffffff


	//   ....[83]....
        /*1988*/ 	.word	0xffffffff


	//   ....[84]....
        /*198c*/ 	.word	0xffffffff


	//   ....[85]....
        /*1990*/ 	.word	0xffffffff


	//   ....[86]....
        /*1994*/ 	.word	0xffffffff


	//   ....[87]....
        /*1998*/ 	.word	0xffffffff


	//   ....[88]....
        /*199c*/ 	.word	0xffffffff


	//   ....[89]....
        /*19a0*/ 	.word	0xffffffff


	//   ....[90]....
        /*19a4*/ 	.word	0xffffffff


	//   ....[91]....
        /*19a8*/ 	.word	0xffffffff


	//   ....[92]....
        /*19ac*/ 	.word	0xffffffff


	//   ....[93]....
        /*19b0*/ 	.word	0xffffffff


	//   ....[94]....
        /*19b4*/ 	.word	0xffffffff


	//   ....[95]....
        /*19b8*/ 	.word	0xffffffff


	//   ....[96]....
        /*19bc*/ 	.word	0xffffffff


	//   ....[97]....
        /*19c0*/ 	.word	0xffffffff


	//   ....[98]....
        /*19c4*/ 	.word	0xffffffff


	//   ....[99]....
        /*19c8*/ 	.word	0xffffffff


	//   ....[100]....
        /*19cc*/ 	.word	0xffffffff


	//   ....[101]....
        /*19d0*/ 	.word	0xffffffff


	//   ....[102]....
        /*19d4*/ 	.word	0xffffffff


	//   ....[103]....
        /*19d8*/ 	.word	0xffffffff


	//   ....[104]....
        /*19dc*/ 	.word	0xffffffff


	//   ....[105]....
        /*19e0*/ 	.word	0xffffffff


	//   ....[106]....
        /*19e4*/ 	.word	0xffffffff


	//   ....[107]....
        /*19e8*/ 	.word	0xffffffff


	//   ....[108]....
        /*19ec*/ 	.word	0xffffffff


	//   ....[109]....
        /*19f0*/ 	.word	0xffffffff


	//   ....[110]....
        /*19f4*/ 	.word	0xffffffff


	//   ....[111]....
        /*19f8*/ 	.word	0xffffffff


	//   ....[112]....
        /*19fc*/ 	.word	0xffffffff


	//   ....[113]....
        /*1a00*/ 	.word	0xffffffff


	//   ....[114]....
        /*1a04*/ 	.word	0xffffffff


	//   ....[115]....
        /*1a08*/ 	.word	0xffffffff


	//   ....[116]....
        /*1a0c*/ 	.word	0xffffffff


	//   ....[117]....
        /*1a10*/ 	.word	0xffffffff


	//   ....[118]....
        /*1a14*/ 	.word	0xffffffff


	//   ....[119]....
        /*1a18*/ 	.word	0xffffffff


	//   ....[120]....
        /*1a1c*/ 	.word	0xffffffff


	//   ....[121]....
        /*1a20*/ 	.word	0xffffffff


	//   ....[122]....
        /*1a24*/ 	.word	0xffffffff


	//   ....[123]....
        /*1a28*/ 	.word	0xffffffff


	//   ....[124]....
        /*1a2c*/ 	.word	0xffffffff


	//   ....[125]....
        /*1a30*/ 	.word	0xffffffff


	//   ....[126]....
        /*1a34*/ 	.word	0xffffffff


	//   ....[127]....
        /*1a38*/ 	.word	0xffffffff


	//   ....[128]....
        /*1a3c*/ 	.word	0xffffffff


	//   ....[129]....
        /*1a40*/ 	.word	0xffffffff


	//   ....[130]....
        /*1a44*/ 	.word	0xffffffff


	//   ....[131]....
        /*1a48*/ 	.word	0xffffffff


	//   ....[132]....
        /*1a4c*/ 	.word	0xffffffff


	//   ....[133]....
        /*1a50*/ 	.word	0xffffffff


	//   ....[134]....
        /*1a54*/ 	.word	0xffffffff


	//   ....[135]....
        /*1a58*/ 	.word	0xffffffff


	//   ....[136]....
        /*1a5c*/ 	.word	0xffffffff


	//   ....[137]....
        /*1a60*/ 	.word	0xffffffff


	//   ....[138]....
        /*1a64*/ 	.word	0xffffffff


	//   ....[139]....
        /*1a68*/ 	.word	0xffffffff


	//   ....[140]....
        /*1a6c*/ 	.word	0xffffffff


	//   ....[141]....
        /*1a70*/ 	.word	0xffffffff


	//   ....[142]....
        /*1a74*/ 	.word	0xffffffff


	//   ....[143]....
        /*1a78*/ 	.word	0xffffffff


	//   ....[144]....
        /*1a7c*/ 	.word	0xffffffff


	//   ....[145]....
        /*1a80*/ 	.word	0xffffffff


	//   ....[146]....
        /*1a84*/ 	.word	0xffffffff


	//   ....[147]....
        /*1a88*/ 	.word	0xffffffff


	//   ....[148]....
        /*1a8c*/ 	.word	0xffffffff


	//   ....[149]....
        /*1a90*/ 	.word	0xffffffff


	//   ....[150]....
        /*1a94*/ 	.word	0xffffffff


	//   ....[151]....
        /*1a98*/ 	.word	0xffffffff


	//   ....[152]....
        /*1a9c*/ 	.word	0xffffffff


	//   ....[153]....
        /*1aa0*/ 	.word	0xffffffff


	//   ....[154]....
        /*1aa4*/ 	.word	0xffffffff


	//   ....[155]....
        /*1aa8*/ 	.word	0xffffffff


	//   ....[156]....
        /*1aac*/ 	.word	0xffffffff


	//   ....[157]....
        /*1ab0*/ 	.word	0xffffffff


	//   ....[158]....
        /*1ab4*/ 	.word	0xffffffff


	//   ....[159]....
        /*1ab8*/ 	.word	0xffffffff


	//   ....[160]....
        /*1abc*/ 	.word	0xffffffff


	//   ....[161]....
        /*1ac0*/ 	.word	0xffffffff


	//   ....[162]....
        /*1ac4*/ 	.word	0xffffffff


	//   ....[163]....
        /*1ac8*/ 	.word	0xffffffff


	//   ....[164]....
        /*1acc*/ 	.word	0xffffffff


	//   ....[165]....
        /*1ad0*/ 	.word	0xffffffff


	//   ....[166]....
        /*1ad4*/ 	.word	0xffffffff


	//   ....[167]....
        /*1ad8*/ 	.word	0xffffffff


	//   ....[168]....
        /*1adc*/ 	.word	0xffffffff


	//   ....[169]....
        /*1ae0*/ 	.word	0xffffffff


	//   ....[170]....
        /*1ae4*/ 	.word	0xffffffff


	//   ....[171]....
        /*1ae8*/ 	.word	0xffffffff


	//   ....[172]....
        /*1aec*/ 	.word	0xffffffff


	//   ....[173]....
        /*1af0*/ 	.word	0xffffffff


	//   ....[174]....
        /*1af4*/ 	.word	0xffffffff


	//   ....[175]....
        /*1af8*/ 	.word	0xffffffff


	//   ....[176]....
        /*1afc*/ 	.word	0xffffffff


	//   ....[177]....
        /*1b00*/ 	.word	0xffffffff


	//   ....[178]....
        /*1b04*/ 	.word	0xffffffff


	//   ....[179]....
        /*1b08*/ 	.word	0xffffffff


	//   ....[180]....
        /*1b0c*/ 	.word	0xffffffff


	//   ....[181]....
        /*1b10*/ 	.word	0xffffffff


	//   ....[182]....
        /*1b14*/ 	.word	0xffffffff


	//   ....[183]....
        /*1b18*/ 	.word	0xffffffff


	//   ....[184]....
        /*1b1c*/ 	.word	0xffffffff


	//   ....[185]....
        /*1b20*/ 	.word	0xffffffff


	//   ....[186]....
        /*1b24*/ 	.word	0xffffffff


	//   ....[187]....
        /*1b28*/ 	.word	0xffffffff


	//   ....[188]....
        /*1b2c*/ 	.word	0xffffffff


	//   ....[189]....
        /*1b30*/ 	.word	0xffffffff


	//   ....[190]....
        /*1b34*/ 	.word	0xffffffff


	//   ....[191]....
        /*1b38*/ 	.word	0xffffffff


	//   ....[192]....
        /*1b3c*/ 	.word	0xffffffff


	//   ....[193]....
        /*1b40*/ 	.word	0xffffffff


	//   ....[194]....
        /*1b44*/ 	.word	0xffffffff


	//   ....[195]....
        /*1b48*/ 	.word	0xffffffff


	//   ....[196]....
        /*1b4c*/ 	.word	0xffffffff


	//   ....[197]....
        /*1b50*/ 	.word	0xffffffff


	//   ....[198]....
        /*1b54*/ 	.word	0xffffffff


	//   ....[199]....
        /*1b58*/ 	.word	0xffffffff


	//   ....[200]....
        /*1b5c*/ 	.word	0xffffffff


	//   ....[201]....
        /*1b60*/ 	.word	0xffffffff


	//   ....[202]....
        /*1b64*/ 	.word	0xffffffff


	//   ....[203]....
        /*1b68*/ 	.word	0xffffffff


	//   ....[204]....
        /*1b6c*/ 	.word	0xffffffff


	//   ....[205]....
        /*1b70*/ 	.word	0xffffffff


	//   ....[206]....
        /*1b74*/ 	.word	0xffffffff


	//   ....[207]....
        /*1b78*/ 	.word	0xffffffff


	//   ....[208]....
        /*1b7c*/ 	.word	0xffffffff


	//   ....[209]....
        /*1b80*/ 	.word	0xffffffff


	//   ....[210]....
        /*1b84*/ 	.word	0xffffffff


	//   ....[211]....
        /*1b88*/ 	.word	0xffffffff


	//   ....[212]....
        /*1b8c*/ 	.word	0xffffffff


	//   ....[213]....
        /*1b90*/ 	.word	0xffffffff


	//   ....[214]....
        /*1b94*/ 	.word	0xffffffff


	//   ....[215]....
        /*1b98*/ 	.word	0xffffffff


	//   ....[216]....
        /*1b9c*/ 	.word	0xffffffff


	//   ....[217]....
        /*1ba0*/ 	.word	0xffffffff


	//   ....[218]....
        /*1ba4*/ 	.word	0xffffffff


	//   ....[219]....
        /*1ba8*/ 	.word	0xffffffff


	//   ....[220]....
        /*1bac*/ 	.word	0xffffffff


	//   ....[221]....
        /*1bb0*/ 	.word	0xffffffff


	//   ....[222]....
        /*1bb4*/ 	.word	0xffffffff


	//   ....[223]....
        /*1bb8*/ 	.word	0xffffffff


	//   ....[224]....
        /*1bbc*/ 	.word	0xffffffff


	//   ....[225]....
        /*1bc0*/ 	.word	0xffffffff


	//   ....[226]....
        /*1bc4*/ 	.word	0xffffffff


	//   ....[227]....
        /*1bc8*/ 	.word	0xffffffff


	//   ....[228]....
        /*1bcc*/ 	.word	0xffffffff


	//   ....[229]....
        /*1bd0*/ 	.word	0xffffffff


	//   ....[230]....
        /*1bd4*/ 	.word	0xffffffff


	//   ....[231]....
        /*1bd8*/ 	.word	0xffffffff


	//   ....[232]....
        /*1bdc*/ 	.word	0xffffffff


	//   ....[233]....
        /*1be0*/ 	.word	0xffffffff


	//   ....[234]....
        /*1be4*/ 	.word	0xffffffff


	//   ....[235]....
        /*1be8*/ 	.word	0xffffffff


	//   ....[236]....
        /*1bec*/ 	.word	0xffffffff


	//   ....[237]....
        /*1bf0*/ 	.word	0xffffffff


	//   ....[238]....
        /*1bf4*/ 	.word	0xffffffff


	//   ....[239]....
        /*1bf8*/ 	.word	0xffffffff


	//   ....[240]....
        /*1bfc*/ 	.word	0xffffffff


	//   ....[241]....
        /*1c00*/ 	.word	0xffffffff


	//   ....[242]....
        /*1c04*/ 	.word	0xffffffff


	//   ....[243]....
        /*1c08*/ 	.word	0xffffffff


	//   ....[244]....
        /*1c0c*/ 	.word	0xffffffff


	//   ....[245]....
        /*1c10*/ 	.word	0xffffffff


	//   ....[246]....
        /*1c14*/ 	.word	0xffffffff


	//   ....[247]....
        /*1c18*/ 	.word	0xffffffff


	//   ....[248]....
        /*1c1c*/ 	.word	0xffffffff


	//   ....[249]....
        /*1c20*/ 	.word	0xffffffff


	//   ....[250]....
        /*1c24*/ 	.word	0xffffffff


	//   ....[251]....
        /*1c28*/ 	.word	0xffffffff


	//   ....[252]....
        /*1c2c*/ 	.word	0xffffffff


	//   ....[253]....
        /*1c30*/ 	.word	0xffffffff


	//   ....[254]....
        /*1c34*/ 	.word	0xffffffff


	//   ....[255]....
        /*1c38*/ 	.word	0xffffffff


	//   ....[0]....
        /*1c3c*/ 	.word	0xffffffff


	//   ....[1]....
        /*1c40*/ 	.word	0xffffffff


	//   ....[2]....
        /*1c44*/ 	.word	0xffffffff


	//   ....[3]....
        /*1c48*/ 	.word	0xffffffff


	//   ....[4]....
        /*1c4c*/ 	.word	0xffffffff


	//   ....[5]....
        /*1c50*/ 	.word	0xffffffff


	//   ....[6]....
        /*1c54*/ 	.word	0xffffffff


	//   ....[7]....
        /*1c58*/ 	.word	0xffffffff


	//   ....[8]....
        /*1c5c*/ 	.word	0xffffffff


	//   ....[9]....
        /*1c60*/ 	.word	0xffffffff


	//   ....[10]....
        /*1c64*/ 	.word	0xffffffff


	//   ....[11]....
        /*1c68*/ 	.word	0xffffffff


	//   ....[12]....
        /*1c6c*/ 	.word	0xffffffff


	//   ....[13]....
        /*1c70*/ 	.word	0xffffffff


	//   ....[14]....
        /*1c74*/ 	.word	0xffffffff


	//   ....[15]....
        /*1c78*/ 	.word	0xffffffff


	//   ....[16]....
        /*1c7c*/ 	.word	0xffffffff


	//   ....[17]....
        /*1c80*/ 	.word	0xffffffff


	//   ....[18]....
        /*1c84*/ 	.word	0xffffffff


	//   ....[19]....
        /*1c88*/ 	.word	0xffffffff


	//   ....[20]....
        /*1c8c*/ 	.word	0xffffffff


	//   ....[21]....
        /*1c90*/ 	.word	0xffffffff


	//   ....[22]....
        /*1c94*/ 	.word	0xffffffff


	//   ....[23]....
        /*1c98*/ 	.word	0xffffffff


	//   ....[24]....
        /*1c9c*/ 	.word	0xffffffff


	//   ....[25]....
        /*1ca0*/ 	.word	0xffffffff


	//   ....[26]....
        /*1ca4*/ 	.word	0xffffffff


	//   ....[27]....
        /*1ca8*/ 	.word	0xffffffff


	//   ....[28]....
        /*1cac*/ 	.word	0xffffffff


	//   ....[29]....
        /*1cb0*/ 	.word	0xffffffff


	//   ....[30]....
        /*1cb4*/ 	.word	0xffffffff


	//   ....[31]....
        /*1cb8*/ 	.word	0xffffffff


	//   ....[32]....
        /*1cbc*/ 	.word	0xffffffff


	//   ....[33]....
        /*1cc0*/ 	.word	0xffffffff


	//   ....[34]....
        /*1cc4*/ 	.word	0xffffffff


	//   ....[35]....
        /*1cc8*/ 	.word	0xffffffff


	//   ....[36]....
        /*1ccc*/ 	.word	0xffffffff


	//   ....[37]....
        /*1cd0*/ 	.word	0xffffffff


	//   ....[38]....
        /*1cd4*/ 	.word	0xffffffff


	//   ....[39]....
        /*1cd8*/ 	.word	0xffffffff


	//   ....[40]....
        /*1cdc*/ 	.word	0xffffffff


	//   ....[41]....
        /*1ce0*/ 	.word	0xffffffff


	//   ....[42]....
        /*1ce4*/ 	.word	0xffffffff


	//   ....[43]....
        /*1ce8*/ 	.word	0xffffffff


	//   ....[44]....
        /*1cec*/ 	.word	0xffffffff


	//   ....[45]....
        /*1cf0*/ 	.word	0xffffffff


	//   ....[46]....
        /*1cf4*/ 	.word	0xffffffff


	//   ....[47]....
        /*1cf8*/ 	.word	0xffffffff


	//   ....[48]....
        /*1cfc*/ 	.word	0xffffffff


	//   ....[49]....
        /*1d00*/ 	.word	0xffffffff


	//   ....[50]....
        /*1d04*/ 	.word	0xffffffff


	//   ....[51]....
        /*1d08*/ 	.word	0xffffffff


	//   ....[52]....
        /*1d0c*/ 	.word	0xffffffff


	//   ....[53]....
        /*1d10*/ 	.word	0xffffffff


	//   ....[54]....
        /*1d14*/ 	.word	0xffffffff


	//   ....[55]....
        /*1d18*/ 	.word	0xffffffff


	//   ....[56]....
        /*1d1c*/ 	.word	0xffffffff


	//   ....[57]....
        /*1d20*/ 	.word	0xffffffff


	//   ....[58]....
        /*1d24*/ 	.word	0xffffffff


	//   ....[59]....
        /*1d28*/ 	.word	0xffffffff


	//   ....[60]....
        /*1d2c*/ 	.word	0xffffffff


	//   ....[61]....
        /*1d30*/ 	.word	0xffffffff


	//   ....[62]....
        /*1d34*/ 	.word	0xffffffff


	//   ....[63]....
        /*1d38*/ 	.word	0xffffffff


	//   ....[64]....
        /*1d3c*/ 	.word	0xffffffff


	//   ....[65]....
        /*1d40*/ 	.word	0xffffffff


	//   ....[66]....
        /*1d44*/ 	.word	0xffffffff


	//   ....[67]....
        /*1d48*/ 	.word	0xffffffff


	//   ....[68]....
        /*1d4c*/ 	.word	0xffffffff


	//   ....[69]....
        /*1d50*/ 	.word	0xffffffff


	//   ....[70]....
        /*1d54*/ 	.word	0xffffffff


	//   ....[71]....
        /*1d58*/ 	.word	0xffffffff


	//   ....[72]....
        /*1d5c*/ 	.word	0xffffffff


	//   ....[73]....
        /*1d60*/ 	.word	0xffffffff


	//   ....[74]....
        /*1d64*/ 	.word	0xffffffff


	//   ....[75]....
        /*1d68*/ 	.word	0xffffffff


	//   ....[76]....
        /*1d6c*/ 	.word	0xffffffff


	//   ....[77]....
        /*1d70*/ 	.word	0xffffffff


	//   ....[78]....
        /*1d74*/ 	.word	0xffffffff


	//   ....[79]....
        /*1d78*/ 	.word	0xffffffff


	//   ....[80]....
        /*1d7c*/ 	.word	0xffffffff


	//   ....[81]....
        /*1d80*/ 	.word	0xffffffff


	//   ....[82]....
        /*1d84*/ 	.word	0xffffffff


	//   ....[83]....
        /*1d88*/ 	.word	0xffffffff


	//   ....[84]....
        /*1d8c*/ 	.word	0xffffffff


	//   ....[85]....
        /*1d90*/ 	.word	0xffffffff


	//   ....[86]....
        /*1d94*/ 	.word	0xffffffff


	//   ....[87]....
        /*1d98*/ 	.word	0xffffffff


	//   ....[88]....
        /*1d9c*/ 	.word	0xffffffff


	//   ....[89]....
        /*1da0*/ 	.word	0xffffffff


	//   ....[90]....
        /*1da4*/ 	.word	0xffffffff


	//   ....[91]....
        /*1da8*/ 	.word	0xffffffff


	//   ....[92]....
        /*1dac*/ 	.word	0xffffffff


	//   ....[93]....
        /*1db0*/ 	.word	0xffffffff


	//   ....[94]....
        /*1db4*/ 	.word	0xffffffff


	//   ....[95]....
        /*1db8*/ 	.word	0xffffffff


	//   ....[96]....
        /*1dbc*/ 	.word	0xffffffff


	//   ....[97]....
        /*1dc0*/ 	.word	0xffffffff


	//   ....[98]....
        /*1dc4*/ 	.word	0xffffffff


	//   ....[99]....
        /*1dc8*/ 	.word	0xffffffff


	//   ....[100]....
        /*1dcc*/ 	.word	0xffffffff


	//   ....[101]....
        /*1dd0*/ 	.word	0xffffffff


	//   ....[102]....
        /*1dd4*/ 	.word	0xffffffff


	//   ....[103]....
        /*1dd8*/ 	.word	0xffffffff


	//   ....[104]....
        /*1ddc*/ 	.word	0xffffffff


	//   ....[105]....
        /*1de0*/ 	.word	0xffffffff


	//   ....[106]....
        /*1de4*/ 	.word	0xffffffff


	//   ....[107]....
        /*1de8*/ 	.word	0xffffffff


	//   ....[108]....
        /*1dec*/ 	.word	0xffffffff


	//   ....[109]....
        /*1df0*/ 	.word	0xffffffff


	//   ....[110]....
        /*1df4*/ 	.word	0xffffffff


	//   ....[111]....
        /*1df8*/ 	.word	0xffffffff


	//   ....[112]....
        /*1dfc*/ 	.word	0xffffffff


	//   ....[113]....
        /*1e00*/ 	.word	0xffffffff


	//   ....[114]....
        /*1e04*/ 	.word	0xffffffff


	//   ....[115]....
        /*1e08*/ 	.word	0xffffffff


	//   ....[116]....
        /*1e0c*/ 	.word	0xffffffff


	//   ....[117]....
        /*1e10*/ 	.word	0xffffffff


	//   ....[118]....
        /*1e14*/ 	.word	0xffffffff


	//   ....[119]....
        /*1e18*/ 	.word	0xffffffff


	//   ....[120]....
        /*1e1c*/ 	.word	0xffffffff


	//   ....[121]....
        /*1e20*/ 	.word	0xffffffff


	//   ....[122]....
        /*1e24*/ 	.word	0xffffffff


	//   ....[123]....
        /*1e28*/ 	.word	0xffffffff


	//   ....[124]....
        /*1e2c*/ 	.word	0xffffffff


	//   ....[125]....
        /*1e30*/ 	.word	0xffffffff


	//   ....[126]....
        /*1e34*/ 	.word	0xffffffff


	//   ....[127]....
        /*1e38*/ 	.word	0xffffffff


	//   ....[128]....
        /*1e3c*/ 	.word	0xffffffff


	//   ....[129]....
        /*1e40*/ 	.word	0xffffffff


	//   ....[130]....
        /*1e44*/ 	.word	0xffffffff


	//   ....[131]....
        /*1e48*/ 	.word	0xffffffff


	//   ....[132]....
        /*1e4c*/ 	.word	0xffffffff


	//   ....[133]....
        /*1e50*/ 	.word	0xffffffff


	//   ....[134]....
        /*1e54*/ 	.word	0xffffffff


	//   ....[135]....
        /*1e58*/ 	.word	0xffffffff


	//   ....[136]....
        /*1e5c*/ 	.word	0xffffffff


	//   ....[137]....
        /*1e60*/ 	.word	0xffffffff


	//   ....[138]....
        /*1e64*/ 	.word	0xffffffff


	//   ....[139]....
        /*1e68*/ 	.word	0xffffffff


	//   ....[140]....
        /*1e6c*/ 	.word	0xffffffff


	//   ....[141]....
        /*1e70*/ 	.word	0xffffffff


	//   ....[142]....
        /*1e74*/ 	.word	0xffffffff


	//   ....[143]....
        /*1e78*/ 	.word	0xffffffff


	//   ....[144]....
        /*1e7c*/ 	.word	0xffffffff


	//   ....[145]....
        /*1e80*/ 	.word	0xffffffff


	//   ....[146]....
        /*1e84*/ 	.word	0xffffffff


	//   ....[147]....
        /*1e88*/ 	.word	0xffffffff


	//   ....[148]....
        /*1e8c*/ 	.word	0xffffffff


	//   ....[149]....
        /*1e90*/ 	.word	0xffffffff


	//   ....[150]....
        /*1e94*/ 	.word	0xffffffff


	//   ....[151]....
        /*1e98*/ 	.word	0xffffffff


	//   ....[152]....
        /*1e9c*/ 	.word	0xffffffff


	//   ....[153]....
        /*1ea0*/ 	.word	0xffffffff


	//   ....[154]....
        /*1ea4*/ 	.word	0xffffffff


	//   ....[155]....
        /*1ea8*/ 	.word	0xffffffff


	//   ....[156]....
        /*1eac*/ 	.word	0xffffffff


	//   ....[157]....
        /*1eb0*/ 	.word	0xffffffff


	//   ....[158]....
        /*1eb4*/ 	.word	0xffffffff


	//   ....[159]....
        /*1eb8*/ 	.word	0xffffffff


	//   ....[160]....
        /*1ebc*/ 	.word	0xffffffff


	//   ....[161]....
        /*1ec0*/ 	.word	0xffffffff


	//   ....[162]....
        /*1ec4*/ 	.word	0xffffffff


	//   ....[163]....
        /*1ec8*/ 	.word	0xffffffff


	//   ....[164]....
        /*1ecc*/ 	.word	0xffffffff


	//   ....[165]....
        /*1ed0*/ 	.word	0xffffffff


	//   ....[166]....
        /*1ed4*/ 	.word	0xffffffff


	//   ....[167]....
        /*1ed8*/ 	.word	0xffffffff


	//   ....[168]....
        /*1edc*/ 	.word	0xffffffff


	//   ....[169]....
        /*1ee0*/ 	.word	0xffffffff


	//   ....[170]....
        /*1ee4*/ 	.word	0xffffffff


	//   ....[171]....
        /*1ee8*/ 	.word	0xffffffff


	//   ....[172]....
        /*1eec*/ 	.word	0xffffffff


	//   ....[173]....
        /*1ef0*/ 	.word	0xffffffff


	//   ....[174]....
        /*1ef4*/ 	.word	0xffffffff


	//   ....[175]....
        /*1ef8*/ 	.word	0xffffffff


	//   ....[176]....
        /*1efc*/ 	.word	0xffffffff


	//   ....[177]....
        /*1f00*/ 	.word	0xffffffff


	//   ....[178]....
        /*1f04*/ 	.word	0xffffffff


	//   ....[179]....
        /*1f08*/ 	.word	0xffffffff


	//   ....[180]....
        /*1f0c*/ 	.word	0xffffffff


	//   ....[181]....
        /*1f10*/ 	.word	0xffffffff


	//   ....[182]....
        /*1f14*/ 	.word	0xffffffff


	//   ....[183]....
        /*1f18*/ 	.word	0xffffffff


	//   ....[184]....
        /*1f1c*/ 	.word	0xffffffff


	//   ....[185]....
        /*1f20*/ 	.word	0xffffffff


	//   ....[186]....
        /*1f24*/ 	.word	0xffffffff


	//   ....[187]....
        /*1f28*/ 	.word	0xffffffff


	//   ....[188]....
        /*1f2c*/ 	.word	0xffffffff


	//   ....[189]....
        /*1f30*/ 	.word	0xffffffff


	//   ....[190]....
        /*1f34*/ 	.word	0xffffffff


	//   ....[191]....
        /*1f38*/ 	.word	0xffffffff


	//   ....[192]....
        /*1f3c*/ 	.word	0xffffffff


	//   ....[193]....
        /*1f40*/ 	.word	0xffffffff


	//   ....[194]....
        /*1f44*/ 	.word	0xffffffff


	//   ....[195]....
        /*1f48*/ 	.word	0xffffffff


	//   ....[196]....
        /*1f4c*/ 	.word	0xffffffff


	//   ....[197]....
        /*1f50*/ 	.word	0xffffffff


	//   ....[198]....
        /*1f54*/ 	.word	0xffffffff


	//   ....[199]....
        /*1f58*/ 	.word	0xffffffff


	//   ....[200]....
        /*1f5c*/ 	.word	0xffffffff


	//   ....[201]....
        /*1f60*/ 	.word	0xffffffff


	//   ....[202]....
        /*1f64*/ 	.word	0xffffffff


	//   ....[203]....
        /*1f68*/ 	.word	0xffffffff


	//   ....[204]....
        /*1f6c*/ 	.word	0xffffffff


	//   ....[205]....
        /*1f70*/ 	.word	0xffffffff


	//   ....[206]....
        /*1f74*/ 	.word	0xffffffff


	//   ....[207]....
        /*1f78*/ 	.word	0xffffffff


	//   ....[208]....
        /*1f7c*/ 	.word	0xffffffff


	//   ....[209]....
        /*1f80*/ 	.word	0xffffffff


	//   ....[210]....
        /*1f84*/ 	.word	0xffffffff


	//   ....[211]....
        /*1f88*/ 	.word	0xffffffff


	//   ....[212]....
        /*1f8c*/ 	.word	0xffffffff


	//   ....[213]....
        /*1f90*/ 	.word	0xffffffff


	//   ....[214]....
        /*1f94*/ 	.word	0xffffffff


	//   ....[215]....
        /*1f98*/ 	.word	0xffffffff


	//   ....[216]....
        /*1f9c*/ 	.word	0xffffffff


	//   ....[217]....
        /*1fa0*/ 	.word	0xffffffff


	//   ....[218]....
        /*1fa4*/ 	.word	0xffffffff


	//   ....[219]....
        /*1fa8*/ 	.word	0xffffffff


	//   ....[220]....
        /*1fac*/ 	.word	0xffffffff


	//   ....[221]....
        /*1fb0*/ 	.word	0xffffffff


	//   ....[222]....
        /*1fb4*/ 	.word	0xffffffff


	//   ....[223]....
        /*1fb8*/ 	.word	0xffffffff


	//   ....[224]....
        /*1fbc*/ 	.word	0xffffffff


	//   ....[225]....
        /*1fc0*/ 	.word	0xffffffff


	//   ....[226]....
        /*1fc4*/ 	.word	0xffffffff


	//   ....[227]....
        /*1fc8*/ 	.word	0xffffffff


	//   ....[228]....
        /*1fcc*/ 	.word	0xffffffff


	//   ....[229]....
        /*1fd0*/ 	.word	0xffffffff


	//   ....[230]....
        /*1fd4*/ 	.word	0xffffffff


	//   ....[231]....
        /*1fd8*/ 	.word	0xffffffff


	//   ....[232]....
        /*1fdc*/ 	.word	0xffffffff


	//   ....[233]....
        /*1fe0*/ 	.word	0xffffffff


	//   ....[234]....
        /*1fe4*/ 	.word	0xffffffff


	//   ....[235]....
        /*1fe8*/ 	.word	0xffffffff


	//   ....[236]....
        /*1fec*/ 	.word	0xffffffff


	//   ....[237]....
        /*1ff0*/ 	.word	0xffffffff


	//   ....[238]....
        /*1ff4*/ 	.word	0xffffffff


	//   ....[239]....
        /*1ff8*/ 	.word	0xffffffff


	//   ....[240]....
        /*1ffc*/ 	.word	0xffffffff


	//   ....[241]....
        /*2000*/ 	.word	0xffffffff


	//   ....[242]....
        /*2004*/ 	.word	0xffffffff


	//   ....[243]....
        /*2008*/ 	.word	0xffffffff


	//   ....[244]....
        /*200c*/ 	.word	0xffffffff


	//   ....[245]....
        /*2010*/ 	.word	0xffffffff


	//   ....[246]....
        /*2014*/ 	.word	0xffffffff


	//   ....[247]....
        /*2018*/ 	.word	0xffffffff


	//   ....[248]....
        /*201c*/ 	.word	0xffffffff


	//   ....[249]....
        /*2020*/ 	.word	0xffffffff


	//   ....[250]....
        /*2024*/ 	.word	0xffffffff


	//   ....[251]....
        /*2028*/ 	.word	0xffffffff


	//   ....[252]....
        /*202c*/ 	.word	0xffffffff


	//   ....[253]....
        /*2030*/ 	.word	0xffffffff


	//   ....[254]....
        /*2034*/ 	.word	0xffffffff


	//   ....[255]....
        /*2038*/ 	.word	0xffffffff


	//   ....[0]....
        /*203c*/ 	.word	0xffffffff


	//   ....[1]....
        /*2040*/ 	.word	0xffffffff


	//   ....[2]....
        /*2044*/ 	.word	0xffffffff


	//   ....[3]....
        /*2048*/ 	.word	0xffffffff


	//   ....[4]....
        /*204c*/ 	.word	0xffffffff


	//   ....[5]....
        /*2050*/ 	.word	0xffffffff


	//   ....[6]....
        /*2054*/ 	.word	0xffffffff


	//   ....[7]....
        /*2058*/ 	.word	0xffffffff


	//   ....[8]....
        /*205c*/ 	.word	0xffffffff


	//   ....[9]....
        /*2060*/ 	.word	0xffffffff


	//   ....[10]....
        /*2064*/ 	.word	0xffffffff


	//   ....[11]....
        /*2068*/ 	.word	0xffffffff


	//   ....[12]....
        /*206c*/ 	.word	0xffffffff


	//   ....[13]....
        /*2070*/ 	.word	0xffffffff


	//   ....[14]....
        /*2074*/ 	.word	0xffffffff


	//   ....[15]....
        /*2078*/ 	.word	0xffffffff


	//   ....[16]....
        /*207c*/ 	.word	0xffffffff


	//   ....[17]....
        /*2080*/ 	.word	0xffffffff


	//   ....[18]....
        /*2084*/ 	.word	0xffffffff


	//   ....[19]....
        /*2088*/ 	.word	0xffffffff


	//   ....[20]....
        /*208c*/ 	.word	0xffffffff


	//   ....[21]....
        /*2090*/ 	.word	0xffffffff


	//   ....[22]....
        /*2094*/ 	.word	0xffffffff


	//   ....[23]....
        /*2098*/ 	.word	0xffffffff


	//   ....[24]....
        /*209c*/ 	.word	0xffffffff


	//   ....[25]....
        /*20a0*/ 	.word	0xffffffff


	//   ....[26]....
        /*20a4*/ 	.word	0xffffffff


	//   ....[27]....
        /*20a8*/ 	.word	0xffffffff


	//   ....[28]....
        /*20ac*/ 	.word	0xffffffff


	//   ....[29]....
        /*20b0*/ 	.word	0xffffffff


	//   ....[30]....
        /*20b4*/ 	.word	0xffffffff


	//   ....[31]....
        /*20b8*/ 	.word	0xffffffff


	//   ....[32]....
        /*20bc*/ 	.word	0xffffffff


	//   ....[33]....
        /*20c0*/ 	.word	0xffffffff


	//   ....[34]....
        /*20c4*/ 	.word	0xffffffff


	//   ....[35]....
        /*20c8*/ 	.word	0xffffffff


	//   ....[36]....
        /*20cc*/ 	.word	0xffffffff


	//   ....[37]....
        /*20d0*/ 	.word	0xffffffff


	//   ....[38]....
        /*20d4*/ 	.word	0xffffffff


	//   ....[39]....
        /*20d8*/ 	.word	0xffffffff


	//   ....[40]....
        /*20dc*/ 	.word	0xffffffff


	//   ....[41]....
        /*20e0*/ 	.word	0xffffffff


	//   ....[42]....
        /*20e4*/ 	.word	0xffffffff


	//   ....[43]....
        /*20e8*/ 	.word	0xffffffff


	//   ....[44]....
        /*20ec*/ 	.word	0xffffffff


	//   ....[45]....
        /*20f0*/ 	.word	0xffffffff


	//   ....[46]....
        /*20f4*/ 	.word	0xffffffff


	//   ....[47]....
        /*20f8*/ 	.word	0xffffffff


	//   ....[48]....
        /*20fc*/ 	.word	0xffffffff


	//   ....[49]....
        /*2100*/ 	.word	0xffffffff


	//   ....[50]....
        /*2104*/ 	.word	0xffffffff


	//   ....[51]....
        /*2108*/ 	.word	0xffffffff


	//   ....[52]....
        /*210c*/ 	.word	0xffffffff


	//   ....[53]....
        /*2110*/ 	.word	0xffffffff


	//   ....[54]....
        /*2114*/ 	.word	0xffffffff


	//   ....[55]....
        /*2118*/ 	.word	0xffffffff


	//   ....[56]....
        /*211c*/ 	.word	0xffffffff


	//   ....[57]....
        /*2120*/ 	.word	0xffffffff


	//   ....[58]....
        /*2124*/ 	.word	0xffffffff


	//   ....[59]....
        /*2128*/ 	.word	0xffffffff


	//   ....[60]....
        /*212c*/ 	.word	0xffffffff


	//   ....[61]....
        /*2130*/ 	.word	0xffffffff


	//   ....[62]....
        /*2134*/ 	.word	0xffffffff


	//   ....[63]....
        /*2138*/ 	.word	0xffffffff


	//   ....[64]....
        /*213c*/ 	.word	0xffffffff


	//   ....[65]....
        /*2140*/ 	.word	0xffffffff


	//   ....[66]....
        /*2144*/ 	.word	0xffffffff


	//   ....[67]....
        /*2148*/ 	.word	0xffffffff


	//   ....[68]....
        /*214c*/ 	.word	0xffffffff


	//   ....[69]....
        /*2150*/ 	.word	0xffffffff


	//   ....[70]....
        /*2154*/ 	.word	0xffffffff


	//   ....[71]....
        /*2158*/ 	.word	0xffffffff


	//   ....[72]....
        /*215c*/ 	.word	0xffffffff


	//   ....[73]....
        /*2160*/ 	.word	0xffffffff


	//   ....[74]....
        /*2164*/ 	.word	0xffffffff


	//   ....[75]....
        /*2168*/ 	.word	0xffffffff


	//   ....[76]....
        /*216c*/ 	.word	0xffffffff


	//   ....[77]....
        /*2170*/ 	.word	0xffffffff


	//   ....[78]....
        /*2174*/ 	.word	0xffffffff


	//   ....[79]....
        /*2178*/ 	.word	0xffffffff


	//   ....[80]....
        /*217c*/ 	.word	0xffffffff


	//   ....[81]....
        /*2180*/ 	.word	0xffffffff


	//   ....[82]....
        /*2184*/ 	.word	0xffffffff


	//   ....[83]....
        /*2188*/ 	.word	0xffffffff


	//   ....[84]....
        /*218c*/ 	.word	0xffffffff


	//   ....[85]....
        /*2190*/ 	.word	0xffffffff


	//   ....[86]....
        /*2194*/ 	.word	0xffffffff


	//   ....[87]....
        /*2198*/ 	.word	0xffffffff


	//   ....[88]....
        /*219c*/ 	.word	0xffffffff


	//   ....[89]....
        /*21a0*/ 	.word	0xffffffff


	//   ....[90]....
        /*21a4*/ 	.word	0xffffffff


	//   ....[91]....
        /*21a8*/ 	.word	0xffffffff


	//   ....[92]....
        /*21ac*/ 	.word	0xffffffff


	//   ....[93]....
        /*21b0*/ 	.word	0xffffffff


	//   ....[94]....
        /*21b4*/ 	.word	0xffffffff


	//   ....[95]....
        /*21b8*/ 	.word	0xffffffff


	//   ....[96]....
        /*21bc*/ 	.word	0xffffffff


	//   ....[97]....
        /*21c0*/ 	.word	0xffffffff


	//   ....[98]....
        /*21c4*/ 	.word	0xffffffff


	//   ....[99]....
        /*21c8*/ 	.word	0xffffffff


	//   ....[100]....
        /*21cc*/ 	.word	0xffffffff


	//   ....[101]....
        /*21d0*/ 	.word	0xffffffff


	//   ....[102]....
        /*21d4*/ 	.word	0xffffffff


	//   ....[103]....
        /*21d8*/ 	.word	0xffffffff


	//   ....[104]....
        /*21dc*/ 	.word	0xffffffff


	//   ....[105]....
        /*21e0*/ 	.word	0xffffffff


	//   ....[106]....
        /*21e4*/ 	.word	0xffffffff


	//   ....[107]....
        /*21e8*/ 	.word	0xffffffff


	//   ....[108]....
        /*21ec*/ 	.word	0xffffffff


	//   ....[109]....
        /*21f0*/ 	.word	0xffffffff


	//   ....[110]....
        /*21f4*/ 	.word	0xffffffff


	//   ....[111]....
        /*21f8*/ 	.word	0xffffffff


	//   ....[112]....
        /*21fc*/ 	.word	0xffffffff


	//   ....[113]....
        /*2200*/ 	.word	0xffffffff


	//   ....[114]....
        /*2204*/ 	.word	0xffffffff


	//   ....[115]....
        /*2208*/ 	.word	0xffffffff


	//   ....[116]....
        /*220c*/ 	.word	0xffffffff


	//   ....[117]....
        /*2210*/ 	.word	0xffffffff


	//   ....[118]....
        /*2214*/ 	.word	0xffffffff


	//   ....[119]....
        /*2218*/ 	.word	0xffffffff


	//   ....[120]....
        /*221c*/ 	.word	0xffffffff


	//   ....[121]....
        /*2220*/ 	.word	0xffffffff


	//   ....[122]....
        /*2224*/ 	.word	0xffffffff


	//   ....[123]....
        /*2228*/ 	.word	0xffffffff


	//   ....[124]....
        /*222c*/ 	.word	0xffffffff


	//   ....[125]....
        /*2230*/ 	.word	0xffffffff


	//   ....[126]....
        /*2234*/ 	.word	0xffffffff


	//   ....[127]....
        /*2238*/ 	.word	0xffffffff


	//   ....[128]....
        /*223c*/ 	.word	0xffffffff


	//   ....[129]....
        /*2240*/ 	.word	0xffffffff


	//   ....[130]....
        /*2244*/ 	.word	0xffffffff


	//   ....[131]....
        /*2248*/ 	.word	0xffffffff


	//   ....[132]....
        /*224c*/ 	.word	0xffffffff


	//   ....[133]....
        /*2250*/ 	.word	0xffffffff


	//   ....[134]....
        /*2254*/ 	.word	0xffffffff


	//   ....[135]....
        /*2258*/ 	.word	0xffffffff


	//   ....[136]....
        /*225c*/ 	.word	0xffffffff


	//   ....[137]....
        /*2260*/ 	.word	0xffffffff


	//   ....[138]....
        /*2264*/ 	.word	0xffffffff


	//   ....[139]....
        /*2268*/ 	.word	0xffffffff


	//   ....[140]....
        /*226c*/ 	.word	0xffffffff


	//   ....[141]....
        /*2270*/ 	.word	0xffffffff


	//   ....[142]....
        /*2274*/ 	.word	0xffffffff


	//   ....[143]....
        /*2278*/ 	.word	0xffffffff


	//   ....[144]....
        /*227c*/ 	.word	0xffffffff


	//   ....[145]....
        /*2280*/ 	.word	0xffffffff


	//   ....[146]....
        /*2284*/ 	.word	0xffffffff


	//   ....[147]....
        /*2288*/ 	.word	0xffffffff


	//   ....[148]....
        /*228c*/ 	.word	0xffffffff


	//   ....[149]....
        /*2290*/ 	.word	0xffffffff


	//   ....[150]....
        /*2294*/ 	.word	0xffffffff


	//   ....[151]....
        /*2298*/ 	.word	0xffffffff


	//   ....[152]....
        /*229c*/ 	.word	0xffffffff


	//   ....[153]....
        /*22a0*/ 	.word	0xffffffff


	//   ....[154]....
        /*22a4*/ 	.word	0xffffffff


	//   ....[155]....
        /*22a8*/ 	.word	0xffffffff


	//   ....[156]....
        /*22ac*/ 	.word	0xffffffff


	//   ....[157]....
        /*22b0*/ 	.word	0xffffffff


	//   ....[158]....
        /*22b4*/ 	.word	0xffffffff


	//   ....[159]....
        /*22b8*/ 	.word	0xffffffff


	//   ....[160]....
        /*22bc*/ 	.word	0xffffffff


	//   ....[161]....
        /*22c0*/ 	.word	0xffffffff


	//   ....[162]....
        /*22c4*/ 	.word	0xffffffff


	//   ....[163]....
        /*22c8*/ 	.word	0xffffffff


	//   ....[164]....
        /*22cc*/ 	.word	0xffffffff


	//   ....[165]....
        /*22d0*/ 	.word	0xffffffff


	//   ....[166]....
        /*22d4*/ 	.word	0xffffffff


	//   ....[167]....
        /*22d8*/ 	.word	0xffffffff


	//   ....[168]....
        /*22dc*/ 	.word	0xffffffff


	//   ....[169]....
        /*22e0*/ 	.word	0xffffffff


	//   ....[170]....
        /*22e4*/ 	.word	0xffffffff


	//   ....[171]....
        /*22e8*/ 	.word	0xffffffff


	//   ....[172]....
        /*22ec*/ 	.word	0xffffffff


	//   ....[173]....
        /*22f0*/ 	.word	0xffffffff


	//   ....[174]....
        /*22f4*/ 	.word	0xffffffff


	//   ....[175]....
        /*22f8*/ 	.word	0xffffffff


	//   ....[176]....
        /*22fc*/ 	.word	0xffffffff


	//   ....[177]....
        /*2300*/ 	.word	0xffffffff


	//   ....[178]....
        /*2304*/ 	.word	0xffffffff


	//   ....[179]....
        /*2308*/ 	.word	0xffffffff


	//   ....[180]....
        /*230c*/ 	.word	0xffffffff


	//   ....[181]....
        /*2310*/ 	.word	0xffffffff


	//   ....[182]....
        /*2314*/ 	.word	0xffffffff


	//   ....[183]....
        /*2318*/ 	.word	0xffffffff


	//   ....[184]....
        /*231c*/ 	.word	0xffffffff


	//   ....[185]....
        /*2320*/ 	.word	0xffffffff


	//   ....[186]....
        /*2324*/ 	.word	0xffffffff


	//   ....[187]....
        /*2328*/ 	.word	0xffffffff


	//   ....[188]....
        /*232c*/ 	.word	0xffffffff


	//   ....[189]....
        /*2330*/ 	.word	0xffffffff


	//   ....[190]....
        /*2334*/ 	.word	0xffffffff


	//   ....[191]....
        /*2338*/ 	.word	0xffffffff


	//   ....[192]....
        /*233c*/ 	.word	0xffffffff


	//   ....[193]....
        /*2340*/ 	.word	0xffffffff


	//   ....[194]....
        /*2344*/ 	.word	0xffffffff


	//   ....[195]....
        /*2348*/ 	.word	0xffffffff


	//   ....[196]....
        /*234c*/ 	.word	0xffffffff


	//   ....[197]....
        /*2350*/ 	.word	0xffffffff


	//   ....[198]....
        /*2354*/ 	.word	0xffffffff


	//   ....[199]....
        /*2358*/ 	.word	0xffffffff


	//   ....[200]....
        /*235c*/ 	.word	0xffffffff


	//   ....[201]....
        /*2360*/ 	.word	0xffffffff


	//   ....[202]....
        /*2364*/ 	.word	0xffffffff


	//   ....[203]....
        /*2368*/ 	.word	0xffffffff


	//   ....[204]....
        /*236c*/ 	.word	0xffffffff


	//   ....[205]....
        /*2370*/ 	.word	0xffffffff


	//   ....[206]....
        /*2374*/ 	.word	0xffffffff


	//   ....[207]....
        /*2378*/ 	.word	0xffffffff


	//   ....[208]....
        /*237c*/ 	.word	0xffffffff


	//   ....[209]....
        /*2380*/ 	.word	0xffffffff


	//   ....[210]....
        /*2384*/ 	.word	0xffffffff


	//   ....[211]....
        /*2388*/ 	.word	0xffffffff


	//   ....[212]....
        /*238c*/ 	.word	0xffffffff


	//   ....[213]....
        /*2390*/ 	.word	0xffffffff


	//   ....[214]....
        /*2394*/ 	.word	0xffffffff


	//   ....[215]....
        /*2398*/ 	.word	0xffffffff


	//   ....[216]....
        /*239c*/ 	.word	0xffffffff


	//   ....[217]....
        /*23a0*/ 	.word	0xffffffff


	//   ....[218]....
        /*23a4*/ 	.word	0xffffffff


	//   ....[219]....
        /*23a8*/ 	.word	0xffffffff


	//   ....[220]....
        /*23ac*/ 	.word	0xffffffff


	//   ....[221]....
        /*23b0*/ 	.word	0xffffffff


	//   ....[222]....
        /*23b4*/ 	.word	0xffffffff


	//   ....[223]....
        /*23b8*/ 	.word	0xffffffff


	//   ....[224]....
        /*23bc*/ 	.word	0xffffffff


	//   ....[225]....
        /*23c0*/ 	.word	0xffffffff


	//   ....[226]....
        /*23c4*/ 	.word	0xffffffff


	//   ....[227]....
        /*23c8*/ 	.word	0xffffffff


	//   ....[228]....
        /*23cc*/ 	.word	0xffffffff


	//   ....[229]....
        /*23d0*/ 	.word	0xffffffff


	//   ....[230]....
        /*23d4*/ 	.word	0xffffffff


	//   ....[231]....
        /*23d8*/ 	.word	0xffffffff


	//   ....[232]....
        /*23dc*/ 	.word	0xffffffff


	//   ....[233]....
        /*23e0*/ 	.word	0xffffffff


	//   ....[234]....
        /*23e4*/ 	.word	0xffffffff


	//   ....[235]....
        /*23e8*/ 	.word	0xffffffff


	//   ....[236]....
        /*23ec*/ 	.word	0xffffffff


	//   ....[237]....
        /*23f0*/ 	.word	0xffffffff


	//   ....[238]....
        /*23f4*/ 	.word	0xffffffff


	//   ....[239]....
        /*23f8*/ 	.word	0xffffffff


	//   ....[240]....
        /*23fc*/ 	.word	0xffffffff


	//   ....[241]....
        /*2400*/ 	.word	0xffffffff


	//   ....[242]....
        /*2404*/ 	.word	0xffffffff


	//   ....[243]....
        /*2408*/ 	.word	0xffffffff


	//   ....[244]....
        /*240c*/ 	.word	0xffffffff


	//   ....[245]....
        /*2410*/ 	.word	0xffffffff


	//   ....[246]....
        /*2414*/ 	.word	0xffffffff


	//   ....[247]....
        /*2418*/ 	.word	0xffffffff


	//   ....[248]....
        /*241c*/ 	.word	0xffffffff


	//   ....[249]....
        /*2420*/ 	.word	0xffffffff


	//   ....[250]....
        /*2424*/ 	.word	0xffffffff


	//   ....[251]....
        /*2428*/ 	.word	0xffffffff


	//   ....[252]....
        /*242c*/ 	.word	0xffffffff


	//   ....[253]....
        /*2430*/ 	.word	0xffffffff


	//   ....[254]....
        /*2434*/ 	.word	0xffffffff


	//   ....[255]....
        /*2438*/ 	.word	0xffffffff


	//   ....[0]....
        /*243c*/ 	.word	0xffffffff


	//   ....[1]....
        /*2440*/ 	.word	0xffffffff


	//   ....[2]....
        /*2444*/ 	.word	0xffffffff


	//   ....[3]....
        /*2448*/ 	.word	0xffffffff


	//   ....[4]....
        /*244c*/ 	.word	0xffffffff


	//   ....[5]....
        /*2450*/ 	.word	0xffffffff


	//   ....[6]....
        /*2454*/ 	.word	0xffffffff


	//   ....[7]....
        /*2458*/ 	.word	0xffffffff


	//   ....[8]....
        /*245c*/ 	.word	0xffffffff


	//   ....[9]....
        /*2460*/ 	.word	0xffffffff


	//   ....[10]....
        /*2464*/ 	.word	0xffffffff


	//   ....[11]....
        /*2468*/ 	.word	0xffffffff


	//   ....[12]....
        /*246c*/ 	.word	0xffffffff


	//   ....[13]....
        /*2470*/ 	.word	0xffffffff


	//   ....[14]....
        /*2474*/ 	.word	0xffffffff


	//   ....[15]....
        /*2478*/ 	.word	0xffffffff


	//   ....[16]....
        /*247c*/ 	.word	0xffffffff


	//   ....[17]....
        /*2480*/ 	.word	0xffffffff


	//   ....[18]....
        /*2484*/ 	.word	0xffffffff


	//   ....[19]....
        /*2488*/ 	.word	0xffffffff


	//   ....[20]....
        /*248c*/ 	.word	0xffffffff


	//   ....[21]....
        /*2490*/ 	.word	0xffffffff


	//   ....[22]....
        /*2494*/ 	.word	0xffffffff


	//   ....[23]....
        /*2498*/ 	.word	0xffffffff


	//   ....[24]....
        /*249c*/ 	.word	0xffffffff


	//   ....[25]....
        /*24a0*/ 	.word	0xffffffff


	//   ....[26]....
        /*24a4*/ 	.word	0xffffffff


	//   ....[27]....
        /*24a8*/ 	.word	0xffffffff


	//   ....[28]....
        /*24ac*/ 	.word	0xffffffff


	//   ....[29]....
        /*24b0*/ 	.word	0xffffffff


	//   ....[30]....
        /*24b4*/ 	.word	0xffffffff


	//   ....[31]....
        /*24b8*/ 	.word	0xffffffff


	//   ....[32]....
        /*24bc*/ 	.word	0xffffffff


	//   ....[33]....
        /*24c0*/ 	.word	0xffffffff


	//   ....[34]....
        /*24c4*/ 	.word	0xffffffff


	//   ....[35]....
        /*24c8*/ 	.word	0xffffffff


	//   ....[36]....
        /*24cc*/ 	.word	0xffffffff


	//   ....[37]....
        /*24d0*/ 	.word	0xffffffff


	//   ....[38]....
        /*24d4*/ 	.word	0xffffffff


	//   ....[39]....
        /*24d8*/ 	.word	0xffffffff


	//   ....[40]....
        /*24dc*/ 	.word	0xffffffff


	//   ....[41]....
        /*24e0*/ 	.word	0xffffffff


	//   ....[42]....
        /*24e4*/ 	.word	0xffffffff


	//   ....[43]....
        /*24e8*/ 	.word	0xffffffff


	//   ....[44]....
        /*24ec*/ 	.word	0xffffffff


	//   ....[45]....
        /*24f0*/ 	.word	0xffffffff


	//   ....[46]....
        /*24f4*/ 	.word	0xffffffff


	//   ....[47]....
        /*24f8*/ 	.word	0xffffffff


	//   ....[48]....
        /*24fc*/ 	.word	0xffffffff


	//   ....[49]....
        /*2500*/ 	.word	0xffffffff


	//   ....[50]....
        /*2504*/ 	.word	0xffffffff


	//   ....[51]....
        /*2508*/ 	.word	0xffffffff


	//   ....[52]....
        /*250c*/ 	.word	0xffffffff


	//   ....[53]....
        /*2510*/ 	.word	0xffffffff


	//   ....[54]....
        /*2514*/ 	.word	0xffffffff


	//   ....[55]....
        /*2518*/ 	.word	0xffffffff


	//   ....[56]....
        /*251c*/ 	.word	0xffffffff


	//   ....[57]....
        /*2520*/ 	.word	0xffffffff


	//   ....[58]....
        /*2524*/ 	.word	0xffffffff


	//   ....[59]....
        /*2528*/ 	.word	0xffffffff


	//   ....[60]....
        /*252c*/ 	.word	0xffffffff


	//   ....[61]....
        /*2530*/ 	.word	0xffffffff


	//   ....[62]....
        /*2534*/ 	.word	0xffffffff


	//   ....[63]....
        /*2538*/ 	.word	0xffffffff


	//   ....[64]....
        /*253c*/ 	.word	0xffffffff


	//   ....[65]....
        /*2540*/ 	.word	0xffffffff


	//   ....[66]....
        /*2544*/ 	.word	0xffffffff


	//   ....[67]....
        /*2548*/ 	.word	0xffffffff


	//   ....[68]....
        /*254c*/ 	.word	0xffffffff


	//   ....[69]....
        /*2550*/ 	.word	0xffffffff


	//   ....[70]....
        /*2554*/ 	.word	0xffffffff


	//   ....[71]....
        /*2558*/ 	.word	0xffffffff


	//   ....[72]....
        /*255c*/ 	.word	0xffffffff


	//   ....[73]....
        /*2560*/ 	.word	0xffffffff


	//   ....[74]....
        /*2564*/ 	.word	0xffffffff


	//   ....[75]....
        /*2568*/ 	.word	0xffffffff


	//   ....[76]....
        /*256c*/ 	.word	0xffffffff


	//   ....[77]....
        /*2570*/ 	.word	0xffffffff


	//   ....[78]....
        /*2574*/ 	.word	0xffffffff


	//   ....[79]....
        /*2578*/ 	.word	0xffffffff


	//   ....[80]....
        /*257c*/ 	.word	0xffffffff


	//   ....[81]....
        /*2580*/ 	.word	0xffffffff


	//   ....[82]....
        /*2584*/ 	.word	0xffffffff


	//   ....[83]....
        /*2588*/ 	.word	0xffffffff


	//   ....[84]....
        /*258c*/ 	.word	0xffffffff


	//   ....[85]....
        /*2590*/ 	.word	0xffffffff


	//   ....[86]....
        /*2594*/ 	.word	0xffffffff


	//   ....[87]....
        /*2598*/ 	.word	0xffffffff


	//   ....[88]....
        /*259c*/ 	.word	0xffffffff


	//   ....[89]....
        /*25a0*/ 	.word	0xffffffff


	//   ....[90]....
        /*25a4*/ 	.word	0xffffffff


	//   ....[91]....
        /*25a8*/ 	.word	0xffffffff


	//   ....[92]....
        /*25ac*/ 	.word	0xffffffff


	//   ....[93]....
        /*25b0*/ 	.word	0xffffffff


	//   ....[94]....
        /*25b4*/ 	.word	0xffffffff


	//   ....[95]....
        /*25b8*/ 	.word	0xffffffff


	//   ....[96]....
        /*25bc*/ 	.word	0xffffffff


	//   ....[97]....
        /*25c0*/ 	.word	0xffffffff


	//   ....[98]....
        /*25c4*/ 	.word	0xffffffff


	//   ....[99]....
        /*25c8*/ 	.word	0xffffffff


	//   ....[100]....
        /*25cc*/ 	.word	0xffffffff


	//   ....[101]....
        /*25d0*/ 	.word	0xffffffff


	//   ....[102]....
        /*25d4*/ 	.word	0xffffffff


	//   ....[103]....
        /*25d8*/ 	.word	0xffffffff


	//   ....[104]....
        /*25dc*/ 	.word	0xffffffff


	//   ....[105]....
        /*25e0*/ 	.word	0xffffffff


	//   ....[106]....
        /*25e4*/ 	.word	0xffffffff


	//   ....[107]....
        /*25e8*/ 	.word	0xffffffff


	//   ....[108]....
        /*25ec*/ 	.word	0xffffffff


	//   ....[109]....
        /*25f0*/ 	.word	0xffffffff


	//   ....[110]....
        /*25f4*/ 	.word	0xffffffff


	//   ....[111]....
        /*25f8*/ 	.word	0xffffffff


	//   ....[112]....
        /*25fc*/ 	.word	0xffffffff


	//   ....[113]....
        /*2600*/ 	.word	0xffffffff


	//   ....[114]....
        /*2604*/ 	.word	0xffffffff


	//   ....[115]....
        /*2608*/ 	.word	0xffffffff


	//   ....[116]....
        /*260c*/ 	.word	0xffffffff


	//   ....[117]....
        /*2610*/ 	.word	0xffffffff


	//   ....[118]....
        /*2614*/ 	.word	0xffffffff


	//   ....[119]....
        /*2618*/ 	.word	0xffffffff


	//   ....[120]....
        /*261c*/ 	.word	0xffffffff


	//   ....[121]....
        /*2620*/ 	.word	0xffffffff


	//   ....[122]....
        /*2624*/ 	.word	0xffffffff


	//   ....[123]....
        /*2628*/ 	.word	0xffffffff


	//   ....[124]....
        /*262c*/ 	.word	0xffffffff


	//   ....[125]....
        /*2630*/ 	.word	0xffffffff


	//   ....[126]....
        /*2634*/ 	.word	0xffffffff


	//   ....[127]....
        /*2638*/ 	.word	0xffffffff


	//   ....[128]....
        /*263c*/ 	.word	0xffffffff


	//   ....[129]....
        /*2640*/ 	.word	0xffffffff


	//   ....[130]....
        /*2644*/ 	.word	0xffffffff


	//   ....[131]....
        /*2648*/ 	.word	0xffffffff


	//   ....[132]....
        /*264c*/ 	.word	0xffffffff


	//   ....[133]....
        /*2650*/ 	.word	0xffffffff


	//   ....[134]....
        /*2654*/ 	.word	0xffffffff


	//   ....[135]....
        /*2658*/ 	.word	0xffffffff


	//   ....[136]....
        /*265c*/ 	.word	0xffffffff


	//   ....[137]....
        /*2660*/ 	.word	0xffffffff


	//   ....[138]....
        /*2664*/ 	.word	0xffffffff


	//   ....[139]....
        /*2668*/ 	.word	0xffffffff


	//   ....[140]....
        /*266c*/ 	.word	0xffffffff


	//   ....[141]....
        /*2670*/ 	.word	0xffffffff


	//   ....[142]....
        /*2674*/ 	.word	0xffffffff


	//   ....[143]....
        /*2678*/ 	.word	0xffffffff


	//   ....[144]....
        /*267c*/ 	.word	0xffffffff


	//   ....[145]....
        /*2680*/ 	.word	0xffffffff


	//   ....[146]....
        /*2684*/ 	.word	0xffffffff


	//   ....[147]....
        /*2688*/ 	.word	0xffffffff


	//   ....[148]....
        /*268c*/ 	.word	0xffffffff


	//   ....[149]....
        /*2690*/ 	.word	0xffffffff


	//   ....[150]....
        /*2694*/ 	.word	0xffffffff


	//   ....[151]....
        /*2698*/ 	.word	0xffffffff


	//   ....[152]....
        /*269c*/ 	.word	0xffffffff


	//   ....[153]....
        /*26a0*/ 	.word	0xffffffff


	//   ....[154]....
        /*26a4*/ 	.word	0xffffffff


	//   ....[155]....
        /*26a8*/ 	.word	0xffffffff


	//   ....[156]....
        /*26ac*/ 	.word	0xffffffff


	//   ....[157]....
        /*26b0*/ 	.word	0xffffffff


	//   ....[158]....
        /*26b4*/ 	.word	0xffffffff


	//   ....[159]....
        /*26b8*/ 	.word	0xffffffff


	//   ....[160]....
        /*26bc*/ 	.word	0xffffffff


	//   ....[161]....
        /*26c0*/ 	.word	0xffffffff


	//   ....[162]....
        /*26c4*/ 	.word	0xffffffff


	//   ....[163]....
        /*26c8*/ 	.word	0xffffffff


	//   ....[164]....
        /*26cc*/ 	.word	0xffffffff


	//   ....[165]....
        /*26d0*/ 	.word	0xffffffff


	//   ....[166]....
        /*26d4*/ 	.word	0xffffffff


	//   ....[167]....
        /*26d8*/ 	.word	0xffffffff


	//   ....[168]....
        /*26dc*/ 	.word	0xffffffff


	//   ....[169]....
        /*26e0*/ 	.word	0xffffffff


	//   ....[170]....
        /*26e4*/ 	.word	0xffffffff


	//   ....[171]....
        /*26e8*/ 	.word	0xffffffff


	//   ....[172]....
        /*26ec*/ 	.word	0xffffffff


	//   ....[173]....
        /*26f0*/ 	.word	0xffffffff


	//   ....[174]....
        /*26f4*/ 	.word	0xffffffff


	//   ....[175]....
        /*26f8*/ 	.word	0xffffffff


	//   ....[176]....
        /*26fc*/ 	.word	0xffffffff


	//   ....[177]....
        /*2700*/ 	.word	0xffffffff


	//   ....[178]....
        /*2704*/ 	.word	0xffffffff


	//   ....[179]....
        /*2708*/ 	.word	0xffffffff


	//   ....[180]....
        /*270c*/ 	.word	0xffffffff


	//   ....[181]....
        /*2710*/ 	.word	0xffffffff


	//   ....[182]....
        /*2714*/ 	.word	0xffffffff


	//   ....[183]....
        /*2718*/ 	.word	0xffffffff


	//   ....[184]....
        /*271c*/ 	.word	0xffffffff


	//   ....[185]....
        /*2720*/ 	.word	0xffffffff


	//   ....[186]....
        /*2724*/ 	.word	0xffffffff


	//   ....[187]....
        /*2728*/ 	.word	0xffffffff


	//   ....[188]....
        /*272c*/ 	.word	0xffffffff


	//   ....[189]....
        /*2730*/ 	.word	0xffffffff


	//   ....[190]....
        /*2734*/ 	.word	0xffffffff


	//   ....[191]....
        /*2738*/ 	.word	0xffffffff


	//   ....[192]....
        /*273c*/ 	.word	0xffffffff


	//   ....[193]....
        /*2740*/ 	.word	0xffffffff


	//   ....[194]....
        /*2744*/ 	.word	0xffffffff


	//   ....[195]....
        /*2748*/ 	.word	0xffffffff


	//   ....[196]....
        /*274c*/ 	.word	0xffffffff


	//   ....[197]....
        /*2750*/ 	.word	0xffffffff


	//   ....[198]....
        /*2754*/ 	.word	0xffffffff


	//   ....[199]....
        /*2758*/ 	.word	0xffffffff


	//   ....[200]....
        /*275c*/ 	.word	0xffffffff


	//   ....[201]....
        /*2760*/ 	.word	0xffffffff


	//   ....[202]....
        /*2764*/ 	.word	0xffffffff


	//   ....[203]....
        /*2768*/ 	.word	0xffffffff


	//   ....[204]....
        /*276c*/ 	.word	0xffffffff


	//   ....[205]....
        /*2770*/ 	.word	0xffffffff


	//   ....[206]....
        /*2774*/ 	.word	0xffffffff


	//   ....[207]....
        /*2778*/ 	.word	0xffffffff


	//   ....[208]....
        /*277c*/ 	.word	0xffffffff


	//   ....[209]....
        /*2780*/ 	.word	0xffffffff


	//   ....[210]....
        /*2784*/ 	.word	0xffffffff


	//   ....[211]....
        /*2788*/ 	.word	0xffffffff


	//   ....[212]....
        /*278c*/ 	.word	0xffffffff


	//   ....[213]....
        /*2790*/ 	.word	0xffffffff


	//   ....[214]....
        /*2794*/ 	.word	0xffffffff


	//   ....[215]....
        /*2798*/ 	.word	0xffffffff


	//   ....[216]....
        /*279c*/ 	.word	0xffffffff


	//   ....[217]....
        /*27a0*/ 	.word	0xffffffff


	//   ....[218]....
        /*27a4*/ 	.word	0xffffffff


	//   ....[219]....
        /*27a8*/ 	.word	0xffffffff


	//   ....[220]....
        /*27ac*/ 	.word	0xffffffff


	//   ....[221]....
        /*27b0*/ 	.word	0xffffffff


	//   ....[222]....
        /*27b4*/ 	.word	0xffffffff


	//   ....[223]....
        /*27b8*/ 	.word	0xffffffff


	//   ....[224]....
        /*27bc*/ 	.word	0xffffffff


	//   ....[225]....
        /*27c0*/ 	.word	0xffffffff


	//   ....[226]....
        /*27c4*/ 	.word	0xffffffff


	//   ....[227]....
        /*27c8*/ 	.word	0xffffffff


	//   ....[228]....
        /*27cc*/ 	.word	0xffffffff


	//   ....[229]....
        /*27d0*/ 	.word	0xffffffff


	//   ....[230]....
        /*27d4*/ 	.word	0xffffffff


	//   ....[231]....
        /*27d8*/ 	.word	0xffffffff


	//   ....[232]....
        /*27dc*/ 	.word	0xffffffff


	//   ....[233]....
        /*27e0*/ 	.word	0xffffffff


	//   ....[234]....
        /*27e4*/ 	.word	0xffffffff


	//   ....[235]....
        /*27e8*/ 	.word	0xffffffff


	//   ....[236]....
        /*27ec*/ 	.word	0xffffffff


	//   ....[237]....
        /*27f0*/ 	.word	0xffffffff


	//   ....[238]....
        /*27f4*/ 	.word	0xffffffff


	//   ....[239]....
        /*27f8*/ 	.word	0xffffffff


	//   ....[240]....
        /*27fc*/ 	.word	0xffffffff


	//   ....[241]....
        /*2800*/ 	.word	0xffffffff


	//   ....[242]....
        /*2804*/ 	.word	0xffffffff


	//   ....[243]....
        /*2808*/ 	.word	0xffffffff


	//   ....[244]....
        /*280c*/ 	.word	0xffffffff


	//   ....[245]....
        /*2810*/ 	.word	0xffffffff


	//   ....[246]....
        /*2814*/ 	.word	0xffffffff


	//   ....[247]....
        /*2818*/ 	.word	0xffffffff


	//   ....[248]....
        /*281c*/ 	.word	0xffffffff


	//   ....[249]....
        /*2820*/ 	.word	0xffffffff


	//   ....[250]....
        /*2824*/ 	.word	0xffffffff


	//   ....[251]....
        /*2828*/ 	.word	0xffffffff


	//   ....[252]....
        /*282c*/ 	.word	0xffffffff


	//   ....[253]....
        /*2830*/ 	.word	0xffffffff


	//   ....[254]....
        /*2834*/ 	.word	0xffffffff


	//   ....[255]....
        /*2838*/ 	.word	0xffffffff


	//   ....[0]....
        /*283c*/ 	.word	0xffffffff


	//   ....[1]....
        /*2840*/ 	.word	0xffffffff


	//   ....[2]....
        /*2844*/ 	.word	0xffffffff


	//   ....[3]....
        /*2848*/ 	.word	0xffffffff


	//   ....[4]....
        /*284c*/ 	.word	0xffffffff


	//   ....[5]....
        /*2850*/ 	.word	0xffffffff


	//   ....[6]....
        /*2854*/ 	.word	0xffffffff


	//   ....[7]....
        /*2858*/ 	.word	0xffffffff


	//   ....[8]....
        /*285c*/ 	.word	0xffffffff


	//   ....[9]....
        /*2860*/ 	.word	0xffffffff


	//   ....[10]....
        /*2864*/ 	.word	0xffffffff


	//   ....[11]....
        /*2868*/ 	.word	0xffffffff


	//   ....[12]....
        /*286c*/ 	.word	0xffffffff


	//   ....[13]....
        /*2870*/ 	.word	0xffffffff


	//   ....[14]....
        /*2874*/ 	.word	0xffffffff


	//   ....[15]....
        /*2878*/ 	.word	0xffffffff


	//   ....[16]....
        /*287c*/ 	.word	0xffffffff


	//   ....[17]....
        /*2880*/ 	.word	0xffffffff


	//   ....[18]....
        /*2884*/ 	.word	0xffffffff


	//   ....[19]....
        /*2888*/ 	.word	0xffffffff


	//   ....[20]....
        /*288c*/ 	.word	0xffffffff


	//   ....[21]....
        /*2890*/ 	.word	0xffffffff


	//   ....[22]....
        /*2894*/ 	.word	0xffffffff


	//   ....[23]....
        /*2898*/ 	.word	0xffffffff


	//   ....[24]....
        /*289c*/ 	.word	0xffffffff


	//   ....[25]....
        /*28a0*/ 	.word	0xffffffff


	//   ....[26]....
        /*28a4*/ 	.word	0xffffffff


	//   ....[27]....
        /*28a8*/ 	.word	0xffffffff


	//   ....[28]....
        /*28ac*/ 	.word	0xffffffff


	//   ....[29]....
        /*28b0*/ 	.word	0xffffffff


	//   ....[30]....
        /*28b4*/ 	.word	0xffffffff


	//   ....[31]....
        /*28b8*/ 	.word	0xffffffff


	//   ....[32]....
        /*28bc*/ 	.word	0xffffffff


	//   ....[33]....
        /*28c0*/ 	.word	0xffffffff


	//   ....[34]....
        /*28c4*/ 	.word	0xffffffff


	//   ....[35]....
        /*28c8*/ 	.word	0xffffffff


	//   ....[36]....
        /*28cc*/ 	.word	0xffffffff


	//   ....[37]....
        /*28d0*/ 	.word	0xffffffff


	//   ....[38]....
        /*28d4*/ 	.word	0xffffffff


	//   ....[39]....
        /*28d8*/ 	.word	0xffffffff


	//   ....[40]....
        /*28dc*/ 	.word	0xffffffff


	//   ....[41]....
        /*28e0*/ 	.word	0xffffffff


	//   ....[42]....
        /*28e4*/ 	.word	0xffffffff


	//   ....[43]....
        /*28e8*/ 	.word	0xffffffff


	//   ....[44]....
        /*28ec*/ 	.word	0xffffffff


	//   ....[45]....
        /*28f0*/ 	.word	0xffffffff


	//   ....[46]....
        /*28f4*/ 	.word	0xffffffff


	//   ....[47]....
        /*28f8*/ 	.word	0xffffffff


	//   ....[48]....
        /*28fc*/ 	.word	0xffffffff


	//   ....[49]....
        /*2900*/ 	.word	0xffffffff


	//   ....[50]....
        /*2904*/ 	.word	0xffffffff


	//   ....[51]....
        /*2908*/ 	.word	0xffffffff


	//   ....[52]....
        /*290c*/ 	.word	0xffffffff


	//   ....[53]....
        /*2910*/ 	.word	0xffffffff


	//   ....[54]....
        /*2914*/ 	.word	0xffffffff


	//   ....[55]....
        /*2918*/ 	.word	0xffffffff


	//   ....[56]....
        /*291c*/ 	.word	0xffffffff


	//   ....[57]....
        /*2920*/ 	.word	0xffffffff


	//   ....[58]....
        /*2924*/ 	.word	0xffffffff


	//   ....[59]....
        /*2928*/ 	.word	0xffffffff


	//   ....[60]....
        /*292c*/ 	.word	0xffffffff


	//   ....[61]....
        /*2930*/ 	.word	0xffffffff


	//   ....[62]....
        /*2934*/ 	.word	0xffffffff


	//   ....[63]....
        /*2938*/ 	.word	0xffffffff


	//   ....[64]....
        /*293c*/ 	.word	0xffffffff


	//   ....[65]....
        /*2940*/ 	.word	0xffffffff


	//   ....[66]....
        /*2944*/ 	.word	0xffffffff


	//   ....[67]....
        /*2948*/ 	.word	0xffffffff


	//   ....[68]....
        /*294c*/ 	.word	0xffffffff


	//   ....[69]....
        /*2950*/ 	.word	0xffffffff


	//   ....[70]....
        /*2954*/ 	.word	0xffffffff


	//   ....[71]....
        /*2958*/ 	.word	0xffffffff


	//   ....[72]....
        /*295c*/ 	.word	0xffffffff


	//   ....[73]....
        /*2960*/ 	.word	0xffffffff


	//   ....[74]....
        /*2964*/ 	.word	0xffffffff


	//   ....[75]....
        /*2968*/ 	.word	0xffffffff


	//   ....[76]....
        /*296c*/ 	.word	0xffffffff


	//   ....[77]....
        /*2970*/ 	.word	0xffffffff


	//   ....[78]....
        /*2974*/ 	.word	0xffffffff


	//   ....[79]....
        /*2978*/ 	.word	0xffffffff


	//   ....[80]....
        /*297c*/ 	.word	0xffffffff


	//   ....[81]....
        /*2980*/ 	.word	0xffffffff


	//   ....[82]....
        /*2984*/ 	.word	0xffffffff


	//   ....[83]....
        /*2988*/ 	.word	0xffffffff


	//   ....[84]....
        /*298c*/ 	.word	0xffffffff


	//   ....[85]....
        /*2990*/ 	.word	0xffffffff


	//   ....[86]....
        /*2994*/ 	.word	0xffffffff


	//   ....[87]....
        /*2998*/ 	.word	0xffffffff


	//   ....[88]....
        /*299c*/ 	.word	0xffffffff


	//   ....[89]....
        /*29a0*/ 	.word	0xffffffff


	//   ....[90]....
        /*29a4*/ 	.word	0xffffffff


	//   ....[91]....
        /*29a8*/ 	.word	0xffffffff


	//   ....[92]....
        /*29ac*/ 	.word	0xffffffff


	//   ....[93]....
        /*29b0*/ 	.word	0xffffffff


	//   ....[94]....
        /*29b4*/ 	.word	0xffffffff


	//   ....[95]....
        /*29b8*/ 	.word	0xffffffff


	//   ....[96]....
        /*29bc*/ 	.word	0xffffffff


	//   ....[97]....
        /*29c0*/ 	.word	0xffffffff


	//   ....[98]....
        /*29c4*/ 	.word	0xffffffff


	//   ....[99]....
        /*29c8*/ 	.word	0xffffffff


	//   ....[100]....
        /*29cc*/ 	.word	0xffffffff


	//   ....[101]....
        /*29d0*/ 	.word	0xffffffff


	//   ....[102]....
        /*29d4*/ 	.word	0xffffffff


	//   ....[103]....
        /*29d8*/ 	.word	0xffffffff


	//   ....[104]....
        /*29dc*/ 	.word	0xffffffff


	//   ....[105]....
        /*29e0*/ 	.word	0xffffffff


	//   ....[106]....
        /*29e4*/ 	.word	0xffffffff


	//   ....[107]....
        /*29e8*/ 	.word	0xffffffff


	//   ....[108]....
        /*29ec*/ 	.word	0xffffffff


	//   ....[109]....
        /*29f0*/ 	.word	0xffffffff


	//   ....[110]....
        /*29f4*/ 	.word	0xffffffff


	//   ....[111]....
        /*29f8*/ 	.word	0xffffffff


	//   ....[112]....
        /*29fc*/ 	.word	0xffffffff


	//   ....[113]....
        /*2a00*/ 	.word	0xffffffff


	//   ....[114]....
        /*2a04*/ 	.word	0xffffffff


	//   ....[115]....
        /*2a08*/ 	.word	0xffffffff


	//   ....[116]....
        /*2a0c*/ 	.word	0xffffffff


	//   ....[117]....
        /*2a10*/ 	.word	0xffffffff


	//   ....[118]....
        /*2a14*/ 	.word	0xffffffff


	//   ....[119]....
        /*2a18*/ 	.word	0xffffffff


	//   ....[120]....
        /*2a1c*/ 	.word	0xffffffff


	//   ....[121]....
        /*2a20*/ 	.word	0xffffffff


	//   ....[122]....
        /*2a24*/ 	.word	0xffffffff


	//   ....[123]....
        /*2a28*/ 	.word	0xffffffff


	//   ....[124]....
        /*2a2c*/ 	.word	0xffffffff


	//   ....[125]....
        /*2a30*/ 	.word	0xffffffff


	//   ....[126]....
        /*2a34*/ 	.word	0xffffffff


	//   ....[127]....
        /*2a38*/ 	.word	0xffffffff


	//   ....[128]....
        /*2a3c*/ 	.word	0xffffffff


	//   ....[129]....
        /*2a40*/ 	.word	0xffffffff


	//   ....[130]....
        /*2a44*/ 	.word	0xffffffff


	//   ....[131]....
        /*2a48*/ 	.word	0xffffffff


	//   ....[132]....
        /*2a4c*/ 	.word	0xffffffff


	//   ....[133]....
        /*2a50*/ 	.word	0xffffffff


	//   ....[134]....
        /*2a54*/ 	.word	0xffffffff


	//   ....[135]....
        /*2a58*/ 	.word	0xffffffff


	//   ....[136]....
        /*2a5c*/ 	.word	0xffffffff


	//   ....[137]....
        /*2a60*/ 	.word	0xffffffff


	//   ....[138]....
        /*2a64*/ 	.word	0xffffffff


	//   ....[139]....
        /*2a68*/ 	.word	0xffffffff


	//   ....[140]....
        /*2a6c*/ 	.word	0xffffffff


	//   ....[141]....
        /*2a70*/ 	.word	0xffffffff


	//   ....[142]....
        /*2a74*/ 	.word	0xffffffff


	//   ....[143]....
        /*2a78*/ 	.word	0xffffffff


	//   ....[144]....
        /*2a7c*/ 	.word	0xffffffff


	//   ....[145]....
        /*2a80*/ 	.word	0xffffffff


	//   ....[146]....
        /*2a84*/ 	.word	0xffffffff


	//   ....[147]....
        /*2a88*/ 	.word	0xffffffff


	//   ....[148]....
        /*2a8c*/ 	.word	0xffffffff


	//   ....[149]....
        /*2a90*/ 	.word	0xffffffff


	//   ....[150]....
        /*2a94*/ 	.word	0xffffffff


	//   ....[151]....
        /*2a98*/ 	.word	0xffffffff


	//   ....[152]....
        /*2a9c*/ 	.word	0xffffffff


	//   ....[153]....
        /*2aa0*/ 	.word	0xffffffff


	//   ....[154]....
        /*2aa4*/ 	.word	0xffffffff


	//   ....[155]....
        /*2aa8*/ 	.word	0xffffffff


	//   ....[156]....
        /*2aac*/ 	.word	0xffffffff


	//   ....[157]....
        /*2ab0*/ 	.word	0xffffffff


	//   ....[158]....
        /*2ab4*/ 	.word	0xffffffff


	//   ....[159]....
        /*2ab8*/ 	.word	0xffffffff


	//   ....[160]....
        /*2abc*/ 	.word	0xffffffff


	//   ....[161]....
        /*2ac0*/ 	.word	0xffffffff


	//   ....[162]....
        /*2ac4*/ 	.word	0xffffffff


	//   ....[163]....
        /*2ac8*/ 	.word	0xffffffff


	//   ....[164]....
        /*2acc*/ 	.word	0xffffffff


	//   ....[165]....
        /*2ad0*/ 	.word	0xffffffff


	//   ....[166]....
        /*2ad4*/ 	.word	0xffffffff


	//   ....[167]....
        /*2ad8*/ 	.word	0xffffffff


	//   ....[168]....
        /*2adc*/ 	.word	0xffffffff


	//   ....[169]....
        /*2ae0*/ 	.word	0xffffffff


	//   ....[170]....
        /*2ae4*/ 	.word	0xffffffff


	//   ....[171]....
        /*2ae8*/ 	.word	0xffffffff


	//   ....[172]....
        /*2aec*/ 	.word	0xffffffff


	//   ....[173]....
        /*2af0*/ 	.word	0xffffffff


	//   ....[174]....
        /*2af4*/ 	.word	0xffffffff


	//   ....[175]....
        /*2af8*/ 	.word	0xffffffff


	//   ....[176]....
        /*2afc*/ 	.word	0xffffffff


	//   ....[177]....
        /*2b00*/ 	.word	0xffffffff


	//   ....[178]....
        /*2b04*/ 	.word	0xffffffff


	//   ....[179]....
        /*2b08*/ 	.word	0xffffffff


	//   ....[180]....
        /*2b0c*/ 	.word	0xffffffff


	//   ....[181]....
        /*2b10*/ 	.word	0xffffffff


	//   ....[182]....
        /*2b14*/ 	.word	0xffffffff


	//   ....[183]....
        /*2b18*/ 	.word	0xffffffff


	//   ....[184]....
        /*2b1c*/ 	.word	0xffffffff


	//   ....[185]....
        /*2b20*/ 	.word	0xffffffff


	//   ....[186]....
        /*2b24*/ 	.word	0xffffffff


	//   ....[187]....
        /*2b28*/ 	.word	0xffffffff


	//   ....[188]....
        /*2b2c*/ 	.word	0xffffffff


	//   ....[189]....
        /*2b30*/ 	.word	0xffffffff


	//   ....[190]....
        /*2b34*/ 	.word	0xffffffff


	//   ....[191]....
        /*2b38*/ 	.word	0xffffffff


	//   ....[192]....
        /*2b3c*/ 	.word	0xffffffff


	//   ....[193]....
        /*2b40*/ 	.word	0xffffffff


	//   ....[194]....
        /*2b44*/ 	.word	0xffffffff


	//   ....[195]....
        /*2b48*/ 	.word	0xffffffff


	//   ....[196]....
        /*2b4c*/ 	.word	0xffffffff


	//   ....[197]....
        /*2b50*/ 	.word	0xffffffff


	//   ....[198]....
        /*2b54*/ 	.word	0xffffffff


	//   ....[199]....
        /*2b58*/ 	.word	0xffffffff


	//   ....[200]....
        /*2b5c*/ 	.word	0xffffffff


	//   ....[201]....
        /*2b60*/ 	.word	0xffffffff


	//   ....[202]....
        /*2b64*/ 	.word	0xffffffff


	//   ....[203]....
        /*2b68*/ 	.word	0xffffffff


	//   ....[204]....
        /*2b6c*/ 	.word	0xffffffff


	//   ....[205]....
        /*2b70*/ 	.word	0xffffffff


	//   ....[206]....
        /*2b74*/ 	.word	0xffffffff


	//   ....[207]....
        /*2b78*/ 	.word	0xffffffff


	//   ....[208]....
        /*2b7c*/ 	.word	0xffffffff


	//   ....[209]....
        /*2b80*/ 	.word	0xffffffff


	//   ....[210]....
        /*2b84*/ 	.word	0xffffffff


	//   ....[211]....
        /*2b88*/ 	.word	0xffffffff


	//   ....[212]....
        /*2b8c*/ 	.word	0xffffffff


	//   ....[213]....
        /*2b90*/ 	.word	0xffffffff


	//   ....[214]....
        /*2b94*/ 	.word	0xffffffff


	//   ....[215]....
        /*2b98*/ 	.word	0xffffffff


	//   ....[216]....
        /*2b9c*/ 	.word	0xffffffff


	//   ....[217]....
        /*2ba0*/ 	.word	0xffffffff


	//   ....[218]....
        /*2ba4*/ 	.word	0xffffffff


	//   ....[219]....
        /*2ba8*/ 	.word	0xffffffff


	//   ....[220]....
        /*2bac*/ 	.word	0xffffffff


	//   ....[221]....
        /*2bb0*/ 	.word	0xffffffff


	//   ....[222]....
        /*2bb4*/ 	.word	0xffffffff


	//   ....[223]....
        /*2bb8*/ 	.word	0xffffffff


	//   ....[224]....
        /*2bbc*/ 	.word	0xffffffff


	//   ....[225]....
        /*2bc0*/ 	.word	0xffffffff


	//   ....[226]....
        /*2bc4*/ 	.word	0xffffffff


	//   ....[227]....
        /*2bc8*/ 	.word	0xffffffff


	//   ....[228]....
        /*2bcc*/ 	.word	0xffffffff


	//   ....[229]....
        /*2bd0*/ 	.word	0xffffffff


	//   ....[230]....
        /*2bd4*/ 	.word	0xffffffff


	//   ....[231]....
        /*2bd8*/ 	.word	0xffffffff


	//   ....[232]....
        /*2bdc*/ 	.word	0xffffffff


	//   ....[233]....
        /*2be0*/ 	.word	0xffffffff


	//   ....[234]....
        /*2be4*/ 	.word	0xffffffff


	//   ....[235]....
        /*2be8*/ 	.word	0xffffffff


	//   ....[236]....
        /*2bec*/ 	.word	0xffffffff


	//   ....[237]....
        /*2bf0*/ 	.word	0xffffffff


	//   ....[238]....
        /*2bf4*/ 	.word	0xffffffff


	//   ....[239]....
        /*2bf8*/ 	.word	0xffffffff


	//   ....[240]....
        /*2bfc*/ 	.word	0xffffffff


	//   ....[241]....
        /*2c00*/ 	.word	0xffffffff


	//   ....[242]....
        /*2c04*/ 	.word	0xffffffff


	//   ....[243]....
        /*2c08*/ 	.word	0xffffffff


	//   ....[244]....
        /*2c0c*/ 	.word	0xffffffff


	//   ....[245]....
        /*2c10*/ 	.word	0xffffffff


	//   ....[246]....
        /*2c14*/ 	.word	0xffffffff


	//   ....[247]....
        /*2c18*/ 	.word	0xffffffff


	//   ....[248]....
        /*2c1c*/ 	.word	0xffffffff


	//   ....[249]....
        /*2c20*/ 	.word	0xffffffff


	//   ....[250]....
        /*2c24*/ 	.word	0xffffffff


	//   ....[251]....
        /*2c28*/ 	.word	0xffffffff


	//   ....[252]....
        /*2c2c*/ 	.word	0xffffffff


	//   ....[253]....
        /*2c30*/ 	.word	0xffffffff


	//   ....[254]....
        /*2c34*/ 	.word	0xffffffff


	//   ....[255]....
        /*2c38*/ 	.word	0xffffffff


	//   ....[0]....
        /*2c3c*/ 	.word	0xffffffff


	//   ....[1]....
        /*2c40*/ 	.word	0xffffffff


	//   ....[2]....
        /*2c44*/ 	.word	0xffffffff


	//   ....[3]....
        /*2c48*/ 	.word	0xffffffff


	//   ....[4]....
        /*2c4c*/ 	.word	0xffffffff


	//   ....[5]....
        /*2c50*/ 	.word	0xffffffff


	//   ....[6]....
        /*2c54*/ 	.word	0xffffffff


	//   ....[7]....
        /*2c58*/ 	.word	0xffffffff


	//   ....[8]....
        /*2c5c*/ 	.word	0xffffffff


	//   ....[9]....
        /*2c60*/ 	.word	0xffffffff


	//   ....[10]....
        /*2c64*/ 	.word	0xffffffff


	//   ....[11]....
        /*2c68*/ 	.word	0xffffffff


	//   ....[12]....
        /*2c6c*/ 	.word	0xffffffff


	//   ....[13]....
        /*2c70*/ 	.word	0xffffffff


	//   ....[14]....
        /*2c74*/ 	.word	0xffffffff


	//   ....[15]....
        /*2c78*/ 	.word	0xffffffff


	//   ....[16]....
        /*2c7c*/ 	.word	0xffffffff


	//   ....[17]....
        /*2c80*/ 	.word	0xffffffff


	//   ....[18]....
        /*2c84*/ 	.word	0xffffffff


	//   ....[19]....
        /*2c88*/ 	.word	0xffffffff


	//   ....[20]....
        /*2c8c*/ 	.word	0xffffffff


	//   ....[21]....
        /*2c90*/ 	.word	0xffffffff


	//   ....[22]....
        /*2c94*/ 	.word	0xffffffff


	//   ....[23]....
        /*2c98*/ 	.word	0xffffffff


	//   ....[24]....
        /*2c9c*/ 	.word	0xffffffff


	//   ....[25]....
        /*2ca0*/ 	.word	0xffffffff


	//   ....[26]....
        /*2ca4*/ 	.word	0xffffffff


	//   ....[27]....
        /*2ca8*/ 	.word	0xffffffff


	//   ....[28]....
        /*2cac*/ 	.word	0xffffffff


	//   ....[29]....
        /*2cb0*/ 	.word	0xffffffff


	//   ....[30]....
        /*2cb4*/ 	.word	0xffffffff


	//   ....[31]....
        /*2cb8*/ 	.word	0xffffffff


	//   ....[32]....
        /*2cbc*/ 	.word	0xffffffff


	//   ....[33]....
        /*2cc0*/ 	.word	0xffffffff


	//   ....[34]....
        /*2cc4*/ 	.word	0xffffffff


	//   ....[35]....
        /*2cc8*/ 	.word	0xffffffff


	//   ....[36]....
        /*2ccc*/ 	.word	0xffffffff


	//   ....[37]....
        /*2cd0*/ 	.word	0xffffffff


	//   ....[38]....
        /*2cd4*/ 	.word	0xffffffff


	//   ....[39]....
        /*2cd8*/ 	.word	0xffffffff


	//   ....[40]....
        /*2cdc*/ 	.word	0xffffffff


	//   ....[41]....
        /*2ce0*/ 	.word	0xffffffff


	//   ....[42]....
        /*2ce4*/ 	.word	0xffffffff


	//   ....[43]....
        /*2ce8*/ 	.word	0xffffffff


	//   ....[44]....
        /*2cec*/ 	.word	0xffffffff


	//   ....[45]....
        /*2cf0*/ 	.word	0xffffffff


	//   ....[46]....
        /*2cf4*/ 	.word	0xffffffff


	//   ....[47]....
        /*2cf8*/ 	.word	0xffffffff


	//   ....[48]....
        /*2cfc*/ 	.word	0xffffffff


	//   ....[49]....
        /*2d00*/ 	.word	0xffffffff


	//   ....[50]....
        /*2d04*/ 	.word	0xffffffff


	//   ....[51]....
        /*2d08*/ 	.word	0xffffffff


	//   ....[52]....
        /*2d0c*/ 	.word	0xffffffff


	//   ....[53]....
        /*2d10*/ 	.word	0xffffffff


	//   ....[54]....
        /*2d14*/ 	.word	0xffffffff


	//   ....[55]....
        /*2d18*/ 	.word	0xffffffff


	//   ....[56]....
        /*2d1c*/ 	.word	0xffffffff


	//   ....[57]....
        /*2d20*/ 	.word	0xffffffff


	//   ....[58]....
        /*2d24*/ 	.word	0xffffffff


	//   ....[59]....
        /*2d28*/ 	.word	0xffffffff


	//   ....[60]....
        /*2d2c*/ 	.word	0xffffffff


	//   ....[61]....
        /*2d30*/ 	.word	0xffffffff


	//   ....[62]....
        /*2d34*/ 	.word	0xffffffff


	//   ....[63]....
        /*2d38*/ 	.word	0xffffffff


	//   ....[64]....
        /*2d3c*/ 	.word	0xffffffff


	//   ....[65]....
        /*2d40*/ 	.word	0xffffffff


	//   ....[66]....
        /*2d44*/ 	.word	0xffffffff


	//   ....[67]....
        /*2d48*/ 	.word	0xffffffff


	//   ....[68]....
        /*2d4c*/ 	.word	0xffffffff


	//   ....[69]....
        /*2d50*/ 	.word	0xffffffff


	//   ....[70]....
        /*2d54*/ 	.word	0xffffffff


	//   ....[71]....
        /*2d58*/ 	.word	0xffffffff


	//   ....[72]....
        /*2d5c*/ 	.word	0xffffffff


	//   ....[73]....
        /*2d60*/ 	.word	0xffffffff


	//   ....[74]....
        /*2d64*/ 	.word	0xffffffff


	//   ....[75]....
        /*2d68*/ 	.word	0xffffffff


	//   ....[76]....
        /*2d6c*/ 	.word	0xffffffff


	//   ....[77]....
        /*2d70*/ 	.word	0xffffffff


	//   ....[78]....
        /*2d74*/ 	.word	0xffffffff


	//   ....[79]....
        /*2d78*/ 	.word	0xffffffff


	//   ....[80]....
        /*2d7c*/ 	.word	0xffffffff


	//   ....[81]....
        /*2d80*/ 	.word	0xffffffff


	//   ....[82]....
        /*2d84*/ 	.word	0xffffffff


	//   ....[83]....
        /*2d88*/ 	.word	0xffffffff


	//   ....[84]....
        /*2d8c*/ 	.word	0xffffffff


	//   ....[85]....
        /*2d90*/ 	.word	0xffffffff


	//   ....[86]....
        /*2d94*/ 	.word	0xffffffff


	//   ....[87]....
        /*2d98*/ 	.word	0xffffffff


	//   ....[88]....
        /*2d9c*/ 	.word	0xffffffff


	//   ....[89]....
        /*2da0*/ 	.word	0xffffffff


	//   ....[90]....
        /*2da4*/ 	.word	0xffffffff


	//   ....[91]....
        /*2da8*/ 	.word	0xffffffff


	//   ....[92]....
        /*2dac*/ 	.word	0xffffffff


	//   ....[93]....
        /*2db0*/ 	.word	0xffffffff


	//   ....[94]....
        /*2db4*/ 	.word	0xffffffff


	//   ....[95]....
        /*2db8*/ 	.word	0xffffffff


	//   ....[96]....
        /*2dbc*/ 	.word	0xffffffff


	//   ....[97]....
        /*2dc0*/ 	.word	0xffffffff


	//   ....[98]....
        /*2dc4*/ 	.word	0xffffffff


	//   ....[99]....
        /*2dc8*/ 	.word	0xffffffff


	//   ....[100]....
        /*2dcc*/ 	.word	0xffffffff


	//   ....[101]....
        /*2dd0*/ 	.word	0xffffffff


	//   ....[102]....
        /*2dd4*/ 	.word	0xffffffff


	//   ....[103]....
        /*2dd8*/ 	.word	0xffffffff


	//   ....[104]....
        /*2ddc*/ 	.word	0xffffffff


	//   ....[105]....
        /*2de0*/ 	.word	0xffffffff


	//   ....[106]....
        /*2de4*/ 	.word	0xffffffff


	//   ....[107]....
        /*2de8*/ 	.word	0xffffffff


	//   ....[108]....
        /*2dec*/ 	.word	0xffffffff


	//   ....[109]....
        /*2df0*/ 	.word	0xffffffff


	//   ....[110]....
        /*2df4*/ 	.word	0xffffffff


	//   ....[111]....
        /*2df8*/ 	.word	0xffffffff


	//   ....[112]....
        /*2dfc*/ 	.word	0xffffffff


	//   ....[113]....
        /*2e00*/ 	.word	0xffffffff


	//   ....[114]....
        /*2e04*/ 	.word	0xffffffff


	//   ....[115]....
        /*2e08*/ 	.word	0xffffffff


	//   ....[116]....
        /*2e0c*/ 	.word	0xffffffff


	//   ....[117]....
        /*2e10*/ 	.word	0xffffffff


	//   ....[118]....
        /*2e14*/ 	.word	0xffffffff


	//   ....[119]....
        /*2e18*/ 	.word	0xffffffff


	//   ....[120]....
        /*2e1c*/ 	.word	0xffffffff


	//   ....[121]....
        /*2e20*/ 	.word	0xffffffff


	//   ....[122]....
        /*2e24*/ 	.word	0xffffffff


	//   ....[123]....
        /*2e28*/ 	.word	0xffffffff


	//   ....[124]....
        /*2e2c*/ 	.word	0xffffffff


	//   ....[125]....
        /*2e30*/ 	.word	0xffffffff


	//   ....[126]....
        /*2e34*/ 	.word	0xffffffff


	//   ....[127]....
        /*2e38*/ 	.word	0xffffffff


	//   ....[128]....
        /*2e3c*/ 	.word	0xffffffff


	//   ....[129]....
        /*2e40*/ 	.word	0xffffffff


	//   ....[130]....
        /*2e44*/ 	.word	0xffffffff


	//   ....[131]....
        /*2e48*/ 	.word	0xffffffff


	//   ....[132]....
        /*2e4c*/ 	.word	0xffffffff


	//   ....[133]....
        /*2e50*/ 	.word	0xffffffff


	//   ....[134]....
        /*2e54*/ 	.word	0xffffffff


	//   ....[135]....
        /*2e58*/ 	.word	0xffffffff


	//   ....[136]....
        /*2e5c*/ 	.word	0xffffffff


	//   ....[137]....
        /*2e60*/ 	.word	0xffffffff


	//   ....[138]....
        /*2e64*/ 	.word	0xffffffff


	//   ....[139]....
        /*2e68*/ 	.word	0xffffffff


	//   ....[140]....
        /*2e6c*/ 	.word	0xffffffff


	//   ....[141]....
        /*2e70*/ 	.word	0xffffffff


	//   ....[142]....
        /*2e74*/ 	.word	0xffffffff


	//   ....[143]....
        /*2e78*/ 	.word	0xffffffff


	//   ....[144]....
        /*2e7c*/ 	.word	0xffffffff


	//   ....[145]....
        /*2e80*/ 	.word	0xffffffff


	//   ....[146]....
        /*2e84*/ 	.word	0xffffffff


	//   ....[147]....
        /*2e88*/ 	.word	0xffffffff


	//   ....[148]....
        /*2e8c*/ 	.word	0xffffffff


	//   ....[149]....
        /*2e90*/ 	.word	0xffffffff


	//   ....[150]....
        /*2e94*/ 	.word	0xffffffff


	//   ....[151]....
        /*2e98*/ 	.word	0xffffffff


	//   ....[152]....
        /*2e9c*/ 	.word	0xffffffff


	//   ....[153]....
        /*2ea0*/ 	.word	0xffffffff


	//   ....[154]....
        /*2ea4*/ 	.word	0xffffffff


	//   ....[155]....
        /*2ea8*/ 	.word	0xffffffff


	//   ....[156]....
        /*2eac*/ 	.word	0xffffffff


	//   ....[157]....
        /*2eb0*/ 	.word	0xffffffff


	//   ....[158]....
        /*2eb4*/ 	.word	0xffffffff


	//   ....[159]....
        /*2eb8*/ 	.word	0xffffffff


	//   ....[160]....
        /*2ebc*/ 	.word	0xffffffff


	//   ....[161]....
        /*2ec0*/ 	.word	0xffffffff


	//   ....[162]....
        /*2ec4*/ 	.word	0xffffffff


	//   ....[163]....
        /*2ec8*/ 	.word	0xffffffff


	//   ....[164]....
        /*2ecc*/ 	.word	0xffffffff


	//   ....[165]....
        /*2ed0*/ 	.word	0xffffffff


	//   ....[166]....
        /*2ed4*/ 	.word	0xffffffff


	//   ....[167]....
        /*2ed8*/ 	.word	0xffffffff


	//   ....[168]....
        /*2edc*/ 	.word	0xffffffff


	//   ....[169]....
        /*2ee0*/ 	.word	0xffffffff


	//   ....[170]....
        /*2ee4*/ 	.word	0xffffffff


	//   ....[171]....
        /*2ee8*/ 	.word	0xffffffff


	//   ....[172]....
        /*2eec*/ 	.word	0xffffffff


	//   ....[173]....
        /*2ef0*/ 	.word	0xffffffff


	//   ....[174]....
        /*2ef4*/ 	.word	0xffffffff


	//   ....[175]....
        /*2ef8*/ 	.word	0xffffffff


	//   ....[176]....
        /*2efc*/ 	.word	0xffffffff


	//   ....[177]....
        /*2f00*/ 	.word	0xffffffff


	//   ....[178]....
        /*2f04*/ 	.word	0xffffffff


	//   ....[179]....
        /*2f08*/ 	.word	0xffffffff


	//   ....[180]....
        /*2f0c*/ 	.word	0xffffffff


	//   ....[181]....
        /*2f10*/ 	.word	0xffffffff


	//   ....[182]....
        /*2f14*/ 	.word	0xffffffff


	//   ....[183]....
        /*2f18*/ 	.word	0xffffffff


	//   ....[184]....
        /*2f1c*/ 	.word	0xffffffff


	//   ....[185]....
        /*2f20*/ 	.word	0xffffffff


	//   ....[186]....
        /*2f24*/ 	.word	0xffffffff


	//   ....[187]....
        /*2f28*/ 	.word	0xffffffff


	//   ....[188]....
        /*2f2c*/ 	.word	0xffffffff


	//   ....[189]....
        /*2f30*/ 	.word	0xffffffff


	//   ....[190]....
        /*2f34*/ 	.word	0xffffffff


	//   ....[191]....
        /*2f38*/ 	.word	0xffffffff


	//   ....[192]....
        /*2f3c*/ 	.word	0xffffffff


	//   ....[193]....
        /*2f40*/ 	.word	0xffffffff


	//   ....[194]....
        /*2f44*/ 	.word	0xffffffff


	//   ....[195]....
        /*2f48*/ 	.word	0xffffffff


	//   ....[196]....
        /*2f4c*/ 	.word	0xffffffff


	//   ....[197]....
        /*2f50*/ 	.word	0xffffffff


	//   ....[198]....
        /*2f54*/ 	.word	0xffffffff


	//   ....[199]....
        /*2f58*/ 	.word	0xffffffff


	//   ....[200]....
        /*2f5c*/ 	.word	0xffffffff


	//   ....[201]....
        /*2f60*/ 	.word	0xffffffff


	//   ....[202]....
        /*2f64*/ 	.word	0xffffffff


	//   ....[203]....
        /*2f68*/ 	.word	0xffffffff


	//   ....[204]....
        /*2f6c*/ 	.word	0xffffffff


	//   ....[205]....
        /*2f70*/ 	.word	0xffffffff


	//   ....[206]....
        /*2f74*/ 	.word	0xffffffff


	//   ....[207]....
        /*2f78*/ 	.word	0xffffffff


	//   ....[208]....
        /*2f7c*/ 	.word	0xffffffff


	//   ....[209]....
        /*2f80*/ 	.word	0xffffffff


	//   ....[210]....
        /*2f84*/ 	.word	0xffffffff


	//   ....[211]....
        /*2f88*/ 	.word	0xffffffff


	//   ....[212]....
        /*2f8c*/ 	.word	0xffffffff


	//   ....[213]....
        /*2f90*/ 	.word	0xffffffff


	//   ....[214]....
        /*2f94*/ 	.word	0xffffffff


	//   ....[215]....
        /*2f98*/ 	.word	0xffffffff


	//   ....[216]....
        /*2f9c*/ 	.word	0xffffffff


	//   ....[217]....
        /*2fa0*/ 	.word	0xffffffff


	//   ....[218]....
        /*2fa4*/ 	.word	0xffffffff


	//   ....[219]....
        /*2fa8*/ 	.word	0xffffffff


	//   ....[220]....
        /*2fac*/ 	.word	0xffffffff


	//   ....[221]....
        /*2fb0*/ 	.word	0xffffffff


	//   ....[222]....
        /*2fb4*/ 	.word	0xffffffff


	//   ....[223]....
        /*2fb8*/ 	.word	0xffffffff


	//   ....[224]....
        /*2fbc*/ 	.word	0xffffffff


	//   ....[225]....
        /*2fc0*/ 	.word	0xffffffff


	//   ....[226]....
        /*2fc4*/ 	.word	0xffffffff


	//   ....[227]....
        /*2fc8*/ 	.word	0xffffffff


	//   ....[228]....
        /*2fcc*/ 	.word	0xffffffff


	//   ....[229]....
        /*2fd0*/ 	.word	0xffffffff


	//   ....[230]....
        /*2fd4*/ 	.word	0xffffffff


	//   ....[231]....
        /*2fd8*/ 	.word	0xffffffff


	//   ....[232]....
        /*2fdc*/ 	.word	0xffffffff


	//   ....[233]....
        /*2fe0*/ 	.word	0xffffffff


	//   ....[234]....
        /*2fe4*/ 	.word	0xffffffff


	//   ....[235]....
        /*2fe8*/ 	.word	0xffffffff


	//   ....[236]....
        /*2fec*/ 	.word	0xffffffff


	//   ....[237]....
        /*2ff0*/ 	.word	0xffffffff


	//   ....[238]....
        /*2ff4*/ 	.word	0xffffffff


	//   ....[239]....
        /*2ff8*/ 	.word	0xffffffff


	//   ....[240]....
        /*2ffc*/ 	.word	0xffffffff


	//   ....[241]....
        /*3000*/ 	.word	0xffffffff


	//   ....[242]....
        /*3004*/ 	.word	0xffffffff


	//   ....[243]....
        /*3008*/ 	.word	0xffffffff


	//   ....[244]....
        /*300c*/ 	.word	0xffffffff


	//   ....[245]....
        /*3010*/ 	.word	0xffffffff


	//   ....[246]....
        /*3014*/ 	.word	0xffffffff


	//   ....[247]....
        /*3018*/ 	.word	0xffffffff


	//   ....[248]....
        /*301c*/ 	.word	0xffffffff


	//   ....[249]....
        /*3020*/ 	.word	0xffffffff


	//   ....[250]....
        /*3024*/ 	.word	0xffffffff


	//   ....[251]....
        /*3028*/ 	.word	0xffffffff


	//   ....[252]....
        /*302c*/ 	.word	0xffffffff


	//   ....[253]....
        /*3030*/ 	.word	0xffffffff


	//   ....[254]....
        /*3034*/ 	.word	0xffffffff


	//   ....[255]....
        /*3038*/ 	.word	0xffffffff


	//   ....[0]....
        /*303c*/ 	.word	0xffffffff


	//   ....[1]....
        /*3040*/ 	.word	0xffffffff


	//   ....[2]....
        /*3044*/ 	.word	0xffffffff


	//   ....[3]....
        /*3048*/ 	.word	0xffffffff


	//   ....[4]....
        /*304c*/ 	.word	0xffffffff


	//   ....[5]....
        /*3050*/ 	.word	0xffffffff


	//   ....[6]....
        /*3054*/ 	.word	0xffffffff


	//   ....[7]....
        /*3058*/ 	.word	0xffffffff


	//   ....[8]....
        /*305c*/ 	.word	0xffffffff


	//   ....[9]....
        /*3060*/ 	.word	0xffffffff


	//   ....[10]....
        /*3064*/ 	.word	0xffffffff


	//   ....[11]....
        /*3068*/ 	.word	0xffffffff


	//   ....[12]....
        /*306c*/ 	.word	0xffffffff


	//   ....[13]....
        /*3070*/ 	.word	0xffffffff


	//   ....[14]....
        /*3074*/ 	.word	0xffffffff


	//   ....[15]....
        /*3078*/ 	.word	0xffffffff


	//   ....[16]....
        /*307c*/ 	.word	0xffffffff


	//   ....[17]....
        /*3080*/ 	.word	0xffffffff


	//   ....[18]....
        /*3084*/ 	.word	0xffffffff


	//   ....[19]....
        /*3088*/ 	.word	0xffffffff


	//   ....[20]....
        /*308c*/ 	.word	0xffffffff


	//   ....[21]....
        /*3090*/ 	.word	0xffffffff


	//   ....[22]....
        /*3094*/ 	.word	0xffffffff


	//   ....[23]....
        /*3098*/ 	.word	0xffffffff


	//   ....[24]....
        /*309c*/ 	.word	0xffffffff


	//   ....[25]....
        /*30a0*/ 	.word	0xffffffff


	//   ....[26]....
        /*30a4*/ 	.word	0xffffffff


	//   ....[27]....
        /*30a8*/ 	.word	0xffffffff


	//   ....[28]....
        /*30ac*/ 	.word	0xffffffff


	//   ....[29]....
        /*30b0*/ 	.word	0xffffffff


	//   ....[30]....
        /*30b4*/ 	.word	0xffffffff


	//   ....[31]....
        /*30b8*/ 	.word	0xffffffff


	//   ....[32]....
        /*30bc*/ 	.word	0xffffffff


	//   ....[33]....
        /*30c0*/ 	.word	0xffffffff


	//   ....[34]....
        /*30c4*/ 	.word	0xffffffff


	//   ....[35]....
        /*30c8*/ 	.word	0xffffffff


	//   ....[36]....
        /*30cc*/ 	.word	0xffffffff


	//   ....[37]....
        /*30d0*/ 	.word	0xffffffff


	//   ....[38]....
        /*30d4*/ 	.word	0xffffffff


	//   ....[39]....
        /*30d8*/ 	.word	0xffffffff


	//   ....[40]....
        /*30dc*/ 	.word	0xffffffff


	//   ....[41]....
        /*30e0*/ 	.word	0xffffffff


	//   ....[42]....
        /*30e4*/ 	.word	0xffffffff


	//   ....[43]....
        /*30e8*/ 	.word	0xffffffff


	//   ....[44]....
        /*30ec*/ 	.word	0xffffffff


	//   ....[45]....
        /*30f0*/ 	.word	0xffffffff


	//   ....[46]....
        /*30f4*/ 	.word	0xffffffff


	//   ....[47]....
        /*30f8*/ 	.word	0xffffffff


	//   ....[48]....
        /*30fc*/ 	.word	0xffffffff


	//   ....[49]....
        /*3100*/ 	.word	0xffffffff


	//   ....[50]....
        /*3104*/ 	.word	0xffffffff


	//   ....[51]....
        /*3108*/ 	.word	0xffffffff


	//   ....[52]....
        /*310c*/ 	.word	0xffffffff


	//   ....[53]....
        /*3110*/ 	.word	0xffffffff


	//   ....[54]....
        /*3114*/ 	.word	0xffffffff


	//   ....[55]....
        /*3118*/ 	.word	0xffffffff


	//   ....[56]....
        /*311c*/ 	.word	0xffffffff


	//   ....[57]....
        /*3120*/ 	.word	0xffffffff


	//   ....[58]....
        /*3124*/ 	.word	0xffffffff


	//   ....[59]....
        /*3128*/ 	.word	0xffffffff


	//   ....[60]....
        /*312c*/ 	.word	0xffffffff


	//   ....[61]....
        /*3130*/ 	.word	0xffffffff


	//   ....[62]....
        /*3134*/ 	.word	0xffffffff


	//   ....[63]....
        /*3138*/ 	.word	0xffffffff


	//   ....[64]....
        /*313c*/ 	.word	0xffffffff


	//   ....[65]....
        /*3140*/ 	.word	0xffffffff


	//   ....[66]....
        /*3144*/ 	.word	0xffffffff


	//   ....[67]....
        /*3148*/ 	.word	0xffffffff


	//   ....[68]....
        /*314c*/ 	.word	0xffffffff


	//   ....[69]....
        /*3150*/ 	.word	0xffffffff


	//   ....[70]....
        /*3154*/ 	.word	0xffffffff


	//   ....[71]....
        /*3158*/ 	.word	0xffffffff


	//   ....[72]....
        /*315c*/ 	.word	0xffffffff


	//   ....[73]....
        /*3160*/ 	.word	0xffffffff


	//   ....[74]....
        /*3164*/ 	.word	0xffffffff


	//   ....[75]....
        /*3168*/ 	.word	0xffffffff


	//   ....[76]....
        /*316c*/ 	.word	0xffffffff


	//   ....[77]....
        /*3170*/ 	.word	0xffffffff


	//   ....[78]....
        /*3174*/ 	.word	0xffffffff


	//   ....[79]....
        /*3178*/ 	.word	0xffffffff


	//   ....[80]....
        /*317c*/ 	.word	0xffffffff


	//   ....[81]....
        /*3180*/ 	.word	0xffffffff


	//   ....[82]....
        /*3184*/ 	.word	0xffffffff


	//   ....[83]....
        /*3188*/ 	.word	0xffffffff


	//   ....[84]....
        /*318c*/ 	.word	0xffffffff


	//   ....[85]....
        /*3190*/ 	.word	0xffffffff


	//   ....[86]....
        /*3194*/ 	.word	0xffffffff


	//   ....[87]....
        /*3198*/ 	.word	0xffffffff


	//   ....[88]....
        /*319c*/ 	.word	0xffffffff


	//   ....[89]....
        /*31a0*/ 	.word	0xffffffff


	//   ....[90]....
        /*31a4*/ 	.word	0xffffffff


	//   ....[91]....
        /*31a8*/ 	.word	0xffffffff


	//   ....[92]....
        /*31ac*/ 	.word	0xffffffff


	//   ....[93]....
        /*31b0*/ 	.word	0xffffffff


	//   ....[94]....
        /*31b4*/ 	.word	0xffffffff


	//   ....[95]....
        /*31b8*/ 	.word	0xffffffff


	//   ....[96]....
        /*31bc*/ 	.word	0xffffffff


	//   ....[97]....
        /*31c0*/ 	.word	0xffffffff


	//   ....[98]....
        /*31c4*/ 	.word	0xffffffff


	//   ....[99]....
        /*31c8*/ 	.word	0xffffffff


	//   ....[100]....
        /*31cc*/ 	.word	0xffffffff


	//   ....[101]....
        /*31d0*/ 	.word	0xffffffff


	//   ....[102]....
        /*31d4*/ 	.word	0xffffffff


	//   ....[103]....
        /*31d8*/ 	.word	0xffffffff


	//   ....[104]....
        /*31dc*/ 	.word	0xffffffff


	//   ....[105]....
        /*31e0*/ 	.word	0xffffffff


	//   ....[106]....
        /*31e4*/ 	.word	0xffffffff


	//   ....[107]....
        /*31e8*/ 	.word	0xffffffff


	//   ....[108]....
        /*31ec*/ 	.word	0xffffffff


	//   ....[109]....
        /*31f0*/ 	.word	0xffffffff


	//   ....[110]....
        /*31f4*/ 	.word	0xffffffff


	//   ....[111]....
        /*31f8*/ 	.word	0xffffffff


	//   ....[112]....
        /*31fc*/ 	.word	0xffffffff


	//   ....[113]....
        /*3200*/ 	.word	0xffffffff


	//   ....[114]....
        /*3204*/ 	.word	0xffffffff


	//   ....[115]....
        /*3208*/ 	.word	0xffffffff


	//   ....[116]....
        /*320c*/ 	.word	0xffffffff


	//   ....[117]....
        /*3210*/ 	.word	0xffffffff


	//   ....[118]....
        /*3214*/ 	.word	0xffffffff


	//   ....[119]....
        /*3218*/ 	.word	0xffffffff


	//   ....[120]....
        /*321c*/ 	.word	0xffffffff


	//   ....[121]....
        /*3220*/ 	.word	0xffffffff


	//   ....[122]....
        /*3224*/ 	.word	0xffffffff


	//   ....[123]....
        /*3228*/ 	.word	0xffffffff


	//   ....[124]....
        /*322c*/ 	.word	0xffffffff


	//   ....[125]....
        /*3230*/ 	.word	0xffffffff


	//   ....[126]....
        /*3234*/ 	.word	0xffffffff


	//   ....[127]....
        /*3238*/ 	.word	0xffffffff


	//   ....[128]....
        /*323c*/ 	.word	0xffffffff


	//   ....[129]....
        /*3240*/ 	.word	0xffffffff


	//   ....[130]....
        /*3244*/ 	.word	0xffffffff


	//   ....[131]....
        /*3248*/ 	.word	0xffffffff


	//   ....[132]....
        /*324c*/ 	.word	0xffffffff


	//   ....[133]....
        /*3250*/ 	.word	0xffffffff


	//   ....[134]....
        /*3254*/ 	.word	0xffffffff


	//   ....[135]....
        /*3258*/ 	.word	0xffffffff


	//   ....[136]....
        /*325c*/ 	.word	0xffffffff


	//   ....[137]....
        /*3260*/ 	.word	0xffffffff


	//   ....[138]....
        /*3264*/ 	.word	0xffffffff


	//   ....[139]....
        /*3268*/ 	.word	0xffffffff


	//   ....[140]....
        /*326c*/ 	.word	0xffffffff


	//   ....[141]....
        /*3270*/ 	.word	0xffffffff


	//   ....[142]....
        /*3274*/ 	.word	0xffffffff


	//   ....[143]....
        /*3278*/ 	.word	0xffffffff


	//   ....[144]....
        /*327c*/ 	.word	0xffffffff


	//   ....[145]....
        /*3280*/ 	.word	0xffffffff


	//   ....[146]....
        /*3284*/ 	.word	0xffffffff


	//   ....[147]....
        /*3288*/ 	.word	0xffffffff


	//   ....[148]....
        /*328c*/ 	.word	0xffffffff


	//   ....[149]....
        /*3290*/ 	.word	0xffffffff


	//   ....[150]....
        /*3294*/ 	.word	0xffffffff


	//   ....[151]....
        /*3298*/ 	.word	0xffffffff


	//   ....[152]....
        /*329c*/ 	.word	0xffffffff


	//   ....[153]....
        /*32a0*/ 	.word	0xffffffff


	//   ....[154]....
        /*32a4*/ 	.word	0xffffffff


	//   ....[155]....
        /*32a8*/ 	.word	0xffffffff


	//   ....[156]....
        /*32ac*/ 	.word	0xffffffff


	//   ....[157]....
        /*32b0*/ 	.word	0xffffffff


	//   ....[158]....
        /*32b4*/ 	.word	0xffffffff


	//   ....[159]....
        /*32b8*/ 	.word	0xffffffff


	//   ....[160]....
        /*32bc*/ 	.word	0xffffffff


	//   ....[161]....
        /*32c0*/ 	.word	0xffffffff


	//   ....[162]....
        /*32c4*/ 	.word	0xffffffff


	//   ....[163]....
        /*32c8*/ 	.word	0xffffffff


	//   ....[164]....
        /*32cc*/ 	.word	0xffffffff


	//   ....[165]....
        /*32d0*/ 	.word	0xffffffff


	//   ....[166]....
        /*32d4*/ 	.word	0xffffffff


	//   ....[167]....
        /*32d8*/ 	.word	0xffffffff


	//   ....[168]....
        /*32dc*/ 	.word	0xffffffff


	//   ....[169]....
        /*32e0*/ 	.word	0xffffffff


	//   ....[170]....
        /*32e4*/ 	.word	0xffffffff


	//   ....[171]....
        /*32e8*/ 	.word	0xffffffff


	//   ....[172]....
        /*32ec*/ 	.word	0xffffffff


	//   ....[173]....
        /*32f0*/ 	.word	0xffffffff


	//   ....[174]....
        /*32f4*/ 	.word	0xffffffff


	//   ....[175]....
        /*32f8*/ 	.word	0xffffffff


	//   ....[176]....
        /*32fc*/ 	.word	0xffffffff


	//   ....[177]....
        /*3300*/ 	.word	0xffffffff


	//   ....[178]....
        /*3304*/ 	.word	0xffffffff


	//   ....[179]....
        /*3308*/ 	.word	0xffffffff


	//   ....[180]....
        /*330c*/ 	.word	0xffffffff


	//   ....[181]....
        /*3310*/ 	.word	0xffffffff


	//   ....[182]....
        /*3314*/ 	.word	0xffffffff


	//   ....[183]....
        /*3318*/ 	.word	0xffffffff


	//   ....[184]....
        /*331c*/ 	.word	0xffffffff


	//   ....[185]....
        /*3320*/ 	.word	0xffffffff


	//   ....[186]....
        /*3324*/ 	.word	0xffffffff


	//   ....[187]....
        /*3328*/ 	.word	0xffffffff


	//   ....[188]....
        /*332c*/ 	.word	0xffffffff


	//   ....[189]....
        /*3330*/ 	.word	0xffffffff


	//   ....[190]....
        /*3334*/ 	.word	0xffffffff


	//   ....[191]....
        /*3338*/ 	.word	0xffffffff


	//   ....[192]....
        /*333c*/ 	.word	0xffffffff


	//   ....[193]....
        /*3340*/ 	.word	0xffffffff


	//   ....[194]....
        /*3344*/ 	.word	0xffffffff


	//   ....[195]....
        /*3348*/ 	.word	0xffffffff


	//   ....[196]....
        /*334c*/ 	.word	0xffffffff


	//   ....[197]....
        /*3350*/ 	.word	0xffffffff


	//   ....[198]....
        /*3354*/ 	.word	0xffffffff


	//   ....[199]....
        /*3358*/ 	.word	0xffffffff


	//   ....[200]....
        /*335c*/ 	.word	0xffffffff


	//   ....[201]....
        /*3360*/ 	.word	0xffffffff


	//   ....[202]....
        /*3364*/ 	.word	0xffffffff


	//   ....[203]....
        /*3368*/ 	.word	0xffffffff


	//   ....[204]....
        /*336c*/ 	.word	0xffffffff


	//   ....[205]....
        /*3370*/ 	.word	0xffffffff


	//   ....[206]....
        /*3374*/ 	.word	0xffffffff


	//   ....[207]....
        /*3378*/ 	.word	0xffffffff


	//   ....[208]....
        /*337c*/ 	.word	0xffffffff


	//   ....[209]....
        /*3380*/ 	.word	0xffffffff


	//   ....[210]....
        /*3384*/ 	.word	0xffffffff


	//   ....[211]....
        /*3388*/ 	.word	0xffffffff


	//   ....[212]....
        /*338c*/ 	.word	0xffffffff


	//   ....[213]....
        /*3390*/ 	.word	0xffffffff


	//   ....[214]....
        /*3394*/ 	.word	0xffffffff


	//   ....[215]....
        /*3398*/ 	.word	0xffffffff


	//   ....[216]....
        /*339c*/ 	.word	0xffffffff


	//   ....[217]....
        /*33a0*/ 	.word	0xffffffff


	//   ....[218]....
        /*33a4*/ 	.word	0xffffffff


	//   ....[219]....
        /*33a8*/ 	.word	0xffffffff


	//   ....[220]....
        /*33ac*/ 	.word	0xffffffff


	//   ....[221]....
        /*33b0*/ 	.word	0xffffffff


	//   ....[222]....
        /*33b4*/ 	.word	0xffffffff


	//   ....[223]....
        /*33b8*/ 	.word	0xffffffff


	//   ....[224]....
        /*33bc*/ 	.word	0xffffffff


	//   ....[225]....
        /*33c0*/ 	.word	0xffffffff


	//   ....[226]....
        /*33c4*/ 	.word	0xffffffff


	//   ....[227]....
        /*33c8*/ 	.word	0xffffffff


	//   ....[228]....
        /*33cc*/ 	.word	0xffffffff


	//   ....[229]....
        /*33d0*/ 	.word	0xffffffff


	//   ....[230]....
        /*33d4*/ 	.word	0xffffffff


	//   ....[231]....
        /*33d8*/ 	.word	0xffffffff


	//   ....[232]....
        /*33dc*/ 	.word	0xffffffff


	//   ....[233]....
        /*33e0*/ 	.word	0xffffffff


	//   ....[234]....
        /*33e4*/ 	.word	0xffffffff


	//   ....[235]....
        /*33e8*/ 	.word	0xffffffff


	//   ....[236]....
        /*33ec*/ 	.word	0xffffffff


	//   ....[237]....
        /*33f0*/ 	.word	0xffffffff


	//   ....[238]....
        /*33f4*/ 	.word	0xffffffff


	//   ....[239]....
        /*33f8*/ 	.word	0xffffffff


	//   ....[240]....
        /*33fc*/ 	.word	0xffffffff


	//   ....[241]....
        /*3400*/ 	.word	0xffffffff


	//   ....[242]....
        /*3404*/ 	.word	0xffffffff


	//   ....[243]....
        /*3408*/ 	.word	0xffffffff


	//   ....[244]....
        /*340c*/ 	.word	0xffffffff


	//   ....[245]....
        /*3410*/ 	.word	0xffffffff


	//   ....[246]....
        /*3414*/ 	.word	0xffffffff


	//   ....[247]....
        /*3418*/ 	.word	0xffffffff


	//   ....[248]....
        /*341c*/ 	.word	0xffffffff


	//   ....[249]....
        /*3420*/ 	.word	0xffffffff


	//   ....[250]....
        /*3424*/ 	.word	0xffffffff


	//   ....[251]....
        /*3428*/ 	.word	0xffffffff


	//   ....[252]....
        /*342c*/ 	.word	0xffffffff


	//   ....[253]....
        /*3430*/ 	.word	0xffffffff


	//   ....[254]....
        /*3434*/ 	.word	0xffffffff


	//   ....[255]....
        /*3438*/ 	.word	0xffffffff


	//   ....[0]....
        /*343c*/ 	.word	0xffffffff


	//   ....[1]....
        /*3440*/ 	.word	0xffffffff


	//   ....[2]....
        /*3444*/ 	.word	0xffffffff


	//   ....[3]....
        /*3448*/ 	.word	0xffffffff


	//   ....[4]....
        /*344c*/ 	.word	0xffffffff


	//   ....[5]....
        /*3450*/ 	.word	0xffffffff


	//   ....[6]....
        /*3454*/ 	.word	0xffffffff


	//   ....[7]....
        /*3458*/ 	.word	0xffffffff


	//   ....[8]....
        /*345c*/ 	.word	0xffffffff


	//   ....[9]....
        /*3460*/ 	.word	0xffffffff


	//   ....[10]....
        /*3464*/ 	.word	0xffffffff


	//   ....[11]....
        /*3468*/ 	.word	0xffffffff


	//   ....[12]....
        /*346c*/ 	.word	0xffffffff


	//   ....[13]....
        /*3470*/ 	.word	0xffffffff


	//   ....[14]....
        /*3474*/ 	.word	0xffffffff


	//   ....[15]....
        /*3478*/ 	.word	0xffffffff


	//   ....[16]....
        /*347c*/ 	.word	0xffffffff


	//   ....[17]....
        /*3480*/ 	.word	0xffffffff


	//   ....[18]....
        /*3484*/ 	.word	0xffffffff


	//   ....[19]....
        /*3488*/ 	.word	0xffffffff


	//   ....[20]....
        /*348c*/ 	.word	0xffffffff


	//   ....[21]....
        /*3490*/ 	.word	0xffffffff


	//   ....[22]....
        /*3494*/ 	.word	0xffffffff


	//   ....[23]....
        /*3498*/ 	.word	0xffffffff


	//   ....[24]....
        /*349c*/ 	.word	0xffffffff


	//   ....[25]....
        /*34a0*/ 	.word	0xffffffff


	//   ....[26]....
        /*34a4*/ 	.word	0xffffffff


	//   ....[27]....
        /*34a8*/ 	.word	0xffffffff


	//   ....[28]....
        /*34ac*/ 	.word	0xffffffff


	//   ....[29]....
        /*34b0*/ 	.word	0xffffffff


	//   ....[30]....
        /*34b4*/ 	.word	0xffffffff


	//   ....[31]....
        /*34b8*/ 	.word	0xffffffff


	//   ....[32]....
        /*34bc*/ 	.word	0xffffffff


	//   ....[33]....
        /*34c0*/ 	.word	0xffffffff


	//   ....[34]....
        /*34c4*/ 	.word	0xffffffff


	//   ....[35]....
        /*34c8*/ 	.word	0xffffffff


	//   ....[36]....
        /*34cc*/ 	.word	0xffffffff


	//   ....[37]....
        /*34d0*/ 	.word	0xffffffff


	//   ....[38]....
        /*34d4*/ 	.word	0xffffffff


	//   ....[39]....
        /*34d8*/ 	.word	0xffffffff


	//   ....[40]....
        /*34dc*/ 	.word	0xffffffff


	//   ....[41]....
        /*34e0*/ 	.word	0xffffffff


	//   ....[42]....
        /*34e4*/ 	.word	0xffffffff


	//   ....[43]....
        /*34e8*/ 	.word	0xffffffff


	//   ....[44]....
        /*34ec*/ 	.word	0xffffffff


	//   ....[45]....
        /*34f0*/ 	.word	0xffffffff


	//   ....[46]....
        /*34f4*/ 	.word	0xffffffff


	//   ....[47]....
        /*34f8*/ 	.word	0xffffffff


	//   ....[48]....
        /*34fc*/ 	.word	0xffffffff


	//   ....[49]....
        /*3500*/ 	.word	0xffffffff


	//   ....[50]....
        /*3504*/ 	.word	0xffffffff


	//   ....[51]....
        /*3508*/ 	.word	0xffffffff


	//   ....[52]....
        /*350c*/ 	.word	0xffffffff


	//   ....[53]....
        /*3510*/ 	.word	0xffffffff


	//   ....[54]....
        /*3514*/ 	.word	0xffffffff


	//   ....[55]....
        /*3518*/ 	.word	0xffffffff


	//   ....[56]....
        /*351c*/ 	.word	0xffffffff


	//   ....[57]....
        /*3520*/ 	.word	0xffffffff


	//   ....[58]....
        /*3524*/ 	.word	0xffffffff


	//   ....[59]....
        /*3528*/ 	.word	0xffffffff


	//   ....[60]....
        /*352c*/ 	.word	0xffffffff


	//   ....[61]....
        /*3530*/ 	.word	0xffffffff


	//   ....[62]....
        /*3534*/ 	.word	0xffffffff


	//   ....[63]....
        /*3538*/ 	.word	0xffffffff


	//   ....[64]....
        /*353c*/ 	.word	0xffffffff


	//   ....[65]....
        /*3540*/ 	.word	0xffffffff


	//   ....[66]....
        /*3544*/ 	.word	0xffffffff


	//   ....[67]....
        /*3548*/ 	.word	0xffffffff


	//   ....[68]....
        /*354c*/ 	.word	0xffffffff


	//   ....[69]....
        /*3550*/ 	.word	0xffffffff


	//   ....[70]....
        /*3554*/ 	.word	0xffffffff


	//   ....[71]....
        /*3558*/ 	.word	0xffffffff


	//   ....[72]....
        /*355c*/ 	.word	0xffffffff


	//   ....[73]....
        /*3560*/ 	.word	0xffffffff


	//   ....[74]....
        /*3564*/ 	.word	0xffffffff


	//   ....[75]....
        /*3568*/ 	.word	0xffffffff


	//   ....[76]....
        /*356c*/ 	.word	0xffffffff


	//   ....[77]....
        /*3570*/ 	.word	0xffffffff


	//   ....[78]....
        /*3574*/ 	.word	0xffffffff


	//   ....[79]....
        /*3578*/ 	.word	0xffffffff


	//   ....[80]....
        /*357c*/ 	.word	0xffffffff


	//   ....[81]....
        /*3580*/ 	.word	0xffffffff


	//   ....[82]....
        /*3584*/ 	.word	0xffffffff


	//   ....[83]....
        /*3588*/ 	.word	0xffffffff


	//   ....[84]....
        /*358c*/ 	.word	0xffffffff


	//   ....[85]....
        /*3590*/ 	.word	0xffffffff


	//   ....[86]....
        /*3594*/ 	.word	0xffffffff


	//   ....[87]....
        /*3598*/ 	.word	0xffffffff


	//   ....[88]....
        /*359c*/ 	.word	0xffffffff


	//   ....[89]....
        /*35a0*/ 	.word	0xffffffff


	//   ....[90]....
        /*35a4*/ 	.word	0xffffffff


	//   ....[91]....
        /*35a8*/ 	.word	0xffffffff


	//   ....[92]....
        /*35ac*/ 	.word	0xffffffff


	//   ....[93]....
        /*35b0*/ 	.word	0xffffffff


	//   ....[94]....
        /*35b4*/ 	.word	0xffffffff


	//   ....[95]....
        /*35b8*/ 	.word	0xffffffff


	//   ....[96]....
        /*35bc*/ 	.word	0xffffffff


	//   ....[97]....
        /*35c0*/ 	.word	0xffffffff


	//   ....[98]....
        /*35c4*/ 	.word	0xffffffff


	//   ....[99]....
        /*35c8*/ 	.word	0xffffffff


	//   ....[100]....
        /*35cc*/ 	.word	0xffffffff


	//   ....[101]....
        /*35d0*/ 	.word	0xffffffff


	//   ....[102]....
        /*35d4*/ 	.word	0xffffffff


	//   ....[103]....
        /*35d8*/ 	.word	0xffffffff


	//   ....[104]....
        /*35dc*/ 	.word	0xffffffff


	//   ....[105]....
        /*35e0*/ 	.word	0xffffffff


	//   ....[106]....
        /*35e4*/ 	.word	0xffffffff


	//   ....[107]....
        /*35e8*/ 	.word	0xffffffff


	//   ....[108]....
        /*35ec*/ 	.word	0xffffffff


	//   ....[109]....
        /*35f0*/ 	.word	0xffffffff


	//   ....[110]....
        /*35f4*/ 	.word	0xffffffff


	//   ....[111]....
        /*35f8*/ 	.word	0xffffffff


	//   ....[112]....
        /*35fc*/ 	.word	0xffffffff


	//   ....[113]....
        /*3600*/ 	.word	0xffffffff


	//   ....[114]....
        /*3604*/ 	.word	0xffffffff


	//   ....[115]....
        /*3608*/ 	.word	0xffffffff


	//   ....[116]....
        /*360c*/ 	.word	0xffffffff


	//   ....[117]....
        /*3610*/ 	.word	0xffffffff


	//   ....[118]....
        /*3614*/ 	.word	0xffffffff


	//   ....[119]....
        /*3618*/ 	.word	0xffffffff


	//   ....[120]....
        /*361c*/ 	.word	0xffffffff


	//   ....[121]....
        /*3620*/ 	.word	0xffffffff


	//   ....[122]....
        /*3624*/ 	.word	0xffffffff


	//   ....[123]....
        /*3628*/ 	.word	0xffffffff


	//   ....[124]....
        /*362c*/ 	.word	0xffffffff


	//   ....[125]....
        /*3630*/ 	.word	0xffffffff


	//   ....[126]....
        /*3634*/ 	.word	0xffffffff


	//   ....[127]....
        /*3638*/ 	.word	0xffffffff


	//   ....[128]....
        /*363c*/ 	.word	0xffffffff


	//   ....[129]....
        /*3640*/ 	.word	0xffffffff


	//   ....[130]....
        /*3644*/ 	.word	0xffffffff


	//   ....[131]....
        /*3648*/ 	.word	0xffffffff


	//   ....[132]....
        /*364c*/ 	.word	0xffffffff


	//   ....[133]....
        /*3650*/ 	.word	0xffffffff


	//   ....[134]....
        /*3654*/ 	.word	0xffffffff


	//   ....[135]....
        /*3658*/ 	.word	0xffffffff


	//   ....[136]....
        /*365c*/ 	.word	0xffffffff


	//   ....[137]....
        /*3660*/ 	.word	0xffffffff


	//   ....[138]....
        /*3664*/ 	.word	0xffffffff


	//   ....[139]....
        /*3668*/ 	.word	0xffffffff


	//   ....[140]....
        /*366c*/ 	.word	0xffffffff


	//   ....[141]....
        /*3670*/ 	.word	0xffffffff


	//   ....[142]....
        /*3674*/ 	.word	0xffffffff


	//   ....[143]....
        /*3678*/ 	.word	0xffffffff


	//   ....[144]....
        /*367c*/ 	.word	0xffffffff


	//   ....[145]....
        /*3680*/ 	.word	0xffffffff


	//   ....[146]....
        /*3684*/ 	.word	0xffffffff


	//   ....[147]....
        /*3688*/ 	.word	0xffffffff


	//   ....[148]....
        /*368c*/ 	.word	0xffffffff


	//   ....[149]....
        /*3690*/ 	.word	0xffffffff


	//   ....[150]....
        /*3694*/ 	.word	0xffffffff


	//   ....[151]....
        /*3698*/ 	.word	0xffffffff


	//   ....[152]....
        /*369c*/ 	.word	0xffffffff


	//   ....[153]....
        /*36a0*/ 	.word	0xffffffff


	//   ....[154]....
        /*36a4*/ 	.word	0xffffffff


	//   ....[155]....
        /*36a8*/ 	.word	0xffffffff


	//   ....[156]....
        /*36ac*/ 	.word	0xffffffff


	//   ....[157]....
        /*36b0*/ 	.word	0xffffffff


	//   ....[158]....
        /*36b4*/ 	.word	0xffffffff


	//   ....[159]....
        /*36b8*/ 	.word	0xffffffff


	//   ....[160]....
        /*36bc*/ 	.word	0xffffffff


	//   ....[161]....
        /*36c0*/ 	.word	0xffffffff


	//   ....[162]....
        /*36c4*/ 	.word	0xffffffff


	//   ....[163]....
        /*36c8*/ 	.word	0xffffffff


	//   ....[164]....
        /*36cc*/ 	.word	0xffffffff


	//   ....[165]....
        /*36d0*/ 	.word	0xffffffff


	//   ....[166]....
        /*36d4*/ 	.word	0xffffffff


	//   ....[167]....
        /*36d8*/ 	.word	0xffffffff


	//   ....[168]....
        /*36dc*/ 	.word	0xffffffff


	//   ....[169]....
        /*36e0*/ 	.word	0xffffffff


	//   ....[170]....
        /*36e4*/ 	.word	0xffffffff


	//   ....[171]....
        /*36e8*/ 	.word	0xffffffff


	//   ....[172]....
        /*36ec*/ 	.word	0xffffffff


	//   ....[173]....
        /*36f0*/ 	.word	0xffffffff


	//   ....[174]....
        /*36f4*/ 	.word	0xffffffff


	//   ....[175]....
        /*36f8*/ 	.word	0xffffffff


	//   ....[176]....
        /*36fc*/ 	.word	0xffffffff


	//   ....[177]....
        /*3700*/ 	.word	0xffffffff


	//   ....[178]....
        /*3704*/ 	.word	0xffffffff


	//   ....[179]....
        /*3708*/ 	.word	0xffffffff


	//   ....[180]....
        /*370c*/ 	.word	0xffffffff


	//   ....[181]....
        /*3710*/ 	.word	0xffffffff


	//   ....[182]....
        /*3714*/ 	.word	0xffffffff


	//   ....[183]....
        /*3718*/ 	.word	0xffffffff


	//   ....[184]....
        /*371c*/ 	.word	0xffffffff


	//   ....[185]....
        /*3720*/ 	.word	0xffffffff


	//   ....[186]....
        /*3724*/ 	.word	0xffffffff


	//   ....[187]....
        /*3728*/ 	.word	0xffffffff


	//   ....[188]....
        /*372c*/ 	.word	0xffffffff


	//   ....[189]....
        /*3730*/ 	.word	0xffffffff


	//   ....[190]....
        /*3734*/ 	.word	0xffffffff


	//   ....[191]....
        /*3738*/ 	.word	0xffffffff


	//   ....[192]....
        /*373c*/ 	.word	0xffffffff


	//   ....[193]....
        /*3740*/ 	.word	0xffffffff


	//   ....[194]....
        /*3744*/ 	.word	0xffffffff


	//   ....[195]....
        /*3748*/ 	.word	0xffffffff


	//   ....[196]....
        /*374c*/ 	.word	0xffffffff


	//   ....[197]....
        /*3750*/ 	.word	0xffffffff


	//   ....[198]....
        /*3754*/ 	.word	0xffffffff


	//   ....[199]....
        /*3758*/ 	.word	0xffffffff


	//   ....[200]....
        /*375c*/ 	.word	0xffffffff


	//   ....[201]....
        /*3760*/ 	.word	0xffffffff


	//   ....[202]....
        /*3764*/ 	.word	0xffffffff


	//   ....[203]....
        /*3768*/ 	.word	0xffffffff


	//   ....[204]....
        /*376c*/ 	.word	0xffffffff


	//   ....[205]....
        /*3770*/ 	.word	0xffffffff


	//   ....[206]....
        /*3774*/ 	.word	0xffffffff


	//   ....[207]....
        /*3778*/ 	.word	0xffffffff


	//   ....[208]....
        /*377c*/ 	.word	0xffffffff


	//   ....[209]....
        /*3780*/ 	.word	0xffffffff


	//   ....[210]....
        /*3784*/ 	.word	0xffffffff


	//   ....[211]....
        /*3788*/ 	.word	0xffffffff


	//   ....[212]....
        /*378c*/ 	.word	0xffffffff


	//   ....[213]....
        /*3790*/ 	.word	0xffffffff


	//   ....[214]....
        /*3794*/ 	.word	0xffffffff


	//   ....[215]....
        /*3798*/ 	.word	0xffffffff


	//   ....[216]....
        /*379c*/ 	.word	0xffffffff


	//   ....[217]....
        /*37a0*/ 	.word	0xffffffff


	//   ....[218]....
        /*37a4*/ 	.word	0xffffffff


	//   ....[219]....
        /*37a8*/ 	.word	0xffffffff


	//   ....[220]....
        /*37ac*/ 	.word	0xffffffff


	//   ....[221]....
        /*37b0*/ 	.word	0xffffffff


	//   ....[222]....
        /*37b4*/ 	.word	0xffffffff


	//   ....[223]....
        /*37b8*/ 	.word	0xffffffff


	//   ....[224]....
        /*37bc*/ 	.word	0xffffffff


	//   ....[225]....
        /*37c0*/ 	.word	0xffffffff


	//   ....[226]....
        /*37c4*/ 	.word	0xffffffff


	//   ....[227]....
        /*37c8*/ 	.word	0xffffffff


	//   ....[228]....
        /*37cc*/ 	.word	0xffffffff


	//   ....[229]....
        /*37d0*/ 	.word	0xffffffff


	//   ....[230]....
        /*37d4*/ 	.word	0xffffffff


	//   ....[231]....
        /*37d8*/ 	.word	0xffffffff


	//   ....[232]....
        /*37dc*/ 	.word	0xffffffff


	//   ....[233]....
        /*37e0*/ 	.word	0xffffffff


	//   ....[234]....
        /*37e4*/ 	.word	0xffffffff


	//   ....[235]....
        /*37e8*/ 	.word	0xffffffff


	//   ....[236]....
        /*37ec*/ 	.word	0xffffffff


	//   ....[237]....
        /*37f0*/ 	.word	0xffffffff


	//   ....[238]....
        /*37f4*/ 	.word	0xffffffff


	//   ....[239]....
        /*37f8*/ 	.word	0xffffffff


	//   ....[240]....
        /*37fc*/ 	.word	0xffffffff


	//   ....[241]....
        /*3800*/ 	.word	0xffffffff


	//   ....[242]....
        /*3804*/ 	.word	0xffffffff


	//   ....[243]....
        /*3808*/ 	.word	0xffffffff


	//   ....[244]....
        /*380c*/ 	.word	0xffffffff


	//   ....[245]....
        /*3810*/ 	.word	0xffffffff


	//   ....[246]....
        /*3814*/ 	.word	0xffffffff


	//   ....[247]....
        /*3818*/ 	.word	0xffffffff


	//   ....[248]....
        /*381c*/ 	.word	0xffffffff


	//   ....[249]....
        /*3820*/ 	.word	0xffffffff


	//   ....[250]....
        /*3824*/ 	.word	0xffffffff


	//   ....[251]....
        /*3828*/ 	.word	0xffffffff


	//   ....[252]....
        /*382c*/ 	.word	0xffffffff


	//   ....[253]....
        /*3830*/ 	.word	0xffffffff


	//   ....[254]....
        /*3834*/ 	.word	0xffffffff


	//   ....[255]....
        /*3838*/ 	.word	0xffffffff


	//   ....[0]....
        /*383c*/ 	.word	0xffffffff


	//   ....[1]....
        /*3840*/ 	.word	0xffffffff


	//   ....[2]....
        /*3844*/ 	.word	0xffffffff


	//   ....[3]....
        /*3848*/ 	.word	0xffffffff


	//   ....[4]....
        /*384c*/ 	.word	0xffffffff


	//   ....[5]....
        /*3850*/ 	.word	0xffffffff


	//   ....[6]....
        /*3854*/ 	.word	0xffffffff


	//   ....[7]....
        /*3858*/ 	.word	0xffffffff


	//   ....[8]....
        /*385c*/ 	.word	0xffffffff


	//   ....[9]....
        /*3860*/ 	.word	0xffffffff


	//   ....[10]....
        /*3864*/ 	.word	0xffffffff


	//   ....[11]....
        /*3868*/ 	.word	0xffffffff


	//   ....[12]....
        /*386c*/ 	.word	0xffffffff


	//   ....[13]....
        /*3870*/ 	.word	0xffffffff


	//   ....[14]....
        /*3874*/ 	.word	0xffffffff


	//   ....[15]....
        /*3878*/ 	.word	0xffffffff


	//   ....[16]....
        /*387c*/ 	.word	0xffffffff


	//   ....[17]....
        /*3880*/ 	.word	0xffffffff


	//   ....[18]....
        /*3884*/ 	.word	0xffffffff


	//   ....[19]....
        /*3888*/ 	.word	0xffffffff


	//   ....[20]....
        /*388c*/ 	.word	0xffffffff


	//   ....[21]....
        /*3890*/ 	.word	0xffffffff


	//   ....[22]....
        /*3894*/ 	.word	0xffffffff


	//   ....[23]....
        /*3898*/ 	.word	0xffffffff


	//   ....[24]....
        /*389c*/ 	.word	0xffffffff


	//   ....[25]....
        /*38a0*/ 	.word	0xffffffff


	//   ....[26]....
        /*38a4*/ 	.word	0xffffffff


	//   ....[27]....
        /*38a8*/ 	.word	0xffffffff


	//   ....[28]....
        /*38ac*/ 	.word	0xffffffff


	//   ....[29]....
        /*38b0*/ 	.word	0xffffffff


	//   ....[30]....
        /*38b4*/ 	.word	0xffffffff


	//   ....[31]....
        /*38b8*/ 	.word	0xffffffff


	//   ....[32]....
        /*38bc*/ 	.word	0xffffffff


	//   ....[33]....
        /*38c0*/ 	.word	0xffffffff


	//   ....[34]....
        /*38c4*/ 	.word	0xffffffff


	//   ....[35]....
        /*38c8*/ 	.word	0xffffffff


	//   ....[36]....
        /*38cc*/ 	.word	0xffffffff


	//   ....[37]....
        /*38d0*/ 	.word	0xffffffff


	//   ....[38]....
        /*38d4*/ 	.word	0xffffffff


	//   ....[39]....
        /*38d8*/ 	.word	0xffffffff


	//   ....[40]....
        /*38dc*/ 	.word	0xffffffff


	//   ....[41]....
        /*38e0*/ 	.word	0xffffffff


	//   ....[42]....
        /*38e4*/ 	.word	0xffffffff


	//   ....[43]....
        /*38e8*/ 	.word	0xffffffff


	//   ....[44]....
        /*38ec*/ 	.word	0xffffffff


	//   ....[45]....
        /*38f0*/ 	.word	0xffffffff


	//   ....[46]....
        /*38f4*/ 	.word	0xffffffff


	//   ....[47]....
        /*38f8*/ 	.word	0xffffffff


	//   ....[48]....
        /*38fc*/ 	.word	0xffffffff


	//   ....[49]....
        /*3900*/ 	.word	0xffffffff


	//   ....[50]....
        /*3904*/ 	.word	0xffffffff


	//   ....[51]....
        /*3908*/ 	.word	0xffffffff


	//   ....[52]....
        /*390c*/ 	.word	0xffffffff


	//   ....[53]....
        /*3910*/ 	.word	0xffffffff


	//   ....[54]....
        /*3914*/ 	.word	0xffffffff


	//   ....[55]....
        /*3918*/ 	.word	0xffffffff


	//   ....[56]....
        /*391c*/ 	.word	0xffffffff


	//   ....[57]....
        /*3920*/ 	.word	0xffffffff


	//   ....[58]....
        /*3924*/ 	.word	0xffffffff


	//   ....[59]....
        /*3928*/ 	.word	0xffffffff


	//   ....[60]....
        /*392c*/ 	.word	0xffffffff


	//   ....[61]....
        /*3930*/ 	.word	0xffffffff


	//   ....[62]....
        /*3934*/ 	.word	0xffffffff


	//   ....[63]....
        /*3938*/ 	.word	0xffffffff


	//   ....[64]....
        /*393c*/ 	.word	0xffffffff


	//   ....[65]....
        /*3940*/ 	.word	0xffffffff


	//   ....[66]....
        /*3944*/ 	.word	0xffffffff


	//   ....[67]....
        /*3948*/ 	.word	0xffffffff


	//   ....[68]....
        /*394c*/ 	.word	0xffffffff


	//   ....[69]....
        /*3950*/ 	.word	0xffffffff


	//   ....[70]....
        /*3954*/ 	.word	0xffffffff


	//   ....[71]....
        /*3958*/ 	.word	0xffffffff


	//   ....[72]....
        /*395c*/ 	.word	0xffffffff


	//   ....[73]....
        /*3960*/ 	.word	0xffffffff


	//   ....[74]....
        /*3964*/ 	.word	0xffffffff


	//   ....[75]....
        /*3968*/ 	.word	0xffffffff


	//   ....[76]....
        /*396c*/ 	.word	0xffffffff


	//   ....[77]....
        /*3970*/ 	.word	0xffffffff


	//   ....[78]....
        /*3974*/ 	.word	0xffffffff


	//   ....[79]....
        /*3978*/ 	.word	0xffffffff


	//   ....[80]....
        /*397c*/ 	.word	0xffffffff


	//   ....[81]....
        /*3980*/ 	.word	0xffffffff


	//   ....[82]....
        /*3984*/ 	.word	0xffffffff


	//   ....[83]....
        /*3988*/ 	.word	0xffffffff


	//   ....[84]....
        /*398c*/ 	.word	0xffffffff


	//   ....[85]....
        /*3990*/ 	.word	0xffffffff


	//   ....[86]....
        /*3994*/ 	.word	0xffffffff


	//   ....[87]....
        /*3998*/ 	.word	0xffffffff


	//   ....[88]....
        /*399c*/ 	.word	0xffffffff


	//   ....[89]....
        /*39a0*/ 	.word	0xffffffff


	//   ....[90]....
        /*39a4*/ 	.word	0xffffffff


	//   ....[91]....
        /*39a8*/ 	.word	0xffffffff


	//   ....[92]....
        /*39ac*/ 	.word	0xffffffff


	//   ....[93]....
        /*39b0*/ 	.word	0xffffffff


	//   ....[94]....
        /*39b4*/ 	.word	0xffffffff


	//   ....[95]....
        /*39b8*/ 	.word	0xffffffff


	//   ....[96]....
        /*39bc*/ 	.word	0xffffffff


	//   ....[97]....
        /*39c0*/ 	.word	0xffffffff


	//   ....[98]....
        /*39c4*/ 	.word	0xffffffff


	//   ....[99]....
        /*39c8*/ 	.word	0xffffffff


	//   ....[100]....
        /*39cc*/ 	.word	0xffffffff


	//   ....[101]....
        /*39d0*/ 	.word	0xffffffff


	//   ....[102]....
        /*39d4*/ 	.word	0xffffffff


	//   ....[103]....
        /*39d8*/ 	.word	0xffffffff


	//   ....[104]....
        /*39dc*/ 	.word	0xffffffff


	//   ....[105]....
        /*39e0*/ 	.word	0xffffffff


	//   ....[106]....
        /*39e4*/ 	.word	0xffffffff


	//   ....[107]....
        /*39e8*/ 	.word	0xffffffff


	//   ....[108]....
        /*39ec*/ 	.word	0xffffffff


	//   ....[109]....
        /*39f0*/ 	.word	0xffffffff


	//   ....[110]....
        /*39f4*/ 	.word	0xffffffff


	//   ....[111]....
        /*39f8*/ 	.word	0xffffffff


	//   ....[112]....
        /*39fc*/ 	.word	0xffffffff


	//   ....[113]....
        /*3a00*/ 	.word	0xffffffff


	//   ....[114]....
        /*3a04*/ 	.word	0xffffffff


	//   ....[115]....
        /*3a08*/ 	.word	0xffffffff


	//   ....[116]....
        /*3a0c*/ 	.word	0xffffffff


	//   ....[117]....
        /*3a10*/ 	.word	0xffffffff


	//   ....[118]....
        /*3a14*/ 	.word	0xffffffff


	//   ....[119]....
        /*3a18*/ 	.word	0xffffffff


	//   ....[120]....
        /*3a1c*/ 	.word	0xffffffff


	//   ....[121]....
        /*3a20*/ 	.word	0xffffffff


	//   ....[122]....
        /*3a24*/ 	.word	0xffffffff


	//   ....[123]....
        /*3a28*/ 	.word	0xffffffff


	//   ....[124]....
        /*3a2c*/ 	.word	0xffffffff


	//   ....[125]....
        /*3a30*/ 	.word	0xffffffff


	//   ....[126]....
        /*3a34*/ 	.word	0xffffffff


	//   ....[127]....
        /*3a38*/ 	.word	0xffffffff


	//   ....[128]....
        /*3a3c*/ 	.word	0xffffffff


	//   ....[129]....
        /*3a40*/ 	.word	0xffffffff


	//   ....[130]....
        /*3a44*/ 	.word	0xffffffff


	//   ....[131]....
        /*3a48*/ 	.word	0xffffffff


	//   ....[132]....
        /*3a4c*/ 	.word	0xffffffff


	//   ....[133]....
        /*3a50*/ 	.word	0xffffffff


	//   ....[134]....
        /*3a54*/ 	.word	0xffffffff


	//   ....[135]....
        /*3a58*/ 	.word	0xffffffff


	//   ....[136]....
        /*3a5c*/ 	.word	0xffffffff


	//   ....[137]....
        /*3a60*/ 	.word	0xffffffff


	//   ....[138]....
        /*3a64*/ 	.word	0xffffffff


	//   ....[139]....
        /*3a68*/ 	.word	0xffffffff


	//   ....[140]....
        /*3a6c*/ 	.word	0xffffffff


	//   ....[141]....
        /*3a70*/ 	.word	0xffffffff


	//   ....[142]....
        /*3a74*/ 	.word	0xffffffff


	//   ....[143]....
        /*3a78*/ 	.word	0xffffffff


	//   ....[144]....
        /*3a7c*/ 	.word	0xffffffff


	//   ....[145]....
        /*3a80*/ 	.word	0xffffffff


	//   ....[146]....
        /*3a84*/ 	.word	0xffffffff


	//   ....[147]....
        /*3a88*/ 	.word	0xffffffff


	//   ....[148]....
        /*3a8c*/ 	.word	0xffffffff


	//   ....[149]....
        /*3a90*/ 	.word	0xffffffff


	//   ....[150]....
        /*3a94*/ 	.word	0xffffffff


	//   ....[151]....
        /*3a98*/ 	.word	0xffffffff


	//   ....[152]....
        /*3a9c*/ 	.word	0xffffffff


	//   ....[153]....
        /*3aa0*/ 	.word	0xffffffff


	//   ....[154]....
        /*3aa4*/ 	.word	0xffffffff


	//   ....[155]....
        /*3aa8*/ 	.word	0xffffffff


	//   ....[156]....
        /*3aac*/ 	.word	0xffffffff


	//   ....[157]....
        /*3ab0*/ 	.word	0xffffffff


	//   ....[158]....
        /*3ab4*/ 	.word	0xffffffff


	//   ....[159]....
        /*3ab8*/ 	.word	0xffffffff


	//   ....[160]....
        /*3abc*/ 	.word	0xffffffff


	//   ....[161]....
        /*3ac0*/ 	.word	0xffffffff


	//   ....[162]....
        /*3ac4*/ 	.word	0xffffffff


	//   ....[163]....
        /*3ac8*/ 	.word	0xffffffff


	//   ....[164]....
        /*3acc*/ 	.word	0xffffffff


	//   ....[165]....
        /*3ad0*/ 	.word	0xffffffff


	//   ....[166]....
        /*3ad4*/ 	.word	0xffffffff


	//   ....[167]....
        /*3ad8*/ 	.word	0xffffffff


	//   ....[168]....
        /*3adc*/ 	.word	0xffffffff


	//   ....[169]....
        /*3ae0*/ 	.word	0xffffffff


	//   ....[170]....
        /*3ae4*/ 	.word	0xffffffff


	//   ....[171]....
        /*3ae8*/ 	.word	0xffffffff


	//   ....[172]....
        /*3aec*/ 	.word	0xffffffff


	//   ....[173]....
        /*3af0*/ 	.word	0xffffffff


	//   ....[174]....
        /*3af4*/ 	.word	0xffffffff


	//   ....[175]....
        /*3af8*/ 	.word	0xffffffff


	//   ....[176]....
        /*3afc*/ 	.word	0xffffffff


	//   ....[177]....
        /*3b00*/ 	.word	0xffffffff


	//   ....[178]....
        /*3b04*/ 	.word	0xffffffff


	//   ....[179]....
        /*3b08*/ 	.word	0xffffffff


	//   ....[180]....
        /*3b0c*/ 	.word	0xffffffff


	//   ....[181]....
        /*3b10*/ 	.word	0xffffffff


	//   ....[182]....
        /*3b14*/ 	.word	0xffffffff


	//   ....[183]....
        /*3b18*/ 	.word	0xffffffff


	//   ....[184]....
        /*3b1c*/ 	.word	0xffffffff


	//   ....[185]....
        /*3b20*/ 	.word	0xffffffff


	//   ....[186]....
        /*3b24*/ 	.word	0xffffffff


	//   ....[187]....
        /*3b28*/ 	.word	0xffffffff


	//   ....[188]....
        /*3b2c*/ 	.word	0xffffffff


	//   ....[189]....
        /*3b30*/ 	.word	0xffffffff


	//   ....[190]....
        /*3b34*/ 	.word	0xffffffff


	//   ....[191]....
        /*3b38*/ 	.word	0xffffffff


	//   ....[192]....
        /*3b3c*/ 	.word	0xffffffff


	//   ....[193]....
        /*3b40*/ 	.word	0xffffffff


	//   ....[194]....
        /*3b44*/ 	.word	0xffffffff


	//   ....[195]....
        /*3b48*/ 	.word	0xffffffff


	//   ....[196]....
        /*3b4c*/ 	.word	0xffffffff


	//   ....[197]....
        /*3b50*/ 	.word	0xffffffff


	//   ....[198]....
        /*3b54*/ 	.word	0xffffffff


	//   ....[199]....
        /*3b58*/ 	.word	0xffffffff


	//   ....[200]....
        /*3b5c*/ 	.word	0xffffffff


	//   ....[201]....
        /*3b60*/ 	.word	0xffffffff


	//   ....[202]....
        /*3b64*/ 	.word	0xffffffff


	//   ....[203]....
        /*3b68*/ 	.word	0xffffffff


	//   ....[204]....
        /*3b6c*/ 	.word	0xffffffff


	//   ....[205]....
        /*3b70*/ 	.word	0xffffffff


	//   ....[206]....
        /*3b74*/ 	.word	0xffffffff


	//   ....[207]....
        /*3b78*/ 	.word	0xffffffff


	//   ....[208]....
        /*3b7c*/ 	.word	0xffffffff


	//   ....[209]....
        /*3b80*/ 	.word	0xffffffff


	//   ....[210]....
        /*3b84*/ 	.word	0xffffffff


	//   ....[211]....
        /*3b88*/ 	.word	0xffffffff


	//   ....[212]....
        /*3b8c*/ 	.word	0xffffffff


	//   ....[213]....
        /*3b90*/ 	.word	0xffffffff


	//   ....[214]....
        /*3b94*/ 	.word	0xffffffff


	//   ....[215]....
        /*3b98*/ 	.word	0xffffffff


	//   ....[216]....
        /*3b9c*/ 	.word	0xffffffff


	//   ....[217]....
        /*3ba0*/ 	.word	0xffffffff


	//   ....[218]....
        /*3ba4*/ 	.word	0xffffffff


	//   ....[219]....
        /*3ba8*/ 	.word	0xffffffff


	//   ....[220]....
        /*3bac*/ 	.word	0xffffffff


	//   ....[221]....
        /*3bb0*/ 	.word	0xffffffff


	//   ....[222]....
        /*3bb4*/ 	.word	0xffffffff


	//   ....[223]....
        /*3bb8*/ 	.word	0xffffffff


	//   ....[224]....
        /*3bbc*/ 	.word	0xffffffff


	//   ....[225]....
        /*3bc0*/ 	.word	0xffffffff


	//   ....[226]....
        /*3bc4*/ 	.word	0xffffffff


	//   ....[227]....
        /*3bc8*/ 	.word	0xffffffff


	//   ....[228]....
        /*3bcc*/ 	.word	0xffffffff


	//   ....[229]....
        /*3bd0*/ 	.word	0xffffffff


	//   ....[230]....
        /*3bd4*/ 	.word	0xffffffff


	//   ....[231]....
        /*3bd8*/ 	.word	0xffffffff


	//   ....[232]....
        /*3bdc*/ 	.word	0xffffffff


	//   ....[233]....
        /*3be0*/ 	.word	0xffffffff


	//   ....[234]....
        /*3be4*/ 	.word	0xffffffff


	//   ....[235]....
        /*3be8*/ 	.word	0xffffffff


	//   ....[236]....
        /*3bec*/ 	.word	0xffffffff


	//   ....[237]....
        /*3bf0*/ 	.word	0xffffffff


	//   ....[238]....
        /*3bf4*/ 	.word	0xffffffff


	//   ....[239]....
        /*3bf8*/ 	.word	0xffffffff


	//   ....[240]....
        /*3bfc*/ 	.word	0xffffffff


	//   ....[241]....
        /*3c00*/ 	.word	0xffffffff


	//   ....[242]....
        /*3c04*/ 	.word	0xffffffff


	//   ....[243]....
        /*3c08*/ 	.word	0xffffffff


	//   ....[244]....
        /*3c0c*/ 	.word	0xffffffff


	//   ....[245]....
        /*3c10*/ 	.word	0xffffffff


	//   ....[246]....
        /*3c14*/ 	.word	0xffffffff


	//   ....[247]....
        /*3c18*/ 	.word	0xffffffff


	//   ....[248]....
        /*3c1c*/ 	.word	0xffffffff


	//   ....[249]....
        /*3c20*/ 	.word	0xffffffff


	//   ....[250]....
        /*3c24*/ 	.word	0xffffffff


	//   ....[251]....
        /*3c28*/ 	.word	0xffffffff


	//   ....[252]....
        /*3c2c*/ 	.word	0xffffffff


	//   ....[253]....
        /*3c30*/ 	.word	0xffffffff


	//   ....[254]....
        /*3c34*/ 	.word	0xffffffff


	//   ....[255]....
        /*3c38*/ 	.word	0xffffffff


	//   ....[0]....
        /*3c3c*/ 	.word	0xffffffff


	//   ....[1]....
        /*3c40*/ 	.word	0xffffffff


	//   ....[2]....
        /*3c44*/ 	.word	0xffffffff


	//   ....[3]....
        /*3c48*/ 	.word	0xffffffff


	//   ....[4]....
        /*3c4c*/ 	.word	0xffffffff


	//   ....[5]....
        /*3c50*/ 	.word	0xffffffff


	//   ....[6]....
        /*3c54*/ 	.word	0xffffffff


	//   ....[7]....
        /*3c58*/ 	.word	0xffffffff


	//   ....[8]....
        /*3c5c*/ 	.word	0xffffffff


	//   ....[9]....
        /*3c60*/ 	.word	0xffffffff


	//   ....[10]....
        /*3c64*/ 	.word	0xffffffff


	//   ....[11]....
        /*3c68*/ 	.word	0xffffffff


	//   ....[12]....
        /*3c6c*/ 	.word	0xffffffff


	//   ....[13]....
        /*3c70*/ 	.word	0xffffffff


	//   ....[14]....
        /*3c74*/ 	.word	0xffffffff


	//   ....[15]....
        /*3c78*/ 	.word	0xffffffff


	//   ....[16]....
        /*3c7c*/ 	.word	0xffffffff


	//   ....[17]....
        /*3c80*/ 	.word	0xffffffff


	//   ....[18]....
        /*3c84*/ 	.word	0xffffffff


	//   ....[19]....
        /*3c88*/ 	.word	0xffffffff


	//   ....[20]....
        /*3c8c*/ 	.word	0xffffffff


	//   ....[21]....
        /*3c90*/ 	.word	0xffffffff


	//   ....[22]....
        /*3c94*/ 	.word	0xffffffff


	//   ....[23]....
        /*3c98*/ 	.word	0xffffffff


	//   ....[24]....
        /*3c9c*/ 	.word	0xffffffff


	//   ....[25]....
        /*3ca0*/ 	.word	0xffffffff


	//   ....[26]....
        /*3ca4*/ 	.word	0xffffffff


	//   ....[27]....
        /*3ca8*/ 	.word	0xffffffff


	//   ....[28]....
        /*3cac*/ 	.word	0xffffffff


	//   ....[29]....
        /*3cb0*/ 	.word	0xffffffff


	//   ....[30]....
        /*3cb4*/ 	.word	0xffffffff


	//   ....[31]....
        /*3cb8*/ 	.word	0xffffffff


	//   ....[32]....
        /*3cbc*/ 	.word	0xffffffff


	//   ....[33]....
        /*3cc0*/ 	.word	0xffffffff


	//   ....[34]....
        /*3cc4*/ 	.word	0xffffffff


	//   ....[35]....
        /*3cc8*/ 	.word	0xffffffff


	//   ....[36]....
        /*3ccc*/ 	.word	0xffffffff


	//   ....[37]....
        /*3cd0*/ 	.word	0xffffffff


	//   ....[38]....
        /*3cd4*/ 	.word	0xffffffff


	//   ....[39]....
        /*3cd8*/ 	.word	0xffffffff


	//   ....[40]....
        /*3cdc*/ 	.word	0xffffffff


	//   ....[41]....
        /*3ce0*/ 	.word	0xffffffff


	//   ....[42]....
        /*3ce4*/ 	.word	0xffffffff


	//   ....[43]....
        /*3ce8*/ 	.word	0xffffffff


	//   ....[44]....
        /*3cec*/ 	.word	0xffffffff


	//   ....[45]....
        /*3cf0*/ 	.word	0xffffffff


	//   ....[46]....
        /*3cf4*/ 	.word	0xffffffff


	//   ....[47]....
        /*3cf8*/ 	.word	0xffffffff


	//   ....[48]....
        /*3cfc*/ 	.word	0xffffffff


	//   ....[49]....
        /*3d00*/ 	.word	0xffffffff


	//   ....[50]....
        /*3d04*/ 	.word	0xffffffff


	//   ....[51]....
        /*3d08*/ 	.word	0xffffffff


	//   ....[52]....
        /*3d0c*/ 	.word	0xffffffff


	//   ....[53]....
        /*3d10*/ 	.word	0xffffffff


	//   ....[54]....
        /*3d14*/ 	.word	0xffffffff


	//   ....[55]....
        /*3d18*/ 	.word	0xffffffff


	//   ....[56]....
        /*3d1c*/ 	.word	0xffffffff


	//   ....[57]....
        /*3d20*/ 	.word	0xffffffff


	//   ....[58]....
        /*3d24*/ 	.word	0xffffffff


	//   ....[59]....
        /*3d28*/ 	.word	0xffffffff


	//   ....[60]....
        /*3d2c*/ 	.word	0xffffffff


	//   ....[61]....
        /*3d30*/ 	.word	0xffffffff


	//   ....[62]....
        /*3d34*/ 	.word	0xffffffff


	//   ....[63]....
        /*3d38*/ 	.word	0xffffffff


	//   ....[64]....
        /*3d3c*/ 	.word	0xffffffff


	//   ....[65]....
        /*3d40*/ 	.word	0xffffffff


	//   ....[66]....
        /*3d44*/ 	.word	0xffffffff


	//   ....[67]....
        /*3d48*/ 	.word	0xffffffff


	//   ....[68]....
        /*3d4c*/ 	.word	0xffffffff


	//   ....[69]....
        /*3d50*/ 	.word	0xffffffff


	//   ....[70]....
        /*3d54*/ 	.word	0xffffffff


	//   ....[71]....
        /*3d58*/ 	.word	0xffffffff


	//   ....[72]....
        /*3d5c*/ 	.word	0xffffffff


	//   ....[73]....
        /*3d60*/ 	.word	0xffffffff


	//   ....[74]....
        /*3d64*/ 	.word	0xffffffff


	//   ....[75]....
        /*3d68*/ 	.word	0xffffffff


	//   ....[76]....
        /*3d6c*/ 	.word	0xffffffff


	//   ....[77]....
        /*3d70*/ 	.word	0xffffffff


	//   ....[78]....
        /*3d74*/ 	.word	0xffffffff


	//   ....[79]....
        /*3d78*/ 	.word	0xffffffff


	//   ....[80]....
        /*3d7c*/ 	.word	0xffffffff


	//   ....[81]....
        /*3d80*/ 	.word	0xffffffff


	//   ....[82]....
        /*3d84*/ 	.word	0xffffffff


	//   ....[83]....
        /*3d88*/ 	.word	0xffffffff


	//   ....[84]....
        /*3d8c*/ 	.word	0xffffffff


	//   ....[85]....
        /*3d90*/ 	.word	0xffffffff


	//   ....[86]....
        /*3d94*/ 	.word	0xffffffff


	//   ....[87]....
        /*3d98*/ 	.word	0xffffffff


	//   ....[88]....
        /*3d9c*/ 	.word	0xffffffff


	//   ....[89]....
        /*3da0*/ 	.word	0xffffffff


	//   ....[90]....
        /*3da4*/ 	.word	0xffffffff


	//   ....[91]....
        /*3da8*/ 	.word	0xffffffff


	//   ....[92]....
        /*3dac*/ 	.word	0xffffffff


	//   ....[93]....
        /*3db0*/ 	.word	0xffffffff


	//   ....[94]....
        /*3db4*/ 	.word	0xffffffff


	//   ....[95]....
        /*3db8*/ 	.word	0xffffffff


	//   ....[96]....
        /*3dbc*/ 	.word	0xffffffff


	//   ....[97]....
        /*3dc0*/ 	.word	0xffffffff


	//   ....[98]....
        /*3dc4*/ 	.word	0xffffffff


	//   ....[99]....
        /*3dc8*/ 	.word	0xffffffff


	//   ....[100]....
        /*3dcc*/ 	.word	0xffffffff


	//   ....[101]....
        /*3dd0*/ 	.word	0xffffffff


	//   ....[102]....
        /*3dd4*/ 	.word	0xffffffff


	//   ....[103]....
        /*3dd8*/ 	.word	0xffffffff


	//   ....[104]....
        /*3ddc*/ 	.word	0xffffffff


	//   ....[105]....
        /*3de0*/ 	.word	0xffffffff


	//   ....[106]....
        /*3de4*/ 	.word	0xffffffff


	//   ....[107]....
        /*3de8*/ 	.word	0xffffffff


	//   ....[108]....
        /*3dec*/ 	.word	0xffffffff


	//   ....[109]....
        /*3df0*/ 	.word	0xffffffff


	//   ....[110]....
        /*3df4*/ 	.word	0xffffffff


	//   ....[111]....
        /*3df8*/ 	.word	0xffffffff


	//   ....[112]....
        /*3dfc*/ 	.word	0xffffffff


	//   ....[113]....
        /*3e00*/ 	.word	0xffffffff


	//   ....[114]....
        /*3e04*/ 	.word	0xffffffff


	//   ....[115]....
        /*3e08*/ 	.word	0xffffffff


	//   ....[116]....
        /*3e0c*/ 	.word	0xffffffff


	//   ....[117]....
        /*3e10*/ 	.word	0xffffffff


	//   ....[118]....
        /*3e14*/ 	.word	0xffffffff


	//   ....[119]....
        /*3e18*/ 	.word	0xffffffff


	//   ....[120]....
        /*3e1c*/ 	.word	0xffffffff


	//   ....[121]....
        /*3e20*/ 	.word	0xffffffff


	//   ....[122]....
        /*3e24*/ 	.word	0xffffffff


	//   ....[123]....
        /*3e28*/ 	.word	0xffffffff


	//   ....[124]....
        /*3e2c*/ 	.word	0xffffffff


	//   ....[125]....
        /*3e30*/ 	.word	0xffffffff


	//   ....[126]....
        /*3e34*/ 	.word	0xffffffff


	//   ....[127]....
        /*3e38*/ 	.word	0xffffffff


	//   ....[128]....
        /*3e3c*/ 	.word	0xffffffff


	//   ....[129]....
        /*3e40*/ 	.word	0xffffffff


	//   ....[130]....
        /*3e44*/ 	.word	0xffffffff


	//   ....[131]....
        /*3e48*/ 	.word	0xffffffff


	//   ....[132]....
        /*3e4c*/ 	.word	0xffffffff


	//   ....[133]....
        /*3e50*/ 	.word	0xffffffff


	//   ....[134]....
        /*3e54*/ 	.word	0xffffffff


	//   ....[135]....
        /*3e58*/ 	.word	0xffffffff


	//   ....[136]....
        /*3e5c*/ 	.word	0xffffffff


	//   ....[137]....
        /*3e60*/ 	.word	0xffffffff


	//   ....[138]....
        /*3e64*/ 	.word	0xffffffff


	//   ....[139]....
        /*3e68*/ 	.word	0xffffffff


	//   ....[140]....
        /*3e6c*/ 	.word	0xffffffff


	//   ....[141]....
        /*3e70*/ 	.word	0xffffffff


	//   ....[142]....
        /*3e74*/ 	.word	0xffffffff


	//   ....[143]....
        /*3e78*/ 	.word	0xffffffff


	//   ....[144]....
        /*3e7c*/ 	.word	0xffffffff


	//   ....[145]....
        /*3e80*/ 	.word	0xffffffff


	//   ....[146]....
        /*3e84*/ 	.word	0xffffffff


	//   ....[147]....
        /*3e88*/ 	.word	0xffffffff


	//   ....[148]....
        /*3e8c*/ 	.word	0xffffffff


	//   ....[149]....
        /*3e90*/ 	.word	0xffffffff


	//   ....[150]....
        /*3e94*/ 	.word	0xffffffff


	//   ....[151]....
        /*3e98*/ 	.word	0xffffffff


	//   ....[152]....
        /*3e9c*/ 	.word	0xffffffff


	//   ....[153]....
        /*3ea0*/ 	.word	0xffffffff


	//   ....[154]....
        /*3ea4*/ 	.word	0xffffffff


	//   ....[155]....
        /*3ea8*/ 	.word	0xffffffff


	//   ....[156]....
        /*3eac*/ 	.word	0xffffffff


	//   ....[157]....
        /*3eb0*/ 	.word	0xffffffff


	//   ....[158]....
        /*3eb4*/ 	.word	0xffffffff


	//   ....[159]....
        /*3eb8*/ 	.word	0xffffffff


	//   ....[160]....
        /*3ebc*/ 	.word	0xffffffff


	//   ....[161]....
        /*3ec0*/ 	.word	0xffffffff


	//   ....[162]....
        /*3ec4*/ 	.word	0xffffffff


	//   ....[163]....
        /*3ec8*/ 	.word	0xffffffff


	//   ....[164]....
        /*3ecc*/ 	.word	0xffffffff


	//   ....[165]....
        /*3ed0*/ 	.word	0xffffffff


	//   ....[166]....
        /*3ed4*/ 	.word	0xffffffff


	//   ....[167]....
        /*3ed8*/ 	.word	0xffffffff


	//   ....[168]....
        /*3edc*/ 	.word	0xffffffff


	//   ....[169]....
        /*3ee0*/ 	.word	0xffffffff


	//   ....[170]....
        /*3ee4*/ 	.word	0xffffffff


	//   ....[171]....
        /*3ee8*/ 	.word	0xffffffff


	//   ....[172]....
        /*3eec*/ 	.word	0xffffffff


	//   ....[173]....
        /*3ef0*/ 	.word	0xffffffff


	//   ....[174]....
        /*3ef4*/ 	.word	0xffffffff


	//   ....[175]....
        /*3ef8*/ 	.word	0xffffffff


	//   ....[176]....
        /*3efc*/ 	.word	0xffffffff


	//   ....[177]....
        /*3f00*/ 	.word	0xffffffff


	//   ....[178]....
        /*3f04*/ 	.word	0xffffffff


	//   ....[179]....
        /*3f08*/ 	.word	0xffffffff


	//   ....[180]....
        /*3f0c*/ 	.word	0xffffffff


	//   ....[181]....
        /*3f10*/ 	.word	0xffffffff


	//   ....[182]....
        /*3f14*/ 	.word	0xffffffff


	//   ....[183]....
        /*3f18*/ 	.word	0xffffffff


	//   ....[184]....
        /*3f1c*/ 	.word	0xffffffff


	//   ....[185]....
        /*3f20*/ 	.word	0xffffffff


	//   ....[186]....
        /*3f24*/ 	.word	0xffffffff


	//   ....[187]....
        /*3f28*/ 	.word	0xffffffff


	//   ....[188]....
        /*3f2c*/ 	.word	0xffffffff


	//   ....[189]....
        /*3f30*/ 	.word	0xffffffff


	//   ....[190]....
        /*3f34*/ 	.word	0xffffffff


	//   ....[191]....
        /*3f38*/ 	.word	0xffffffff


	//   ....[192]....
        /*3f3c*/ 	.word	0xffffffff


	//   ....[193]....
        /*3f40*/ 	.word	0xffffffff


	//   ....[194]....
        /*3f44*/ 	.word	0xffffffff


	//   ....[195]....
        /*3f48*/ 	.word	0xffffffff


	//   ....[196]....
        /*3f4c*/ 	.word	0xffffffff


	//   ....[197]....
        /*3f50*/ 	.word	0xffffffff


	//   ....[198]....
        /*3f54*/ 	.word	0xffffffff


	//   ....[199]....
        /*3f58*/ 	.word	0xffffffff


	//   ....[200]....
        /*3f5c*/ 	.word	0xffffffff


	//   ....[201]....
        /*3f60*/ 	.word	0xffffffff


	//   ....[202]....
        /*3f64*/ 	.word	0xffffffff


	//   ....[203]....
        /*3f68*/ 	.word	0xffffffff


	//   ....[204]....
        /*3f6c*/ 	.word	0xffffffff


	//   ....[205]....
        /*3f70*/ 	.word	0xffffffff


	//   ....[206]....
        /*3f74*/ 	.word	0xffffffff


	//   ....[207]....
        /*3f78*/ 	.word	0xffffffff


	//   ....[208]....
        /*3f7c*/ 	.word	0xffffffff


	//   ....[209]....
        /*3f80*/ 	.word	0xffffffff


	//   ....[210]....
        /*3f84*/ 	.word	0xffffffff


	//   ....[211]....
        /*3f88*/ 	.word	0xffffffff


	//   ....[212]....
        /*3f8c*/ 	.word	0xffffffff


	//   ....[213]....
        /*3f90*/ 	.word	0xffffffff


	//   ....[214]....
        /*3f94*/ 	.word	0xffffffff


	//   ....[215]....
        /*3f98*/ 	.word	0xffffffff


	//   ....[216]....
        /*3f9c*/ 	.word	0xffffffff


	//   ....[217]....
        /*3fa0*/ 	.word	0xffffffff


	//   ....[218]....
        /*3fa4*/ 	.word	0xffffffff


	//   ....[219]....
        /*3fa8*/ 	.word	0xffffffff


	//   ....[220]....
        /*3fac*/ 	.word	0xffffffff


	//   ....[221]....
        /*3fb0*/ 	.word	0xffffffff


	//   ....[222]....
        /*3fb4*/ 	.word	0xffffffff


	//   ....[223]....
        /*3fb8*/ 	.word	0xffffffff


	//   ....[224]....
        /*3fbc*/ 	.word	0xffffffff


	//   ....[225]....
        /*3fc0*/ 	.word	0xffffffff


	//   ....[226]....
        /*3fc4*/ 	.word	0xffffffff


	//   ....[227]....
        /*3fc8*/ 	.word	0xffffffff


	//   ....[228]....
        /*3fcc*/ 	.word	0xffffffff


	//   ....[229]....
        /*3fd0*/ 	.word	0xffffffff


	//   ....[230]....
        /*3fd4*/ 	.word	0xffffffff


	//   ....[231]....
        /*3fd8*/ 	.word	0xffffffff


	//   ....[232]....
        /*3fdc*/ 	.word	0xffffffff


	//   ....[233]....
        /*3fe0*/ 	.word	0xffffffff


	//   ....[234]....
        /*3fe4*/ 	.word	0xffffffff


	//   ....[235]....
        /*3fe8*/ 	.word	0xffffffff


	//   ....[236]....
        /*3fec*/ 	.word	0xffffffff


	//   ....[237]....
        /*3ff0*/ 	.word	0xffffffff


	//   ....[238]....
        /*3ff4*/ 	.word	0xffffffff


	//   ....[239]....
        /*3ff8*/ 	.word	0xffffffff


	//   ....[240]....
        /*3ffc*/ 	.word	0xffffffff


	//   ....[241]....
        /*4000*/ 	.word	0xffffffff


	//   ....[242]....
        /*4004*/ 	.word	0xffffffff


	//   ....[243]....
        /*4008*/ 	.word	0xffffffff


	//   ....[244]....
        /*400c*/ 	.word	0xffffffff


	//   ....[245]....
        /*4010*/ 	.word	0xffffffff


	//   ....[246]....
        /*4014*/ 	.word	0xffffffff


	//   ....[247]....
        /*4018*/ 	.word	0xffffffff


	//   ....[248]....
        /*401c*/ 	.word	0xffffffff


	//   ....[249]....
        /*4020*/ 	.word	0xffffffff


	//   ....[250]....
        /*4024*/ 	.word	0xffffffff


	//   ....[251]....
        /*4028*/ 	.word	0xffffffff


	//   ....[252]....
        /*402c*/ 	.word	0xffffffff


	//   ....[253]....
        /*4030*/ 	.word	0xffffffff


	//   ....[254]....
        /*4034*/ 	.word	0xffffffff


	//   ....[255]....
        /*4038*/ 	.word	0xffffffff


	//   ....[0]....
        /*403c*/ 	.word	0xffffffff


	//   ....[1]....
        /*4040*/ 	.word	0xffffffff


	//   ....[2]....
        /*4044*/ 	.word	0xffffffff


	//   ....[3]....
        /*4048*/ 	.word	0xffffffff


	//   ....[4]....
        /*404c*/ 	.word	0xffffffff


	//   ....[5]....
        /*4050*/ 	.word	0xffffffff


	//   ....[6]....
        /*4054*/ 	.word	0xffffffff


	//   ....[7]....
        /*4058*/ 	.word	0xffffffff


	//   ....[8]....
        /*405c*/ 	.word	0xffffffff


	//   ....[9]....
        /*4060*/ 	.word	0xffffffff


	//   ....[10]....
        /*4064*/ 	.word	0xffffffff


	//   ....[11]....
        /*4068*/ 	.word	0xffffffff


	//   ....[12]....
        /*406c*/ 	.word	0xffffffff


	//   ....[13]....
        /*4070*/ 	.word	0xffffffff


	//   ....[14]....
        /*4074*/ 	.word	0xffffffff


	//   ....[15]....
        /*4078*/ 	.word	0xffffffff


	//   ....[16]....
        /*407c*/ 	.word	0xffffffff


	//   ....[17]....
        /*4080*/ 	.word	0xffffffff


	//   ....[18]....
        /*4084*/ 	.word	0xffffffff


	//   ....[19]....
        /*4088*/ 	.word	0xffffffff


	//   ....[20]....
        /*408c*/ 	.word	0xffffffff


	//   ....[21]....
        /*4090*/ 	.word	0xffffffff


	//   ....[22]....
        /*4094*/ 	.word	0xffffffff


	//   ....[23]....
        /*4098*/ 	.word	0xffffffff


	//   ....[24]....
        /*409c*/ 	.word	0xffffffff


	//   ....[25]....
        /*40a0*/ 	.word	0xffffffff


	//   ....[26]....
        /*40a4*/ 	.word	0xffffffff


	//   ....[27]....
        /*40a8*/ 	.word	0xffffffff


	//   ....[28]....
        /*40ac*/ 	.word	0xffffffff


	//   ....[29]....
        /*40b0*/ 	.word	0xffffffff


	//   ....[30]....
        /*40b4*/ 	.word	0xffffffff


	//   ....[31]....
        /*40b8*/ 	.word	0xffffffff


	//   ....[32]....
        /*40bc*/ 	.word	0xffffffff


	//   ....[33]....
        /*40c0*/ 	.word	0xffffffff


	//   ....[34]....
        /*40c4*/ 	.word	0xffffffff


	//   ....[35]....
        /*40c8*/ 	.word	0xffffffff


	//   ....[36]....
        /*40cc*/ 	.word	0xffffffff


	//   ....[37]....
        /*40d0*/ 	.word	0xffffffff


	//   ....[38]....
        /*40d4*/ 	.word	0xffffffff


	//   ....[39]....
        /*40d8*/ 	.word	0xffffffff


	//   ....[40]....
        /*40dc*/ 	.word	0xffffffff


	//   ....[41]....
        /*40e0*/ 	.word	0xffffffff


	//   ....[42]....
        /*40e4*/ 	.word	0xffffffff


	//   ....[43]....
        /*40e8*/ 	.word	0xffffffff


	//   ....[44]....
        /*40ec*/ 	.word	0xffffffff


	//   ....[45]....
        /*40f0*/ 	.word	0xffffffff


	//   ....[46]....
        /*40f4*/ 	.word	0xffffffff


	//   ....[47]....
        /*40f8*/ 	.word	0xffffffff


	//   ....[48]....
        /*40fc*/ 	.word	0xffffffff


	//   ....[49]....
        /*4100*/ 	.word	0xffffffff


	//   ....[50]....
        /*4104*/ 	.word	0xffffffff


	//   ....[51]....
        /*4108*/ 	.word	0xffffffff


	//   ....[52]....
        /*410c*/ 	.word	0xffffffff


	//   ....[53]....
        /*4110*/ 	.word	0xffffffff


	//   ....[54]....
        /*4114*/ 	.word	0xffffffff


	//   ....[55]....
        /*4118*/ 	.word	0xffffffff


	//   ....[56]....
        /*411c*/ 	.word	0xffffffff


	//   ....[57]....
        /*4120*/ 	.word	0xffffffff


	//   ....[58]....
        /*4124*/ 	.word	0xffffffff


	//   ....[59]....
        /*4128*/ 	.word	0xffffffff


	//   ....[60]....
        /*412c*/ 	.word	0xffffffff


	//   ....[61]....
        /*4130*/ 	.word	0xffffffff


	//   ....[62]....
        /*4134*/ 	.word	0xffffffff


	//   ....[63]....
        /*4138*/ 	.word	0xffffffff


	//   ....[64]....
        /*413c*/ 	.word	0xffffffff


	//   ....[65]....
        /*4140*/ 	.word	0xffffffff


	//   ....[66]....
        /*4144*/ 	.word	0xffffffff


	//   ....[67]....
        /*4148*/ 	.word	0xffffffff


	//   ....[68]....
        /*414c*/ 	.word	0xffffffff


	//   ....[69]....
        /*4150*/ 	.word	0xffffffff


	//   ....[70]....
        /*4154*/ 	.word	0xffffffff


	//   ....[71]....
        /*4158*/ 	.word	0xffffffff


	//   ....[72]....
        /*415c*/ 	.word	0xffffffff


	//   ....[73]....
        /*4160*/ 	.word	0xffffffff


	//   ....[74]....
        /*4164*/ 	.word	0xffffffff


	//   ....[75]....
        /*4168*/ 	.word	0xffffffff


	//   ....[76]....
        /*416c*/ 	.word	0xffffffff


	//   ....[77]....
        /*4170*/ 	.word	0xffffffff


	//   ....[78]....
        /*4174*/ 	.word	0xffffffff


	//   ....[79]....
        /*4178*/ 	.word	0xffffffff


	//   ....[80]....
        /*417c*/ 	.word	0xffffffff


	//   ....[81]....
        /*4180*/ 	.word	0xffffffff


	//   ....[82]....
        /*4184*/ 	.word	0xffffffff


	//   ....[83]....
        /*4188*/ 	.word	0xffffffff


	//   ....[84]....
        /*418c*/ 	.word	0xffffffff


	//   ....[85]....
        /*4190*/ 	.word	0xffffffff


	//   ....[86]....
        /*4194*/ 	.word	0xffffffff


	//   ....[87]....
        /*4198*/ 	.word	0xffffffff


	//   ....[88]....
        /*419c*/ 	.word	0xffffffff


	//   ....[89]....
        /*41a0*/ 	.word	0xffffffff


	//   ....[90]....
        /*41a4*/ 	.word	0xffffffff


	//   ....[91]....
        /*41a8*/ 	.word	0xffffffff


	//   ....[92]....
        /*41ac*/ 	.word	0xffffffff


	//   ....[93]....
        /*41b0*/ 	.word	0xffffffff


	//   ....[94]....
        /*41b4*/ 	.word	0xffffffff


	//   ....[95]....
        /*41b8*/ 	.word	0xffffffff


	//   ....[96]....
        /*41bc*/ 	.word	0xffffffff


	//   ....[97]....
        /*41c0*/ 	.word	0xffffffff


	//   ....[98]....
        /*41c4*/ 	.word	0xffffffff


	//   ....[99]....
        /*41c8*/ 	.word	0xffffffff


	//   ....[100]....
        /*41cc*/ 	.word	0xffffffff


	//   ....[101]....
        /*41d0*/ 	.word	0xffffffff


	//   ....[102]....
        /*41d4*/ 	.word	0xffffffff


	//   ....[103]....
        /*41d8*/ 	.word	0xffffffff


	//   ....[104]....
        /*41dc*/ 	.word	0xffffffff


	//   ....[105]....
        /*41e0*/ 	.word	0xffffffff


	//   ....[106]....
        /*41e4*/ 	.word	0xffffffff


	//   ....[107]....
        /*41e8*/ 	.word	0xffffffff


	//   ....[108]....
        /*41ec*/ 	.word	0xffffffff


	//   ....[109]....
        /*41f0*/ 	.word	0xffffffff


	//   ....[110]....
        /*41f4*/ 	.word	0xffffffff


	//   ....[111]....
        /*41f8*/ 	.word	0xffffffff


	//   ....[112]....
        /*41fc*/ 	.word	0xffffffff


	//   ....[113]....
        /*4200*/ 	.word	0xffffffff


	//   ....[114]....
        /*4204*/ 	.word	0xffffffff


	//   ....[115]....
        /*4208*/ 	.word	0xffffffff


	//   ....[116]....
        /*420c*/ 	.word	0xffffffff


	//   ....[117]....
        /*4210*/ 	.word	0xffffffff


	//   ....[118]....
        /*4214*/ 	.word	0xffffffff


	//   ....[119]....
        /*4218*/ 	.word	0xffffffff


	//   ....[120]....
        /*421c*/ 	.word	0xffffffff


	//   ....[121]....
        /*4220*/ 	.word	0xffffffff


	//   ....[122]....
        /*4224*/ 	.word	0xffffffff


	//   ....[123]....
        /*4228*/ 	.word	0xffffffff


	//   ....[124]....
        /*422c*/ 	.word	0xffffffff


	//   ....[125]....
        /*4230*/ 	.word	0xffffffff


	//   ....[126]....
        /*4234*/ 	.word	0xffffffff


	//   ....[127]....
        /*4238*/ 	.word	0xffffffff


	//   ....[128]....
        /*423c*/ 	.word	0xffffffff


	//   ....[129]....
        /*4240*/ 	.word	0xffffffff


	//   ....[130]....
        /*4244*/ 	.word	0xffffffff


	//   ....[131]....
        /*4248*/ 	.word	0xffffffff


	//   ....[132]....
        /*424c*/ 	.word	0xffffffff


	//   ....[133]....
        /*4250*/ 	.word	0xffffffff


	//   ....[134]....
        /*4254*/ 	.word	0xffffffff


	//   ....[135]....
        /*4258*/ 	.word	0xffffffff


	//   ....[136]....
        /*425c*/ 	.word	0xffffffff


	//   ....[137]....
        /*4260*/ 	.word	0xffffffff


	//   ....[138]....
        /*4264*/ 	.word	0xffffffff


	//   ....[139]....
        /*4268*/ 	.word	0xffffffff


	//   ....[140]....
        /*426c*/ 	.word	0xffffffff


	//   ....[141]....
        /*4270*/ 	.word	0xffffffff


	//   ....[142]....
        /*4274*/ 	.word	0xffffffff


	//   ....[143]....
        /*4278*/ 	.word	0xffffffff


	//   ....[144]....
        /*427c*/ 	.word	0xffffffff


	//   ....[145]....
        /*4280*/ 	.word	0xffffffff


	//   ....[146]....
        /*4284*/ 	.word	0xffffffff


	//   ....[147]....
        /*4288*/ 	.word	0xffffffff


	//   ....[148]....
        /*428c*/ 	.word	0xffffffff


	//   ....[149]....
        /*4290*/ 	.word	0xffffffff


	//   ....[150]....
        /*4294*/ 	.word	0xffffffff


	//   ....[151]....
        /*4298*/ 	.word	0xffffffff


	//   ....[152]....
        /*429c*/ 	.word	0xffffffff


	//   ....[153]....
        /*42a0*/ 	.word	0xffffffff


	//   ....[154]....
        /*42a4*/ 	.word	0xffffffff


	//   ....[155]....
        /*42a8*/ 	.word	0xffffffff


	//   ....[156]....
        /*42ac*/ 	.word	0xffffffff


	//   ....[157]....
        /*42b0*/ 	.word	0xffffffff


	//   ....[158]....
        /*42b4*/ 	.word	0xffffffff


	//   ....[159]....
        /*42b8*/ 	.word	0xffffffff


	//   ....[160]....
        /*42bc*/ 	.word	0xffffffff


	//   ....[161]....
        /*42c0*/ 	.word	0xffffffff


	//   ....[162]....
        /*42c4*/ 	.word	0xffffffff


	//   ....[163]....
        /*42c8*/ 	.word	0xffffffff


	//   ....[164]....
        /*42cc*/ 	.word	0xffffffff


	//   ....[165]....
        /*42d0*/ 	.word	0xffffffff


	//   ....[166]....
        /*42d4*/ 	.word	0xffffffff


	//   ....[167]....
        /*42d8*/ 	.word	0xffffffff


	//   ....[168]....
        /*42dc*/ 	.word	0xffffffff


	//   ....[169]....
        /*42e0*/ 	.word	0xffffffff


	//   ....[170]....
        /*42e4*/ 	.word	0xffffffff


	//   ....[171]....
        /*42e8*/ 	.word	0xffffffff


	//   ....[172]....
        /*42ec*/ 	.word	0xffffffff


	//   ....[173]....
        /*42f0*/ 	.word	0xffffffff


	//   ....[174]....
        /*42f4*/ 	.word	0xffffffff


	//   ....[175]....
        /*42f8*/ 	.word	0xffffffff


	//   ....[176]....
        /*42fc*/ 	.word	0xffffffff


	//   ....[177]....
        /*4300*/ 	.word	0xffffffff


	//   ....[178]....
        /*4304*/ 	.word	0xffffffff


	//   ....[179]....
        /*4308*/ 	.word	0xffffffff


	//   ....[180]....
        /*430c*/ 	.word	0xffffffff


	//   ....[181]....
        /*4310*/ 	.word	0xffffffff


	//   ....[182]....
        /*4314*/ 	.word	0xffffffff


	//   ....[183]....
        /*4318*/ 	.word	0xffffffff


	//   ....[184]....
        /*431c*/ 	.word	0xffffffff


	//   ....[185]....
        /*4320*/ 	.word	0xffffffff


	//   ....[186]....
        /*4324*/ 	.word	0xffffffff


	//   ....[187]....
        /*4328*/ 	.word	0xffffffff


	//   ....[188]....
        /*432c*/ 	.word	0xffffffff


	//   ....[189]....
        /*4330*/ 	.word	0xffffffff


	//   ....[190]....
        /*4334*/ 	.word	0xffffffff


	//   ....[191]....
        /*4338*/ 	.word	0xffffffff


	//   ....[192]....
        /*433c*/ 	.word	0xffffffff


	//   ....[193]....
        /*4340*/ 	.word	0xffffffff


	//   ....[194]....
        /*4344*/ 	.word	0xffffffff


	//   ....[195]....
        /*4348*/ 	.word	0xffffffff


	//   ....[196]....
        /*434c*/ 	.word	0xffffffff


	//   ....[197]....
        /*4350*/ 	.word	0xffffffff


	//   ....[198]....
        /*4354*/ 	.word	0xffffffff


	//   ....[199]....
        /*4358*/ 	.word	0xffffffff


	//   ....[200]....
        /*435c*/ 	.word	0xffffffff


	//   ....[201]....
        /*4360*/ 	.word	0xffffffff


	//   ....[202]....
        /*4364*/ 	.word	0xffffffff


	//   ....[203]....
        /*4368*/ 	.word	0xffffffff


	//   ....[204]....
        /*436c*/ 	.word	0xffffffff


	//   ....[205]....
        /*4370*/ 	.word	0xffffffff


	//   ....[206]....
        /*4374*/ 	.word	0xffffffff


	//   ....[207]....
        /*4378*/ 	.word	0xffffffff


	//   ....[208]....
        /*437c*/ 	.word	0xffffffff


	//   ....[209]....
        /*4380*/ 	.word	0xffffffff


	//   ....[210]....
        /*4384*/ 	.word	0xffffffff


	//   ....[211]....
        /*4388*/ 	.word	0xffffffff


	//   ....[212]....
        /*438c*/ 	.word	0xffffffff


	//   ....[213]....
        /*4390*/ 	.word	0xffffffff


	//   ....[214]....
        /*4394*/ 	.word	0xffffffff


	//   ....[215]....
        /*4398*/ 	.word	0xffffffff


	//   ....[216]....
        /*439c*/ 	.word	0xffffffff


	//   ....[217]....
        /*43a0*/ 	.word	0xffffffff


	//   ....[218]....
        /*43a4*/ 	.word	0xffffffff


	//   ....[219]....
        /*43a8*/ 	.word	0xffffffff


	//   ....[220]....
        /*43ac*/ 	.word	0xffffffff


	//   ....[221]....
        /*43b0*/ 	.word	0xffffffff


	//   ....[222]....
        /*43b4*/ 	.word	0xffffffff


	//   ....[223]....
        /*43b8*/ 	.word	0xffffffff


	//   ....[224]....
        /*43bc*/ 	.word	0xffffffff


	//   ....[225]....
        /*43c0*/ 	.word	0xffffffff


	//   ....[226]....
        /*43c4*/ 	.word	0xffffffff


	//   ....[227]....
        /*43c8*/ 	.word	0xffffffff


	//   ....[228]....
        /*43cc*/ 	.word	0xffffffff


	//   ....[229]....
        /*43d0*/ 	.word	0xffffffff


	//   ....[230]....
        /*43d4*/ 	.word	0xffffffff


	//   ....[231]....
        /*43d8*/ 	.word	0xffffffff


	//   ....[232]....
        /*43dc*/ 	.word	0xffffffff


	//   ....[233]....
        /*43e0*/ 	.word	0xffffffff


	//   ....[234]....
        /*43e4*/ 	.word	0xffffffff


	//   ....[235]....
        /*43e8*/ 	.word	0xffffffff


	//   ....[236]....
        /*43ec*/ 	.word	0xffffffff


	//   ....[237]....
        /*43f0*/ 	.word	0xffffffff


	//   ....[238]....
        /*43f4*/ 	.word	0xffffffff


	//   ....[239]....
        /*43f8*/ 	.word	0xffffffff


	//   ....[240]....
        /*43fc*/ 	.word	0xffffffff


	//   ....[241]....
        /*4400*/ 	.word	0xffffffff


	//   ....[242]....
        /*4404*/ 	.word	0xffffffff


	//   ....[243]....
        /*4408*/ 	.word	0xffffffff


	//   ....[244]....
        /*440c*/ 	.word	0xffffffff


	//   ....[245]....
        /*4410*/ 	.word	0xffffffff


	//   ....[246]....
        /*4414*/ 	.word	0xffffffff


	//   ....[247]....
        /*4418*/ 	.word	0xffffffff


	//   ....[248]....
        /*441c*/ 	.word	0xffffffff


	//   ....[249]....
        /*4420*/ 	.word	0xffffffff


	//   ....[250]....
        /*4424*/ 	.word	0xffffffff


	//   ....[251]....
        /*4428*/ 	.word	0xffffffff


	//   ....[252]....
        /*442c*/ 	.word	0xffffffff


	//   ....[253]....
        /*4430*/ 	.word	0xffffffff


	//   ....[254]....
        /*4434*/ 	.word	0xffffffff


	//   ....[255]....
        /*4438*/ 	.word	0xffffffff


	//   ....[0]....
        /*443c*/ 	.word	0xffffffff


	//   ....[1]....
        /*4440*/ 	.word	0xffffffff


	//   ....[2]....
        /*4444*/ 	.word	0xffffffff


	//   ....[3]....
        /*4448*/ 	.word	0xffffffff


	//   ....[4]....
        /*444c*/ 	.word	0xffffffff


	//   ....[5]....
        /*4450*/ 	.word	0xffffffff


	//   ....[6]....
        /*4454*/ 	.word	0xffffffff


	//   ....[7]....
        /*4458*/ 	.word	0xffffffff


	//   ....[8]....
        /*445c*/ 	.word	0xffffffff


	//   ....[9]....
        /*4460*/ 	.word	0xffffffff


	//   ....[10]....
        /*4464*/ 	.word	0xffffffff


	//   ....[11]....
        /*4468*/ 	.word	0xffffffff


	//   ....[12]....
        /*446c*/ 	.word	0xffffffff


	//   ....[13]....
        /*4470*/ 	.word	0xffffffff


	//   ....[14]....
        /*4474*/ 	.word	0xffffffff


	//   ....[15]....
        /*4478*/ 	.word	0xffffffff


	//   ....[16]....
        /*447c*/ 	.word	0xffffffff


	//   ....[17]....
        /*4480*/ 	.word	0xffffffff


	//   ....[18]....
        /*4484*/ 	.word	0xffffffff


	//   ....[19]....
        /*4488*/ 	.word	0xffffffff


	//   ....[20]....
        /*448c*/ 	.word	0xffffffff


	//   ....[21]....
        /*4490*/ 	.word	0xffffffff


	//   ....[22]....
        /*4494*/ 	.word	0xffffffff


	//   ....[23]....
        /*4498*/ 	.word	0xffffffff


	//   ....[24]....
        /*449c*/ 	.word	0xffffffff


	//   ....[25]....
        /*44a0*/ 	.word	0xffffffff


	//   ....[26]....
        /*44a4*/ 	.word	0xffffffff


	//   ....[27]....
        /*44a8*/ 	.word	0xffffffff


	//   ....[28]....
        /*44ac*/ 	.word	0xffffffff


	//   ....[29]....
        /*44b0*/ 	.word	0xffffffff


	//   ....[30]....
        /*44b4*/ 	.word	0xffffffff


	//   ....[31]....
        /*44b8*/ 	.word	0xffffffff


	//   ....[32]....
        /*44bc*/ 	.word	0xffffffff


	//   ....[33]....
        /*44c0*/ 	.word	0xffffffff


	//   ....[34]....
        /*44c4*/ 	.word	0xffffffff


	//   ....[35]....
        /*44c8*/ 	.word	0xffffffff


	//   ....[36]....
        /*44cc*/ 	.word	0xffffffff


	//   ....[37]....
        /*44d0*/ 	.word	0xffffffff


	//   ....[38]....
        /*44d4*/ 	.word	0xffffffff


	//   ....[39]....
        /*44d8*/ 	.word	0xffffffff


	//   ....[40]....
        /*44dc*/ 	.word	0xffffffff


	//   ....[41]....
        /*44e0*/ 	.word	0xffffffff


	//   ....[42]....
        /*44e4*/ 	.word	0xffffffff


	//   ....[43]....
        /*44e8*/ 	.word	0xffffffff


	//   ....[44]....
        /*44ec*/ 	.word	0xffffffff


	//   ....[45]....
        /*44f0*/ 	.word	0xffffffff


	//   ....[46]....
        /*44f4*/ 	.word	0xffffffff


	//   ....[47]....
        /*44f8*/ 	.word	0xffffffff


	//   ....[48]....
        /*44fc*/ 	.word	0xffffffff


	//   ....[49]....
        /*4500*/ 	.word	0xffffffff


	//   ....[50]....
        /*4504*/ 	.word	0xffffffff


	//   ....[51]....
        /*4508*/ 	.word	0xffffffff


	//   ....[52]....
        /*450c*/ 	.word	0xffffffff


	//   ....[53]....
        /*4510*/ 	.word	0xffffffff


	//   ....[54]....
        /*4514*/ 	.word	0xffffffff


	//   ....[55]....
        /*4518*/ 	.word	0xffffffff


	//   ....[56]....
        /*451c*/ 	.word	0xffffffff


	//   ....[57]....
        /*4520*/ 	.word	0xffffffff


	//   ....[58]....
        /*4524*/ 	.word	0xffffffff


	//   ....[59]....
        /*4528*/ 	.word	0xffffffff


	//   ....[60]....
        /*452c*/ 	.word	0xffffffff


	//   ....[61]....
        /*4530*/ 	.word	0xffffffff


	//   ....[62]....
        /*4534*/ 	.word	0xffffffff


	//   ....[63]....
        /*4538*/ 	.word	0xffffffff


	//   ....[64]....
        /*453c*/ 	.word	0xffffffff


	//   ....[65]....
        /*4540*/ 	.word	0xffffffff


	//   ....[66]....
        /*4544*/ 	.word	0xffffffff


	//   ....[67]....
        /*4548*/ 	.word	0xffffffff


	//   ....[68]....
        /*454c*/ 	.word	0xffffffff


	//   ....[69]....
        /*4550*/ 	.word	0xffffffff


	//   ....[70]....
        /*4554*/ 	.word	0xffffffff


	//   ....[71]....
        /*4558*/ 	.word	0xffffffff


	//   ....[72]....
        /*455c*/ 	.word	0xffffffff


	//   ....[73]....
        /*4560*/ 	.word	0xffffffff


	//   ....[74]....
        /*4564*/ 	.word	0xffffffff


	//   ....[75]....
        /*4568*/ 	.word	0xffffffff


	//   ....[76]....
        /*456c*/ 	.word	0xffffffff


	//   ....[77]....
        /*4570*/ 	.word	0xffffffff


	//   ....[78]....
        /*4574*/ 	.word	0xffffffff


	//   ....[79]....
        /*4578*/ 	.word	0xffffffff


	//   ....[80]....
        /*457c*/ 	.word	0xffffffff


	//   ....[81]....
        /*4580*/ 	.word	0xffffffff


	//   ....[82]....
        /*4584*/ 	.word	0xffffffff


	//   ....[83]....
        /*4588*/ 	.word	0xffffffff


	//   ....[84]....
        /*458c*/ 	.word	0xffffffff


	//   ....[85]....
        /*4590*/ 	.word	0xffffffff


	//   ....[86]....
        /*4594*/ 	.word	0xffffffff


	//   ....[87]....
        /*4598*/ 	.word	0xffffffff


	//   ....[88]....
        /*459c*/ 	.word	0xffffffff


	//   ....[89]....
        /*45a0*/ 	.word	0xffffffff


	//   ....[90]....
        /*45a4*/ 	.word	0xffffffff


	//   ....[91]....
        /*45a8*/ 	.word	0xffffffff


	//   ....[92]....
        /*45ac*/ 	.word	0xffffffff


	//   ....[93]....
        /*45b0*/ 	.word	0xffffffff


	//   ....[94]....
        /*45b4*/ 	.word	0xffffffff


	//   ....[95]....
        /*45b8*/ 	.word	0xffffffff


	//   ....[96]....
        /*45bc*/ 	.word	0xffffffff


	//   ....[97]....
        /*45c0*/ 	.word	0xffffffff


	//   ....[98]....
        /*45c4*/ 	.word	0xffffffff


	//   ....[99]....
        /*45c8*/ 	.word	0xffffffff


	//   ....[100]....
        /*45cc*/ 	.word	0xffffffff


	//   ....[101]....
        /*45d0*/ 	.word	0xffffffff


	//   ....[102]....
        /*45d4*/ 	.word	0xffffffff


	//   ....[103]....
        /*45d8*/ 	.word	0xffffffff


	//   ....[104]....
        /*45dc*/ 	.word	0xffffffff


	//   ....[105]....
        /*45e0*/ 	.word	0xffffffff


	//   ....[106]....
        /*45e4*/ 	.word	0xffffffff


	//   ....[107]....
        /*45e8*/ 	.word	0xffffffff


	//   ....[108]....
        /*45ec*/ 	.word	0xffffffff


	//   ....[109]....
        /*45f0*/ 	.word	0xffffffff


	//   ....[110]....
        /*45f4*/ 	.word	0xffffffff


	//   ....[111]....
        /*45f8*/ 	.word	0xffffffff


	//   ....[112]....
        /*45fc*/ 	.word	0xffffffff


	//   ....[113]....
        /*4600*/ 	.word	0xffffffff


	//   ....[114]....
        /*4604*/ 	.word	0xffffffff


	//   ....[115]....
        /*4608*/ 	.word	0xffffffff


	//   ....[116]....
        /*460c*/ 	.word	0xffffffff


	//   ....[117]....
        /*4610*/ 	.word	0xffffffff


	//   ....[118]....
        /*4614*/ 	.word	0xffffffff


	//   ....[119]....
        /*4618*/ 	.word	0xffffffff


	//   ....[120]....
        /*461c*/ 	.word	0xffffffff


	//   ....[121]....
        /*4620*/ 	.word	0xffffffff


	//   ....[122]....
        /*4624*/ 	.word	0xffffffff


	//   ....[123]....
        /*4628*/ 	.word	0xffffffff


	//   ....[124]....
        /*462c*/ 	.word	0xffffffff


	//   ....[125]....
        /*4630*/ 	.word	0xffffffff


	//   ....[126]....
        /*4634*/ 	.word	0xffffffff


	//   ....[127]....
        /*4638*/ 	.word	0xffffffff


	//   ....[128]....
        /*463c*/ 	.word	0xffffffff


	//   ....[129]....
        /*4640*/ 	.word	0xffffffff


	//   ....[130]....
        /*4644*/ 	.word	0xffffffff


	//   ....[131]....
        /*4648*/ 	.word	0xffffffff


	//   ....[132]....
        /*464c*/ 	.word	0xffffffff


	//   ....[133]....
        /*4650*/ 	.word	0xffffffff


	//   ....[134]....
        /*4654*/ 	.word	0xffffffff


	//   ....[135]....
        /*4658*/ 	.word	0xffffffff


	//   ....[136]....
        /*465c*/ 	.word	0xffffffff


	//   ....[137]....
        /*4660*/ 	.word	0xffffffff


	//   ....[138]....
        /*4664*/ 	.word	0xffffffff


	//   ....[139]....
        /*4668*/ 	.word	0xffffffff


	//   ....[140]....
        /*466c*/ 	.word	0xffffffff


	//   ....[141]....
        /*4670*/ 	.word	0xffffffff


	//   ....[142]....
        /*4674*/ 	.word	0xffffffff


	//   ....[143]....
        /*4678*/ 	.word	0xffffffff


	//   ....[144]....
        /*467c*/ 	.word	0xffffffff


	//   ....[145]....
        /*4680*/ 	.word	0xffffffff


	//   ....[146]....
        /*4684*/ 	.word	0xffffffff


	//   ....[147]....
        /*4688*/ 	.word	0xffffffff


	//   ....[148]....
        /*468c*/ 	.word	0xffffffff


	//   ....[149]....
        /*4690*/ 	.word	0xffffffff


	//   ....[150]....
        /*4694*/ 	.word	0xffffffff


	//   ....[151]....
        /*4698*/ 	.word	0xffffffff


	//   ....[152]....
        /*469c*/ 	.word	0xffffffff


	//   ....[153]....
        /*46a0*/ 	.word	0xffffffff


	//   ....[154]....
        /*46a4*/ 	.word	0xffffffff


	//   ....[155]....
        /*46a8*/ 	.word	0xffffffff


	//   ....[156]....
        /*46ac*/ 	.word	0xffffffff


	//   ....[157]....
        /*46b0*/ 	.word	0xffffffff


	//   ....[158]....
        /*46b4*/ 	.word	0xffffffff


	//   ....[159]....
        /*46b8*/ 	.word	0xffffffff


	//   ....[160]....
        /*46bc*/ 	.word	0xffffffff


	//   ....[161]....
        /*46c0*/ 	.word	0xffffffff


	//   ....[162]....
        /*46c4*/ 	.word	0xffffffff


	//   ....[163]....
        /*46c8*/ 	.word	0xffffffff


	//   ....[164]....
        /*46cc*/ 	.word	0xffffffff


	//   ....[165]....
        /*46d0*/ 	.word	0xffffffff


	//   ....[166]....
        /*46d4*/ 	.word	0xffffffff


	//   ....[167]....
        /*46d8*/ 	.word	0xffffffff


	//   ....[168]....
        /*46dc*/ 	.word	0xffffffff


	//   ....[169]....
        /*46e0*/ 	.word	0xffffffff


	//   ....[170]....
        /*46e4*/ 	.word	0xffffffff


	//   ....[171]....
        /*46e8*/ 	.word	0xffffffff


	//   ....[172]....
        /*46ec*/ 	.word	0xffffffff


	//   ....[173]....
        /*46f0*/ 	.word	0xffffffff


	//   ....[174]....
        /*46f4*/ 	.word	0xffffffff


	//   ....[175]....
        /*46f8*/ 	.word	0xffffffff


	//   ....[176]....
        /*46fc*/ 	.word	0xffffffff


	//   ....[177]....
        /*4700*/ 	.word	0xffffffff


	//   ....[178]....
        /*4704*/ 	.word	0xffffffff


	//   ....[179]....
        /*4708*/ 	.word	0xffffffff


	//   ....[180]....
        /*470c*/ 	.word	0xffffffff


	//   ....[181]....
        /*4710*/ 	.word	0xffffffff


	//   ....[182]....
        /*4714*/ 	.word	0xffffffff


	//   ....[183]....
        /*4718*/ 	.word	0xffffffff


	//   ....[184]....
        /*471c*/ 	.word	0xffffffff


	//   ....[185]....
        /*4720*/ 	.word	0xffffffff


	//   ....[186]....
        /*4724*/ 	.word	0xffffffff


	//   ....[187]....
        /*4728*/ 	.word	0xffffffff


	//   ....[188]....
        /*472c*/ 	.word	0xffffffff


	//   ....[189]....
        /*4730*/ 	.word	0xffffffff


	//   ....[190]....
        /*4734*/ 	.word	0xffffffff


	//   ....[191]....
        /*4738*/ 	.word	0xffffffff


	//   ....[192]....
        /*473c*/ 	.word	0xffffffff


	//   ....[193]....
        /*4740*/ 	.word	0xffffffff


	//   ....[194]....
        /*4744*/ 	.word	0xffffffff


	//   ....[195]....
        /*4748*/ 	.word	0xffffffff


	//   ....[196]....
        /*474c*/ 	.word	0xffffffff


	//   ....[197]....
        /*4750*/ 	.word	0xffffffff


	//   ....[198]....
        /*4754*/ 	.word	0xffffffff


	//   ....[199]....
        /*4758*/ 	.word	0xffffffff


	//   ....[200]....
        /*475c*/ 	.word	0xffffffff


	//   ....[201]....
        /*4760*/ 	.word	0xffffffff


	//   ....[202]....
        /*4764*/ 	.word	0xffffffff


	//   ....[203]....
        /*4768*/ 	.word	0xffffffff


	//   ....[204]....
        /*476c*/ 	.word	0xffffffff


	//   ....[205]....
        /*4770*/ 	.word	0xffffffff


	//   ....[206]....
        /*4774*/ 	.word	0xffffffff


	//   ....[207]....
        /*4778*/ 	.word	0xffffffff


	//   ....[208]....
        /*477c*/ 	.word	0xffffffff


	//   ....[209]....
        /*4780*/ 	.word	0xffffffff


	//   ....[210]....
        /*4784*/ 	.word	0xffffffff


	//   ....[211]....
        /*4788*/ 	.word	0xffffffff


	//   ....[212]....
        /*478c*/ 	.word	0xffffffff


	//   ....[213]....
        /*4790*/ 	.word	0xffffffff


	//   ....[214]....
        /*4794*/ 	.word	0xffffffff


	//   ....[215]....
        /*4798*/ 	.word	0xffffffff


	//   ....[216]....
        /*479c*/ 	.word	0xffffffff


	//   ....[217]....
        /*47a0*/ 	.word	0xffffffff


	//   ....[218]....
        /*47a4*/ 	.word	0xffffffff


	//   ....[219]....
        /*47a8*/ 	.word	0xffffffff


	//   ....[220]....
        /*47ac*/ 	.word	0xffffffff


	//   ....[221]....
        /*47b0*/ 	.word	0xffffffff


	//   ....[222]....
        /*47b4*/ 	.word	0xffffffff


	//   ....[223]....
        /*47b8*/ 	.word	0xffffffff


	//   ....[224]....
        /*47bc*/ 	.word	0xffffffff


	//   ....[225]....
        /*47c0*/ 	.word	0xffffffff


	//   ....[226]....
        /*47c4*/ 	.word	0xffffffff


	//   ....[227]....
        /*47c8*/ 	.word	0xffffffff


	//   ....[228]....
        /*47cc*/ 	.word	0xffffffff


	//   ....[229]....
        /*47d0*/ 	.word	0xffffffff


	//   ....[230]....
        /*47d4*/ 	.word	0xffffffff


	//   ....[231]....
        /*47d8*/ 	.word	0xffffffff


	//   ....[232]....
        /*47dc*/ 	.word	0xffffffff


	//   ....[233]....
        /*47e0*/ 	.word	0xffffffff


	//   ....[234]....
        /*47e4*/ 	.word	0xffffffff


	//   ....[235]....
        /*47e8*/ 	.word	0xffffffff


	//   ....[236]....
        /*47ec*/ 	.word	0xffffffff


	//   ....[237]....
        /*47f0*/ 	.word	0xffffffff


	//   ....[238]....
        /*47f4*/ 	.word	0xffffffff


	//   ....[239]....
        /*47f8*/ 	.word	0xffffffff


	//   ....[240]....
        /*47fc*/ 	.word	0xffffffff


	//   ....[241]....
        /*4800*/ 	.word	0xffffffff


	//   ....[242]....
        /*4804*/ 	.word	0xffffffff


	//   ....[243]....
        /*4808*/ 	.word	0xffffffff


	//   ....[244]....
        /*480c*/ 	.word	0xffffffff


	//   ....[245]....
        /*4810*/ 	.word	0xffffffff


	//   ....[246]....
        /*4814*/ 	.word	0xffffffff


	//   ....[247]....
        /*4818*/ 	.word	0xffffffff


	//   ....[248]....
        /*481c*/ 	.word	0xffffffff


	//   ....[249]....
        /*4820*/ 	.word	0xffffffff


	//   ....[250]....
        /*4824*/ 	.word	0xffffffff


	//   ....[251]....
        /*4828*/ 	.word	0xffffffff


	//   ....[252]....
        /*482c*/ 	.word	0xffffffff


	//   ....[253]....
        /*4830*/ 	.word	0xffffffff


	//   ....[254]....
        /*4834*/ 	.word	0xffffffff


	//   ....[255]....
        /*4838*/ 	.word	0xffffffff


	//   ....[0]....
        /*483c*/ 	.word	0xffffffff


	//   ....[1]....
        /*4840*/ 	.word	0xffffffff


	//   ....[2]....
        /*4844*/ 	.word	0xffffffff


	//   ....[3]....
        /*4848*/ 	.word	0xffffffff


	//   ....[4]....
        /*484c*/ 	.word	0xffffffff


	//   ....[5]....
        /*4850*/ 	.word	0xffffffff


	//   ....[6]....
        /*4854*/ 	.word	0xffffffff


	//   ....[7]....
        /*4858*/ 	.word	0xffffffff


	//   ....[8]....
        /*485c*/ 	.word	0xffffffff


	//   ....[9]....
        /*4860*/ 	.word	0xffffffff


	//   ....[10]....
        /*4864*/ 	.word	0xffffffff


	//   ....[11]....
        /*4868*/ 	.word	0xffffffff


	//   ....[12]....
        /*486c*/ 	.word	0xffffffff


	//   ....[13]....
        /*4870*/ 	.word	0xffffffff


	//   ....[14]....
        /*4874*/ 	.word	0xffffffff


	//   ....[15]....
        /*4878*/ 	.word	0xffffffff


	//   ....[16]....
        /*487c*/ 	.word	0xffffffff


	//   ....[17]....
        /*4880*/ 	.word	0xffffffff


	//   ....[18]....
        /*4884*/ 	.word	0xffffffff


	//   ....[19]....
        /*4888*/ 	.word	0xffffffff


	//   ....[20]....
        /*488c*/ 	.word	0xffffffff


	//   ....[21]....
        /*4890*/ 	.word	0xffffffff


	//   ....[22]....
        /*4894*/ 	.word	0xffffffff


	//   ....[23]....
        /*4898*/ 	.word	0xffffffff


	//   ....[24]....
        /*489c*/ 	.word	0xffffffff


	//   ....[25]....
        /*48a0*/ 	.word	0xffffffff


	//   ....[26]....
        /*48a4*/ 	.word	0xffffffff


	//   ....[27]....
        /*48a8*/ 	.word	0xffffffff


	//   ....[28]....
        /*48ac*/ 	.word	0xffffffff


	//   ....[29]....
        /*48b0*/ 	.word	0xffffffff


	//   ....[30]....
        /*48b4*/ 	.word	0xffffffff


	//   ....[31]....
        /*48b8*/ 	.word	0xffffffff


	//   ....[32]....
        /*48bc*/ 	.word	0xffffffff


	//   ....[33]....
        /*48c0*/ 	.word	0xffffffff


	//   ....[34]....
        /*48c4*/ 	.word	0xffffffff


	//   ....[35]....
        /*48c8*/ 	.word	0xffffffff


	//   ....[36]....
        /*48cc*/ 	.word	0xffffffff


	//   ....[37]....
        /*48d0*/ 	.word	0xffffffff


	//   ....[38]....
        /*48d4*/ 	.word	0xffffffff


	//   ....[39]....
        /*48d8*/ 	.word	0xffffffff


	//   ....[40]....
        /*48dc*/ 	.word	0xffffffff


	//   ....[41]....
        /*48e0*/ 	.word	0xffffffff


	//   ....[42]....
        /*48e4*/ 	.word	0xffffffff


	//   ....[43]....
        /*48e8*/ 	.word	0xffffffff


	//   ....[44]....
        /*48ec*/ 	.word	0xffffffff


	//   ....[45]....
        /*48f0*/ 	.word	0xffffffff


	//   ....[46]....
        /*48f4*/ 	.word	0xffffffff


	//   ....[47]....
        /*48f8*/ 	.word	0xffffffff


	//   ....[48]....
        /*48fc*/ 	.word	0xffffffff


	//   ....[49]....
        /*4900*/ 	.word	0xffffffff


	//   ....[50]....
        /*4904*/ 	.word	0xffffffff


	//   ....[51]....
        /*4908*/ 	.word	0xffffffff


	//   ....[52]....
        /*490c*/ 	.word	0xffffffff


	//   ....[53]....
        /*4910*/ 	.word	0xffffffff


	//   ....[54]....
        /*4914*/ 	.word	0xffffffff


	//   ....[55]....
        /*4918*/ 	.word	0xffffffff


	//   ....[56]....
        /*491c*/ 	.word	0xffffffff


	//   ....[57]....
        /*4920*/ 	.word	0xffffffff


	//   ....[58]....
        /*4924*/ 	.word	0xffffffff


	//   ....[59]....
        /*4928*/ 	.word	0xffffffff


	//   ....[60]....
        /*492c*/ 	.word	0xffffffff


	//   ....[61]....
        /*4930*/ 	.word	0xffffffff


	//   ....[62]....
        /*4934*/ 	.word	0xffffffff


	//   ....[63]....
        /*4938*/ 	.word	0xffffffff


	//   ....[64]....
        /*493c*/ 	.word	0xffffffff


	//   ....[65]....
        /*4940*/ 	.word	0xffffffff


	//   ....[66]....
        /*4944*/ 	.word	0xffffffff


	//   ....[67]....
        /*4948*/ 	.word	0xffffffff


	//   ....[68]....
        /*494c*/ 	.word	0xffffffff


	//   ....[69]....
        /*4950*/ 	.word	0xffffffff


	//   ....[70]....
        /*4954*/ 	.word	0xffffffff


	//   ....[71]....
        /*4958*/ 	.word	0xffffffff


	//   ....[72]....
        /*495c*/ 	.word	0xffffffff


	//   ....[73]....
        /*4960*/ 	.word	0xffffffff


	//   ....[74]....
        /*4964*/ 	.word	0xffffffff


	//   ....[75]....
        /*4968*/ 	.word	0xffffffff


	//   ....[76]....
        /*496c*/ 	.word	0xffffffff


	//   ....[77]....
        /*4970*/ 	.word	0xffffffff


	//   ....[78]....
        /*4974*/ 	.word	0xffffffff


	//   ....[79]....
        /*4978*/ 	.word	0xffffffff


	//   ....[80]....
        /*497c*/ 	.word	0xffffffff


	//   ....[81]....
        /*4980*/ 	.word	0xffffffff


	//   ....[82]....
        /*4984*/ 	.word	0xffffffff


	//   ....[83]....
        /*4988*/ 	.word	0xffffffff


	//   ....[84]....
        /*498c*/ 	.word	0xffffffff


	//   ....[85]....
        /*4990*/ 	.word	0xffffffff


	//   ....[86]....
        /*4994*/ 	.word	0xffffffff


	//   ....[87]....
        /*4998*/ 	.word	0xffffffff


	//   ....[88]....
        /*499c*/ 	.word	0xffffffff


	//   ....[89]....
        /*49a0*/ 	.word	0xffffffff


	//   ....[90]....
        /*49a4*/ 	.word	0xffffffff


	//   ....[91]....
        /*49a8*/ 	.word	0xffffffff


	//   ....[92]....
        /*49ac*/ 	.word	0xffffffff


	//   ....[93]....
        /*49b0*/ 	.word	0xffffffff


	//   ....[94]....
        /*49b4*/ 	.word	0xffffffff


	//   ....[95]....
        /*49b8*/ 	.word	0xffffffff


	//   ....[96]....
        /*49bc*/ 	.word	0xffffffff


	//   ....[97]....
        /*49c0*/ 	.word	0xffffffff


	//   ....[98]....
        /*49c4*/ 	.word	0xffffffff


	//   ....[99]....
        /*49c8*/ 	.word	0xffffffff


	//   ....[100]....
        /*49cc*/ 	.word	0xffffffff


	//   ....[101]....
        /*49d0*/ 	.word	0xffffffff


	//   ....[102]....
        /*49d4*/ 	.word	0xffffffff


	//   ....[103]....
        /*49d8*/ 	.word	0xffffffff


	//   ....[104]....
        /*49dc*/ 	.word	0xffffffff


	//   ....[105]....
        /*49e0*/ 	.word	0xffffffff


	//   ....[106]....
        /*49e4*/ 	.word	0xffffffff


	//   ....[107]....
        /*49e8*/ 	.word	0xffffffff


	//   ....[108]....
        /*49ec*/ 	.word	0xffffffff


	//   ....[109]....
        /*49f0*/ 	.word	0xffffffff


	//   ....[110]....
        /*49f4*/ 	.word	0xffffffff


	//   ....[111]....
        /*49f8*/ 	.word	0xffffffff


	//   ....[112]....
        /*49fc*/ 	.word	0xffffffff


	//   ....[113]....
        /*4a00*/ 	.word	0xffffffff


	//   ....[114]....
        /*4a04*/ 	.word	0xffffffff


	//   ....[115]....
        /*4a08*/ 	.word	0xffffffff


	//   ....[116]....
        /*4a0c*/ 	.word	0xffffffff


	//   ....[117]....
        /*4a10*/ 	.word	0xffffffff


	//   ....[118]....
        /*4a14*/ 	.word	0xffffffff


	//   ....[119]....
        /*4a18*/ 	.word	0xffffffff


	//   ....[120]....
        /*4a1c*/ 	.word	0xffffffff


	//   ....[121]....
        /*4a20*/ 	.word	0xffffffff


	//   ....[122]....
        /*4a24*/ 	.word	0xffffffff


	//   ....[123]....
        /*4a28*/ 	.word	0xffffffff


	//   ....[124]....
        /*4a2c*/ 	.word	0xffffffff


	//   ....[125]....
        /*4a30*/ 	.word	0xffffffff


	//   ....[126]....
        /*4a34*/ 	.word	0xffffffff


	//   ....[127]....
        /*4a38*/ 	.word	0xffffffff


	//   ....[128]....
        /*4a3c*/ 	.word	0xffffffff


	//   ....[129]....
        /*4a40*/ 	.word	0xffffffff


	//   ....[130]....
        /*4a44*/ 	.word	0xffffffff


	//   ....[131]....
        /*4a48*/ 	.word	0xffffffff


	//   ....[132]....
        /*4a4c*/ 	.word	0xffffffff


	//   ....[133]....
        /*4a50*/ 	.word	0xffffffff


	//   ....[134]....
        /*4a54*/ 	.word	0xffffffff


	//   ....[135]....
        /*4a58*/ 	.word	0xffffffff


	//   ....[136]....
        /*4a5c*/ 	.word	0xffffffff


	//   ....[137]....
        /*4a60*/ 	.word	0xffffffff


	//   ....[138]....
        /*4a64*/ 	.word	0xffffffff


	//   ....[139]....
        /*4a68*/ 	.word	0xffffffff


	//   ....[140]....
        /*4a6c*/ 	.word	0xffffffff


	//   ....[141]....
        /*4a70*/ 	.word	0xffffffff


	//   ....[142]....
        /*4a74*/ 	.word	0xffffffff


	//   ....[143]....
        /*4a78*/ 	.word	0xffffffff


	//   ....[144]....
        /*4a7c*/ 	.word	0xffffffff


	//   ....[145]....
        /*4a80*/ 	.word	0xffffffff


	//   ....[146]....
        /*4a84*/ 	.word	0xffffffff


	//   ....[147]....
        /*4a88*/ 	.word	0xffffffff


	//   ....[148]....
        /*4a8c*/ 	.word	0xffffffff


	//   ....[149]....
        /*4a90*/ 	.word	0xffffffff


	//   ....[150]....
        /*4a94*/ 	.word	0xffffffff


	//   ....[151]....
        /*4a98*/ 	.word	0xffffffff


	//   ....[152]....
        /*4a9c*/ 	.word	0xffffffff


	//   ....[153]....
        /*4aa0*/ 	.word	0xffffffff


	//   ....[154]....
        /*4aa4*/ 	.word	0xffffffff


	//   ....[155]....
        /*4aa8*/ 	.word	0xffffffff


	//   ....[156]....
        /*4aac*/ 	.word	0xffffffff


	//   ....[157]....
        /*4ab0*/ 	.word	0xffffffff


	//   ....[158]....
        /*4ab4*/ 	.word	0xffffffff


	//   ....[159]....
        /*4ab8*/ 	.word	0xffffffff


	//   ....[160]....
        /*4abc*/ 	.word	0xffffffff


	//   ....[161]....
        /*4ac0*/ 	.word	0xffffffff


	//   ....[162]....
        /*4ac4*/ 	.word	0xffffffff


	//   ....[163]....
        /*4ac8*/ 	.word	0xffffffff


	//   ....[164]....
        /*4acc*/ 	.word	0xffffffff


	//   ....[165]....
        /*4ad0*/ 	.word	0xffffffff


	//   ....[166]....
        /*4ad4*/ 	.word	0xffffffff


	//   ....[167]....
        /*4ad8*/ 	.word	0xffffffff


	//   ....[168]....
        /*4adc*/ 	.word	0xffffffff


	//   ....[169]....
        /*4ae0*/ 	.word	0xffffffff


	//   ....[170]....
        /*4ae4*/ 	.word	0xffffffff


	//   ....[171]....
        /*4ae8*/ 	.word	0xffffffff


	//   ....[172]....
        /*4aec*/ 	.word	0xffffffff


	//   ....[173]....
        /*4af0*/ 	.word	0xffffffff


	//   ....[174]....
        /*4af4*/ 	.word	0xffffffff


	//   ....[175]....
        /*4af8*/ 	.word	0xffffffff


	//   ....[176]....
        /*4afc*/ 	.word	0xffffffff


	//   ....[177]....
        /*4b00*/ 	.word	0xffffffff


	//   ....[178]....
        /*4b04*/ 	.word	0xffffffff


	//   ....[179]....
        /*4b08*/ 	.word	0xffffffff


	//   ....[180]....
        /*4b0c*/ 	.word	0xffffffff


	//   ....[181]....
        /*4b10*/ 	.word	0xffffffff


	//   ....[182]....
        /*4b14*/ 	.word	0xffffffff


	//   ....[183]....
        /*4b18*/ 	.word	0xffffffff


	//   ....[184]....
        /*4b1c*/ 	.word	0xffffffff


	//   ....[185]....
        /*4b20*/ 	.word	0xffffffff


	//   ....[186]....
        /*4b24*/ 	.word	0xffffffff


	//   ....[187]....
        /*4b28*/ 	.word	0xffffffff


	//   ....[188]....
        /*4b2c*/ 	.word	0xffffffff


	//   ....[189]....
        /*4b30*/ 	.word	0xffffffff


	//   ....[190]....
        /*4b34*/ 	.word	0xffffffff


	//   ....[191]....
        /*4b38*/ 	.word	0xffffffff


	//   ....[192]....
        /*4b3c*/ 	.word	0xffffffff


	//   ....[193]....
        /*4b40*/ 	.word	0xffffffff


	//   ....[194]....
        /*4b44*/ 	.word	0xffffffff


	//   ....[195]....
        /*4b48*/ 	.word	0xffffffff


	//   ....[196]....
        /*4b4c*/ 	.word	0xffffffff


	//   ....[197]....
        /*4b50*/ 	.word	0xffffffff


	//   ....[198]....
        /*4b54*/ 	.word	0xffffffff


	//   ....[199]....
        /*4b58*/ 	.word	0xffffffff


	//   ....[200]....
        /*4b5c*/ 	.word	0xffffffff


	//   ....[201]....
        /*4b60*/ 	.word	0xffffffff


	//   ....[202]....
        /*4b64*/ 	.word	0xffffffff


	//   ....[203]....
        /*4b68*/ 	.word	0xffffffff


	//   ....[204]....
        /*4b6c*/ 	.word	0xffffffff


	//   ....[205]....
        /*4b70*/ 	.word	0xffffffff


	//   ....[206]....
        /*4b74*/ 	.word	0xffffffff


	//   ....[207]....
        /*4b78*/ 	.word	0xffffffff


	//   ....[208]....
        /*4b7c*/ 	.word	0xffffffff


	//   ....[209]....
        /*4b80*/ 	.word	0xffffffff


	//   ....[210]....
        /*4b84*/ 	.word	0xffffffff


	//   ....[211]....
        /*4b88*/ 	.word	0xffffffff


	//   ....[212]....
        /*4b8c*/ 	.word	0xffffffff


	//   ....[213]....
        /*4b90*/ 	.word	0xffffffff


	//   ....[214]....
        /*4b94*/ 	.word	0xffffffff


	//   ....[215]....
        /*4b98*/ 	.word	0xffffffff


	//   ....[216]....
        /*4b9c*/ 	.word	0xffffffff


	//   ....[217]....
        /*4ba0*/ 	.word	0xffffffff


	//   ....[218]....
        /*4ba4*/ 	.word	0xffffffff


	//   ....[219]....
        /*4ba8*/ 	.word	0xffffffff


	//   ....[220]....
        /*4bac*/ 	.word	0xffffffff


	//   ....[221]....
        /*4bb0*/ 	.word	0xffffffff


	//   ....[222]....
        /*4bb4*/ 	.word	0xffffffff


	//   ....[223]....
        /*4bb8*/ 	.word	0xffffffff


	//   ....[224]....
        /*4bbc*/ 	.word	0xffffffff


	//   ....[225]....
        /*4bc0*/ 	.word	0xffffffff


	//   ....[226]....
        /*4bc4*/ 	.word	0xffffffff


	//   ....[227]....
        /*4bc8*/ 	.word	0xffffffff


	//   ....[228]....
        /*4bcc*/ 	.word	0xffffffff


	//   ....[229]....
        /*4bd0*/ 	.word	0xffffffff


	//   ....[230]....
        /*4bd4*/ 	.word	0xffffffff


	//   ....[231]....
        /*4bd8*/ 	.word	0xffffffff


	//   ....[232]....
        /*4bdc*/ 	.word	0xffffffff


	//   ....[233]....
        /*4be0*/ 	.word	0xffffffff


	//   ....[234]....
        /*4be4*/ 	.word	0xffffffff


	//   ....[235]....
        /*4be8*/ 	.word	0xffffffff


	//   ....[236]....
        /*4bec*/ 	.word	0xffffffff


	//   ....[237]....
        /*4bf0*/ 	.word	0xffffffff


	//   ....[238]....
        /*4bf4*/ 	.word	0xffffffff


	//   ....[239]....
        /*4bf8*/ 	.word	0xffffffff


	//   ....[240]....
        /*4bfc*/ 	.word	0xffffffff


	//   ....[241]....
        /*4c00*/ 	.word	0xffffffff


	//   ....[242]....
        /*4c04*/ 	.word	0xffffffff


	//   ....[243]....
        /*4c08*/ 	.word	0xffffffff


	//   ....[244]....
        /*4c0c*/ 	.word	0xffffffff


	//   ....[245]....
        /*4c10*/ 	.word	0xffffffff


	//   ....[246]....
        /*4c14*/ 	.word	0xffffffff


	//   ....[247]....
        /*4c18*/ 	.word	0xffffffff


	//   ....[248]....
        /*4c1c*/ 	.word	0xffffffff


	//   ....[249]....
        /*4c20*/ 	.word	0xffffffff


	//   ....[250]....
        /*4c24*/ 	.word	0xffffffff


	//   ....[251]....
        /*4c28*/ 	.word	0xffffffff


	//   ....[252]....
        /*4c2c*/ 	.word	0xffffffff


	//   ....[253]....
        /*4c30*/ 	.word	0xffffffff


	//   ....[254]....
        /*4c34*/ 	.word	0xffffffff


	//   ....[255]....
        /*4c38*/ 	.word	0xffffffff


	//   ....[0]....
        /*4c3c*/ 	.word	0xffffffff


	//   ....[1]....
        /*4c40*/ 	.word	0xffffffff


	//   ....[2]....
        /*4c44*/ 	.word	0xffffffff


	//   ....[3]....
        /*4c48*/ 	.word	0xffffffff


	//   ....[4]....
        /*4c4c*/ 	.word	0xffffffff


	//   ....[5]....
        /*4c50*/ 	.word	0xffffffff


	//   ....[6]....
        /*4c54*/ 	.word	0xffffffff


	//   ....[7]....
        /*4c58*/ 	.word	0xffffffff


	//   ....[8]....
        /*4c5c*/ 	.word	0xffffffff


	//   ....[9]....
        /*4c60*/ 	.word	0xffffffff


	//   ....[10]....
        /*4c64*/ 	.word	0xffffffff


	//   ....[11]....
        /*4c68*/ 	.word	0xffffffff


	//   ....[12]....
        /*4c6c*/ 	.word	0xffffffff


	//   ....[13]....
        /*4c70*/ 	.word	0xffffffff


	//   ....[14]....
        /*4c74*/ 	.word	0xffffffff


	//   ....[15]....
        /*4c78*/ 	.word	0xffffffff


	//   ....[16]....
        /*4c7c*/ 	.word	0xffffffff


	//   ....[17]....
        /*4c80*/ 	.word	0xffffffff


	//   ....[18]....
        /*4c84*/ 	.word	0xffffffff


	//   ....[19]....
        /*4c88*/ 	.word	0xffffffff


	//   ....[20]....
        /*4c8c*/ 	.word	0xffffffff


	//   ....[21]....
        /*4c90*/ 	.word	0xffffffff


	//   ....[22]....
        /*4c94*/ 	.word	0xffffffff


	//   ....[23]....
        /*4c98*/ 	.word	0xffffffff


	//   ....[24]....
        /*4c9c*/ 	.word	0xffffffff


	//   ....[25]....
        /*4ca0*/ 	.word	0xffffffff


	//   ....[26]....
        /*4ca4*/ 	.word	0xffffffff


	//   ....[27]....
        /*4ca8*/ 	.word	0xffffffff


	//   ....[28]....
        /*4cac*/ 	.word	0xffffffff


	//   ....[29]....
        /*4cb0*/ 	.word	0xffffffff


	//   ....[30]....
        /*4cb4*/ 	.word	0xffffffff


	//   ....[31]....
        /*4cb8*/ 	.word	0xffffffff


	//   ....[32]....
        /*4cbc*/ 	.word	0xffffffff


	//   ....[33]....
        /*4cc0*/ 	.word	0xffffffff


	//   ....[34]....
        /*4cc4*/ 	.word	0xffffffff


	//   ....[35]....
        /*4cc8*/ 	.word	0xffffffff


	//   ....[36]....
        /*4ccc*/ 	.word	0xffffffff


	//   ....[37]....
        /*4cd0*/ 	.word	0xffffffff


	//   ....[38]....
        /*4cd4*/ 	.word	0xffffffff


	//   ....[39]....
        /*4cd8*/ 	.word	0xffffffff


	//   ....[40]....
        /*4cdc*/ 	.word	0xffffffff


	//   ....[41]....
        /*4ce0*/ 	.word	0xffffffff


	//   ....[42]....
        /*4ce4*/ 	.word	0xffffffff


	//   ....[43]....
        /*4ce8*/ 	.word	0xffffffff


	//   ....[44]....
        /*4cec*/ 	.word	0xffffffff


	//   ....[45]....
        /*4cf0*/ 	.word	0xffffffff


	//   ....[46]....
        /*4cf4*/ 	.word	0xffffffff


	//   ....[47]....
        /*4cf8*/ 	.word	0xffffffff


	//   ....[48]....
        /*4cfc*/ 	.word	0xffffffff


	//   ....[49]....
        /*4d00*/ 	.word	0xffffffff


	//   ....[50]....
        /*4d04*/ 	.word	0xffffffff


	//   ....[51]....
        /*4d08*/ 	.word	0xffffffff


	//   ....[52]....
        /*4d0c*/ 	.word	0xffffffff


	//   ....[53]....
        /*4d10*/ 	.word	0xffffffff


	//   ....[54]....
        /*4d14*/ 	.word	0xffffffff


	//   ....[55]....
        /*4d18*/ 	.word	0xffffffff


	//   ....[56]....
        /*4d1c*/ 	.word	0xffffffff


	//   ....[57]....
        /*4d20*/ 	.word	0xffffffff


	//   ....[58]....
        /*4d24*/ 	.word	0xffffffff


	//   ....[59]....
        /*4d28*/ 	.word	0xffffffff


	//   ....[60]....
        /*4d2c*/ 	.word	0xffffffff


	//   ....[61]....
        /*4d30*/ 	.word	0xffffffff


	//   ....[62]....
        /*4d34*/ 	.word	0xffffffff


	//   ....[63]....
        /*4d38*/ 	.word	0xffffffff


	//   ....[64]....
        /*4d3c*/ 	.word	0xffffffff


	//   ....[65]....
        /*4d40*/ 	.word	0xffffffff


	//   ....[66]....
        /*4d44*/ 	.word	0xffffffff


	//   ....[67]....
        /*4d48*/ 	.word	0xffffffff


	//   ....[68]....
        /*4d4c*/ 	.word	0xffffffff


	//   ....[69]....
        /*4d50*/ 	.word	0xffffffff


	//   ....[70]....
        /*4d54*/ 	.word	0xffffffff


	//   ....[71]....
        /*4d58*/ 	.word	0xffffffff


	//   ....[72]....
        /*4d5c*/ 	.word	0xffffffff


	//   ....[73]....
        /*4d60*/ 	.word	0xffffffff


	//   ....[74]....
        /*4d64*/ 	.word	0xffffffff


	//   ....[75]....
        /*4d68*/ 	.word	0xffffffff


	//   ....[76]....
        /*4d6c*/ 	.word	0xffffffff


	//   ....[77]....
        /*4d70*/ 	.word	0xffffffff


	//   ....[78]....
        /*4d74*/ 	.word	0xffffffff


	//   ....[79]....
        /*4d78*/ 	.word	0xffffffff


	//   ....[80]....
        /*4d7c*/ 	.word	0xffffffff


	//   ....[81]....
        /*4d80*/ 	.word	0xffffffff


	//   ....[82]....
        /*4d84*/ 	.word	0xffffffff


	//   ....[83]....
        /*4d88*/ 	.word	0xffffffff


	//   ....[84]....
        /*4d8c*/ 	.word	0xffffffff


	//   ....[85]....
        /*4d90*/ 	.word	0xffffffff


	//   ....[86]....
        /*4d94*/ 	.word	0xffffffff


	//   ....[87]....
        /*4d98*/ 	.word	0xffffffff


	//   ....[88]....
        /*4d9c*/ 	.word	0xffffffff


	//   ....[89]....
        /*4da0*/ 	.word	0xffffffff


	//   ....[90]....
        /*4da4*/ 	.word	0xffffffff


	//   ....[91]....
        /*4da8*/ 	.word	0xffffffff


	//   ....[92]....
        /*4dac*/ 	.word	0xffffffff


	//   ....[93]....
        /*4db0*/ 	.word	0xffffffff


	//   ....[94]....
        /*4db4*/ 	.word	0xffffffff


	//   ....[95]....
        /*4db8*/ 	.word	0xffffffff


	//   ....[96]....
        /*4dbc*/ 	.word	0xffffffff


	//   ....[97]....
        /*4dc0*/ 	.word	0xffffffff


	//   ....[98]....
        /*4dc4*/ 	.word	0xffffffff


	//   ....[99]....
        /*4dc8*/ 	.word	0xffffffff


	//   ....[100]....
        /*4dcc*/ 	.word	0xffffffff


	//   ....[101]....
        /*4dd0*/ 	.word	0xffffffff


	//   ....[102]....
        /*4dd4*/ 	.word	0xffffffff


	//   ....[103]....
        /*4dd8*/ 	.word	0xffffffff


	//   ....[104]....
        /*4ddc*/ 	.word	0xffffffff


	//   ....[105]....
        /*4de0*/ 	.word	0xffffffff


	//   ....[106]....
        /*4de4*/ 	.word	0xffffffff


	//   ....[107]....
        /*4de8*/ 	.word	0xffffffff


	//   ....[108]....
        /*4dec*/ 	.word	0xffffffff


	//   ....[109]....
        /*4df0*/ 	.word	0xffffffff


	//   ....[110]....
        /*4df4*/ 	.word	0xffffffff


	//   ....[111]....
        /*4df8*/ 	.word	0xffffffff


	//   ....[112]....
        /*4dfc*/ 	.word	0xffffffff


	//   ....[113]....
        /*4e00*/ 	.word	0xffffffff


	//   ....[114]....
        /*4e04*/ 	.word	0xffffffff


	//   ....[115]....
        /*4e08*/ 	.word	0xffffffff


	//   ....[116]....
        /*4e0c*/ 	.word	0xffffffff


	//   ....[117]....
        /*4e10*/ 	.word	0xffffffff


	//   ....[118]....
        /*4e14*/ 	.word	0xffffffff


	//   ....[119]....
        /*4e18*/ 	.word	0xffffffff


	//   ....[120]....
        /*4e1c*/ 	.word	0xffffffff


	//   ....[121]....
        /*4e20*/ 	.word	0xffffffff


	//   ....[122]....
        /*4e24*/ 	.word	0xffffffff


	//   ....[123]....
        /*4e28*/ 	.word	0xffffffff


	//   ....[124]....
        /*4e2c*/ 	.word	0xffffffff


	//   ....[125]....
        /*4e30*/ 	.word	0xffffffff


	//   ....[126]....
        /*4e34*/ 	.word	0xffffffff


	//   ....[127]....
        /*4e38*/ 	.word	0xffffffff


	//   ....[128]....
        /*4e3c*/ 	.word	0xffffffff


	//   ....[129]....
        /*4e40*/ 	.word	0xffffffff


	//   ....[130]....
        /*4e44*/ 	.word	0xffffffff


	//   ....[131]....
        /*4e48*/ 	.word	0xffffffff


	//   ....[132]....
        /*4e4c*/ 	.word	0xffffffff


	//   ....[133]....
        /*4e50*/ 	.word	0xffffffff


	//   ....[134]....
        /*4e54*/ 	.word	0xffffffff


	//   ....[135]....
        /*4e58*/ 	.word	0xffffffff


	//   ....[136]....
        /*4e5c*/ 	.word	0xffffffff


	//   ....[137]....
        /*4e60*/ 	.word	0xffffffff


	//   ....[138]....
        /*4e64*/ 	.word	0xffffffff


	//   ....[139]....
        /*4e68*/ 	.word	0xffffffff


	//   ....[140]....
        /*4e6c*/ 	.word	0xffffffff


	//   ....[141]....
        /*4e70*/ 	.word	0xffffffff


	//   ....[142]....
        /*4e74*/ 	.word	0xffffffff


	//   ....[143]....
        /*4e78*/ 	.word	0xffffffff


	//   ....[144]....
        /*4e7c*/ 	.word	0xffffffff


	//   ....[145]....
        /*4e80*/ 	.word	0xffffffff


	//   ....[146]....
        /*4e84*/ 	.word	0xffffffff


	//   ....[147]....
        /*4e88*/ 	.word	0xffffffff


	//   ....[148]....
        /*4e8c*/ 	.word	0xffffffff


	//   ....[149]....
        /*4e90*/ 	.word	0xffffffff


	//   ....[150]....
        /*4e94*/ 	.word	0xffffffff


	//   ....[151]....
        /*4e98*/ 	.word	0xffffffff


	//   ....[152]....
        /*4e9c*/ 	.word	0xffffffff


	//   ....[153]....
        /*4ea0*/ 	.word	0xffffffff


	//   ....[154]....
        /*4ea4*/ 	.word	0xffffffff


	//   ....[155]....
        /*4ea8*/ 	.word	0xffffffff


	//   ....[156]....
        /*4eac*/ 	.word	0xffffffff


	//   ....[157]....
        /*4eb0*/ 	.word	0xffffffff


	//   ....[158]....
        /*4eb4*/ 	.word	0xffffffff


	//   ....[159]....
        /*4eb8*/ 	.word	0xffffffff


	//   ....[160]....
        /*4ebc*/ 	.word	0xffffffff


	//   ....[161]....
        /*4ec0*/ 	.word	0xffffffff


	//   ....[162]....
        /*4ec4*/ 	.word	0xffffffff


	//   ....[163]....
        /*4ec8*/ 	.word	0xffffffff


	//   ....[164]....
        /*4ecc*/ 	.word	0xffffffff


	//   ....[165]....
        /*4ed0*/ 	.word	0xffffffff


	//   ....[166]....
        /*4ed4*/ 	.word	0xffffffff


	//   ....[167]....
        /*4ed8*/ 	.word	0xffffffff


	//   ....[168]....
        /*4edc*/ 	.word	0xffffffff


	//   ....[169]....
        /*4ee0*/ 	.word	0xffffffff


	//   ....[170]....
        /*4ee4*/ 	.word	0xffffffff


	//   ....[171]....
        /*4ee8*/ 	.word	0xffffffff


	//   ....[172]....
        /*4eec*/ 	.word	0xffffffff


	//   ....[173]....
        /*4ef0*/ 	.word	0xffffffff


	//   ....[174]....
        /*4ef4*/ 	.word	0xffffffff


	//   ....[175]....
        /*4ef8*/ 	.word	0xffffffff


	//   ....[176]....
        /*4efc*/ 	.word	0xffffffff


	//   ....[177]....
        /*4f00*/ 	.word	0xffffffff


	//   ....[178]....
        /*4f04*/ 	.word	0xffffffff


	//   ....[179]....
        /*4f08*/ 	.word	0xffffffff


	//   ....[180]....
        /*4f0c*/ 	.word	0xffffffff


	//   ....[181]....
        /*4f10*/ 	.word	0xffffffff


	//   ....[182]....
        /*4f14*/ 	.word	0xffffffff


	//   ....[183]....
        /*4f18*/ 	.word	0xffffffff


	//   ....[184]....
        /*4f1c*/ 	.word	0xffffffff


	//   ....[185]....
        /*4f20*/ 	.word	0xffffffff


	//   ....[186]....
        /*4f24*/ 	.word	0xffffffff


	//   ....[187]....
        /*4f28*/ 	.word	0xffffffff


	//   ....[188]....
        /*4f2c*/ 	.word	0xffffffff


	//   ....[189]....
        /*4f30*/ 	.word	0xffffffff


	//   ....[190]....
        /*4f34*/ 	.word	0xffffffff


	//   ....[191]....
        /*4f38*/ 	.word	0xffffffff


	//   ....[192]....
        /*4f3c*/ 	.word	0xffffffff


	//   ....[193]....
        /*4f40*/ 	.word	0xffffffff


	//   ....[194]....
        /*4f44*/ 	.word	0xffffffff


	//   ....[195]....
        /*4f48*/ 	.word	0xffffffff


	//   ....[196]....
        /*4f4c*/ 	.word	0xffffffff


	//   ....[197]....
        /*4f50*/ 	.word	0xffffffff


	//   ....[198]....
        /*4f54*/ 	.word	0xffffffff


	//   ....[199]....
        /*4f58*/ 	.word	0xffffffff


	//   ....[200]....
        /*4f5c*/ 	.word	0xffffffff


	//   ....[201]....
        /*4f60*/ 	.word	0xffffffff


	//   ....[202]....
        /*4f64*/ 	.word	0xffffffff


	//   ....[203]....
        /*4f68*/ 	.word	0xffffffff


	//   ....[204]....
        /*4f6c*/ 	.word	0xffffffff


	//   ....[205]....
        /*4f70*/ 	.word	0xffffffff


	//   ....[206]....
        /*4f74*/ 	.word	0xffffffff


	//   ....[207]....
        /*4f78*/ 	.word	0xffffffff


	//   ....[208]....
        /*4f7c*/ 	.word	0xffffffff


	//   ....[209]....
        /*4f80*/ 	.word	0xffffffff


	//   ....[210]....
        /*4f84*/ 	.word	0xffffffff


	//   ....[211]....
        /*4f88*/ 	.word	0xffffffff


	//   ....[212]....
        /*4f8c*/ 	.word	0xffffffff


	//   ....[213]....
        /*4f90*/ 	.word	0xffffffff


	//   ....[214]....
        /*4f94*/ 	.word	0xffffffff


	//   ....[215]....
        /*4f98*/ 	.word	0xffffffff


	//   ....[216]....
        /*4f9c*/ 	.word	0xffffffff


	//   ....[217]....
        /*4fa0*/ 	.word	0xffffffff


	//   ....[218]....
        /*4fa4*/ 	.word	0xffffffff


	//   ....[219]....
        /*4fa8*/ 	.word	0xffffffff


	//   ....[220]....
        /*4fac*/ 	.word	0xffffffff


	//   ....[221]....
        /*4fb0*/ 	.word	0xffffffff


	//   ....[222]....
        /*4fb4*/ 	.word	0xffffffff


	//   ....[223]....
        /*4fb8*/ 	.word	0xffffffff


	//   ....[224]....
        /*4fbc*/ 	.word	0xffffffff


	//   ....[225]....
        /*4fc0*/ 	.word	0xffffffff


	//   ....[226]....
        /*4fc4*/ 	.word	0xffffffff


	//   ....[227]....
        /*4fc8*/ 	.word	0xffffffff


	//   ....[228]....
        /*4fcc*/ 	.word	0xffffffff


	//   ....[229]....
        /*4fd0*/ 	.word	0xffffffff


	//   ....[230]....
        /*4fd4*/ 	.word	0xffffffff


	//   ....[231]....
        /*4fd8*/ 	.word	0xffffffff


	//   ....[232]....
        /*4fdc*/ 	.word	0xffffffff


	//   ....[233]....
        /*4fe0*/ 	.word	0xffffffff


	//   ....[234]....
        /*4fe4*/ 	.word	0xffffffff


	//   ....[235]....
        /*4fe8*/ 	.word	0xffffffff


	//   ....[236]....
        /*4fec*/ 	.word	0xffffffff


	//   ....[237]....
        /*4ff0*/ 	.word	0xffffffff


	//   ....[238]....
        /*4ff4*/ 	.word	0xffffffff


	//   ....[239]....
        /*4ff8*/ 	.word	0xffffffff


	//   ....[240]....
        /*4ffc*/ 	.word	0xffffffff


	//   ....[241]....
        /*5000*/ 	.word	0xffffffff


	//   ....[242]....
        /*5004*/ 	.word	0xffffffff


	//   ....[243]....
        /*5008*/ 	.word	0xffffffff


	//   ....[244]....
        /*500c*/ 	.word	0xffffffff


	//   ....[245]....
        /*5010*/ 	.word	0xffffffff


	//   ....[246]....
        /*5014*/ 	.word	0xffffffff


	//   ....[247]....
        /*5018*/ 	.word	0xffffffff


	//   ....[248]....
        /*501c*/ 	.word	0xffffffff


	//   ....[249]....
        /*5020*/ 	.word	0xffffffff


	//   ....[250]....
        /*5024*/ 	.word	0xffffffff


	//   ....[251]....
        /*5028*/ 	.word	0xffffffff


	//   ....[252]....
        /*502c*/ 	.word	0xffffffff


	//   ....[253]....
        /*5030*/ 	.word	0xffffffff


	//   ....[254]....
        /*5034*/ 	.word	0xffffffff


	//   ....[255]....
        /*5038*/ 	.word	0xffffffff


	//   ....[0]....
        /*503c*/ 	.word	0xffffffff


	//   ....[1]....
        /*5040*/ 	.word	0xffffffff


	//   ....[2]....
        /*5044*/ 	.word	0xffffffff


	//   ....[3]....
        /*5048*/ 	.word	0xffffffff


	//   ....[4]....
        /*504c*/ 	.word	0xffffffff


	//   ....[5]....
        /*5050*/ 	.word	0xffffffff


	//   ....[6]....
        /*5054*/ 	.word	0xffffffff


	//   ....[7]....
        /*5058*/ 	.word	0xffffffff


	//   ....[8]....
        /*505c*/ 	.word	0xffffffff


	//   ....[9]....
        /*5060*/ 	.word	0xffffffff


	//   ....[10]....
        /*5064*/ 	.word	0xffffffff


	//   ....[11]....
        /*5068*/ 	.word	0xffffffff


	//   ....[12]....
        /*506c*/ 	.word	0xffffffff


	//   ....[13]....
        /*5070*/ 	.word	0xffffffff


	//   ....[14]....
        /*5074*/ 	.word	0xffffffff


	//   ....[15]....
        /*5078*/ 	.word	0xffffffff


	//   ....[16]....
        /*507c*/ 	.word	0xffffffff


	//   ....[17]....
        /*5080*/ 	.word	0xffffffff


	//   ....[18]....
        /*5084*/ 	.word	0xffffffff


	//   ....[19]....
        /*5088*/ 	.word	0xffffffff


	//   ....[20]....
        /*508c*/ 	.word	0xffffffff


	//   ....[21]....
        /*5090*/ 	.word	0xffffffff


	//   ....[22]....
        /*5094*/ 	.word	0xffffffff


	//   ....[23]....
        /*5098*/ 	.word	0xffffffff


	//   ....[24]....
        /*509c*/ 	.word	0xffffffff


	//   ....[25]....
        /*50a0*/ 	.word	0xffffffff


	//   ....[26]....
        /*50a4*/ 	.word	0xffffffff


	//   ....[27]....
        /*50a8*/ 	.word	0xffffffff


	//   ....[28]....
        /*50ac*/ 	.word	0xffffffff


	//   ....[29]....
        /*50b0*/ 	.word	0xffffffff


	//   ....[30]....
        /*50b4*/ 	.word	0xffffffff


	//   ....[31]....
        /*50b8*/ 	.word	0xffffffff


	//   ....[32]....
        /*50bc*/ 	.word	0xffffffff


	//   ....[33]....
        /*50c0*/ 	.word	0xffffffff


	//   ....[34]....
        /*50c4*/ 	.word	0xffffffff


	//   ....[35]....
        /*50c8*/ 	.word	0xffffffff


	//   ....[36]....
        /*50cc*/ 	.word	0xffffffff


	//   ....[37]....
        /*50d0*/ 	.word	0xffffffff


	//   ....[38]....
        /*50d4*/ 	.word	0xffffffff


	//   ....[39]....
        /*50d8*/ 	.word	0xffffffff


	//   ....[40]....
        /*50dc*/ 	.word	0xffffffff


	//   ....[41]....
        /*50e0*/ 	.word	0xffffffff


	//   ....[42]....
        /*50e4*/ 	.word	0xffffffff


	//   ....[43]....
        /*50e8*/ 	.word	0xffffffff


	//   ....[44]....
        /*50ec*/ 	.word	0xffffffff


	//   ....[45]....
        /*50f0*/ 	.word	0xffffffff


	//   ....[46]....
        /*50f4*/ 	.word	0xffffffff


	//   ....[47]....
        /*50f8*/ 	.word	0xffffffff


	//   ....[48]....
        /*50fc*/ 	.word	0xffffffff


	//   ....[49]....
        /*5100*/ 	.word	0xffffffff


	//   ....[50]....
        /*5104*/ 	.word	0xffffffff


	//   ....[51]....
        /*5108*/ 	.word	0xffffffff


	//   ....[52]....
        /*510c*/ 	.word	0xffffffff


	//   ....[53]....
        /*5110*/ 	.word	0xffffffff


	//   ....[54]....
        /*5114*/ 	.word	0xffffffff


	//   ....[55]....
        /*5118*/ 	.word	0xffffffff


	//   ....[56]....
        /*511c*/ 	.word	0xffffffff


	//   ....[57]....
        /*5120*/ 	.word	0xffffffff


	//   ....[58]....
        /*5124*/ 	.word	0xffffffff


	//   ....[59]....
        /*5128*/ 	.word	0xffffffff


	//   ....[60]....
        /*512c*/ 	.word	0xffffffff


	//   ....[61]....
        /*5130*/ 	.word	0xffffffff


	//   ....[62]....
        /*5134*/ 	.word	0xffffffff


	//   ....[63]....
        /*5138*/ 	.word	0xffffffff


	//   ....[64]....
        /*513c*/ 	.word	0xffffffff


	//   ....[65]....
        /*5140*/ 	.word	0xffffffff


	//   ....[66]....
        /*5144*/ 	.word	0xffffffff


	//   ....[67]....
        /*5148*/ 	.word	0xffffffff


	//   ....[68]....
        /*514c*/ 	.word	0xffffffff


	//   ....[69]....
        /*5150*/ 	.word	0xffffffff


	//   ....[70]....
        /*5154*/ 	.word	0xffffffff


	//   ....[71]....
        /*5158*/ 	.word	0xffffffff


	//   ....[72]....
        /*515c*/ 	.word	0xffffffff


	//   ....[73]....
        /*5160*/ 	.word	0xffffffff


	//   ....[74]....
        /*5164*/ 	.word	0xffffffff


	//   ....[75]....
        /*5168*/ 	.word	0xffffffff


	//   ....[76]....
        /*516c*/ 	.word	0xffffffff


	//   ....[77]....
        /*5170*/ 	.word	0xffffffff


	//   ....[78]....
        /*5174*/ 	.word	0xffffffff


	//   ....[79]....
        /*5178*/ 	.word	0xffffffff


	//   ....[80]....
        /*517c*/ 	.word	0xffffffff


	//   ....[81]....
        /*5180*/ 	.word	0xffffffff


	//   ....[82]....
        /*5184*/ 	.word	0xffffffff


	//   ....[83]....
        /*5188*/ 	.word	0xffffffff


	//   ....[84]....
        /*518c*/ 	.word	0xffffffff


	//   ....[85]....
        /*5190*/ 	.word	0xffffffff


	//   ....[86]....
        /*5194*/ 	.word	0xffffffff


	//   ....[87]....
        /*5198*/ 	.word	0xffffffff


	//   ....[88]....
        /*519c*/ 	.word	0xffffffff


	//   ....[89]....
        /*51a0*/ 	.word	0xffffffff


	//   ....[90]....
        /*51a4*/ 	.word	0xffffffff


	//   ....[91]....
        /*51a8*/ 	.word	0xffffffff


	//   ....[92]....
        /*51ac*/ 	.word	0xffffffff


	//   ....[93]....
        /*51b0*/ 	.word	0xffffffff


	//   ....[94]....
        /*51b4*/ 	.word	0xffffffff


	//   ....[95]....
        /*51b8*/ 	.word	0xffffffff


	//   ....[96]....
        /*51bc*/ 	.word	0xffffffff


	//   ....[97]....
        /*51c0*/ 	.word	0xffffffff


	//   ....[98]....
        /*51c4*/ 	.word	0xffffffff


	//   ....[99]....
        /*51c8*/ 	.word	0xffffffff


	//   ....[100]....
        /*51cc*/ 	.word	0xffffffff


	//   ....[101]....
        /*51d0*/ 	.word	0xffffffff


	//   ....[102]....
        /*51d4*/ 	.word	0xffffffff


	//   ....[103]....
        /*51d8*/ 	.word	0xffffffff


	//   ....[104]....
        /*51dc*/ 	.word	0xffffffff


	//   ....[105]....
        /*51e0*/ 	.word	0xffffffff


	//   ....[106]....
        /*51e4*/ 	.word	0xffffffff


	//   ....[107]....
        /*51e8*/ 	.word	0xffffffff


	//   ....[108]....
        /*51ec*/ 	.word	0xffffffff


	//   ....[109]....
        /*51f0*/ 	.word	0xffffffff


	//   ....[110]....
        /*51f4*/ 	.word	0xffffffff


	//   ....[111]....
        /*51f8*/ 	.word	0xffffffff


	//   ....[112]....
        /*51fc*/ 	.word	0xffffffff


	//   ....[113]....
        /*5200*/ 	.word	0xffffffff


	//   ....[114]....
        /*5204*/ 	.word	0xffffffff


	//   ....[115]....
        /*5208*/ 	.word	0xffffffff


	//   ....[116]....
        /*520c*/ 	.word	0xffffffff


	//   ....[117]....
        /*5210*/ 	.word	0xffffffff


	//   ....[118]....
        /*5214*/ 	.word	0xffffffff


	//   ....[119]....
        /*5218*/ 	.word	0xffffffff


	//   ....[120]....
        /*521c*/ 	.word	0xffffffff


	//   ....[121]....
        /*5220*/ 	.word	0xffffffff


	//   ....[122]....
        /*5224*/ 	.word	0xffffffff


	//   ....[123]....
        /*5228*/ 	.word	0xffffffff


	//   ....[124]....
        /*522c*/ 	.word	0xffffffff


	//   ....[125]....
        /*5230*/ 	.word	0xffffffff


	//   ....[126]....
        /*5234*/ 	.word	0xffffffff


	//   ....[127]....
        /*5238*/ 	.word	0xffffffff


	//   ....[128]....
        /*523c*/ 	.word	0xffffffff


	//   ....[129]....
        /*5240*/ 	.word	0xffffffff


	//   ....[130]....
        /*5244*/ 	.word	0xffffffff


	//   ....[131]....
        /*5248*/ 	.word	0xffffffff


	//   ....[132]....
        /*524c*/ 	.word	0xffffffff


	//   ....[133]....
        /*5250*/ 	.word	0xffffffff


	//   ....[134]....
        /*5254*/ 	.word	0xffffffff


	//   ....[135]....
        /*5258*/ 	.word	0xffffffff


	//   ....[136]....
        /*525c*/ 	.word	0xffffffff


	//   ....[137]....
        /*5260*/ 	.word	0xffffffff


	//   ....[138]....
        /*5264*/ 	.word	0xffffffff


	//   ....[139]....
        /*5268*/ 	.word	0xffffffff


	//   ....[140]....
        /*526c*/ 	.word	0xffffffff


	//   ....[141]....
        /*5270*/ 	.word	0xffffffff


	//   ....[142]....
        /*5274*/ 	.word	0xffffffff


	//   ....[143]....
        /*5278*/ 	.word	0xffffffff


	//   ....[144]....
        /*527c*/ 	.word	0xffffffff


	//   ....[145]....
        /*5280*/ 	.word	0xffffffff


	//   ....[146]....
        /*5284*/ 	.word	0xffffffff


	//   ....[147]....
        /*5288*/ 	.word	0xffffffff


	//   ....[148]....
        /*528c*/ 	.word	0xffffffff


	//   ....[149]....
        /*5290*/ 	.word	0xffffffff


	//   ....[150]....
        /*5294*/ 	.word	0xffffffff


	//   ....[151]....
        /*5298*/ 	.word	0xffffffff


	//   ....[152]....
        /*529c*/ 	.word	0xffffffff


	//   ....[153]....
        /*52a0*/ 	.word	0xffffffff


	//   ....[154]....
        /*52a4*/ 	.word	0xffffffff


	//   ....[155]....
        /*52a8*/ 	.word	0xffffffff


	//   ....[156]....
        /*52ac*/ 	.word	0xffffffff


	//   ....[157]....
        /*52b0*/ 	.word	0xffffffff


	//   ....[158]....
        /*52b4*/ 	.word	0xffffffff


	//   ....[159]....
        /*52b8*/ 	.word	0xffffffff


	//   ....[160]....
        /*52bc*/ 	.word	0xffffffff


	//   ....[161]....
        /*52c0*/ 	.word	0xffffffff


	//   ....[162]....
        /*52c4*/ 	.word	0xffffffff


	//   ....[163]....
        /*52c8*/ 	.word	0xffffffff


	//   ....[164]....
        /*52cc*/ 	.word	0xffffffff


	//   ....[165]....
        /*52d0*/ 	.word	0xffffffff


	//   ....[166]....
        /*52d4*/ 	.word	0xffffffff


	//   ....[167]....
        /*52d8*/ 	.word	0xffffffff


	//   ....[168]....
        /*52dc*/ 	.word	0xffffffff


	//   ....[169]....
        /*52e0*/ 	.word	0xffffffff


	//   ....[170]....
        /*52e4*/ 	.word	0xffffffff


	//   ....[171]....
        /*52e8*/ 	.word	0xffffffff


	//   ....[172]....
        /*52ec*/ 	.word	0xffffffff


	//   ....[173]....
        /*52f0*/ 	.word	0xffffffff


	//   ....[174]....
        /*52f4*/ 	.word	0xffffffff


	//   ....[175]....
        /*52f8*/ 	.word	0xffffffff


	//   ....[176]....
        /*52fc*/ 	.word	0xffffffff


	//   ....[177]....
        /*5300*/ 	.word	0xffffffff


	//   ....[178]....
        /*5304*/ 	.word	0xffffffff


	//   ....[179]....
        /*5308*/ 	.word	0xffffffff


	//   ....[180]....
        /*530c*/ 	.word	0xffffffff


	//   ....[181]....
        /*5310*/ 	.word	0xffffffff


	//   ....[182]....
        /*5314*/ 	.word	0xffffffff


	//   ....[183]....
        /*5318*/ 	.word	0xffffffff


	//   ....[184]....
        /*531c*/ 	.word	0xffffffff


	//   ....[185]....
        /*5320*/ 	.word	0xffffffff


	//   ....[186]....
        /*5324*/ 	.word	0xffffffff


	//   ....[187]....
        /*5328*/ 	.word	0xffffffff


	//   ....[188]....
        /*532c*/ 	.word	0xffffffff


	//   ....[189]....
        /*5330*/ 	.word	0xffffffff


	//   ....[190]....
        /*5334*/ 	.word	0xffffffff


	//   ....[191]....
        /*5338*/ 	.word	0xffffffff


	//   ....[192]....
        /*533c*/ 	.word	0xffffffff


	//   ....[193]....
        /*5340*/ 	.word	0xffffffff


	//   ....[194]....
        /*5344*/ 	.word	0xffffffff


	//   ....[195]....
        /*5348*/ 	.word	0xffffffff


	//   ....[196]....
        /*534c*/ 	.word	0xffffffff


	//   ....[197]....
        /*5350*/ 	.word	0xffffffff


	//   ....[198]....
        /*5354*/ 	.word	0xffffffff


	//   ....[199]....
        /*5358*/ 	.word	0xffffffff


	//   ....[200]....
        /*535c*/ 	.word	0xffffffff


	//   ....[201]....
        /*5360*/ 	.word	0xffffffff


	//   ....[202]....
        /*5364*/ 	.word	0xffffffff


	//   ....[203]....
        /*5368*/ 	.word	0xffffffff


	//   ....[204]....
        /*536c*/ 	.word	0xffffffff


	//   ....[205]....
        /*5370*/ 	.word	0xffffffff


	//   ....[206]....
        /*5374*/ 	.word	0xffffffff


	//   ....[207]....
        /*5378*/ 	.word	0xffffffff


	//   ....[208]....
        /*537c*/ 	.word	0xffffffff


	//   ....[209]....
        /*5380*/ 	.word	0xffffffff


	//   ....[210]....
        /*5384*/ 	.word	0xffffffff


	//   ....[211]....
        /*5388*/ 	.word	0xffffffff


	//   ....[212]....
        /*538c*/ 	.word	0xffffffff


	//   ....[213]....
        /*5390*/ 	.word	0xffffffff


	//   ....[214]....
        /*5394*/ 	.word	0xffffffff


	//   ....[215]....
        /*5398*/ 	.word	0xffffffff


	//   ....[216]....
        /*539c*/ 	.word	0xffffffff


	//   ....[217]....
        /*53a0*/ 	.word	0xffffffff


	//   ....[218]....
        /*53a4*/ 	.word	0xffffffff


	//   ....[219]....
        /*53a8*/ 	.word	0xffffffff


	//   ....[220]....
        /*53ac*/ 	.word	0xffffffff


	//   ....[221]....
        /*53b0*/ 	.word	0xffffffff


	//   ....[222]....
        /*53b4*/ 	.word	0xffffffff


	//   ....[223]....
        /*53b8*/ 	.word	0xffffffff


	//   ....[224]....
        /*53bc*/ 	.word	0xffffffff


	//   ....[225]....
        /*53c0*/ 	.word	0xffffffff


	//   ....[226]....
        /*53c4*/ 	.word	0xffffffff


	//   ....[227]....
        /*53c8*/ 	.word	0xffffffff


	//   ....[228]....
        /*53cc*/ 	.word	0xffffffff


	//   ....[229]....
        /*53d0*/ 	.word	0xffffffff


	//   ....[230]....
        /*53d4*/ 	.word	0xffffffff


	//   ....[231]....
        /*53d8*/ 	.word	0xffffffff


	//   ....[232]....
        /*53dc*/ 	.word	0xffffffff


	//   ....[233]....
        /*53e0*/ 	.word	0xffffffff


	//   ....[234]....
        /*53e4*/ 	.word	0xffffffff


	//   ....[235]....
        /*53e8*/ 	.word	0xffffffff


	//   ....[236]....
        /*53ec*/ 	.word	0xffffffff


	//   ....[237]....
        /*53f0*/ 	.word	0xffffffff


	//   ....[238]....
        /*53f4*/ 	.word	0xffffffff


	//   ....[239]....
        /*53f8*/ 	.word	0xffffffff


	//   ....[240]....
        /*53fc*/ 	.word	0xffffffff


	//   ....[241]....
        /*5400*/ 	.word	0xffffffff


	//   ....[242]....
        /*5404*/ 	.word	0xffffffff


	//   ....[243]....
        /*5408*/ 	.word	0xffffffff


	//   ....[244]....
        /*540c*/ 	.word	0xffffffff


	//   ....[245]....
        /*5410*/ 	.word	0xffffffff


	//   ....[246]....
        /*5414*/ 	.word	0xffffffff


	//   ....[247]....
        /*5418*/ 	.word	0xffffffff


	//   ....[248]....
        /*541c*/ 	.word	0xffffffff


	//   ....[249]....
        /*5420*/ 	.word	0xffffffff


	//   ....[250]....
        /*5424*/ 	.word	0xffffffff


	//   ....[251]....
        /*5428*/ 	.word	0xffffffff


	//   ....[252]....
        /*542c*/ 	.word	0xffffffff


	//   ....[253]....
        /*5430*/ 	.word	0xffffffff


	//   ....[254]....
        /*5434*/ 	.word	0xffffffff


	//   ....[255]....
        /*5438*/ 	.word	0xffffffff


	//   ....[0]....
        /*543c*/ 	.word	0xffffffff


	//   ....[1]....
        /*5440*/ 	.word	0xffffffff


	//   ....[2]....
        /*5444*/ 	.word	0xffffffff


	//   ....[3]....
        /*5448*/ 	.word	0xffffffff


	//   ....[4]....
        /*544c*/ 	.word	0xffffffff


	//   ....[5]....
        /*5450*/ 	.word	0xffffffff


	//   ....[6]....
        /*5454*/ 	.word	0xffffffff


	//   ....[7]....
        /*5458*/ 	.word	0xffffffff


	//   ....[8]....
        /*545c*/ 	.word	0xffffffff


	//   ....[9]....
        /*5460*/ 	.word	0xffffffff


	//   ....[10]....
        /*5464*/ 	.word	0xffffffff


	//   ....[11]....
        /*5468*/ 	.word	0xffffffff


	//   ....[12]....
        /*546c*/ 	.word	0xffffffff


	//   ....[13]....
        /*5470*/ 	.word	0xffffffff


	//   ....[14]....
        /*5474*/ 	.word	0xffffffff


	//   ....[15]....
        /*5478*/ 	.word	0xffffffff


	//   ....[16]....
        /*547c*/ 	.word	0xffffffff


	//   ....[17]....
        /*5480*/ 	.word	0xffffffff


	//   ....[18]....
        /*5484*/ 	.word	0xffffffff


	//   ....[19]....
        /*5488*/ 	.word	0xffffffff


	//   ....[20]....
        /*548c*/ 	.word	0xffffffff


	//   ....[21]....
        /*5490*/ 	.word	0xffffffff


	//   ....[22]....
        /*5494*/ 	.word	0xffffffff


	//   ....[23]....
        /*5498*/ 	.word	0xffffffff


	//   ....[24]....
        /*549c*/ 	.word	0xffffffff


	//   ....[25]....
        /*54a0*/ 	.word	0xffffffff


	//   ....[26]....
        /*54a4*/ 	.word	0xffffffff


	//   ....[27]....
        /*54a8*/ 	.word	0xffffffff


	//   ....[28]....
        /*54ac*/ 	.word	0xffffffff


	//   ....[29]....
        /*54b0*/ 	.word	0xffffffff


	//   ....[30]....
        /*54b4*/ 	.word	0xffffffff


	//   ....[31]....
        /*54b8*/ 	.word	0xffffffff


	//   ....[32]....
        /*54bc*/ 	.word	0xffffffff


	//   ....[33]....
        /*54c0*/ 	.word	0xffffffff


	//   ....[34]....
        /*54c4*/ 	.word	0xffffffff


	//   ....[35]....
        /*54c8*/ 	.word	0xffffffff


	//   ....[36]....
        /*54cc*/ 	.word	0xffffffff


	//   ....[37]....
        /*54d0*/ 	.word	0xffffffff


	//   ....[38]....
        /*54d4*/ 	.word	0xffffffff


	//   ....[39]....
        /*54d8*/ 	.word	0xffffffff


	//   ....[40]....
        /*54dc*/ 	.word	0xffffffff


	//   ....[41]....
        /*54e0*/ 	.word	0xffffffff


	//   ....[42]....
        /*54e4*/ 	.word	0xffffffff


	//   ....[43]....
        /*54e8*/ 	.word	0xffffffff


	//   ....[44]....
        /*54ec*/ 	.word	0xffffffff


	//   ....[45]....
        /*54f0*/ 	.word	0xffffffff


	//   ....[46]....
        /*54f4*/ 	.word	0xffffffff


	//   ....[47]....
        /*54f8*/ 	.word	0xffffffff


	//   ....[48]....
        /*54fc*/ 	.word	0xffffffff


	//   ....[49]....
        /*5500*/ 	.word	0xffffffff


	//   ....[50]....
        /*5504*/ 	.word	0xffffffff


	//   ....[51]....
        /*5508*/ 	.word	0xffffffff


	//   ....[52]....
        /*550c*/ 	.word	0xffffffff


	//   ....[53]....
        /*5510*/ 	.word	0xffffffff


	//   ....[54]....
        /*5514*/ 	.word	0xffffffff


	//   ....[55]....
        /*5518*/ 	.word	0xffffffff


	//   ....[56]....
        /*551c*/ 	.word	0xffffffff


	//   ....[57]....
        /*5520*/ 	.word	0xffffffff


	//   ....[58]....
        /*5524*/ 	.word	0xffffffff


	//   ....[59]....
        /*5528*/ 	.word	0xffffffff


	//   ....[60]....
        /*552c*/ 	.word	0xffffffff


	//   ....[61]....
        /*5530*/ 	.word	0xffffffff


	//   ....[62]....
        /*5534*/ 	.word	0xffffffff


	//   ....[63]....
        /*5538*/ 	.word	0xffffffff


	//   ....[64]....
        /*553c*/ 	.word	0xffffffff


	//   ....[65]....
        /*5540*/ 	.word	0xffffffff


	//   ....[66]....
        /*5544*/ 	.word	0xffffffff


	//   ....[67]....
        /*5548*/ 	.word	0xffffffff


	//   ....[68]....
        /*554c*/ 	.word	0xffffffff


	//   ....[69]....
        /*5550*/ 	.word	0xffffffff


	//   ....[70]....
        /*5554*/ 	.word	0xffffffff


	//   ....[71]....
        /*5558*/ 	.word	0xffffffff


	//   ....[72]....
        /*555c*/ 	.word	0xffffffff


	//   ....[73]....
        /*5560*/ 	.word	0xffffffff


	//   ....[74]....
        /*5564*/ 	.word	0xffffffff


	//   ....[75]....
        /*5568*/ 	.word	0xffffffff


	//   ....[76]....
        /*556c*/ 	.word	0xffffffff


	//   ....[77]....
        /*5570*/ 	.word	0xffffffff


	//   ....[78]....
        /*5574*/ 	.word	0xffffffff


	//   ....[79]....
        /*5578*/ 	.word	0xffffffff


	//   ....[80]....
        /*557c*/ 	.word	0xffffffff


	//   ....[81]....
        /*5580*/ 	.word	0xffffffff


	//   ....[82]....
        /*5584*/ 	.word	0xffffffff


	//   ....[83]....
        /*5588*/ 	.word	0xffffffff


	//   ....[84]....
        /*558c*/ 	.word	0xffffffff


	//   ....[85]....
        /*5590*/ 	.word	0xffffffff


	//   ....[86]....
        /*5594*/ 	.word	0xffffffff


	//   ....[87]....
        /*5598*/ 	.word	0xffffffff


	//   ....[88]....
        /*559c*/ 	.word	0xffffffff


	//   ....[89]....
        /*55a0*/ 	.word	0xffffffff


	//   ....[90]....
        /*55a4*/ 	.word	0xffffffff


	//   ....[91]....
        /*55a8*/ 	.word	0xffffffff


	//   ....[92]....
        /*55ac*/ 	.word	0xffffffff


	//   ....[93]....
        /*55b0*/ 	.word	0xffffffff


	//   ....[94]....
        /*55b4*/ 	.word	0xffffffff


	//   ....[95]....
        /*55b8*/ 	.word	0xffffffff


	//   ....[96]....
        /*55bc*/ 	.word	0xffffffff


	//   ....[97]....
        /*55c0*/ 	.word	0xffffffff


	//   ....[98]....
        /*55c4*/ 	.word	0xffffffff


	//   ....[99]....
        /*55c8*/ 	.word	0xffffffff


	//   ....[100]....
        /*55cc*/ 	.word	0xffffffff


	//   ....[101]....
        /*55d0*/ 	.word	0xffffffff


	//   ....[102]....
        /*55d4*/ 	.word	0xffffffff


	//   ....[103]....
        /*55d8*/ 	.word	0xffffffff


	//   ....[104]....
        /*55dc*/ 	.word	0xffffffff


	//   ....[105]....
        /*55e0*/ 	.word	0xffffffff


	//   ....[106]....
        /*55e4*/ 	.word	0xffffffff


	//   ....[107]....
        /*55e8*/ 	.word	0xffffffff


	//   ....[108]....
        /*55ec*/ 	.word	0xffffffff


	//   ....[109]....
        /*55f0*/ 	.word	0xffffffff


	//   ....[110]....
        /*55f4*/ 	.word	0xffffffff


	//   ....[111]....
        /*55f8*/ 	.word	0xffffffff


	//   ....[112]....
        /*55fc*/ 	.word	0xffffffff


	//   ....[113]....
        /*5600*/ 	.word	0xffffffff


	//   ....[114]....
        /*5604*/ 	.word	0xffffffff


	//   ....[115]....
        /*5608*/ 	.word	0xffffffff


	//   ....[116]....
        /*560c*/ 	.word	0xffffffff


	//   ....[117]....
        /*5610*/ 	.word	0xffffffff


	//   ....[118]....
        /*5614*/ 	.word	0xffffffff


	//   ....[119]....
        /*5618*/ 	.word	0xffffffff


	//   ....[120]....
        /*561c*/ 	.word	0xffffffff


	//   ....[121]....
        /*5620*/ 	.word	0xffffffff


	//   ....[122]....
        /*5624*/ 	.word	0xffffffff


	//   ....[123]....
        /*5628*/ 	.word	0xffffffff


	//   ....[124]....
        /*562c*/ 	.word	0xffffffff


	//   ....[125]....
        /*5630*/ 	.word	0xffffffff


	//   ....[126]....
        /*5634*/ 	.word	0xffffffff


	//   ....[127]....
        /*5638*/ 	.word	0xffffffff


	//   ....[128]....
        /*563c*/ 	.word	0xffffffff


	//   ....[129]....
        /*5640*/ 	.word	0xffffffff


	//   ....[130]....
        /*5644*/ 	.word	0xffffffff


	//   ....[131]....
        /*5648*/ 	.word	0xffffffff


	//   ....[132]....
        /*564c*/ 	.word	0xffffffff


	//   ....[133]....
        /*5650*/ 	.word	0xffffffff


	//   ....[134]....
        /*5654*/ 	.word	0xffffffff


	//   ....[135]....
        /*5658*/ 	.word	0xffffffff


	//   ....[136]....
        /*565c*/ 	.word	0xffffffff


	//   ....[137]....
        /*5660*/ 	.word	0xffffffff


	//   ....[138]....
        /*5664*/ 	.word	0xffffffff


	//   ....[139]....
        /*5668*/ 	.word	0xffffffff


	//   ....[140]....
        /*566c*/ 	.word	0xffffffff


	//   ....[141]....
        /*5670*/ 	.word	0xffffffff


	//   ....[142]....
        /*5674*/ 	.word	0xffffffff


	//   ....[143]....
        /*5678*/ 	.word	0xffffffff


	//   ....[144]....
        /*567c*/ 	.word	0xffffffff


	//   ....[145]....
        /*5680*/ 	.word	0xffffffff


	//   ....[146]....
        /*5684*/ 	.word	0xffffffff


	//   ....[147]....
        /*5688*/ 	.word	0xffffffff


	//   ....[148]....
        /*568c*/ 	.word	0xffffffff


	//   ....[149]....
        /*5690*/ 	.word	0xffffffff


	//   ....[150]....
        /*5694*/ 	.word	0xffffffff


	//   ....[151]....
        /*5698*/ 	.word	0xffffffff


	//   ....[152]....
        /*569c*/ 	.word	0xffffffff


	//   ....[153]....
        /*56a0*/ 	.word	0xffffffff


	//   ....[154]....
        /*56a4*/ 	.word	0xffffffff


	//   ....[155]....
        /*56a8*/ 	.word	0xffffffff


	//   ....[156]....
        /*56ac*/ 	.word	0xffffffff


	//   ....[157]....
        /*56b0*/ 	.word	0xffffffff


	//   ....[158]....
        /*56b4*/ 	.word	0xffffffff


	//   ....[159]....
        /*56b8*/ 	.word	0xffffffff


	//   ....[160]....
        /*56bc*/ 	.word	0xffffffff


	//   ....[161]....
        /*56c0*/ 	.word	0xffffffff


	//   ....[162]....
        /*56c4*/ 	.word	0xffffffff


	//   ....[163]....
        /*56c8*/ 	.word	0xffffffff


	//   ....[164]....
        /*56cc*/ 	.word	0xffffffff


	//   ....[165]....
        /*56d0*/ 	.word	0xffffffff


	//   ....[166]....
        /*56d4*/ 	.word	0xffffffff


	//   ....[167]....
        /*56d8*/ 	.word	0xffffffff


	//   ....[168]....
        /*56dc*/ 	.word	0xffffffff


	//   ....[169]....
        /*56e0*/ 	.word	0xffffffff


	//   ....[170]....
        /*56e4*/ 	.word	0xffffffff


	//   ....[171]....
        /*56e8*/ 	.word	0xffffffff


	//   ....[172]....
        /*56ec*/ 	.word	0xffffffff


	//   ....[173]....
        /*56f0*/ 	.word	0xffffffff


	//   ....[174]....
        /*56f4*/ 	.word	0xffffffff


	//   ....[175]....
        /*56f8*/ 	.word	0xffffffff


	//   ....[176]....
        /*56fc*/ 	.word	0xffffffff


	//   ....[177]....
        /*5700*/ 	.word	0xffffffff


	//   ....[178]....
        /*5704*/ 	.word	0xffffffff


	//   ....[179]....
        /*5708*/ 	.word	0xffffffff


	//   ....[180]....
        /*570c*/ 	.word	0xffffffff


	//   ....[181]....
        /*5710*/ 	.word	0xffffffff


	//   ....[182]....
        /*5714*/ 	.word	0xffffffff


	//   ....[183]....
        /*5718*/ 	.word	0xffffffff


	//   ....[184]....
        /*571c*/ 	.word	0xffffffff


	//   ....[185]....
        /*5720*/ 	.word	0xffffffff


	//   ....[186]....
        /*5724*/ 	.word	0xffffffff


	//   ....[187]....
        /*5728*/ 	.word	0xffffffff


	//   ....[188]....
        /*572c*/ 	.word	0xffffffff


	//   ....[189]....
        /*5730*/ 	.word	0xffffffff


	//   ....[190]....
        /*5734*/ 	.word	0xffffffff


	//   ....[191]....
        /*5738*/ 	.word	0xffffffff


	//   ....[192]....
        /*573c*/ 	.word	0xffffffff


	//   ....[193]....
        /*5740*/ 	.word	0xffffffff


	//   ....[194]....
        /*5744*/ 	.word	0xffffffff


	//   ....[195]....
        /*5748*/ 	.word	0xffffffff


	//   ....[196]....
        /*574c*/ 	.word	0xffffffff


	//   ....[197]....
        /*5750*/ 	.word	0xffffffff


	//   ....[198]....
        /*5754*/ 	.word	0xffffffff


	//   ....[199]....
        /*5758*/ 	.word	0xffffffff


	//   ....[200]....
        /*575c*/ 	.word	0xffffffff


	//   ....[201]....
        /*5760*/ 	.word	0xffffffff


	//   ....[202]....
        /*5764*/ 	.word	0xffffffff


	//   ....[203]....
        /*5768*/ 	.word	0xffffffff


	//   ....[204]....
        /*576c*/ 	.word	0xffffffff


	//   ....[205]....
        /*5770*/ 	.word	0xffffffff


	//   ....[206]....
        /*5774*/ 	.word	0xffffffff


	//   ....[207]....
        /*5778*/ 	.word	0xffffffff


	//   ....[208]....
        /*577c*/ 	.word	0xffffffff


	//   ....[209]....
        /*5780*/ 	.word	0xffffffff


	//   ....[210]....
        /*5784*/ 	.word	0xffffffff


	//   ....[211]....
        /*5788*/ 	.word	0xffffffff


	//   ....[212]....
        /*578c*/ 	.word	0xffffffff


	//   ....[213]....
        /*5790*/ 	.word	0xffffffff


	//   ....[214]....
        /*5794*/ 	.word	0xffffffff


	//   ....[215]....
        /*5798*/ 	.word	0xffffffff


	//   ....[216]....
        /*579c*/ 	.word	0xffffffff


	//   ....[217]....
        /*57a0*/ 	.word	0xffffffff


	//   ....[218]....
        /*57a4*/ 	.word	0xffffffff


	//   ....[219]....
        /*57a8*/ 	.word	0xffffffff


	//   ....[220]....
        /*57ac*/ 	.word	0xffffffff


	//   ....[221]....
        /*57b0*/ 	.word	0xffffffff


	//   ....[222]....
        /*57b4*/ 	.word	0xffffffff


	//   ....[223]....
        /*57b8*/ 	.word	0xffffffff


	//   ....[224]....
        /*57bc*/ 	.word	0xffffffff


	//   ....[225]....
        /*57c0*/ 	.word	0xffffffff


	//   ....[226]....
        /*57c4*/ 	.word	0xffffffff


	//   ....[227]....
        /*57c8*/ 	.word	0xffffffff


	//   ....[228]....
        /*57cc*/ 	.word	0xffffffff


	//   ....[229]....
        /*57d0*/ 	.word	0xffffffff


	//   ....[230]....
        /*57d4*/ 	.word	0xffffffff


	//   ....[231]....
        /*57d8*/ 	.word	0xffffffff


	//   ....[232]....
        /*57dc*/ 	.word	0xffffffff


	//   ....[233]....
        /*57e0*/ 	.word	0xffffffff


	//   ....[234]....
        /*57e4*/ 	.word	0xffffffff


	//   ....[235]....
        /*57e8*/ 	.word	0xffffffff


	//   ....[236]....
        /*57ec*/ 	.word	0xffffffff


	//   ....[237]....
        /*57f0*/ 	.word	0xffffffff


	//   ....[238]....
        /*57f4*/ 	.word	0xffffffff


	//   ....[239]....
        /*57f8*/ 	.word	0xffffffff


	//   ....[240]....
        /*57fc*/ 	.word	0xffffffff


	//   ....[241]....
        /*5800*/ 	.word	0xffffffff


	//   ....[242]....
        /*5804*/ 	.word	0xffffffff


	//   ....[243]....
        /*5808*/ 	.word	0xffffffff


	//   ....[244]....
        /*580c*/ 	.word	0xffffffff


	//   ....[245]....
        /*5810*/ 	.word	0xffffffff


	//   ....[246]....
        /*5814*/ 	.word	0xffffffff


	//   ....[247]....
        /*5818*/ 	.word	0xffffffff


	//   ....[248]....
        /*581c*/ 	.word	0xffffffff


	//   ....[249]....
        /*5820*/ 	.word	0xffffffff


	//   ....[250]....
        /*5824*/ 	.word	0xffffffff


	//   ....[251]....
        /*5828*/ 	.word	0xffffffff


	//   ....[252]....
        /*582c*/ 	.word	0xffffffff


	//   ....[253]....
        /*5830*/ 	.word	0xffffffff


	//   ....[254]....
        /*5834*/ 	.word	0xffffffff


	//   ....[255]....
        /*5838*/ 	.word	0xffffffff


	//   ....[0]....
        /*583c*/ 	.word	0xffffffff


	//   ....[1]....
        /*5840*/ 	.word	0xffffffff


	//   ....[2]....
        /*5844*/ 	.word	0xffffffff


	//   ....[3]....
        /*5848*/ 	.word	0xffffffff


	//   ....[4]....
        /*584c*/ 	.word	0xffffffff


	//   ....[5]....
        /*5850*/ 	.word	0xffffffff


	//   ....[6]....
        /*5854*/ 	.word	0xffffffff


	//   ....[7]....
        /*5858*/ 	.word	0xffffffff


	//   ....[8]....
        /*585c*/ 	.word	0xffffffff


	//   ....[9]....
        /*5860*/ 	.word	0xffffffff


	//   ....[10]....
        /*5864*/ 	.word	0xffffffff


	//   ....[11]....
        /*5868*/ 	.word	0xffffffff


	//   ....[12]....
        /*586c*/ 	.word	0xffffffff


	//   ....[13]....
        /*5870*/ 	.word	0xffffffff


	//   ....[14]....
        /*5874*/ 	.word	0xffffffff


	//   ....[15]....
        /*5878*/ 	.word	0xffffffff


	//   ....[16]....
        /*587c*/ 	.word	0xffffffff


	//   ....[17]....
        /*5880*/ 	.word	0xffffffff


	//   ....[18]....
        /*5884*/ 	.word	0xffffffff


	//   ....[19]....
        /*5888*/ 	.word	0xffffffff


	//   ....[20]....
        /*588c*/ 	.word	0xffffffff


	//   ....[21]....
        /*5890*/ 	.word	0xffffffff


	//   ....[22]....
        /*5894*/ 	.word	0xffffffff


	//   ....[23]....
        /*5898*/ 	.word	0xffffffff


	//   ....[24]....
        /*589c*/ 	.word	0xffffffff


	//   ....[25]....
        /*58a0*/ 	.word	0xffffffff


	//   ....[26]....
        /*58a4*/ 	.word	0xffffffff


	//   ....[27]....
        /*58a8*/ 	.word	0xffffffff


	//   ....[28]....
        /*58ac*/ 	.word	0xffffffff


	//   ....[29]....
        /*58b0*/ 	.word	0xffffffff


	//   ....[30]....
        /*58b4*/ 	.word	0xffffffff


	//   ....[31]....
        /*58b8*/ 	.word	0xffffffff


	//   ....[32]....
        /*58bc*/ 	.word	0xffffffff


	//   ....[33]....
        /*58c0*/ 	.word	0xffffffff


	//   ....[34]....
        /*58c4*/ 	.word	0xffffffff


	//   ....[35]....
        /*58c8*/ 	.word	0xffffffff


	//   ....[36]....
        /*58cc*/ 	.word	0xffffffff


	//   ....[37]....
        /*58d0*/ 	.word	0xffffffff


	//   ....[38]....
        /*58d4*/ 	.word	0xffffffff


	//   ....[39]....
        /*58d8*/ 	.word	0xffffffff


	//   ....[40]....
        /*58dc*/ 	.word	0xffffffff


	//   ....[41]....
        /*58e0*/ 	.word	0xffffffff


	//   ....[42]....
        /*58e4*/ 	.word	0xffffffff


	//   ....[43]....
        /*58e8*/ 	.word	0xffffffff


	//   ....[44]....
        /*58ec*/ 	.word	0xffffffff


	//   ....[45]....
        /*58f0*/ 	.word	0xffffffff


	//   ....[46]....
        /*58f4*/ 	.word	0xffffffff


	//   ....[47]....
        /*58f8*/ 	.word	0xffffffff


	//   ....[48]....
        /*58fc*/ 	.word	0xffffffff


	//   ....[49]....
        /*5900*/ 	.word	0xffffffff


	//   ....[50]....
        /*5904*/ 	.word	0xffffffff


	//   ....[51]....
        /*5908*/ 	.word	0xffffffff


	//   ....[52]....
        /*590c*/ 	.word	0xffffffff


	//   ....[53]....
        /*5910*/ 	.word	0xffffffff


	//   ....[54]....
        /*5914*/ 	.word	0xffffffff


	//   ....[55]....
        /*5918*/ 	.word	0xffffffff


	//   ....[56]....
        /*591c*/ 	.word	0xffffffff


	//   ....[57]....
        /*5920*/ 	.word	0xffffffff


	//   ....[58]....
        /*5924*/ 	.word	0xffffffff


	//   ....[59]....
        /*5928*/ 	.word	0xffffffff


	//   ....[60]....
        /*592c*/ 	.word	0xffffffff


	//   ....[61]....
        /*5930*/ 	.word	0xffffffff


	//   ....[62]....
        /*5934*/ 	.word	0xffffffff


	//   ....[63]....
        /*5938*/ 	.word	0xffffffff


	//   ....[64]....
        /*593c*/ 	.word	0xffffffff


	//   ....[65]....
        /*5940*/ 	.word	0xffffffff


	//   ....[66]....
        /*5944*/ 	.word	0xffffffff


	//   ....[67]....
        /*5948*/ 	.word	0xffffffff


	//   ....[68]....
        /*594c*/ 	.word	0xffffffff


	//   ....[69]....
        /*5950*/ 	.word	0xffffffff


	//   ....[70]....
        /*5954*/ 	.word	0xffffffff


	//   ....[71]....
        /*5958*/ 	.word	0xffffffff


	//   ....[72]....
        /*595c*/ 	.word	0xffffffff


	//   ....[73]....
        /*5960*/ 	.word	0xffffffff


	//   ....[74]....
        /*5964*/ 	.word	0xffffffff


	//   ....[75]....
        /*5968*/ 	.word	0xffffffff


	//   ....[76]....
        /*596c*/ 	.word	0xffffffff


	//   ....[77]....
        /*5970*/ 	.word	0xffffffff


	//   ....[78]....
        /*5974*/ 	.word	0xffffffff


	//   ....[79]....
        /*5978*/ 	.word	0xffffffff


	//   ....[80]....
        /*597c*/ 	.word	0xffffffff


	//   ....[81]....
        /*5980*/ 	.word	0xffffffff


	//   ....[82]....
        /*5984*/ 	.word	0xffffffff


	//   ....[83]....
        /*5988*/ 	.word	0xffffffff


	//   ....[84]....
        /*598c*/ 	.word	0xffffffff


	//   ....[85]....
        /*5990*/ 	.word	0xffffffff


	//   ....[86]....
        /*5994*/ 	.word	0xffffffff


	//   ....[87]....
        /*5998*/ 	.word	0xffffffff


	//   ....[88]....
        /*599c*/ 	.word	0xffffffff


	//   ....[89]....
        /*59a0*/ 	.word	0xffffffff


	//   ....[90]....
        /*59a4*/ 	.word	0xffffffff


	//   ....[91]....
        /*59a8*/ 	.word	0xffffffff


	//   ....[92]....
        /*59ac*/ 	.word	0xffffffff


	//   ....[93]....
        /*59b0*/ 	.word	0xffffffff


	//   ....[94]....
        /*59b4*/ 	.word	0xffffffff


	//   ....[95]....
        /*59b8*/ 	.word	0xffffffff


	//   ....[96]....
        /*59bc*/ 	.word	0xffffffff


	//   ....[97]....
        /*59c0*/ 	.word	0xffffffff


	//   ....[98]....
        /*59c4*/ 	.word	0xffffffff


	//   ....[99]....
        /*59c8*/ 	.word	0xffffffff


	//   ....[100]....
        /*59cc*/ 	.word	0xffffffff


	//   ....[101]....
        /*59d0*/ 	.word	0xffffffff


	//   ....[102]....
        /*59d4*/ 	.word	0xffffffff


	//   ....[103]....
        /*59d8*/ 	.word	0xffffffff


	//   ....[104]....
        /*59dc*/ 	.word	0xffffffff


	//   ....[105]....
        /*59e0*/ 	.word	0xffffffff


	//   ....[106]....
        /*59e4*/ 	.word	0xffffffff


	//   ....[107]....
        /*59e8*/ 	.word	0xffffffff


	//   ....[108]....
        /*59ec*/ 	.word	0xffffffff


	//   ....[109]....
        /*59f0*/ 	.word	0xffffffff


	//   ....[110]....
        /*59f4*/ 	.word	0xffffffff


	//   ....[111]....
        /*59f8*/ 	.word	0xffffffff


	//   ....[112]....
        /*59fc*/ 	.word	0xffffffff


	//   ....[113]....
        /*5a00*/ 	.word	0xffffffff


	//   ....[114]....
        /*5a04*/ 	.word	0xffffffff


	//   ....[115]....
        /*5a08*/ 	.word	0xffffffff


	//   ....[116]....
        /*5a0c*/ 	.word	0xffffffff


	//   ....[117]....
        /*5a10*/ 	.word	0xffffffff


	//   ....[118]....
        /*5a14*/ 	.word	0xffffffff


	//   ....[119]....
        /*5a18*/ 	.word	0xffffffff


	//   ....[120]....
        /*5a1c*/ 	.word	0xffffffff


	//   ....[121]....
        /*5a20*/ 	.word	0xffffffff


	//   ....[122]....
        /*5a24*/ 	.word	0xffffffff


	//   ....[123]....
        /*5a28*/ 	.word	0xffffffff


	//   ....[124]....
        /*5a2c*/ 	.word	0xffffffff


	//   ....[125]....
        /*5a30*/ 	.word	0xffffffff


	//   ....[126]....
        /*5a34*/ 	.word	0xffffffff


	//   ....[127]....
        /*5a38*/ 	.word	0xffffffff


	//   ....[128]....
        /*5a3c*/ 	.word	0xffffffff


	//   ....[129]....
        /*5a40*/ 	.word	0xffffffff


	//   ....[130]....
        /*5a44*/ 	.word	0xffffffff


	//   ....[131]....
        /*5a48*/ 	.word	0xffffffff


	//   ....[132]....
        /*5a4c*/ 	.word	0xffffffff


	//   ....[133]....
        /*5a50*/ 	.word	0xffffffff


	//   ....[134]....
        /*5a54*/ 	.word	0xffffffff


	//   ....[135]....
        /*5a58*/ 	.word	0xffffffff


	//   ....[136]....
        /*5a5c*/ 	.word	0xffffffff


	//   ....[137]....
        /*5a60*/ 	.word	0xffffffff


	//   ....[138]....
        /*5a64*/ 	.word	0xffffffff


	//   ....[139]....
        /*5a68*/ 	.word	0xffffffff


	//   ....[140]....
        /*5a6c*/ 	.word	0xffffffff


	//   ....[141]....
        /*5a70*/ 	.word	0xffffffff


	//   ....[142]....
        /*5a74*/ 	.word	0xffffffff


	//   ....[143]....
        /*5a78*/ 	.word	0xffffffff


	//   ....[144]....
        /*5a7c*/ 	.word	0xffffffff


	//   ....[145]....
        /*5a80*/ 	.word	0xffffffff


	//   ....[146]....
        /*5a84*/ 	.word	0xffffffff


	//   ....[147]....
        /*5a88*/ 	.word	0xffffffff


	//   ....[148]....
        /*5a8c*/ 	.word	0xffffffff


	//   ....[149]....
        /*5a90*/ 	.word	0xffffffff


	//   ....[150]....
        /*5a94*/ 	.word	0xffffffff


	//   ....[151]....
        /*5a98*/ 	.word	0xffffffff


	//   ....[152]....
        /*5a9c*/ 	.word	0xffffffff


	//   ....[153]....
        /*5aa0*/ 	.word	0xffffffff


	//   ....[154]....
        /*5aa4*/ 	.word	0xffffffff


	//   ....[155]....
        /*5aa8*/ 	.word	0xffffffff


	//   ....[156]....
        /*5aac*/ 	.word	0xffffffff


	//   ....[157]....
        /*5ab0*/ 	.word	0xffffffff


	//   ....[158]....
        /*5ab4*/ 	.word	0xffffffff


	//   ....[159]....
        /*5ab8*/ 	.word	0xffffffff


	//   ....[160]....
        /*5abc*/ 	.word	0xffffffff


	//   ....[161]....
        /*5ac0*/ 	.word	0xffffffff


	//   ....[162]....
        /*5ac4*/ 	.word	0xffffffff


	//   ....[163]....
        /*5ac8*/ 	.word	0xffffffff


	//   ....[164]....
        /*5acc*/ 	.word	0xffffffff


	//   ....[165]....
        /*5ad0*/ 	.word	0xffffffff


	//   ....[166]....
        /*5ad4*/ 	.word	0xffffffff


	//   ....[167]....
        /*5ad8*/ 	.word	0xffffffff


	//   ....[168]....
        /*5adc*/ 	.word	0xffffffff


	//   ....[169]....
        /*5ae0*/ 	.word	0xffffffff


	//   ....[170]....
        /*5ae4*/ 	.word	0xffffffff


	//   ....[171]....
        /*5ae8*/ 	.word	0xffffffff


	//   ....[172]....
        /*5aec*/ 	.word	0xffffffff


	//   ....[173]....
        /*5af0*/ 	.word	0xffffffff


	//   ....[174]....
        /*5af4*/ 	.word	0xffffffff


	//   ....[175]....
        /*5af8*/ 	.word	0xffffffff


	//   ....[176]....
        /*5afc*/ 	.word	0xffffffff


	//   ....[177]....
        /*5b00*/ 	.word	0xffffffff


	//   ....[178]....
        /*5b04*/ 	.word	0xffffffff


	//   ....[179]....
        /*5b08*/ 	.word	0xffffffff


	//   ....[180]....
        /*5b0c*/ 	.word	0xffffffff


	//   ....[181]....
        /*5b10*/ 	.word	0xffffffff


	//   ....[182]....
        /*5b14*/ 	.word	0xffffffff


	//   ....[183]....
        /*5b18*/ 	.word	0xffffffff


	//   ....[184]....
        /*5b1c*/ 	.word	0xffffffff


	//   ....[185]....
        /*5b20*/ 	.word	0xffffffff


	//   ....[186]....
        /*5b24*/ 	.word	0xffffffff


	//   ....[187]....
        /*5b28*/ 	.word	0xffffffff


	//   ....[188]....
        /*5b2c*/ 	.word	0xffffffff


	//   ....[189]....
        /*5b30*/ 	.word	0xffffffff


	//   ....[190]....
        /*5b34*/ 	.word	0xffffffff


	//   ....[191]....
        /*5b38*/ 	.word	0xffffffff


	//   ....[192]....
        /*5b3c*/ 	.word	0xffffffff


	//   ....[193]....
        /*5b40*/ 	.word	0xffffffff


	//   ....[194]....
        /*5b44*/ 	.word	0xffffffff


	//   ....[195]....
        /*5b48*/ 	.word	0xffffffff


	//   ....[196]....
        /*5b4c*/ 	.word	0xffffffff


	//   ....[197]....
        /*5b50*/ 	.word	0xffffffff


	//   ....[198]....
        /*5b54*/ 	.word	0xffffffff


	//   ....[199]....
        /*5b58*/ 	.word	0xffffffff


	//   ....[200]....
        /*5b5c*/ 	.word	0xffffffff


	//   ....[201]....
        /*5b60*/ 	.word	0xffffffff


	//   ....[202]....
        /*5b64*/ 	.word	0xffffffff


	//   ....[203]....
        /*5b68*/ 	.word	0xffffffff


	//   ....[204]....
        /*5b6c*/ 	.word	0xffffffff


	//   ....[205]....
        /*5b70*/ 	.word	0xffffffff


	//   ....[206]....
        /*5b74*/ 	.word	0xffffffff


	//   ....[207]....
        /*5b78*/ 	.word	0xffffffff


	//   ....[208]....
        /*5b7c*/ 	.word	0xffffffff


	//   ....[209]....
        /*5b80*/ 	.word	0xffffffff


	//   ....[210]....
        /*5b84*/ 	.word	0xffffffff


	//   ....[211]....
        /*5b88*/ 	.word	0xffffffff


	//   ....[212]....
        /*5b8c*/ 	.word	0xffffffff


	//   ....[213]....
        /*5b90*/ 	.word	0xffffffff


	//   ....[214]....
        /*5b94*/ 	.word	0xffffffff


	//   ....[215]....
        /*5b98*/ 	.word	0xffffffff


	//   ....[216]....
        /*5b9c*/ 	.word	0xffffffff


	//   ....[217]....
        /*5ba0*/ 	.word	0xffffffff


	//   ....[218]....
        /*5ba4*/ 	.word	0xffffffff


	//   ....[219]....
        /*5ba8*/ 	.word	0xffffffff


	//   ....[220]....
        /*5bac*/ 	.word	0xffffffff


	//   ....[221]....
        /*5bb0*/ 	.word	0xffffffff


	//   ....[222]....
        /*5bb4*/ 	.word	0xffffffff


	//   ....[223]....
        /*5bb8*/ 	.word	0xffffffff


	//   ....[224]....
        /*5bbc*/ 	.word	0xffffffff


	//   ....[225]....
        /*5bc0*/ 	.word	0xffffffff


	//   ....[226]....
        /*5bc4*/ 	.word	0xffffffff


	//   ....[227]....
        /*5bc8*/ 	.word	0xffffffff


	//   ....[228]....
        /*5bcc*/ 	.word	0xffffffff


	//   ....[229]....
        /*5bd0*/ 	.word	0xffffffff


	//   ....[230]....
        /*5bd4*/ 	.word	0xffffffff


	//   ....[231]....
        /*5bd8*/ 	.word	0xffffffff


	//   ....[232]....
        /*5bdc*/ 	.word	0xffffffff


	//   ....[233]....
        /*5be0*/ 	.word	0xffffffff


	//   ....[234]....
        /*5be4*/ 	.word	0xffffffff


	//   ....[235]....
        /*5be8*/ 	.word	0xffffffff


	//   ....[236]....
        /*5bec*/ 	.word	0xffffffff


	//   ....[237]....
        /*5bf0*/ 	.word	0xffffffff


	//   ....[238]....
        /*5bf4*/ 	.word	0xffffffff


	//   ....[239]....
        /*5bf8*/ 	.word	0xffffffff


	//   ....[240]....
        /*5bfc*/ 	.word	0xffffffff


	//   ....[241]....
        /*5c00*/ 	.word	0xffffffff


	//   ....[242]....
        /*5c04*/ 	.word	0xffffffff


	//   ....[243]....
        /*5c08*/ 	.word	0xffffffff


	//   ....[244]....
        /*5c0c*/ 	.word	0xffffffff


	//   ....[245]....
        /*5c10*/ 	.word	0xffffffff


	//   ....[246]....
        /*5c14*/ 	.word	0xffffffff


	//   ....[247]....
        /*5c18*/ 	.word	0xffffffff


	//   ....[248]....
        /*5c1c*/ 	.word	0xffffffff


	//   ....[249]....
        /*5c20*/ 	.word	0xffffffff


	//   ....[250]....
        /*5c24*/ 	.word	0xffffffff


	//   ....[251]....
        /*5c28*/ 	.word	0xffffffff


	//   ....[252]....
        /*5c2c*/ 	.word	0xffffffff


	//   ....[253]....
        /*5c30*/ 	.word	0xffffffff


	//   ....[254]....
        /*5c34*/ 	.word	0xffffffff


	//   ....[255]....
        /*5c38*/ 	.word	0xffffffff


	//   ....[0]....
        /*5c3c*/ 	.word	0xffffffff


	//   ....[1]....
        /*5c40*/ 	.word	0xffffffff


	//   ....[2]....
        /*5c44*/ 	.word	0xffffffff


	//   ....[3]....
        /*5c48*/ 	.word	0xffffffff


	//   ....[4]....
        /*5c4c*/ 	.word	0xffffffff


	//   ....[5]....
        /*5c50*/ 	.word	0xffffffff


	//   ....[6]....
        /*5c54*/ 	.word	0xffffffff


	//   ....[7]....
        /*5c58*/ 	.word	0xffffffff


	//   ....[8]....
        /*5c5c*/ 	.word	0xffffffff


	//   ....[9]....
        /*5c60*/ 	.word	0xffffffff


	//   ....[10]....
        /*5c64*/ 	.word	0xffffffff


	//   ....[11]....
        /*5c68*/ 	.word	0xffffffff


	//   ....[12]....
        /*5c6c*/ 	.word	0xffffffff


	//   ....[13]....
        /*5c70*/ 	.word	0xffffffff


	//   ....[14]....
        /*5c74*/ 	.word	0xffffffff


	//   ....[15]....
        /*5c78*/ 	.word	0xffffffff


	//   ....[16]....
        /*5c7c*/ 	.word	0xffffffff


	//   ....[17]....
        /*5c80*/ 	.word	0xffffffff


	//   ....[18]....
        /*5c84*/ 	.word	0xffffffff


	//   ....[19]....
        /*5c88*/ 	.word	0xffffffff


	//   ....[20]....
        /*5c8c*/ 	.word	0xffffffff


	//   ....[21]....
        /*5c90*/ 	.word	0xffffffff


	//   ....[22]....
        /*5c94*/ 	.word	0xffffffff


	//   ....[23]....
        /*5c98*/ 	.word	0xffffffff


	//   ....[24]....
        /*5c9c*/ 	.word	0xffffffff


	//   ....[25]....
        /*5ca0*/ 	.word	0xffffffff


	//   ....[26]....
        /*5ca4*/ 	.word	0xffffffff


	//   ....[27]....
        /*5ca8*/ 	.word	0xffffffff


	//   ....[28]....
        /*5cac*/ 	.word	0xffffffff


	//   ....[29]....
        /*5cb0*/ 	.word	0xffffffff


	//   ....[30]....
        /*5cb4*/ 	.word	0xffffffff


	//   ....[31]....
        /*5cb8*/ 	.word	0xffffffff


	//   ....[32]....
        /*5cbc*/ 	.word	0xffffffff


	//   ....[33]....
        /*5cc0*/ 	.word	0xffffffff


	//   ....[34]....
        /*5cc4*/ 	.word	0xffffffff


	//   ....[35]....
        /*5cc8*/ 	.word	0xffffffff


	//   ....[36]....
        /*5ccc*/ 	.word	0xffffffff


	//   ....[37]....
        /*5cd0*/ 	.word	0xffffffff


	//   ....[38]....
        /*5cd4*/ 	.word	0xffffffff


	//   ....[39]....
        /*5cd8*/ 	.word	0xffffffff


	//   ....[40]....
        /*5cdc*/ 	.word	0xffffffff


	//   ....[41]....
        /*5ce0*/ 	.word	0xffffffff


	//   ....[42]....
        /*5ce4*/ 	.word	0xffffffff


	//   ....[43]....
        /*5ce8*/ 	.word	0xffffffff


	//   ....[44]....
        /*5cec*/ 	.word	0xffffffff


	//   ....[45]....
        /*5cf0*/ 	.word	0xffffffff


	//   ....[46]....
        /*5cf4*/ 	.word	0xffffffff


	//   ....[47]....
        /*5cf8*/ 	.word	0xffffffff


	//   ....[48]....
        /*5cfc*/ 	.word	0xffffffff


	//   ....[49]....
        /*5d00*/ 	.word	0xffffffff


	//   ....[50]....
        /*5d04*/ 	.word	0xffffffff


	//   ....[51]....
        /*5d08*/ 	.word	0xffffffff


	//   ....[52]....
        /*5d0c*/ 	.word	0xffffffff


	//   ....[53]....
        /*5d10*/ 	.word	0xffffffff


	//   ....[54]....
        /*5d14*/ 	.word	0xffffffff


	//   ....[55]....
        /*5d18*/ 	.word	0xffffffff


	//   ....[56]....
        /*5d1c*/ 	.word	0xffffffff


	//   ....[57]....
        /*5d20*/ 	.word	0xffffffff


	//   ....[58]....
        /*5d24*/ 	.word	0xffffffff


	//   ....[59]....
        /*5d28*/ 	.word	0xffffffff


	//   ....[60]....
        /*5d2c*/ 	.word	0xffffffff


	//   ....[61]....
        /*5d30*/ 	.word	0xffffffff


	//   ....[62]....
        /*5d34*/ 	.word	0xffffffff


	//   ....[63]....
        /*5d38*/ 	.word	0xffffffff


	//   ....[64]....
        /*5d3c*/ 	.word	0xffffffff


	//   ....[65]....
        /*5d40*/ 	.word	0xffffffff


	//   ....[66]....
        /*5d44*/ 	.word	0xffffffff


	//   ....[67]....
        /*5d48*/ 	.word	0xffffffff


	//   ....[68]....
        /*5d4c*/ 	.word	0xffffffff


	//   ....[69]....
        /*5d50*/ 	.word	0xffffffff


	//   ....[70]....
        /*5d54*/ 	.word	0xffffffff


	//   ....[71]....
        /*5d58*/ 	.word	0xffffffff


	//   ....[72]....
        /*5d5c*/ 	.word	0xffffffff


	//   ....[73]....
        /*5d60*/ 	.word	0xffffffff


	//   ....[74]....
        /*5d64*/ 	.word	0xffffffff


	//   ....[75]....
        /*5d68*/ 	.word	0xffffffff


	//   ....[76]....
        /*5d6c*/ 	.word	0xffffffff


	//   ....[77]....
        /*5d70*/ 	.word	0xffffffff


	//   ....[78]....
        /*5d74*/ 	.word	0xffffffff


	//   ....[79]....
        /*5d78*/ 	.word	0xffffffff


	//   ....[80]....
        /*5d7c*/ 	.word	0xffffffff


	//   ....[81]....
        /*5d80*/ 	.word	0xffffffff


	//   ....[82]....
        /*5d84*/ 	.word	0xffffffff


	//   ....[83]....
        /*5d88*/ 	.word	0xffffffff


	//   ....[84]....
        /*5d8c*/ 	.word	0xffffffff


	//   ....[85]....
        /*5d90*/ 	.word	0xffffffff


	//   ....[86]....
        /*5d94*/ 	.word	0xffffffff


	//   ....[87]....
        /*5d98*/ 	.word	0xffffffff


	//   ....[88]....
        /*5d9c*/ 	.word	0xffffffff


	//   ....[89]....
        /*5da0*/ 	.word	0xffffffff


	//   ....[90]....
        /*5da4*/ 	.word	0xffffffff


	//   ....[91]....
        /*5da8*/ 	.word	0xffffffff


	//   ....[92]....
        /*5dac*/ 	.word	0xffffffff


	//   ....[93]....
        /*5db0*/ 	.word	0xffffffff


	//   ....[94]....
        /*5db4*/ 	.word	0xffffffff


	//   ....[95]....
        /*5db8*/ 	.word	0xffffffff


	//   ....[96]....
        /*5dbc*/ 	.word	0xffffffff


	//   ....[97]....
        /*5dc0*/ 	.word	0xffffffff


	//   ....[98]....
        /*5dc4*/ 	.word	0xffffffff


	//   ....[99]....
        /*5dc8*/ 	.word	0xffffffff


	//   ....[100]....
        /*5dcc*/ 	.word	0xffffffff


	//   ....[101]....
        /*5dd0*/ 	.word	0xffffffff


	//   ....[102]....
        /*5dd4*/ 	.word	0xffffffff


	//   ....[103]....
        /*5dd8*/ 	.word	0xffffffff


	//   ....[104]....
        /*5ddc*/ 	.word	0xffffffff


	//   ....[105]....
        /*5de0*/ 	.word	0xffffffff


	//   ....[106]....
        /*5de4*/ 	.word	0xffffffff


	//   ....[107]....
        /*5de8*/ 	.word	0xffffffff


	//   ....[108]....
        /*5dec*/ 	.word	0xffffffff


	//   ....[109]....
        /*5df0*/ 	.word	0xffffffff


	//   ....[110]....
        /*5df4*/ 	.word	0xffffffff


	//   ....[111]....
        /*5df8*/ 	.word	0xffffffff


	//   ....[112]....
        /*5dfc*/ 	.word	0xffffffff


	//   ....[113]....
        /*5e00*/ 	.word	0xffffffff


	//   ....[114]....
        /*5e04*/ 	.word	0xffffffff


	//   ....[115]....
        /*5e08*/ 	.word	0xffffffff


	//   ....[116]....
        /*5e0c*/ 	.word	0xffffffff


	//   ....[117]....
        /*5e10*/ 	.word	0xffffffff


	//   ....[118]....
        /*5e14*/ 	.word	0xffffffff


	//   ....[119]....
        /*5e18*/ 	.word	0xffffffff


	//   ....[120]....
        /*5e1c*/ 	.word	0xffffffff


	//   ....[121]....
        /*5e20*/ 	.word	0xffffffff


	//   ....[122]....
        /*5e24*/ 	.word	0xffffffff


	//   ....[123]....
        /*5e28*/ 	.word	0xffffffff


	//   ....[124]....
        /*5e2c*/ 	.word	0xffffffff


	//   ....[125]....
        /*5e30*/ 	.word	0xffffffff


	//   ....[126]....
        /*5e34*/ 	.word	0xffffffff


	//   ....[127]....
        /*5e38*/ 	.word	0xffffffff


	//   ....[128]....
        /*5e3c*/ 	.word	0xffffffff


	//   ....[129]....
        /*5e40*/ 	.word	0xffffffff


	//   ....[130]....
        /*5e44*/ 	.word	0xffffffff


	//   ....[131]....
        /*5e48*/ 	.word	0xffffffff


	//   ....[132]....
        /*5e4c*/ 	.word	0xffffffff


	//   ....[133]....
        /*5e50*/ 	.word	0xffffffff


	//   ....[134]....
        /*5e54*/ 	.word	0xffffffff


	//   ....[135]....
        /*5e58*/ 	.word	0xffffffff


	//   ....[136]....
        /*5e5c*/ 	.word	0xffffffff


	//   ....[137]....
        /*5e60*/ 	.word	0xffffffff


	//   ....[138]....
        /*5e64*/ 	.word	0xffffffff


	//   ....[139]....
        /*5e68*/ 	.word	0xffffffff


	//   ....[140]....
        /*5e6c*/ 	.word	0xffffffff


	//   ....[141]....
        /*5e70*/ 	.word	0xffffffff


	//   ....[142]....
        /*5e74*/ 	.word	0xffffffff


	//   ....[143]....
        /*5e78*/ 	.word	0xffffffff


	//   ....[144]....
        /*5e7c*/ 	.word	0xffffffff


	//   ....[145]....
        /*5e80*/ 	.word	0xffffffff


	//   ....[146]....
        /*5e84*/ 	.word	0xffffffff


	//   ....[147]....
        /*5e88*/ 	.word	0xffffffff


	//   ....[148]....
        /*5e8c*/ 	.word	0xffffffff


	//   ....[149]....
        /*5e90*/ 	.word	0xffffffff


	//   ....[150]....
        /*5e94*/ 	.word	0xffffffff


	//   ....[151]....
        /*5e98*/ 	.word	0xffffffff


	//   ....[152]....
        /*5e9c*/ 	.word	0xffffffff


	//   ....[153]....
        /*5ea0*/ 	.word	0xffffffff


	//   ....[154]....
        /*5ea4*/ 	.word	0xffffffff


	//   ....[155]....
        /*5ea8*/ 	.word	0xffffffff


	//   ....[156]....
        /*5eac*/ 	.word	0xffffffff


	//   ....[157]....
        /*5eb0*/ 	.word	0xffffffff


	//   ....[158]....
        /*5eb4*/ 	.word	0xffffffff


	//   ....[159]....
        /*5eb8*/ 	.word	0xffffffff


	//   ....[160]....
        /*5ebc*/ 	.word	0xffffffff


	//   ....[161]....
        /*5ec0*/ 	.word	0xffffffff


	//   ....[162]....
        /*5ec4*/ 	.word	0xffffffff


	//   ....[163]....
        /*5ec8*/ 	.word	0xffffffff


	//   ....[164]....
        /*5ecc*/ 	.word	0xffffffff


	//   ....[165]....
        /*5ed0*/ 	.word	0xffffffff


	//   ....[166]....
        /*5ed4*/ 	.word	0xffffffff


	//   ....[167]....
        /*5ed8*/ 	.word	0xffffffff


	//   ....[168]....
        /*5edc*/ 	.word	0xffffffff


	//   ....[169]....
        /*5ee0*/ 	.word	0xffffffff


	//   ....[170]....
        /*5ee4*/ 	.word	0xffffffff


	//   ....[171]....
        /*5ee8*/ 	.word	0xffffffff


	//   ....[172]....
        /*5eec*/ 	.word	0xffffffff


	//   ....[173]....
        /*5ef0*/ 	.word	0xffffffff


	//   ....[174]....
        /*5ef4*/ 	.word	0xffffffff


	//   ....[175]....
        /*5ef8*/ 	.word	0xffffffff


	//   ....[176]....
        /*5efc*/ 	.word	0xffffffff


	//   ....[177]....
        /*5f00*/ 	.word	0xffffffff


	//   ....[178]....
        /*5f04*/ 	.word	0xffffffff


	//   ....[179]....
        /*5f08*/ 	.word	0xffffffff


	//   ....[180]....
        /*5f0c*/ 	.word	0xffffffff


	//   ....[181]....
        /*5f10*/ 	.word	0xffffffff


	//   ....[182]....
        /*5f14*/ 	.word	0xffffffff


	//   ....[183]....
        /*5f18*/ 	.word	0xffffffff


	//   ....[184]....
        /*5f1c*/ 	.word	0xffffffff


	//   ....[185]....
        /*5f20*/ 	.word	0xffffffff


	//   ....[186]....
        /*5f24*/ 	.word	0xffffffff


	//   ....[187]....
        /*5f28*/ 	.word	0xffffffff


	//   ....[188]....
        /*5f2c*/ 	.word	0xffffffff


	//   ....[189]....
        /*5f30*/ 	.word	0xffffffff


	//   ....[190]....
        /*5f34*/ 	.word	0xffffffff


	//   ....[191]....
        /*5f38*/ 	.word	0xffffffff


	//   ....[192]....
        /*5f3c*/ 	.word	0xffffffff


	//   ....[193]....
        /*5f40*/ 	.word	0xffffffff


	//   ....[194]....
        /*5f44*/ 	.word	0xffffffff


	//   ....[195]....
        /*5f48*/ 	.word	0xffffffff


	//   ....[196]....
        /*5f4c*/ 	.word	0xffffffff


	//   ....[197]....
        /*5f50*/ 	.word	0xffffffff


	//   ....[198]....
        /*5f54*/ 	.word	0xffffffff


	//   ....[199]....
        /*5f58*/ 	.word	0xffffffff


	//   ....[200]....
        /*5f5c*/ 	.word	0xffffffff


	//   ....[201]....
        /*5f60*/ 	.word	0xffffffff


	//   ....[202]....
        /*5f64*/ 	.word	0xffffffff


	//   ....[203]....
        /*5f68*/ 	.word	0xffffffff


	//   ....[204]....
        /*5f6c*/ 	.word	0xffffffff


	//   ....[205]....
        /*5f70*/ 	.word	0xffffffff


	//   ....[206]....
        /*5f74*/ 	.word	0xffffffff


	//   ....[207]....
        /*5f78*/ 	.word	0xffffffff


	//   ....[208]....
        /*5f7c*/ 	.word	0xffffffff


	//   ....[209]....
        /*5f80*/ 	.word	0xffffffff


	//   ....[210]....
        /*5f84*/ 	.word	0xffffffff


	//   ....[211]....
        /*5f88*/ 	.word	0xffffffff


	//   ....[212]....
        /*5f8c*/ 	.word	0xffffffff


	//   ....[213]....
        /*5f90*/ 	.word	0xffffffff


	//   ....[214]....
        /*5f94*/ 	.word	0xffffffff


	//   ....[215]....
        /*5f98*/ 	.word	0xffffffff


	//   ....[216]....
        /*5f9c*/ 	.word	0xffffffff


	//   ....[217]....
        /*5fa0*/ 	.word	0xffffffff


	//   ....[218]....
        /*5fa4*/ 	.word	0xffffffff


	//   ....[219]....
        /*5fa8*/ 	.word	0xffffffff


	//   ....[220]....
        /*5fac*/ 	.word	0xffffffff


	//   ....[221]....
        /*5fb0*/ 	.word	0xffffffff


	//   ....[222]....
        /*5fb4*/ 	.word	0xffffffff


	//   ....[223]....
        /*5fb8*/ 	.word	0xffffffff


	//   ....[224]....
        /*5fbc*/ 	.word	0xffffffff


	//   ....[225]....
        /*5fc0*/ 	.word	0xffffffff


	//   ....[226]....
        /*5fc4*/ 	.word	0xffffffff


	//   ....[227]....
        /*5fc8*/ 	.word	0xffffffff


	//   ....[228]....
        /*5fcc*/ 	.word	0xffffffff


	//   ....[229]....
        /*5fd0*/ 	.word	0xffffffff


	//   ....[230]....
        /*5fd4*/ 	.word	0xffffffff


	//   ....[231]....
        /*5fd8*/ 	.word	0xffffffff


	//   ....[232]....
        /*5fdc*/ 	.word	0xffffffff


	//   ....[233]....
        /*5fe0*/ 	.word	0xffffffff


	//   ....[234]....
        /*5fe4*/ 	.word	0xffffffff


	//   ....[235]....
        /*5fe8*/ 	.word	0xffffffff


	//   ....[236]....
        /*5fec*/ 	.word	0xffffffff


	//   ....[237]....
        /*5ff0*/ 	.word	0xffffffff


	//   ....[238]....
        /*5ff4*/ 	.word	0xffffffff


	//   ....[239]....
        /*5ff8*/ 	.word	0xffffffff


	//   ....[240]....
        /*5ffc*/ 	.word	0xffffffff


	//   ....[241]....
        /*6000*/ 	.word	0xffffffff


	//   ....[242]....
        /*6004*/ 	.word	0xffffffff


	//   ....[243]....
        /*6008*/ 	.word	0xffffffff


	//   ....[244]....
        /*600c*/ 	.word	0xffffffff


	//   ....[245]....
        /*6010*/ 	.word	0xffffffff


	//   ....[246]....
        /*6014*/ 	.word	0xffffffff


	//   ....[247]....
        /*6018*/ 	.word	0xffffffff


	//   ....[248]....
        /*601c*/ 	.word	0xffffffff


	//   ....[249]....
        /*6020*/ 	.word	0xffffffff


	//   ....[250]....
        /*6024*/ 	.word	0xffffffff


	//   ....[251]....
        /*6028*/ 	.word	0xffffffff


	//   ....[252]....
        /*602c*/ 	.word	0xffffffff


	//   ....[253]....
        /*6030*/ 	.word	0xffffffff


	//   ....[254]....
        /*6034*/ 	.word	0xffffffff


	//   ....[255]....
        /*6038*/ 	.word	0xffffffff


	//   ....[0]....
        /*603c*/ 	.word	0xffffffff


	//   ....[1]....
        /*6040*/ 	.word	0xffffffff


	//   ....[2]....
        /*6044*/ 	.word	0xffffffff


	//   ....[3]....
        /*6048*/ 	.word	0xffffffff


	//   ....[4]....
        /*604c*/ 	.word	0xffffffff


	//   ....[5]....
        /*6050*/ 	.word	0xffffffff


	//   ....[6]....
        /*6054*/ 	.word	0xffffffff


	//   ....[7]....
        /*6058*/ 	.word	0xffffffff


	//   ....[8]....
        /*605c*/ 	.word	0xffffffff


	//   ....[9]....
        /*6060*/ 	.word	0xffffffff


	//   ....[10]....
        /*6064*/ 	.word	0xffffffff


	//   ....[11]....
        /*6068*/ 	.word	0xffffffff


	//   ....[12]....
        /*606c*/ 	.word	0xffffffff


	//   ....[13]....
        /*6070*/ 	.word	0xffffffff


	//   ....[14]....
        /*6074*/ 	.word	0xffffffff


	//   ....[15]....
        /*6078*/ 	.word	0xffffffff


	//   ....[16]....
        /*607c*/ 	.word	0xffffffff


	//   ....[17]....
        /*6080*/ 	.word	0xffffffff


	//   ....[18]....
        /*6084*/ 	.word	0xffffffff


	//   ....[19]....
        /*6088*/ 	.word	0xffffffff


	//   ....[20]....
        /*608c*/ 	.word	0xffffffff


	//   ....[21]....
        /*6090*/ 	.word	0xffffffff


	//   ....[22]....
        /*6094*/ 	.word	0xffffffff


	//   ....[23]....
        /*6098*/ 	.word	0xffffffff


	//   ....[24]....
        /*609c*/ 	.word	0xffffffff


	//   ....[25]....
        /*60a0*/ 	.word	0xffffffff


	//   ....[26]....
        /*60a4*/ 	.word	0xffffffff


	//   ....[27]....
        /*60a8*/ 	.word	0xffffffff


	//   ....[28]....
        /*60ac*/ 	.word	0xffffffff


	//   ....[29]....
        /*60b0*/ 	.word	0xffffffff


	//   ....[30]....
        /*60b4*/ 	.word	0xffffffff


	//   ....[31]....
        /*60b8*/ 	.word	0xffffffff


	//   ....[32]....
        /*60bc*/ 	.word	0xffffffff


	//   ....[33]....
        /*60c0*/ 	.word	0xffffffff


	//   ....[34]....
        /*60c4*/ 	.word	0xffffffff


	//   ....[35]....
        /*60c8*/ 	.word	0xffffffff


	//   ....[36]....
        /*60cc*/ 	.word	0xffffffff


	//   ....[37]....
        /*60d0*/ 	.word	0xffffffff


	//   ....[38]....
        /*60d4*/ 	.word	0xffffffff


	//   ....[39]....
        /*60d8*/ 	.word	0xffffffff


	//   ....[40]....
        /*60dc*/ 	.word	0xffffffff


	//   ....[41]....
        /*60e0*/ 	.word	0xffffffff


	//   ....[42]....
        /*60e4*/ 	.word	0xffffffff


	//   ....[43]....
        /*60e8*/ 	.word	0xffffffff


	//   ....[44]....
        /*60ec*/ 	.word	0xffffffff


	//   ....[45]....
        /*60f0*/ 	.word	0xffffffff


	//   ....[46]....
        /*60f4*/ 	.word	0xffffffff


	//   ....[47]....
        /*60f8*/ 	.word	0xffffffff


	//   ....[48]....
        /*60fc*/ 	.word	0xffffffff


	//   ....[49]....
        /*6100*/ 	.word	0xffffffff


	//   ....[50]....
        /*6104*/ 	.word	0xffffffff


	//   ....[51]....
        /*6108*/ 	.word	0xffffffff


	//   ....[52]....
        /*610c*/ 	.word	0xffffffff


	//   ....[53]....
        /*6110*/ 	.word	0xffffffff


	//   ....[54]....
        /*6114*/ 	.word	0xffffffff


	//   ....[55]....
        /*6118*/ 	.word	0xffffffff


	//   ....[56]....
        /*611c*/ 	.word	0xffffffff


	//   ....[57]....
        /*6120*/ 	.word	0xffffffff


	//   ....[58]....
        /*6124*/ 	.word	0xffffffff


	//   ....[59]....
        /*6128*/ 	.word	0xffffffff


	//   ....[60]....
        /*612c*/ 	.word	0xffffffff


	//   ....[61]....
        /*6130*/ 	.word	0xffffffff


	//   ....[62]....
        /*6134*/ 	.word	0xffffffff


	//   ....[63]....
        /*6138*/ 	.word	0xffffffff


	//   ....[64]....
        /*613c*/ 	.word	0xffffffff


	//   ....[65]....
        /*6140*/ 	.word	0xffffffff


	//   ....[66]....
        /*6144*/ 	.word	0xffffffff


	//   ....[67]....
        /*6148*/ 	.word	0xffffffff


	//   ....[68]....
        /*614c*/ 	.word	0xffffffff


	//   ....[69]....
        /*6150*/ 	.word	0xffffffff


	//   ....[70]....
        /*6154*/ 	.word	0xffffffff


	//   ....[71]....
        /*6158*/ 	.word	0xffffffff


	//   ....[72]....
        /*615c*/ 	.word	0xffffffff


	//   ....[73]....
        /*6160*/ 	.word	0xffffffff


	//   ....[74]....
        /*6164*/ 	.word	0xffffffff


	//   ....[75]....
        /*6168*/ 	.word	0xffffffff


	//   ....[76]....
        /*616c*/ 	.word	0xffffffff


	//   ....[77]....
        /*6170*/ 	.word	0xffffffff


	//   ....[78]....
        /*6174*/ 	.word	0xffffffff


	//   ....[79]....
        /*6178*/ 	.word	0xffffffff


	//   ....[80]....
        /*617c*/ 	.word	0xffffffff


	//   ....[81]....
        /*6180*/ 	.word	0xffffffff


	//   ....[82]....
        /*6184*/ 	.word	0xffffffff


	//   ....[83]....
        /*6188*/ 	.word	0xffffffff


	//   ....[84]....
        /*618c*/ 	.word	0xffffffff


	//   ....[85]....
        /*6190*/ 	.word	0xffffffff


	//   ....[86]....
        /*6194*/ 	.word	0xffffffff


	//   ....[87]....
        /*6198*/ 	.word	0xffffffff


	//   ....[88]....
        /*619c*/ 	.word	0xffffffff


	//   ....[89]....
        /*61a0*/ 	.word	0xffffffff


	//   ....[90]....
        /*61a4*/ 	.word	0xffffffff


	//   ....[91]....
        /*61a8*/ 	.word	0xffffffff


	//   ....[92]....
        /*61ac*/ 	.word	0xffffffff


	//   ....[93]....
        /*61b0*/ 	.word	0xffffffff


	//   ....[94]....
        /*61b4*/ 	.word	0xffffffff


	//   ....[95]....
        /*61b8*/ 	.word	0xffffffff


	//   ....[96]....
        /*61bc*/ 	.word	0xffffffff


	//   ....[97]....
        /*61c0*/ 	.word	0xffffffff


	//   ....[98]....
        /*61c4*/ 	.word	0xffffffff


	//   ....[99]....
        /*61c8*/ 	.word	0xffffffff


	//   ....[100]....
        /*61cc*/ 	.word	0xffffffff


	//   ....[101]....
        /*61d0*/ 	.word	0xffffffff


	//   ....[102]....
        /*61d4*/ 	.word	0xffffffff


	//   ....[103]....
        /*61d8*/ 	.word	0xffffffff


	//   ....[104]....
        /*61dc*/ 	.word	0xffffffff


	//   ....[105]....
        /*61e0*/ 	.word	0xffffffff


	//   ....[106]....
        /*61e4*/ 	.word	0xffffffff


	//   ....[107]....
        /*61e8*/ 	.word	0xffffffff


	//   ....[108]....
        /*61ec*/ 	.word	0xffffffff


	//   ....[109]....
        /*61f0*/ 	.word	0xffffffff


	//   ....[110]....
        /*61f4*/ 	.word	0xffffffff


	//   ....[111]....
        /*61f8*/ 	.word	0xffffffff


	//   ....[112]....
        /*61fc*/ 	.word	0xffffffff


	//   ....[113]....
        /*6200*/ 	.word	0xffffffff


	//   ....[114]....
        /*6204*/ 	.word	0xffffffff


	//   ....[115]....
        /*6208*/ 	.word	0xffffffff


	//   ....[116]....
        /*620c*/ 	.word	0xffffffff


	//   ....[117]....
        /*6210*/ 	.word	0xffffffff


	//   ....[118]....
        /*6214*/ 	.word	0xffffffff


	//   ....[119]....
        /*6218*/ 	.word	0xffffffff


	//   ....[120]....
        /*621c*/ 	.word	0xffffffff


	//   ....[121]....
        /*6220*/ 	.word	0xffffffff


	//   ....[122]....
        /*6224*/ 	.word	0xffffffff


	//   ....[123]....
        /*6228*/ 	.word	0xffffffff


	//   ....[124]....
        /*622c*/ 	.word	0xffffffff


	//   ....[125]....
        /*6230*/ 	.word	0xffffffff


	//   ....[126]....
        /*6234*/ 	.word	0xffffffff


	//   ....[127]....
        /*6238*/ 	.word	0xffffffff


	//   ....[128]....
        /*623c*/ 	.word	0xffffffff


	//   ....[129]....
        /*6240*/ 	.word	0xffffffff


	//   ....[130]....
        /*6244*/ 	.word	0xffffffff


	//   ....[131]....
        /*6248*/ 	.word	0xffffffff


	//   ....[132]....
        /*624c*/ 	.word	0xffffffff


	//   ....[133]....
        /*6250*/ 	.word	0xffffffff


	//   ....[134]....
        /*6254*/ 	.word	0xffffffff


	//   ....[135]....
        /*6258*/ 	.word	0xffffffff


	//   ....[136]....
        /*625c*/ 	.word	0xffffffff


	//   ....[137]....
        /*6260*/ 	.word	0xffffffff


	//   ....[138]....
        /*6264*/ 	.word	0xffffffff


	//   ....[139]....
        /*6268*/ 	.word	0xffffffff


	//   ....[140]....
        /*626c*/ 	.word	0xffffffff


	//   ....[141]....
        /*6270*/ 	.word	0xffffffff


	//   ....[142]....
        /*6274*/ 	.word	0xffffffff


	//   ....[143]....
        /*6278*/ 	.word	0xffffffff


	//   ....[144]....
        /*627c*/ 	.word	0xffffffff


	//   ....[145]....
        /*6280*/ 	.word	0xffffffff


	//   ....[146]....
        /*6284*/ 	.word	0xffffffff


	//   ....[147]....
        /*6288*/ 	.word	0xffffffff


	//   ....[148]....
        /*628c*/ 	.word	0xffffffff


	//   ....[149]....
        /*6290*/ 	.word	0xffffffff


	//   ....[150]....
        /*6294*/ 	.word	0xffffffff


	//   ....[151]....
        /*6298*/ 	.word	0xffffffff


	//   ....[152]....
        /*629c*/ 	.word	0xffffffff


	//   ....[153]....
        /*62a0*/ 	.word	0xffffffff


	//   ....[154]....
        /*62a4*/ 	.word	0xffffffff


	//   ....[155]....
        /*62a8*/ 	.word	0xffffffff


	//   ....[156]....
        /*62ac*/ 	.word	0xffffffff


	//   ....[157]....
        /*62b0*/ 	.word	0xffffffff


	//   ....[158]....
        /*62b4*/ 	.word	0xffffffff


	//   ....[159]....
        /*62b8*/ 	.word	0xffffffff


	//   ....[160]....
        /*62bc*/ 	.word	0xffffffff


	//   ....[161]....
        /*62c0*/ 	.word	0xffffffff


	//   ....[162]....
        /*62c4*/ 	.word	0xffffffff


	//   ....[163]....
        /*62c8*/ 	.word	0xffffffff


	//   ....[164]....
        /*62cc*/ 	.word	0xffffffff


	//   ....[165]....
        /*62d0*/ 	.word	0xffffffff


	//   ....[166]....
        /*62d4*/ 	.word	0xffffffff


	//   ....[167]....
        /*62d8*/ 	.word	0xffffffff


	//   ....[168]....
        /*62dc*/ 	.word	0xffffffff


	//   ....[169]....
        /*62e0*/ 	.word	0xffffffff


	//   ....[170]....
        /*62e4*/ 	.word	0xffffffff


	//   ....[171]....
        /*62e8*/ 	.word	0xffffffff


	//   ....[172]....
        /*62ec*/ 	.word	0xffffffff


	//   ....[173]....
        /*62f0*/ 	.word	0xffffffff


	//   ....[174]....
        /*62f4*/ 	.word	0xffffffff


	//   ....[175]....
        /*62f8*/ 	.word	0xffffffff


	//   ....[176]....
        /*62fc*/ 	.word	0xffffffff


	//   ....[177]....
        /*6300*/ 	.word	0xffffffff


	//   ....[178]....
        /*6304*/ 	.word	0xffffffff


	//   ....[179]....
        /*6308*/ 	.word	0xffffffff


	//   ....[180]....
        /*630c*/ 	.word	0xffffffff


	//   ....[181]....
        /*6310*/ 	.word	0xffffffff


	//   ....[182]....
        /*6314*/ 	.word	0xffffffff


	//   ....[183]....
        /*6318*/ 	.word	0xffffffff


	//   ....[184]....
        /*631c*/ 	.word	0xffffffff


	//   ....[185]....
        /*6320*/ 	.word	0xffffffff


	//   ....[186]....
        /*6324*/ 	.word	0xffffffff


	//   ....[187]....
        /*6328*/ 	.word	0xffffffff


	//   ....[188]....
        /*632c*/ 	.word	0xffffffff


	//   ....[189]....
        /*6330*/ 	.word	0xffffffff


	//   ....[190]....
        /*6334*/ 	.word	0xffffffff


	//   ....[191]....
        /*6338*/ 	.word	0xffffffff


	//   ....[192]....
        /*633c*/ 	.word	0xffffffff


	//   ....[193]....
        /*6340*/ 	.word	0xffffffff


	//   ....[194]....
        /*6344*/ 	.word	0xffffffff


	//   ....[195]....
        /*6348*/ 	.word	0xffffffff


	//   ....[196]....
        /*634c*/ 	.word	0xffffffff


	//   ....[197]....
        /*6350*/ 	.word	0xffffffff


	//   ....[198]....
        /*6354*/ 	.word	0xffffffff


	//   ....[199]....
        /*6358*/ 	.word	0xffffffff


	//   ....[200]....
        /*635c*/ 	.word	0xffffffff


	//   ....[201]....
        /*6360*/ 	.word	0xffffffff


	//   ....[202]....
        /*6364*/ 	.word	0xffffffff


	//   ....[203]....
        /*6368*/ 	.word	0xffffffff


	//   ....[204]....
        /*636c*/ 	.word	0xffffffff


	//   ....[205]....
        /*6370*/ 	.word	0xffffffff


	//   ....[206]....
        /*6374*/ 	.word	0xffffffff


	//   ....[207]....
        /*6378*/ 	.word	0xffffffff


	//   ....[208]....
        /*637c*/ 	.word	0xffffffff


	//   ....[209]....
        /*6380*/ 	.word	0xffffffff


	//   ....[210]....
        /*6384*/ 	.word	0xffffffff


	//   ....[211]....
        /*6388*/ 	.word	0xffffffff


	//   ....[212]....
        /*638c*/ 	.word	0xffffffff


	//   ....[213]....
        /*6390*/ 	.word	0xffffffff


	//   ....[214]....
        /*6394*/ 	.word	0xffffffff


	//   ....[215]....
        /*6398*/ 	.word	0xffffffff


	//   ....[216]....
        /*639c*/ 	.word	0xffffffff


	//   ....[217]....
        /*63a0*/ 	.word	0xffffffff


	//   ....[218]....
        /*63a4*/ 	.word	0xffffffff


	//   ....[219]....
        /*63a8*/ 	.word	0xffffffff


	//   ....[220]....
        /*63ac*/ 	.word	0xffffffff


	//   ....[221]....
        /*63b0*/ 	.word	0xffffffff


	//   ....[222]....
        /*63b4*/ 	.word	0xffffffff


	//   ....[223]....
        /*63b8*/ 	.word	0xffffffff


	//   ....[224]....
        /*63bc*/ 	.word	0xffffffff


	//   ....[225]....
        /*63c0*/ 	.word	0xffffffff


	//   ....[226]....
        /*63c4*/ 	.word	0xffffffff


	//   ....[227]....
        /*63c8*/ 	.word	0xffffffff


	//   ....[228]....
        /*63cc*/ 	.word	0xffffffff


	//   ....[229]....
        /*63d0*/ 	.word	0xffffffff


	//   ....[230]....
        /*63d4*/ 	.word	0xffffffff


	//   ....[231]....
        /*63d8*/ 	.word	0xffffffff


	//   ....[232]....
        /*63dc*/ 	.word	0xffffffff


	//   ....[233]....
        /*63e0*/ 	.word	0xffffffff


	//   ....[234]....
        /*63e4*/ 	.word	0xffffffff


	//   ....[235]....
        /*63e8*/ 	.word	0xffffffff


	//   ....[236]....
        /*63ec*/ 	.word	0xffffffff


	//   ....[237]....
        /*63f0*/ 	.word	0xffffffff


	//   ....[238]....
        /*63f4*/ 	.word	0xffffffff


	//   ....[239]....
        /*63f8*/ 	.word	0xffffffff


	//   ....[240]....
        /*63fc*/ 	.word	0xffffffff


	//   ....[241]....
        /*6400*/ 	.word	0xffffffff


	//   ....[242]....
        /*6404*/ 	.word	0xffffffff


	//   ....[243]....
        /*6408*/ 	.word	0xffffffff


	//   ....[244]....
        /*640c*/ 	.word	0xffffffff


	//   ....[245]....
        /*6410*/ 	.word	0xffffffff


	//   ....[246]....
        /*6414*/ 	.word	0xffffffff


	//   ....[247]....
        /*6418*/ 	.word	0xffffffff


	//   ....[248]....
        /*641c*/ 	.word	0xffffffff


	//   ....[249]....
        /*6420*/ 	.word	0xffffffff


	//   ....[250]....
        /*6424*/ 	.word	0xffffffff


	//   ....[251]....
        /*6428*/ 	.word	0xffffffff


	//   ....[252]....
        /*642c*/ 	.word	0xffffffff


	//   ....[253]....
        /*6430*/ 	.word	0xffffffff


	//   ....[254]....
        /*6434*/ 	.word	0xffffffff


	//   ....[255]....
        /*6438*/ 	.word	0xffffffff


	//   ....[0]....
        /*643c*/ 	.word	0xffffffff


	//   ....[1]....
        /*6440*/ 	.word	0xffffffff


	//   ....[2]....
        /*6444*/ 	.word	0xffffffff


	//   ....[3]....
        /*6448*/ 	.word	0xffffffff


	//   ....[4]....
        /*644c*/ 	.word	0xffffffff


	//   ....[5]....
        /*6450*/ 	.word	0xffffffff


	//   ....[6]....
        /*6454*/ 	.word	0xffffffff


	//   ....[7]....
        /*6458*/ 	.word	0xffffffff


	//   ....[8]....
        /*645c*/ 	.word	0xffffffff


	//   ....[9]....
        /*6460*/ 	.word	0xffffffff


	//   ....[10]....
        /*6464*/ 	.word	0xffffffff


	//   ....[11]....
        /*6468*/ 	.word	0xffffffff


	//   ....[12]....
        /*646c*/ 	.word	0xffffffff


	//   ....[13]....
        /*6470*/ 	.word	0xffffffff


	//   ....[14]....
        /*6474*/ 	.word	0xffffffff


	//   ....[15]....
        /*6478*/ 	.word	0xffffffff


	//   ....[16]....
        /*647c*/ 	.word	0xffffffff


	//   ....[17]....
        /*6480*/ 	.word	0xffffffff


	//   ....[18]....
        /*6484*/ 	.word	0xffffffff


	//   ....[19]....
        /*6488*/ 	.word	0xffffffff


	//   ....[20]....
        /*648c*/ 	.word	0xffffffff


	//   ....[21]....
        /*6490*/ 	.word	0xffffffff


	//   ....[22]....
        /*6494*/ 	.word	0xffffffff


	//   ....[23]....
        /*6498*/ 	.word	0xffffffff


	//   ....[24]....
        /*649c*/ 	.word	0xffffffff


	//   ....[25]....
        /*64a0*/ 	.word	0xffffffff


	//   ....[26]....
        /*64a4*/ 	.word	0xffffffff


	//   ....[27]....
        /*64a8*/ 	.word	0xffffffff


	//   ....[28]....
        /*64ac*/ 	.word	0xffffffff


	//   ....[29]....
        /*64b0*/ 	.word	0xffffffff


	//   ....[30]....
        /*64b4*/ 	.word	0xffffffff


	//   ....[31]....
        /*64b8*/ 	.word	0xffffffff


	//   ....[32]....
        /*64bc*/ 	.word	0xffffffff


	//   ....[33]....
        /*64c0*/ 	.word	0xffffffff


	//   ....[34]....
        /*64c4*/ 	.word	0xffffffff


	//   ....[35]....
        /*64c8*/ 	.word	0xffffffff


	//   ....[36]....
        /*64cc*/ 	.word	0xffffffff


	//   ....[37]....
        /*64d0*/ 	.word	0xffffffff


	//   ....[38]....
        /*64d4*/ 	.word	0xffffffff


	//   ....[39]....
        /*64d8*/ 	.word	0xffffffff


	//   ....[40]....
        /*64dc*/ 	.word	0xffffffff


	//   ....[41]....
        /*64e0*/ 	.word	0xffffffff


	//   ....[42]....
        /*64e4*/ 	.word	0xffffffff


	//   ....[43]....
        /*64e8*/ 	.word	0xffffffff


	//   ....[44]....
        /*64ec*/ 	.word	0xffffffff


	//   ....[45]....
        /*64f0*/ 	.word	0xffffffff


	//   ....[46]....
        /*64f4*/ 	.word	0xffffffff


	//   ....[47]....
        /*64f8*/ 	.word	0xffffffff


	//   ....[48]....
        /*64fc*/ 	.word	0xffffffff


	//   ....[49]....
        /*6500*/ 	.word	0xffffffff


	//   ....[50]....
        /*6504*/ 	.word	0xffffffff


	//   ....[51]....
        /*6508*/ 	.word	0xffffffff


	//   ....[52]....
        /*650c*/ 	.word	0xffffffff


	//   ....[53]....
        /*6510*/ 	.word	0xffffffff


	//   ....[54]....
        /*6514*/ 	.word	0xffffffff


	//   ....[55]....
        /*6518*/ 	.word	0xffffffff


	//   ....[56]....
        /*651c*/ 	.word	0xffffffff


	//   ....[57]....
        /*6520*/ 	.word	0xffffffff


	//   ....[58]....
        /*6524*/ 	.word	0xffffffff


	//   ....[59]....
        /*6528*/ 	.word	0xffffffff


	//   ....[60]....
        /*652c*/ 	.word	0xffffffff


	//   ....[61]....
        /*6530*/ 	.word	0xffffffff


	//   ....[62]....
        /*6534*/ 	.word	0xffffffff


	//   ....[63]....
        /*6538*/ 	.word	0xffffffff


	//   ....[64]....
        /*653c*/ 	.word	0xffffffff


	//   ....[65]....
        /*6540*/ 	.word	0xffffffff


	//   ....[66]....
        /*6544*/ 	.word	0xffffffff


	//   ....[67]....
        /*6548*/ 	.word	0xffffffff


	//   ....[68]....
        /*654c*/ 	.word	0xffffffff


	//   ....[69]....
        /*6550*/ 	.word	0xffffffff


	//   ....[70]....
        /*6554*/ 	.word	0xffffffff


	//   ....[71]....
        /*6558*/ 	.word	0xffffffff


	//   ....[72]....
        /*655c*/ 	.word	0xffffffff


	//   ....[73]....
        /*6560*/ 	.word	0xffffffff


	//   ....[74]....
        /*6564*/ 	.word	0xffffffff


	//   ....[75]....
        /*6568*/ 	.word	0xffffffff


	//   ....[76]....
        /*656c*/ 	.word	0xffffffff


	//   ....[77]....
        /*6570*/ 	.word	0xffffffff


	//   ....[78]....
        /*6574*/ 	.word	0xffffffff


	//   ....[79]....
        /*6578*/ 	.word	0xffffffff


	//   ....[80]....
        /*657c*/ 	.word	0xffffffff


	//   ....[81]....
        /*6580*/ 	.word	0xffffffff


	//   ....[82]....
        /*6584*/ 	.word	0xffffffff


	//   ....[83]....
        /*6588*/ 	.word	0xffffffff


	//   ....[84]....
        /*658c*/ 	.word	0xffffffff


	//   ....[85]....
        /*6590*/ 	.word	0xffffffff


	//   ....[86]....
        /*6594*/ 	.word	0xffffffff


	//   ....[87]....
        /*6598*/ 	.word	0xffffffff


	//   ....[88]....
        /*659c*/ 	.word	0xffffffff


	//   ....[89]....
        /*65a0*/ 	.word	0xffffffff


	//   ....[90]....
        /*65a4*/ 	.word	0xffffffff


	//   ....[91]....
        /*65a8*/ 	.word	0xffffffff


	//   ....[92]....
        /*65ac*/ 	.word	0xffffffff


	//   ....[93]....
        /*65b0*/ 	.word	0xffffffff


	//   ....[94]....
        /*65b4*/ 	.word	0xffffffff


	//   ....[95]....
        /*65b8*/ 	.word	0xffffffff


	//   ....[96]....
        /*65bc*/ 	.word	0xffffffff


	//   ....[97]....
        /*65c0*/ 	.word	0xffffffff


	//   ....[98]....
        /*65c4*/ 	.word	0xffffffff


	//   ....[99]....
        /*65c8*/ 	.word	0xffffffff


	//   ....[100]....
        /*65cc*/ 	.word	0xffffffff


	//   ....[101]....
        /*65d0*/ 	.word	0xffffffff


	//   ....[102]....
        /*65d4*/ 	.word	0xffffffff


	//   ....[103]....
        /*65d8*/ 	.word	0xffffffff


	//   ....[104]....
        /*65dc*/ 	.word	0xffffffff


	//   ....[105]....
        /*65e0*/ 	.word	0xffffffff


	//   ....[106]....
        /*65e4*/ 	.word	0xffffffff


	//   ....[107]....
        /*65e8*/ 	.word	0xffffffff


	//   ....[108]....
        /*65ec*/ 	.word	0xffffffff


	//   ....[109]....
        /*65f0*/ 	.word	0xffffffff


	//   ....[110]....
        /*65f4*/ 	.word	0xffffffff


	//   ....[111]....
        /*65f8*/ 	.word	0xffffffff


	//   ....[112]....
        /*65fc*/ 	.word	0xffffffff


	//   ....[113]....
        /*6600*/ 	.word	0xffffffff


	//   ....[114]....
        /*6604*/ 	.word	0xffffffff


	//   ....[115]....
        /*6608*/ 	.word	0xffffffff


	//   ....[116]....
        /*660c*/ 	.word	0xffffffff


	//   ....[117]....
        /*6610*/ 	.word	0xffffffff


	//   ....[118]....
        /*6614*/ 	.word	0xffffffff


	//   ....[119]....
        /*6618*/ 	.word	0xffffffff


	//   ....[120]....
        /*661c*/ 	.word	0xffffffff


	//   ....[121]....
        /*6620*/ 	.word	0xffffffff


	//   ....[122]....
        /*6624*/ 	.word	0xffffffff


	//   ....[123]....
        /*6628*/ 	.word	0xffffffff


	//   ....[124]....
        /*662c*/ 	.word	0xffffffff


	//   ....[125]....
        /*6630*/ 	.word	0xffffffff


	//   ....[126]....
        /*6634*/ 	.word	0xffffffff


	//   ....[127]....
        /*6638*/ 	.word	0xffffffff


	//   ....[128]....
        /*663c*/ 	.word	0xffffffff


	//   ....[129]....
        /*6640*/ 	.word	0xffffffff


	//   ....[130]....
        /*6644*/ 	.word	0xffffffff


	//   ....[131]....
        /*6648*/ 	.word	0xffffffff


	//   ....[132]....
        /*664c*/ 	.word	0xffffffff


	//   ....[133]....
        /*6650*/ 	.word	0xffffffff


	//   ....[134]....
        /*6654*/ 	.word	0xffffffff


	//   ....[135]....
        /*6658*/ 	.word	0xffffffff


	//   ....[136]....
        /*665c*/ 	.word	0xffffffff


	//   ....[137]....
        /*6660*/ 	.word	0xffffffff


	//   ....[138]....
        /*6664*/ 	.word	0xffffffff


	//   ....[139]....
        /*6668*/ 	.word	0xffffffff


	//   ....[140]....
        /*666c*/ 	.word	0xffffffff


	//   ....[141]....
        /*6670*/ 	.word	0xffffffff


	//   ....[142]....
        /*6674*/ 	.word	0xffffffff


	//   ....[143]....
        /*6678*/ 	.word	0xffffffff


	//   ....[144]....
        /*667c*/ 	.word	0xffffffff


	//   ....[145]....
        /*6680*/ 	.word	0xffffffff


	//   ....[146]....
        /*6684*/ 	.word	0xffffffff


	//   ....[147]....
        /*6688*/ 	.word	0xffffffff


	//   ....[148]....
        /*668c*/ 	.word	0xffffffff


	//   ....[149]....
        /*6690*/ 	.word	0xffffffff


	//   ....[150]....
        /*6694*/ 	.word	0xffffffff


	//   ....[151]....
        /*6698*/ 	.word	0xffffffff


	//   ....[152]....
        /*669c*/ 	.word	0xffffffff


	//   ....[153]....
        /*66a0*/ 	.word	0xffffffff


	//   ....[154]....
        /*66a4*/ 	.word	0xffffffff


	//   ....[155]....
        /*66a8*/ 	.word	0xffffffff


	//   ....[156]....
        /*66ac*/ 	.word	0xffffffff


	//   ....[157]....
        /*66b0*/ 	.word	0xffffffff


	//   ....[158]....
        /*66b4*/ 	.word	0xffffffff


	//   ....[159]....
        /*66b8*/ 	.word	0xffffffff


	//   ....[160]....
        /*66bc*/ 	.word	0xffffffff


	//   ....[161]....
        /*66c0*/ 	.word	0xffffffff


	//   ....[162]....
        /*66c4*/ 	.word	0xffffffff


	//   ....[163]....
        /*66c8*/ 	.word	0xffffffff


	//   ....[164]....
        /*66cc*/ 	.word	0xffffffff


	//   ....[165]....
        /*66d0*/ 	.word	0xffffffff


	//   ....[166]....
        /*66d4*/ 	.word	0xffffffff


	//   ....[167]....
        /*66d8*/ 	.word	0xffffffff


	//   ....[168]....
        /*66dc*/ 	.word	0xffffffff


	//   ....[169]....
        /*66e0*/ 	.word	0xffffffff


	//   ....[170]....
        /*66e4*/ 	.word	0xffffffff


	//   ....[171]....
        /*66e8*/ 	.word	0xffffffff


	//   ....[172]....
        /*66ec*/ 	.word	0xffffffff


	//   ....[173]....
        /*66f0*/ 	.word	0xffffffff


	//   ....[174]....
        /*66f4*/ 	.word	0xffffffff


	//   ....[175]....
        /*66f8*/ 	.word	0xffffffff


	//   ....[176]....
        /*66fc*/ 	.word	0xffffffff


	//   ....[177]....
        /*6700*/ 	.word	0xffffffff


	//   ....[178]....
        /*6704*/ 	.word	0xffffffff


	//   ....[179]....
        /*6708*/ 	.word	0xffffffff


	//   ....[180]....
        /*670c*/ 	.word	0xffffffff


	//   ....[181]....
        /*6710*/ 	.word	0xffffffff


	//   ....[182]....
        /*6714*/ 	.word	0xffffffff


	//   ....[183]....
        /*6718*/ 	.word	0xffffffff


	//   ....[184]....
        /*671c*/ 	.word	0xffffffff


	//   ....[185]....
        /*6720*/ 	.word	0xffffffff


	//   ....[186]....
        /*6724*/ 	.word	0xffffffff


	//   ....[187]....
        /*6728*/ 	.word	0xffffffff


	//   ....[188]....
        /*672c*/ 	.word	0xffffffff


	//   ....[189]....
        /*6730*/ 	.word	0xffffffff


	//   ....[190]....
        /*6734*/ 	.word	0xffffffff


	//   ....[191]....
        /*6738*/ 	.word	0xffffffff


	//   ....[192]....
        /*673c*/ 	.word	0xffffffff


	//   ....[193]....
        /*6740*/ 	.word	0xffffffff


	//   ....[194]....
        /*6744*/ 	.word	0xffffffff


	//   ....[195]....
        /*6748*/ 	.word	0xffffffff


	//   ....[196]....
        /*674c*/ 	.word	0xffffffff


	//   ....[197]....
        /*6750*/ 	.word	0xffffffff


	//   ....[198]....
        /*6754*/ 	.word	0xffffffff


	//   ....[199]....
        /*6758*/ 	.word	0xffffffff


	//   ....[200]....
        /*675c*/ 	.word	0xffffffff


	//   ....[201]....
        /*6760*/ 	.word	0xffffffff


	//   ....[202]....
        /*6764*/ 	.word	0xffffffff


	//   ....[203]....
        /*6768*/ 	.word	0xffffffff


	//   ....[204]....
        /*676c*/ 	.word	0xffffffff


	//   ....[205]....
        /*6770*/ 	.word	0xffffffff


	//   ....[206]....
        /*6774*/ 	.word	0xffffffff


	//   ....[207]....
        /*6778*/ 	.word	0xffffffff


	//   ....[208]....
        /*677c*/ 	.word	0xffffffff


	//   ....[209]....
        /*6780*/ 	.word	0xffffffff


	//   ....[210]....
        /*6784*/ 	.word	0xffffffff


	//   ....[211]....
        /*6788*/ 	.word	0xffffffff


	//   ....[212]....
        /*678c*/ 	.word	0xffffffff


	//   ....[213]....
        /*6790*/ 	.word	0xffffffff


	//   ....[214]....
        /*6794*/ 	.word	0xffffffff


	//   ....[215]....
        /*6798*/ 	.word	0xffffffff


	//   ....[216]....
        /*679c*/ 	.word	0xffffffff


	//   ....[217]....
        /*67a0*/ 	.word	0xffffffff


	//   ....[218]....
        /*67a4*/ 	.word	0xffffffff


	//   ....[219]....
        /*67a8*/ 	.word	0xffffffff


	//   ....[220]....
        /*67ac*/ 	.word	0xffffffff


	//   ....[221]....
        /*67b0*/ 	.word	0xffffffff


	//   ....[222]....
        /*67b4*/ 	.word	0xffffffff


	//   ....[223]....
        /*67b8*/ 	.word	0xffffffff


	//   ....[224]....
        /*67bc*/ 	.word	0xffffffff


	//   ....[225]....
        /*67c0*/ 	.word	0xffffffff


	//   ....[226]....
        /*67c4*/ 	.word	0xffffffff


	//   ....[227]....
        /*67c8*/ 	.word	0xffffffff


	//   ....[228]....
        /*67cc*/ 	.word	0xffffffff


	//   ....[229]....
        /*67d0*/ 	.word	0xffffffff


	//   ....[230]....
        /*67d4*/ 	.word	0xffffffff


	//   ....[231]....
        /*67d8*/ 	.word	0xffffffff


	//   ....[232]....
        /*67dc*/ 	.word	0xffffffff


	//   ....[233]....
        /*67e0*/ 	.word	0xffffffff


	//   ....[234]....
        /*67e4*/ 	.word	0xffffffff


	//   ....[235]....
        /*67e8*/ 	.word	0xffffffff


	//   ....[236]....
        /*67ec*/ 	.word	0xffffffff


	//   ....[237]....
        /*67f0*/ 	.word	0xffffffff


	//   ....[238]....
        /*67f4*/ 	.word	0xffffffff


	//   ....[239]....
        /*67f8*/ 	.word	0xffffffff


	//   ....[240]....
        /*67fc*/ 	.word	0xffffffff


	//   ....[241]....
        /*6800*/ 	.word	0xffffffff


	//   ....[242]....
        /*6804*/ 	.word	0xffffffff


	//   ....[243]....
        /*6808*/ 	.word	0xffffffff


	//   ....[244]....
        /*680c*/ 	.word	0xffffffff


	//   ....[245]....
        /*6810*/ 	.word	0xffffffff


	//   ....[246]....
        /*6814*/ 	.word	0xffffffff


	//   ....[247]....
        /*6818*/ 	.word	0xffffffff


	//   ....[248]....
        /*681c*/ 	.word	0xffffffff


	//   ....[249]....
        /*6820*/ 	.word	0xffffffff


	//   ....[250]....
        /*6824*/ 	.word	0xffffffff


	//   ....[251]....
        /*6828*/ 	.word	0xffffffff


	//   ....[252]....
        /*682c*/ 	.word	0xffffffff


	//   ....[253]....
        /*6830*/ 	.word	0xffffffff


	//   ....[254]....
        /*6834*/ 	.word	0xffffffff


	//   ....[255]....
        /*6838*/ 	.word	0xffffffff


	//   ....[0]....
        /*683c*/ 	.word	0xffffffff


	//   ....[1]....
        /*6840*/ 	.word	0xffffffff


	//   ....[2]....
        /*6844*/ 	.word	0xffffffff


	//   ....[3]....
        /*6848*/ 	.word	0xffffffff


	//   ....[4]....
        /*684c*/ 	.word	0xffffffff


	//   ....[5]....
        /*6850*/ 	.word	0xffffffff


	//   ....[6]....
        /*6854*/ 	.word	0xffffffff


	//   ....[7]....
        /*6858*/ 	.word	0xffffffff


	//   ....[8]....
        /*685c*/ 	.word	0xffffffff


	//   ....[9]....
        /*6860*/ 	.word	0xffffffff


	//   ....[10]....
        /*6864*/ 	.word	0xffffffff


	//   ....[11]....
        /*6868*/ 	.word	0xffffffff


	//   ....[12]....
        /*686c*/ 	.word	0xffffffff


	//   ....[13]....
        /*6870*/ 	.word	0xffffffff


	//   ....[14]....
        /*6874*/ 	.word	0xffffffff


	//   ....[15]....
        /*6878*/ 	.word	0xffffffff


	//   ....[16]....
        /*687c*/ 	.word	0xffffffff


	//   ....[17]....
        /*6880*/ 	.word	0xffffffff


	//   ....[18]....
        /*6884*/ 	.word	0xffffffff


	//   ....[19]....
        /*6888*/ 	.word	0xffffffff


	//   ....[20]....
        /*688c*/ 	.word	0xffffffff


	//   ....[21]....
        /*6890*/ 	.word	0xffffffff


	//   ....[22]....
        /*6894*/ 	.word	0xffffffff


	//   ....[23]....
        /*6898*/ 	.word	0xffffffff


	//   ....[24]....
        /*689c*/ 	.word	0xffffffff


	//   ....[25]....
        /*68a0*/ 	.word	0xffffffff


	//   ....[26]....
        /*68a4*/ 	.word	0xffffffff


	//   ....[27]....
        /*68a8*/ 	.word	0xffffffff


	//   ....[28]....
        /*68ac*/ 	.word	0xffffffff


	//   ....[29]....
        /*68b0*/ 	.word	0xffffffff


	//   ....[30]....
        /*68b4*/ 	.word	0xffffffff


	//   ....[31]....
        /*68b8*/ 	.word	0xffffffff


	//   ....[32]....
        /*68bc*/ 	.word	0xffffffff


	//   ....[33]....
        /*68c0*/ 	.word	0xffffffff


	//   ....[34]....
        /*68c4*/ 	.word	0xffffffff


	//   ....[35]....
        /*68c8*/ 	.word	0xffffffff


	//   ....[36]....
        /*68cc*/ 	.word	0xffffffff


	//   ....[37]....
        /*68d0*/ 	.word	0xffffffff


	//   ....[38]....
        /*68d4*/ 	.word	0xffffffff


	//   ....[39]....
        /*68d8*/ 	.word	0xffffffff


	//   ....[40]....
        /*68dc*/ 	.word	0xffffffff


	//   ....[41]....
        /*68e0*/ 	.word	0xffffffff


	//   ....[42]....
        /*68e4*/ 	.word	0xffffffff


	//   ....[43]....
        /*68e8*/ 	.word	0xffffffff


	//   ....[44]....
        /*68ec*/ 	.word	0xffffffff


	//   ....[45]....
        /*68f0*/ 	.word	0xffffffff


	//   ....[46]....
        /*68f4*/ 	.word	0xffffffff


	//   ....[47]....
        /*68f8*/ 	.word	0xffffffff


	//   ....[48]....
        /*68fc*/ 	.word	0xffffffff


	//   ....[49]....
        /*6900*/ 	.word	0xffffffff


	//   ....[50]....
        /*6904*/ 	.word	0xffffffff


	//   ....[51]....
        /*6908*/ 	.word	0xffffffff


	//   ....[52]....
        /*690c*/ 	.word	0xffffffff


	//   ....[53]....
        /*6910*/ 	.word	0xffffffff


	//   ....[54]....
        /*6914*/ 	.word	0xffffffff


	//   ....[55]....
        /*6918*/ 	.word	0xffffffff


	//   ....[56]....
        /*691c*/ 	.word	0xffffffff


	//   ....[57]....
        /*6920*/ 	.word	0xffffffff


	//   ....[58]....
        /*6924*/ 	.word	0xffffffff


	//   ....[59]....
        /*6928*/ 	.word	0xffffffff


	//   ....[60]....
        /*692c*/ 	.word	0xffffffff


	//   ....[61]....
        /*6930*/ 	.word	0xffffffff


	//   ....[62]....
        /*6934*/ 	.word	0xffffffff


	//   ....[63]....
        /*6938*/ 	.word	0xffffffff


	//   ....[64]....
        /*693c*/ 	.word	0xffffffff


	//   ....[65]....
        /*6940*/ 	.word	0xffffffff


	//   ....[66]....
        /*6944*/ 	.word	0xffffffff


	//   ....[67]....
        /*6948*/ 	.word	0xffffffff


	//   ....[68]....
        /*694c*/ 	.word	0xffffffff


	//   ....[69]....
        /*6950*/ 	.word	0xffffffff


	//   ....[70]....
        /*6954*/ 	.word	0xffffffff


	//   ....[71]....
        /*6958*/ 	.word	0xffffffff


	//   ....[72]....
        /*695c*/ 	.word	0xffffffff


	//   ....[73]....
        /*6960*/ 	.word	0xffffffff


	//   ....[74]....
        /*6964*/ 	.word	0xffffffff


	//   ....[75]....
        /*6968*/ 	.word	0xffffffff


	//   ....[76]....
        /*696c*/ 	.word	0xffffffff


	//   ....[77]....
        /*6970*/ 	.word	0xffffffff


	//   ....[78]....
        /*6974*/ 	.word	0xffffffff


	//   ....[79]....
        /*6978*/ 	.word	0xffffffff


	//   ....[80]....
        /*697c*/ 	.word	0xffffffff


	//   ....[81]....
        /*6980*/ 	.word	0xffffffff


	//   ....[82]....
        /*6984*/ 	.word	0xffffffff


	//   ....[83]....
        /*6988*/ 	.word	0xffffffff


	//   ....[84]....
        /*698c*/ 	.word	0xffffffff


	//   ....[85]....
        /*6990*/ 	.word	0xffffffff


	//   ....[86]....
        /*6994*/ 	.word	0xffffffff


	//   ....[87]....
        /*6998*/ 	.word	0xffffffff


	//   ....[88]....
        /*699c*/ 	.word	0xffffffff


	//   ....[89]....
        /*69a0*/ 	.word	0xffffffff


	//   ....[90]....
        /*69a4*/ 	.word	0xffffffff


	//   ....[91]....
        /*69a8*/ 	.word	0xffffffff


	//   ....[92]....
        /*69ac*/ 	.word	0xffffffff


	//   ....[93]....
        /*69b0*/ 	.word	0xffffffff


	//   ....[94]....
        /*69b4*/ 	.word	0xffffffff


	//   ....[95]....
        /*69b8*/ 	.word	0xffffffff


	//   ....[96]....
        /*69bc*/ 	.word	0xffffffff


	//   ....[97]....
        /*69c0*/ 	.word	0xffffffff


	//   ....[98]....
        /*69c4*/ 	.word	0xffffffff


	//   ....[99]....
        /*69c8*/ 	.word	0xffffffff


	//   ....[100]....
        /*69cc*/ 	.word	0xffffffff


	//   ....[101]....
        /*69d0*/ 	.word	0xffffffff


	//   ....[102]....
        /*69d4*/ 	.word	0xffffffff


	//   ....[103]....
        /*69d8*/ 	.word	0xffffffff


	//   ....[104]....
        /*69dc*/ 	.word	0xffffffff


	//   ....[105]....
        /*69e0*/ 	.word	0xffffffff


	//   ....[106]....
        /*69e4*/ 	.word	0xffffffff


	//   ....[107]....
        /*69e8*/ 	.word	0xffffffff


	//   ....[108]....
        /*69ec*/ 	.word	0xffffffff


	//   ....[109]....
        /*69f0*/ 	.word	0xffffffff


	//   ....[110]....
        /*69f4*/ 	.word	0xffffffff


	//   ....[111]....
        /*69f8*/ 	.word	0xffffffff


	//   ....[112]....
        /*69fc*/ 	.word	0xffffffff


	//   ....[113]....
        /*6a00*/ 	.word	0xffffffff


	//   ....[114]....
        /*6a04*/ 	.word	0xffffffff


	//   ....[115]....
        /*6a08*/ 	.word	0xffffffff


	//   ....[116]....
        /*6a0c*/ 	.word	0xffffffff


	//   ....[117]....
        /*6a10*/ 	.word	0xffffffff


	//   ....[118]....
        /*6a14*/ 	.word	0xffffffff


	//   ....[119]....
        /*6a18*/ 	.word	0xffffffff


	//   ....[120]....
        /*6a1c*/ 	.word	0xffffffff


	//   ....[121]....
        /*6a20*/ 	.word	0xffffffff


	//   ....[122]....
        /*6a24*/ 	.word	0xffffffff


	//   ....[123]....
        /*6a28*/ 	.word	0xffffffff


	//   ....[124]....
        /*6a2c*/ 	.word	0xffffffff


	//   ....[125]....
        /*6a30*/ 	.word	0xffffffff


	//   ....[126]....
        /*6a34*/ 	.word	0xffffffff


	//   ....[127]....
        /*6a38*/ 	.word	0xffffffff


	//   ....[128]....
        /*6a3c*/ 	.word	0xffffffff


	//   ....[129]....
        /*6a40*/ 	.word	0xffffffff


	//   ....[130]....
        /*6a44*/ 	.word	0xffffffff


	//   ....[131]....
        /*6a48*/ 	.word	0xffffffff


	//   ....[132]....
        /*6a4c*/ 	.word	0xffffffff


	//   ....[133]....
        /*6a50*/ 	.word	0xffffffff


	//   ....[134]....
        /*6a54*/ 	.word	0xffffffff


	//   ....[135]....
        /*6a58*/ 	.word	0xffffffff


	//   ....[136]....
        /*6a5c*/ 	.word	0xffffffff


	//   ....[137]....
        /*6a60*/ 	.word	0xffffffff


	//   ....[138]....
        /*6a64*/ 	.word	0xffffffff


	//   ....[139]....
        /*6a68*/ 	.word	0xffffffff


	//   ....[140]....
        /*6a6c*/ 	.word	0xffffffff


	//   ....[141]....
        /*6a70*/ 	.word	0xffffffff


	//   ....[142]....
        /*6a74*/ 	.word	0xffffffff


	//   ....[143]....
        /*6a78*/ 	.word	0xffffffff


	//   ....[144]....
        /*6a7c*/ 	.word	0xffffffff


	//   ....[145]....
        /*6a80*/ 	.word	0xffffffff


	//   ....[146]....
        /*6a84*/ 	.word	0xffffffff


	//   ....[147]....
        /*6a88*/ 	.word	0xffffffff


	//   ....[148]....
        /*6a8c*/ 	.word	0xffffffff


	//   ....[149]....
        /*6a90*/ 	.word	0xffffffff


	//   ....[150]....
        /*6a94*/ 	.word	0xffffffff


	//   ....[151]....
        /*6a98*/ 	.word	0xffffffff


	//   ....[152]....
        /*6a9c*/ 	.word	0xffffffff


	//   ....[153]....
        /*6aa0*/ 	.word	0xffffffff


	//   ....[154]....
        /*6aa4*/ 	.word	0xffffffff


	//   ....[155]....
        /*6aa8*/ 	.word	0xffffffff


	//   ....[156]....
        /*6aac*/ 	.word	0xffffffff


	//   ....[157]....
        /*6ab0*/ 	.word	0xffffffff


	//   ....[158]....
        /*6ab4*/ 	.word	0xffffffff


	//   ....[159]....
        /*6ab8*/ 	.word	0xffffffff


	//   ....[160]....
        /*6abc*/ 	.word	0xffffffff


	//   ....[161]....
        /*6ac0*/ 	.word	0xffffffff


	//   ....[162]....
        /*6ac4*/ 	.word	0xffffffff


	//   ....[163]....
        /*6ac8*/ 	.word	0xffffffff


	//   ....[164]....
        /*6acc*/ 	.word	0xffffffff


	//   ....[165]....
        /*6ad0*/ 	.word	0xffffffff


	//   ....[166]....
        /*6ad4*/ 	.word	0xffffffff


	//   ....[167]....
        /*6ad8*/ 	.word	0xffffffff


	//   ....[168]....
        /*6adc*/ 	.word	0xffffffff


	//   ....[169]....
        /*6ae0*/ 	.word	0xffffffff


	//   ....[170]....
        /*6ae4*/ 	.word	0xffffffff


	//   ....[171]....
        /*6ae8*/ 	.word	0xffffffff


	//   ....[172]....
        /*6aec*/ 	.word	0xffffffff


	//   ....[173]....
        /*6af0*/ 	.word	0xffffffff


	//   ....[174]....
        /*6af4*/ 	.word	0xffffffff


	//   ....[175]....
        /*6af8*/ 	.word	0xffffffff


	//   ....[176]....
        /*6afc*/ 	.word	0xffffffff


	//   ....[177]....
        /*6b00*/ 	.word	0xffffffff


	//   ....[178]....
        /*6b04*/ 	.word	0xffffffff


	//   ....[179]....
        /*6b08*/ 	.word	0xffffffff


	//   ....[180]....
        /*6b0c*/ 	.word	0xffffffff


	//   ....[181]....
        /*6b10*/ 	.word	0xffffffff


	//   ....[182]....
        /*6b14*/ 	.word	0xffffffff


	//   ....[183]....
        /*6b18*/ 	.word	0xffffffff


	//   ....[184]....
        /*6b1c*/ 	.word	0xffffffff


	//   ....[185]....
        /*6b20*/ 	.word	0xffffffff


	//   ....[186]....
        /*6b24*/ 	.word	0xffffffff


	//   ....[187]....
        /*6b28*/ 	.word	0xffffffff


	//   ....[188]....
        /*6b2c*/ 	.word	0xffffffff


	//   ....[189]....
        /*6b30*/ 	.word	0xffffffff


	//   ....[190]....
        /*6b34*/ 	.word	0xffffffff


	//   ....[191]....
        /*6b38*/ 	.word	0xffffffff


	//   ....[192]....
        /*6b3c*/ 	.word	0xffffffff


	//   ....[193]....
        /*6b40*/ 	.word	0xffffffff


	//   ....[194]....
        /*6b44*/ 	.word	0xffffffff


	//   ....[195]....
        /*6b48*/ 	.word	0xffffffff


	//   ....[196]....
        /*6b4c*/ 	.word	0xffffffff


	//   ....[197]....
        /*6b50*/ 	.word	0xffffffff


	//   ....[198]....
        /*6b54*/ 	.word	0xffffffff


	//   ....[199]....
        /*6b58*/ 	.word	0xffffffff


	//   ....[200]....
        /*6b5c*/ 	.word	0xffffffff


	//   ....[201]....
        /*6b60*/ 	.word	0xffffffff


	//   ....[202]....
        /*6b64*/ 	.word	0xffffffff


	//   ....[203]....
        /*6b68*/ 	.word	0xffffffff


	//   ....[204]....
        /*6b6c*/ 	.word	0xffffffff


	//   ....[205]....
        /*6b70*/ 	.word	0xffffffff


	//   ....[206]....
        /*6b74*/ 	.word	0xffffffff


	//   ....[207]....
        /*6b78*/ 	.word	0xffffffff


	//   ....[208]....
        /*6b7c*/ 	.word	0xffffffff


	//   ....[209]....
        /*6b80*/ 	.word	0xffffffff


	//   ....[210]....
        /*6b84*/ 	.word	0xffffffff


	//   ....[211]....
        /*6b88*/ 	.word	0xffffffff


	//   ....[212]....
        /*6b8c*/ 	.word	0xffffffff


	//   ....[213]....
        /*6b90*/ 	.word	0xffffffff


	//   ....[214]....
        /*6b94*/ 	.word	0xffffffff


	//   ....[215]....
        /*6b98*/ 	.word	0xffffffff


	//   ....[216]....
        /*6b9c*/ 	.word	0xffffffff


	//   ....[217]....
        /*6ba0*/ 	.word	0xffffffff


	//   ....[218]....
        /*6ba4*/ 	.word	0xffffffff


	//   ....[219]....
        /*6ba8*/ 	.word	0xffffffff


	//   ....[220]....
        /*6bac*/ 	.word	0xffffffff


	//   ....[221]....
        /*6bb0*/ 	.word	0xffffffff


	//   ....[222]....
        /*6bb4*/ 	.word	0xffffffff


	//   ....[223]....
        /*6bb8*/ 	.word	0xffffffff


	//   ....[224]....
        /*6bbc*/ 	.word	0xffffffff


	//   ....[225]....
        /*6bc0*/ 	.word	0xffffffff


	//   ....[226]....
        /*6bc4*/ 	.word	0xffffffff


	//   ....[227]....
        /*6bc8*/ 	.word	0xffffffff


	//   ....[228]....
        /*6bcc*/ 	.word	0xffffffff


	//   ....[229]....
        /*6bd0*/ 	.word	0xffffffff


	//   ....[230]....
        /*6bd4*/ 	.word	0xffffffff


	//   ....[231]....
        /*6bd8*/ 	.word	0xffffffff


	//   ....[232]....
        /*6bdc*/ 	.word	0xffffffff


	//   ....[233]....
        /*6be0*/ 	.word	0xffffffff


	//   ....[234]....
        /*6be4*/ 	.word	0xffffffff


	//   ....[235]....
        /*6be8*/ 	.word	0xffffffff


	//   ....[236]....
        /*6bec*/ 	.word	0xffffffff


	//   ....[237]....
        /*6bf0*/ 	.word	0xffffffff


	//   ....[238]....
        /*6bf4*/ 	.word	0xffffffff


	//   ....[239]....
        /*6bf8*/ 	.word	0xffffffff


	//   ....[240]....
        /*6bfc*/ 	.word	0xffffffff


	//   ....[241]....
        /*6c00*/ 	.word	0xffffffff


	//   ....[242]....
        /*6c04*/ 	.word	0xffffffff


	//   ....[243]....
        /*6c08*/ 	.word	0xffffffff


	//   ....[244]....
        /*6c0c*/ 	.word	0xffffffff


	//   ....[245]....
        /*6c10*/ 	.word	0xffffffff


	//   ....[246]....
        /*6c14*/ 	.word	0xffffffff


	//   ....[247]....
        /*6c18*/ 	.word	0xffffffff


	//   ....[248]....
        /*6c1c*/ 	.word	0xffffffff


	//   ....[249]....
        /*6c20*/ 	.word	0xffffffff


	//   ....[250]....
        /*6c24*/ 	.word	0xffffffff


	//   ....[251]....
        /*6c28*/ 	.word	0xffffffff


	//   ....[252]....
        /*6c2c*/ 	.word	0xffffffff


	//   ....[253]....
        /*6c30*/ 	.word	0xffffffff


	//   ....[254]....
        /*6c34*/ 	.word	0xffffffff


	//   ....[255]....
        /*6c38*/ 	.word	0xffffffff


	//   ....[0]....
        /*6c3c*/ 	.word	0xffffffff


	//   ....[1]....
        /*6c40*/ 	.word	0xffffffff


	//   ....[2]....
        /*6c44*/ 	.word	0xffffffff


	//   ....[3]....
        /*6c48*/ 	.word	0xffffffff


	//   ....[4]....
        /*6c4c*/ 	.word	0xffffffff


	//   ....[5]....
        /*6c50*/ 	.word	0xffffffff


	//   ....[6]....
        /*6c54*/ 	.word	0xffffffff


	//   ....[7]....
        /*6c58*/ 	.word	0xffffffff


	//   ....[8]....
        /*6c5c*/ 	.word	0xffffffff


	//   ....[9]....
        /*6c60*/ 	.word	0xffffffff


	//   ....[10]....
        /*6c64*/ 	.word	0xffffffff


	//   ....[11]....
        /*6c68*/ 	.word	0xffffffff


	//   ....[12]....
        /*6c6c*/ 	.word	0xffffffff


	//   ....[13]....
        /*6c70*/ 	.word	0xffffffff


	//   ....[14]....
        /*6c74*/ 	.word	0xffffffff


	//   ....[15]....
        /*6c78*/ 	.word	0xffffffff


	//   ....[16]....
        /*6c7c*/ 	.word	0xffffffff


	//   ....[17]....
        /*6c80*/ 	.word	0xffffffff


	//   ....[18]....
        /*6c84*/ 	.word	0xffffffff


	//   ....[19]....
        /*6c88*/ 	.word	0xffffffff


	//   ....[20]....
        /*6c8c*/ 	.word	0xffffffff


	//   ....[21]....
        /*6c90*/ 	.word	0xffffffff


	//   ....[22]....
        /*6c94*/ 	.word	0xffffffff


	//   ....[23]....
        /*6c98*/ 	.word	0xffffffff


	//   ....[24]....
        /*6c9c*/ 	.word	0xffffffff


	//   ....[25]....
        /*6ca0*/ 	.word	0xffffffff


	//   ....[26]....
        /*6ca4*/ 	.word	0xffffffff


	//   ....[27]....
        /*6ca8*/ 	.word	0xffffffff


	//   ....[28]....
        /*6cac*/ 	.word	0xffffffff


	//   ....[29]....
        /*6cb0*/ 	.word	0xffffffff


	//   ....[30]....
        /*6cb4*/ 	.word	0xffffffff


	//   ....[31]....
        /*6cb8*/ 	.word	0xffffffff


	//   ....[32]....
        /*6cbc*/ 	.word	0xffffffff


	//   ....[33]....
        /*6cc0*/ 	.word	0xffffffff


	//   ....[34]....
        /*6cc4*/ 	.word	0xffffffff


	//   ....[35]....
        /*6cc8*/ 	.word	0xffffffff


	//   ....[36]....
        /*6ccc*/ 	.word	0xffffffff


	//   ....[37]....
        /*6cd0*/ 	.word	0xffffffff


	//   ....[38]....
        /*6cd4*/ 	.word	0xffffffff


	//   ....[39]....
        /*6cd8*/ 	.word	0xffffffff


	//   ....[40]....
        /*6cdc*/ 	.word	0xffffffff


	//   ....[41]....
        /*6ce0*/ 	.word	0xffffffff


	//   ....[42]....
        /*6ce4*/ 	.word	0xffffffff


	//   ....[43]....
        /*6ce8*/ 	.word	0xffffffff


	//   ....[44]....
        /*6cec*/ 	.word	0xffffffff


	//   ....[45]....
        /*6cf0*/ 	.word	0xffffffff


	//   ....[46]....
        /*6cf4*/ 	.word	0xffffffff


	//   ....[47]....
        /*6cf8*/ 	.word	0xffffffff


	//   ....[48]....
        /*6cfc*/ 	.word	0xffffffff


	//   ....[49]....
        /*6d00*/ 	.word	0xffffffff


	//   ....[50]....
        /*6d04*/ 	.word	0xffffffff


	//   ....[51]....
        /*6d08*/ 	.word	0xffffffff


	//   ....[52]....
        /*6d0c*/ 	.word	0xffffffff


	//   ....[53]....
        /*6d10*/ 	.word	0xffffffff


	//   ....[54]....
        /*6d14*/ 	.word	0xffffffff


	//   ....[55]....
        /*6d18*/ 	.word	0xffffffff


	//   ....[56]....
        /*6d1c*/ 	.word	0xffffffff


	//   ....[57]....
        /*6d20*/ 	.word	0xffffffff


	//   ....[58]....
        /*6d24*/ 	.word	0xffffffff


	//   ....[59]....
        /*6d28*/ 	.word	0xffffffff


	//   ....[60]....
        /*6d2c*/ 	.word	0xffffffff


	//   ....[61]....
        /*6d30*/ 	.word	0xffffffff


	//   ....[62]....
        /*6d34*/ 	.word	0xffffffff


	//   ....[63]....
        /*6d38*/ 	.word	0xffffffff


	//   ....[64]....
        /*6d3c*/ 	.word	0xffffffff


	//   ....[65]....
        /*6d40*/ 	.word	0xffffffff


	//   ....[66]....
        /*6d44*/ 	.word	0xffffffff


	//   ....[67]....
        /*6d48*/ 	.word	0xffffffff


	//   ....[68]....
        /*6d4c*/ 	.word	0xffffffff


	//   ....[69]....
        /*6d50*/ 	.word	0xffffffff


	//   ....[70]....
        /*6d54*/ 	.word	0xffffffff


	//   ....[71]....
        /*6d58*/ 	.word	0xffffffff


	//   ....[72]....
        /*6d5c*/ 	.word	0xffffffff


	//   ....[73]....
        /*6d60*/ 	.word	0xffffffff


	//   ....[74]....
        /*6d64*/ 	.word	0xffffffff


	//   ....[75]....
        /*6d68*/ 	.word	0xffffffff


	//   ....[76]....
        /*6d6c*/ 	.word	0xffffffff


	//   ....[77]....
        /*6d70*/ 	.word	0xffffffff


	//   ....[78]....
        /*6d74*/ 	.word	0xffffffff


	//   ....[79]....
        /*6d78*/ 	.word	0xffffffff


	//   ....[80]....
        /*6d7c*/ 	.word	0xffffffff


	//   ....[81]....
        /*6d80*/ 	.word	0xffffffff


	//   ....[82]....
        /*6d84*/ 	.word	0xffffffff


	//   ....[83]....
        /*6d88*/ 	.word	0xffffffff


	//   ....[84]....
        /*6d8c*/ 	.word	0xffffffff


	//   ....[85]....
        /*6d90*/ 	.word	0xffffffff


	//   ....[86]....
        /*6d94*/ 	.word	0xffffffff


	//   ....[87]....
        /*6d98*/ 	.word	0xffffffff


	//   ....[88]....
        /*6d9c*/ 	.word	0xffffffff


	//   ....[89]....
        /*6da0*/ 	.word	0xffffffff


	//   ....[90]....
        /*6da4*/ 	.word	0xffffffff


	//   ....[91]....
        /*6da8*/ 	.word	0xffffffff


	//   ....[92]....
        /*6dac*/ 	.word	0xffffffff


	//   ....[93]....
        /*6db0*/ 	.word	0xffffffff


	//   ....[94]....
        /*6db4*/ 	.word	0xffffffff


	//   ....[95]....
        /*6db8*/ 	.word	0xffffffff


	//   ....[96]....
        /*6dbc*/ 	.word	0xffffffff


	//   ....[97]....
        /*6dc0*/ 	.word	0xffffffff


	//   ....[98]....
        /*6dc4*/ 	.word	0xffffffff


	//   ....[99]....
        /*6dc8*/ 	.word	0xffffffff


	//   ....[100]....
        /*6dcc*/ 	.word	0xffffffff


	//   ....[101]....
        /*6dd0*/ 	.word	0xffffffff


	//   ....[102]....
        /*6dd4*/ 	.word	0xffffffff


	//   ....[103]....
        /*6dd8*/ 	.word	0xffffffff


	//   ....[104]....
        /*6ddc*/ 	.word	0xffffffff


	//   ....[105]....
        /*6de0*/ 	.word	0xffffffff


	//   ....[106]....
        /*6de4*/ 	.word	0xffffffff


	//   ....[107]....
        /*6de8*/ 	.word	0xffffffff


	//   ....[108]....
        /*6dec*/ 	.word	0xffffffff


	//   ....[109]....
        /*6df0*/ 	.word	0xffffffff


	//   ....[110]....
        /*6df4*/ 	.word	0xffffffff


	//   ....[111]....
        /*6df8*/ 	.word	0xffffffff


	//   ....[112]....
        /*6dfc*/ 	.word	0xffffffff


	//   ....[113]....
        /*6e00*/ 	.word	0xffffffff


	//   ....[114]....
        /*6e04*/ 	.word	0xffffffff


	//   ....[115]....
        /*6e08*/ 	.word	0xffffffff


	//   ....[116]....
        /*6e0c*/ 	.word	0xffffffff


	//   ....[117]....
        /*6e10*/ 	.word	0xffffffff


	//   ....[118]....
        /*6e14*/ 	.word	0xffffffff


	//   ....[119]....
        /*6e18*/ 	.word	0xffffffff


	//   ....[120]....
        /*6e1c*/ 	.word	0xffffffff


	//   ....[121]....
        /*6e20*/ 	.word	0xffffffff


	//   ....[122]....
        /*6e24*/ 	.word	0xffffffff


	//   ....[123]....
        /*6e28*/ 	.word	0xffffffff


	//   ....[124]....
        /*6e2c*/ 	.word	0xffffffff


	//   ....[125]....
        /*6e30*/ 	.word	0xffffffff


	//   ....[126]....
        /*6e34*/ 	.word	0xffffffff


	//   ....[127]....
        /*6e38*/ 	.word	0xffffffff


	//   ....[128]....
        /*6e3c*/ 	.word	0xffffffff


	//   ....[129]....
        /*6e40*/ 	.word	0xffffffff


	//   ....[130]....
        /*6e44*/ 	.word	0xffffffff


	//   ....[131]....
        /*6e48*/ 	.word	0xffffffff


	//   ....[132]....
        /*6e4c*/ 	.word	0xffffffff


	//   ....[133]....
        /*6e50*/ 	.word	0xffffffff


	//   ....[134]....
        /*6e54*/ 	.word	0xffffffff


	//   ....[135]....
        /*6e58*/ 	.word	0xffffffff


	//   ....[136]....
        /*6e5c*/ 	.word	0xffffffff


	//   ....[137]....
        /*6e60*/ 	.word	0xffffffff


	//   ....[138]....
        /*6e64*/ 	.word	0xffffffff


	//   ....[139]....
        /*6e68*/ 	.word	0xffffffff


	//   ....[140]....
        /*6e6c*/ 	.word	0xffffffff


	//   ....[141]....
        /*6e70*/ 	.word	0xffffffff


	//   ....[142]....
        /*6e74*/ 	.word	0xffffffff


	//   ....[143]....
        /*6e78*/ 	.word	0xffffffff


	//   ....[144]....
        /*6e7c*/ 	.word	0xffffffff


	//   ....[145]....
        /*6e80*/ 	.word	0xffffffff


	//   ....[146]....
        /*6e84*/ 	.word	0xffffffff


	//   ....[147]....
        /*6e88*/ 	.word	0xffffffff


	//   ....[148]....
        /*6e8c*/ 	.word	0xffffffff


	//   ....[149]....
        /*6e90*/ 	.word	0xffffffff


	//   ....[150]....
        /*6e94*/ 	.word	0xffffffff


	//   ....[151]....
        /*6e98*/ 	.word	0xffffffff


	//   ....[152]....
        /*6e9c*/ 	.word	0xffffffff


	//   ....[153]....
        /*6ea0*/ 	.word	0xffffffff


	//   ....[154]....
        /*6ea4*/ 	.word	0xffffffff


	//   ....[155]....
        /*6ea8*/ 	.word	0xffffffff


	//   ....[156]....
        /*6eac*/ 	.word	0xffffffff


	//   ....[157]....
        /*6eb0*/ 	.word	0xffffffff


	//   ....[158]....
        /*6eb4*/ 	.word	0xffffffff


	//   ....[159]....
        /*6eb8*/ 	.word	0xffffffff


	//   ....[160]....
        /*6ebc*/ 	.word	0xffffffff


	//   ....[161]....
        /*6ec0*/ 	.word	0xffffffff


	//   ....[162]....
        /*6ec4*/ 	.word	0xffffffff


	//   ....[163]....
        /*6ec8*/ 	.word	0xffffffff


	//   ....[164]....
        /*6ecc*/ 	.word	0xffffffff


	//   ....[165]....
        /*6ed0*/ 	.word	0xffffffff


	//   ....[166]....
        /*6ed4*/ 	.word	0xffffffff


	//   ....[167]....
        /*6ed8*/ 	.word	0xffffffff


	//   ....[168]....
        /*6edc*/ 	.word	0xffffffff


	//   ....[169]....
        /*6ee0*/ 	.word	0xffffffff


	//   ....[170]....
        /*6ee4*/ 	.word	0xffffffff


	//   ....[171]....
        /*6ee8*/ 	.word	0xffffffff


	//   ....[172]....
        /*6eec*/ 	.word	0xffffffff


	//   ....[173]....
        /*6ef0*/ 	.word	0xffffffff


	//   ....[174]....
        /*6ef4*/ 	.word	0xffffffff


	//   ....[175]....
        /*6ef8*/ 	.word	0xffffffff


	//   ....[176]....
        /*6efc*/ 	.word	0xffffffff


	//   ....[177]....
        /*6f00*/ 	.word	0xffffffff


	//   ....[178]....
        /*6f04*/ 	.word	0xffffffff


	//   ....[179]....
        /*6f08*/ 	.word	0xffffffff


	//   ....[180]....
        /*6f0c*/ 	.word	0xffffffff


	//   ....[181]....
        /*6f10*/ 	.word	0xffffffff


	//   ....[182]....
        /*6f14*/ 	.word	0xffffffff


	//   ....[183]....
        /*6f18*/ 	.word	0xffffffff


	//   ....[184]....
        /*6f1c*/ 	.word	0xffffffff


	//   ....[185]....
        /*6f20*/ 	.word	0xffffffff


	//   ....[186]....
        /*6f24*/ 	.word	0xffffffff


	//   ....[187]....
        /*6f28*/ 	.word	0xffffffff


	//   ....[188]....
        /*6f2c*/ 	.word	0xffffffff


	//   ....[189]....
        /*6f30*/ 	.word	0xffffffff


	//   ....[190]....
        /*6f34*/ 	.word	0xffffffff


	//   ....[191]....
        /*6f38*/ 	.word	0xffffffff


	//   ....[192]....
        /*6f3c*/ 	.word	0xffffffff


	//   ....[193]....
        /*6f40*/ 	.word	0xffffffff


	//   ....[194]....
        /*6f44*/ 	.word	0xffffffff


	//   ....[195]....
        /*6f48*/ 	.word	0xffffffff


	//   ....[196]....
        /*6f4c*/ 	.word	0xffffffff


	//   ....[197]....
        /*6f50*/ 	.word	0xffffffff


	//   ....[198]....
        /*6f54*/ 	.word	0xffffffff


	//   ....[199]....
        /*6f58*/ 	.word	0xffffffff


	//   ....[200]....
        /*6f5c*/ 	.word	0xffffffff


	//   ....[201]....
        /*6f60*/ 	.word	0xffffffff


	//   ....[202]....
        /*6f64*/ 	.word	0xffffffff


	//   ....[203]....
        /*6f68*/ 	.word	0xffffffff


	//   ....[204]....
        /*6f6c*/ 	.word	0xffffffff


	//   ....[205]....
        /*6f70*/ 	.word	0xffffffff


	//   ....[206]....
        /*6f74*/ 	.word	0xffffffff


	//   ....[207]....
        /*6f78*/ 	.word	0xffffffff


	//   ....[208]....
        /*6f7c*/ 	.word	0xffffffff


	//   ....[209]....
        /*6f80*/ 	.word	0xffffffff


	//   ....[210]....
        /*6f84*/ 	.word	0xffffffff


	//   ....[211]....
        /*6f88*/ 	.word	0xffffffff


	//   ....[212]....
        /*6f8c*/ 	.word	0xffffffff


	//   ....[213]....
        /*6f90*/ 	.word	0xffffffff


	//   ....[214]....
        /*6f94*/ 	.word	0xffffffff


	//   ....[215]....
        /*6f98*/ 	.word	0xffffffff


	//   ....[216]....
        /*6f9c*/ 	.word	0xffffffff


	//   ....[217]....
        /*6fa0*/ 	.word	0xffffffff


	//   ....[218]....
        /*6fa4*/ 	.word	0xffffffff


	//   ....[219]....
        /*6fa8*/ 	.word	0xffffffff


	//   ....[220]....
        /*6fac*/ 	.word	0xffffffff


	//   ....[221]....
        /*6fb0*/ 	.word	0xffffffff


	//   ....[222]....
        /*6fb4*/ 	.word	0xffffffff


	//   ....[223]....
        /*6fb8*/ 	.word	0xffffffff


	//   ....[224]....
        /*6fbc*/ 	.word	0xffffffff


	//   ....[225]....
        /*6fc0*/ 	.word	0xffffffff


	//   ....[226]....
        /*6fc4*/ 	.word	0xffffffff


	//   ....[227]....
        /*6fc8*/ 	.word	0xffffffff


	//   ....[228]....
        /*6fcc*/ 	.word	0xffffffff


	//   ....[229]....
        /*6fd0*/ 	.word	0xffffffff


	//   ....[230]....
        /*6fd4*/ 	.word	0xffffffff


	//   ....[231]....
        /*6fd8*/ 	.word	0xffffffff


	//   ....[232]....
        /*6fdc*/ 	.word	0xffffffff


	//   ....[233]....
        /*6fe0*/ 	.word	0xffffffff


	//   ....[234]....
        /*6fe4*/ 	.word	0xffffffff


	//   ....[235]....
        /*6fe8*/ 	.word	0xffffffff


	//   ....[236]....
        /*6fec*/ 	.word	0xffffffff


	//   ....[237]....
        /*6ff0*/ 	.word	0xffffffff


	//   ....[238]....
        /*6ff4*/ 	.word	0xffffffff


	//   ....[239]....
        /*6ff8*/ 	.word	0xffffffff


	//   ....[240]....
        /*6ffc*/ 	.word	0xffffffff


	//   ....[241]....
        /*7000*/ 	.word	0xffffffff


	//   ....[242]....
        /*7004*/ 	.word	0xffffffff


	//   ....[243]....
        /*7008*/ 	.word	0xffffffff


	//   ....[244]....
        /*700c*/ 	.word	0xffffffff


	//   ....[245]....
        /*7010*/ 	.word	0xffffffff


	//   ....[246]....
        /*7014*/ 	.word	0xffffffff


	//   ....[247]....
        /*7018*/ 	.word	0xffffffff


	//   ....[248]....
        /*701c*/ 	.word	0xffffffff


	//   ....[249]....
        /*7020*/ 	.word	0xffffffff


	//   ....[250]....
        /*7024*/ 	.word	0xffffffff


	//   ....[251]....
        /*7028*/ 	.word	0xffffffff


	//   ....[252]....
        /*702c*/ 	.word	0xffffffff


	//   ....[253]....
        /*7030*/ 	.word	0xffffffff


	//   ....[254]....
        /*7034*/ 	.word	0xffffffff


	//   ....[255]....
        /*7038*/ 	.word	0xffffffff


	//   ....[0]....
        /*703c*/ 	.word	0xffffffff


	//   ....[1]....
        /*7040*/ 	.word	0xffffffff


	//   ....[2]....
        /*7044*/ 	.word	0xffffffff


	//   ....[3]....
        /*7048*/ 	.word	0xffffffff


	//   ....[4]....
        /*704c*/ 	.word	0xffffffff


	//   ....[5]....
        /*7050*/ 	.word	0xffffffff


	//   ....[6]....
        /*7054*/ 	.word	0xffffffff


	//   ....[7]....
        /*7058*/ 	.word	0xffffffff


	//   ....[8]....
        /*705c*/ 	.word	0xffffffff


	//   ....[9]....
        /*7060*/ 	.word	0xffffffff


	//   ....[10]....
        /*7064*/ 	.word	0xffffffff


	//   ....[11]....
        /*7068*/ 	.word	0xffffffff


	//   ....[12]....
        /*706c*/ 	.word	0xffffffff


	//   ....[13]....
        /*7070*/ 	.word	0xffffffff


	//   ....[14]....
        /*7074*/ 	.word	0xffffffff


	//   ....[15]....
        /*7078*/ 	.word	0xffffffff


	//   ....[16]....
        /*707c*/ 	.word	0xffffffff


	//   ....[17]....
        /*7080*/ 	.word	0xffffffff


	//   ....[18]....
        /*7084*/ 	.word	0xffffffff


	//   ....[19]....
        /*7088*/ 	.word	0xffffffff


	//   ....[20]....
        /*708c*/ 	.word	0xffffffff


	//   ....[21]....
        /*7090*/ 	.word	0xffffffff


	//   ....[22]....
        /*7094*/ 	.word	0xffffffff


	//   ....[23]....
        /*7098*/ 	.word	0xffffffff


	//   ....[24]....
        /*709c*/ 	.word	0xffffffff


	//   ....[25]....
        /*70a0*/ 	.word	0xffffffff


	//   ....[26]....
        /*70a4*/ 	.word	0xffffffff


	//   ....[27]....
        /*70a8*/ 	.word	0xffffffff


	//   ....[28]....
        /*70ac*/ 	.word	0xffffffff


	//   ....[29]....
        /*70b0*/ 	.word	0xffffffff


	//   ....[30]....
        /*70b4*/ 	.word	0xffffffff


	//   ....[31]....
        /*70b8*/ 	.word	0xffffffff


	//   ....[32]....
        /*70bc*/ 	.word	0xffffffff


	//   ....[33]....
        /*70c0*/ 	.word	0xffffffff


	//   ....[34]....
        /*70c4*/ 	.word	0xffffffff


	//   ....[35]....
        /*70c8*/ 	.word	0xffffffff


	//   ....[36]....
        /*70cc*/ 	.word	0xffffffff


	//   ....[37]....
        /*70d0*/ 	.word	0xffffffff


	//   ....[38]....
        /*70d4*/ 	.word	0xffffffff


	//   ....[39]....
        /*70d8*/ 	.word	0xffffffff


	//   ....[40]....
        /*70dc*/ 	.word	0xffffffff


	//   ....[41]....
        /*70e0*/ 	.word	0xffffffff


	//   ....[42]....
        /*70e4*/ 	.word	0xffffffff


	//   ....[43]....
        /*70e8*/ 	.word	0xffffffff


	//   ....[44]....
        /*70ec*/ 	.word	0xffffffff


	//   ....[45]....
        /*70f0*/ 	.word	0xffffffff


	//   ....[46]....
        /*70f4*/ 	.word	0xffffffff


	//   ....[47]....
        /*70f8*/ 	.word	0xffffffff


	//   ....[48]....
        /*70fc*/ 	.word	0xffffffff


	//   ....[49]....
        /*7100*/ 	.word	0xffffffff


	//   ....[50]....
        /*7104*/ 	.word	0xffffffff


	//   ....[51]....
        /*7108*/ 	.word	0xffffffff


	//   ....[52]....
        /*710c*/ 	.word	0xffffffff


	//   ....[53]....
        /*7110*/ 	.word	0xffffffff


	//   ....[54]....
        /*7114*/ 	.word	0xffffffff


	//   ....[55]....
        /*7118*/ 	.word	0xffffffff


	//   ....[56]....
        /*711c*/ 	.word	0xffffffff


	//   ....[57]....
        /*7120*/ 	.word	0xffffffff


	//   ....[58]....
        /*7124*/ 	.word	0xffffffff


	//   ....[59]....
        /*7128*/ 	.word	0xffffffff


	//   ....[60]....
        /*712c*/ 	.word	0xffffffff


	//   ....[61]....
        /*7130*/ 	.word	0xffffffff


	//   ....[62]....
        /*7134*/ 	.word	0xffffffff


	//   ....[63]....
        /*7138*/ 	.word	0xffffffff


	//   ....[64]....
        /*713c*/ 	.word	0xffffffff


	//   ....[65]....
        /*7140*/ 	.word	0xffffffff


	//   ....[66]....
        /*7144*/ 	.word	0xffffffff


	//   ....[67]....
        /*7148*/ 	.word	0xffffffff


	//   ....[68]....
        /*714c*/ 	.word	0xffffffff


	//   ....[69]....
        /*7150*/ 	.word	0xffffffff


	//   ....[70]....
        /*7154*/ 	.word	0xffffffff


	//   ....[71]....
        /*7158*/ 	.word	0xffffffff


	//   ....[72]....
        /*715c*/ 	.word	0xffffffff


	//   ....[73]....
        /*7160*/ 	.word	0xffffffff


	//   ....[74]....
        /*7164*/ 	.word	0xffffffff


	//   ....[75]....
        /*7168*/ 	.word	0xffffffff


	//   ....[76]....
        /*716c*/ 	.word	0xffffffff


	//   ....[77]....
        /*7170*/ 	.word	0xffffffff


	//   ....[78]....
        /*7174*/ 	.word	0xffffffff


	//   ....[79]....
        /*7178*/ 	.word	0xffffffff


	//   ....[80]....
        /*717c*/ 	.word	0xffffffff


	//   ....[81]....
        /*7180*/ 	.word	0xffffffff


	//   ....[82]....
        /*7184*/ 	.word	0xffffffff


	//   ....[83]....
        /*7188*/ 	.word	0xffffffff


	//   ....[84]....
        /*718c*/ 	.word	0xffffffff


	//   ....[85]....
        /*7190*/ 	.word	0xffffffff


	//   ....[86]....
        /*7194*/ 	.word	0xffffffff


	//   ....[87]....
        /*7198*/ 	.word	0xffffffff


	//   ....[88]....
        /*719c*/ 	.word	0xffffffff


	//   ....[89]....
        /*71a0*/ 	.word	0xffffffff


	//   ....[90]....
        /*71a4*/ 	.word	0xffffffff


	//   ....[91]....
        /*71a8*/ 	.word	0xffffffff


	//   ....[92]....
        /*71ac*/ 	.word	0xffffffff


	//   ....[93]....
        /*71b0*/ 	.word	0xffffffff


	//   ....[94]....
        /*71b4*/ 	.word	0xffffffff


	//   ....[95]....
        /*71b8*/ 	.word	0xffffffff


	//   ....[96]....
        /*71bc*/ 	.word	0xffffffff


	//   ....[97]....
        /*71c0*/ 	.word	0xffffffff


	//   ....[98]....
        /*71c4*/ 	.word	0xffffffff


	//   ....[99]....
        /*71c8*/ 	.word	0xffffffff


	//   ....[100]....
        /*71cc*/ 	.word	0xffffffff


	//   ....[101]....
        /*71d0*/ 	.word	0xffffffff


	//   ....[102]....
        /*71d4*/ 	.word	0xffffffff


	//   ....[103]....
        /*71d8*/ 	.word	0xffffffff


	//   ....[104]....
        /*71dc*/ 	.word	0xffffffff


	//   ....[105]....
        /*71e0*/ 	.word	0xffffffff


	//   ....[106]....
        /*71e4*/ 	.word	0xffffffff


	//   ....[107]....
        /*71e8*/ 	.word	0xffffffff


	//   ....[108]....
        /*71ec*/ 	.word	0xffffffff


	//   ....[109]....
        /*71f0*/ 	.word	0xffffffff


	//   ....[110]....
        /*71f4*/ 	.word	0xffffffff


	//   ....[111]....
        /*71f8*/ 	.word	0xffffffff


	//   ....[112]....
        /*71fc*/ 	.word	0xffffffff


	//   ....[113]....
        /*7200*/ 	.word	0xffffffff


	//   ....[114]....
        /*7204*/ 	.word	0xffffffff


	//   ....[115]....
        /*7208*/ 	.word	0xffffffff


	//   ....[116]....
        /*720c*/ 	.word	0xffffffff


	//   ....[117]....
        /*7210*/ 	.word	0xffffffff


	//   ....[118]....
        /*7214*/ 	.word	0xffffffff


	//   ....[119]....
        /*7218*/ 	.word	0xffffffff


	//   ....[120]....
        /*721c*/ 	.word	0xffffffff


	//   ....[121]....
        /*7220*/ 	.word	0xffffffff


	//   ....[122]....
        /*7224*/ 	.word	0xffffffff


	//   ....[123]....
        /*7228*/ 	.word	0xffffffff


	//   ....[124]....
        /*722c*/ 	.word	0xffffffff


	//   ....[125]....
        /*7230*/ 	.word	0xffffffff


	//   ....[126]....
        /*7234*/ 	.word	0xffffffff


	//   ....[127]....
        /*7238*/ 	.word	0xffffffff


	//   ....[128]....
        /*723c*/ 	.word	0xffffffff


	//   ....[129]....
        /*7240*/ 	.word	0xffffffff


	//   ....[130]....
        /*7244*/ 	.word	0xffffffff


	//   ....[131]....
        /*7248*/ 	.word	0xffffffff


	//   ....[132]....
        /*724c*/ 	.word	0xffffffff


	//   ....[133]....
        /*7250*/ 	.word	0xffffffff


	//   ....[134]....
        /*7254*/ 	.word	0xffffffff


	//   ....[135]....
        /*7258*/ 	.word	0xffffffff


	//   ....[136]....
        /*725c*/ 	.word	0xffffffff


	//   ....[137]....
        /*7260*/ 	.word	0xffffffff


	//   ....[138]....
        /*7264*/ 	.word	0xffffffff


	//   ....[139]....
        /*7268*/ 	.word	0xffffffff


	//   ....[140]....
        /*726c*/ 	.word	0xffffffff


	//   ....[141]....
        /*7270*/ 	.word	0xffffffff


	//   ....[142]....
        /*7274*/ 	.word	0xffffffff


	//   ....[143]....
        /*7278*/ 	.word	0xffffffff


	//   ....[144]....
        /*727c*/ 	.word	0xffffffff


	//   ....[145]....
        /*7280*/ 	.word	0xffffffff


	//   ....[146]....
        /*7284*/ 	.word	0xffffffff


	//   ....[147]....
        /*7288*/ 	.word	0xffffffff


	//   ....[148]....
        /*728c*/ 	.word	0xffffffff


	//   ....[149]....
        /*7290*/ 	.word	0xffffffff


	//   ....[150]....
        /*7294*/ 	.word	0xffffffff


	//   ....[151]....
        /*7298*/ 	.word	0xffffffff


	//   ....[152]....
        /*729c*/ 	.word	0xffffffff


	//   ....[153]....
        /*72a0*/ 	.word	0xffffffff


	//   ....[154]....
        /*72a4*/ 	.word	0xffffffff


	//   ....[155]....
        /*72a8*/ 	.word	0xffffffff


	//   ....[156]....
        /*72ac*/ 	.word	0xffffffff


	//   ....[157]....
        /*72b0*/ 	.word	0xffffffff


	//   ....[158]....
        /*72b4*/ 	.word	0xffffffff


	//   ....[159]....
        /*72b8*/ 	.word	0xffffffff


	//   ....[160]....
        /*72bc*/ 	.word	0xffffffff


	//   ....[161]....
        /*72c0*/ 	.word	0xffffffff


	//   ....[162]....
        /*72c4*/ 	.word	0xffffffff


	//   ....[163]....
        /*72c8*/ 	.word	0xffffffff


	//   ....[164]....
        /*72cc*/ 	.word	0xffffffff


	//   ....[165]....
        /*72d0*/ 	.word	0xffffffff


	//   ....[166]....
        /*72d4*/ 	.word	0xffffffff


	//   ....[167]....
        /*72d8*/ 	.word	0xffffffff


	//   ....[168]....
        /*72dc*/ 	.word	0xffffffff


	//   ....[169]....
        /*72e0*/ 	.word	0xffffffff


	//   ....[170]....
        /*72e4*/ 	.word	0xffffffff


	//   ....[171]....
        /*72e8*/ 	.word	0xffffffff


	//   ....[172]....
        /*72ec*/ 	.word	0xffffffff


	//   ....[173]....
        /*72f0*/ 	.word	0xffffffff


	//   ....[174]....
        /*72f4*/ 	.word	0xffffffff


	//   ....[175]....
        /*72f8*/ 	.word	0xffffffff


	//   ....[176]....
        /*72fc*/ 	.word	0xffffffff


	//   ....[177]....
        /*7300*/ 	.word	0xffffffff


	//   ....[178]....
        /*7304*/ 	.word	0xffffffff


	//   ....[179]....
        /*7308*/ 	.word	0xffffffff


	//   ....[180]....
        /*730c*/ 	.word	0xffffffff


	//   ....[181]....
        /*7310*/ 	.word	0xffffffff


	//   ....[182]....
        /*7314*/ 	.word	0xffffffff


	//   ....[183]....
        /*7318*/ 	.word	0xffffffff


	//   ....[184]....
        /*731c*/ 	.word	0xffffffff


	//   ....[185]....
        /*7320*/ 	.word	0xffffffff


	//   ....[186]....
        /*7324*/ 	.word	0xffffffff


	//   ....[187]....
        /*7328*/ 	.word	0xffffffff


	//   ....[188]....
        /*732c*/ 	.word	0xffffffff


	//   ....[189]....
        /*7330*/ 	.word	0xffffffff


	//   ....[190]....
        /*7334*/ 	.word	0xffffffff


	//   ....[191]....
        /*7338*/ 	.word	0xffffffff


	//   ....[192]....
        /*733c*/ 	.word	0xffffffff


	//   ....[193]....
        /*7340*/ 	.word	0xffffffff


	//   ....[194]....
        /*7344*/ 	.word	0xffffffff


	//   ....[195]....
        /*7348*/ 	.word	0xffffffff


	//   ....[196]....
        /*734c*/ 	.word	0xffffffff


	//   ....[197]....
        /*7350*/ 	.word	0xffffffff


	//   ....[198]....
        /*7354*/ 	.word	0xffffffff


	//   ....[199]....
        /*7358*/ 	.word	0xffffffff


	//   ....[200]....
        /*735c*/ 	.word	0xffffffff


	//   ....[201]....
        /*7360*/ 	.word	0xffffffff


	//   ....[202]....
        /*7364*/ 	.word	0xffffffff


	//   ....[203]....
        /*7368*/ 	.word	0xffffffff


	//   ....[204]....
        /*736c*/ 	.word	0xffffffff


	//   ....[205]....
        /*7370*/ 	.word	0xffffffff


	//   ....[206]....
        /*7374*/ 	.word	0xffffffff


	//   ....[207]....
        /*7378*/ 	.word	0xffffffff


	//   ....[208]....
        /*737c*/ 	.word	0xffffffff


	//   ....[209]....
        /*7380*/ 	.word	0xffffffff


	//   ....[210]....
        /*7384*/ 	.word	0xffffffff


	//   ....[211]....
        /*7388*/ 	.word	0xffffffff


	//   ....[212]....
        /*738c*/ 	.word	0xffffffff


	//   ....[213]....
        /*7390*/ 	.word	0xffffffff


	//   ....[214]....
        /*7394*/ 	.word	0xffffffff


	//   ....[215]....
        /*7398*/ 	.word	0xffffffff


	//   ....[216]....
        /*739c*/ 	.word	0xffffffff


	//   ....[217]....
        /*73a0*/ 	.word	0xffffffff


	//   ....[218]....
        /*73a4*/ 	.word	0xffffffff


	//   ....[219]....
        /*73a8*/ 	.word	0xffffffff


	//   ....[220]....
        /*73ac*/ 	.word	0xffffffff


	//   ....[221]....
        /*73b0*/ 	.word	0xffffffff


	//   ....[222]....
        /*73b4*/ 	.word	0xffffffff


	//   ....[223]....
        /*73b8*/ 	.word	0xffffffff


	//   ....[224]....
        /*73bc*/ 	.word	0xffffffff


	//   ....[225]....
        /*73c0*/ 	.word	0xffffffff


	//   ....[226]....
        /*73c4*/ 	.word	0xffffffff


	//   ....[227]....
        /*73c8*/ 	.word	0xffffffff


	//   ....[228]....
        /*73cc*/ 	.word	0xffffffff


	//   ....[229]....
        /*73d0*/ 	.word	0xffffffff


	//   ....[230]....
        /*73d4*/ 	.word	0xffffffff


	//   ....[231]....
        /*73d8*/ 	.word	0xffffffff


	//   ....[232]....
        /*73dc*/ 	.word	0xffffffff


	//   ....[233]....
        /*73e0*/ 	.word	0xffffffff


	//   ....[234]....
        /*73e4*/ 	.word	0xffffffff


	//   ....[235]....
        /*73e8*/ 	.word	0xffffffff


	//   ....[236]....
        /*73ec*/ 	.word	0xffffffff


	//   ....[237]....
        /*73f0*/ 	.word	0xffffffff


	//   ....[238]....
        /*73f4*/ 	.word	0xffffffff


	//   ....[239]....
        /*73f8*/ 	.word	0xffffffff


	//   ....[240]....
        /*73fc*/ 	.word	0xffffffff


	//   ....[241]....
        /*7400*/ 	.word	0xffffffff


	//   ....[242]....
        /*7404*/ 	.word	0xffffffff


	//   ....[243]....
        /*7408*/ 	.word	0xffffffff


	//   ....[244]....
        /*740c*/ 	.word	0xffffffff


	//   ....[245]....
        /*7410*/ 	.word	0xffffffff


	//   ....[246]....
        /*7414*/ 	.word	0xffffffff


	//   ....[247]....
        /*7418*/ 	.word	0xffffffff


	//   ....[248]....
        /*741c*/ 	.word	0xffffffff


	//   ....[249]....
        /*7420*/ 	.word	0xffffffff


	//   ....[250]....
        /*7424*/ 	.word	0xffffffff


	//   ....[251]....
        /*7428*/ 	.word	0xffffffff


	//   ....[252]....
        /*742c*/ 	.word	0xffffffff


	//   ....[253]....
        /*7430*/ 	.word	0xffffffff


	//   ....[254]....
        /*7434*/ 	.word	0xffffffff


	//   ....[255]....
        /*7438*/ 	.word	0xffffffff


	//   ....[0]....
        /*743c*/ 	.word	0xffffffff


	//   ....[1]....
        /*7440*/ 	.word	0xffffffff


	//   ....[2]....
        /*7444*/ 	.word	0xffffffff


	//   ....[3]....
        /*7448*/ 	.word	0xffffffff


	//   ....[4]....
        /*744c*/ 	.word	0xffffffff


	//   ....[5]....
        /*7450*/ 	.word	0xffffffff


	//   ....[6]....
        /*7454*/ 	.word	0xffffffff


	//   ....[7]....
        /*7458*/ 	.word	0xffffffff


	//   ....[8]....
        /*745c*/ 	.word	0xffffffff


	//   ....[9]....
        /*7460*/ 	.word	0xffffffff


	//   ....[10]....
        /*7464*/ 	.word	0xffffffff


	//   ....[11]....
        /*7468*/ 	.word	0xffffffff


	//   ....[12]....
        /*746c*/ 	.word	0xffffffff


	//   ....[13]....
        /*7470*/ 	.word	0xffffffff


	//   ....[14]....
        /*7474*/ 	.word	0xffffffff


	//   ....[15]....
        /*7478*/ 	.word	0xffffffff


	//   ....[16]....
        /*747c*/ 	.word	0xffffffff


	//   ....[17]....
        /*7480*/ 	.word	0xffffffff


	//   ....[18]....
        /*7484*/ 	.word	0xffffffff


	//   ....[19]....
        /*7488*/ 	.word	0xffffffff


	//   ....[20]....
        /*748c*/ 	.word	0xffffffff


	//   ....[21]....
        /*7490*/ 	.word	0xffffffff


	//   ....[22]....
        /*7494*/ 	.word	0xffffffff


	//   ....[23]....
        /*7498*/ 	.word	0xffffffff


	//   ....[24]....
        /*749c*/ 	.word	0xffffffff


	//   ....[25]....
        /*74a0*/ 	.word	0xffffffff


	//   ....[26]....
        /*74a4*/ 	.word	0xffffffff


	//   ....[27]....
        /*74a8*/ 	.word	0xffffffff


	//   ....[28]....
        /*74ac*/ 	.word	0xffffffff


	//   ....[29]....
        /*74b0*/ 	.word	0xffffffff


	//   ....[30]....
        /*74b4*/ 	.word	0xffffffff


	//   ....[31]....
        /*74b8*/ 	.word	0xffffffff


	//   ....[32]....
        /*74bc*/ 	.word	0xffffffff


	//   ....[33]....
        /*74c0*/ 	.word	0xffffffff


	//   ....[34]....
        /*74c4*/ 	.word	0xffffffff


	//   ....[35]....
        /*74c8*/ 	.word	0xffffffff


	//   ....[36]....
        /*74cc*/ 	.word	0xffffffff


	//   ....[37]....
        /*74d0*/ 	.word	0xffffffff


	//   ....[38]....
        /*74d4*/ 	.word	0xffffffff


	//   ....[39]....
        /*74d8*/ 	.word	0xffffffff


	//   ....[40]....
        /*74dc*/ 	.word	0xffffffff


	//   ....[41]....
        /*74e0*/ 	.word	0xffffffff


	//   ....[42]....
        /*74e4*/ 	.word	0xffffffff


	//   ....[43]....
        /*74e8*/ 	.word	0xffffffff


	//   ....[44]....
        /*74ec*/ 	.word	0xffffffff


	//   ....[45]....
        /*74f0*/ 	.word	0xffffffff


	//   ....[46]....
        /*74f4*/ 	.word	0xffffffff


	//   ....[47]....
        /*74f8*/ 	.word	0xffffffff


	//   ....[48]....
        /*74fc*/ 	.word	0xffffffff


	//   ....[49]....
        /*7500*/ 	.word	0xffffffff


	//   ....[50]....
        /*7504*/ 	.word	0xffffffff


	//   ....[51]....
        /*7508*/ 	.word	0xffffffff


	//   ....[52]....
        /*750c*/ 	.word	0xffffffff


	//   ....[53]....
        /*7510*/ 	.word	0xffffffff


	//   ....[54]....
        /*7514*/ 	.word	0xffffffff


	//   ....[55]....
        /*7518*/ 	.word	0xffffffff


	//   ....[56]....
        /*751c*/ 	.word	0xffffffff


	//   ....[57]....
        /*7520*/ 	.word	0xffffffff


	//   ....[58]....
        /*7524*/ 	.word	0xffffffff


	//   ....[59]....
        /*7528*/ 	.word	0xffffffff


	//   ....[60]....
        /*752c*/ 	.word	0xffffffff


	//   ....[61]....
        /*7530*/ 	.word	0xffffffff


	//   ....[62]....
        /*7534*/ 	.word	0xffffffff


	//   ....[63]....
        /*7538*/ 	.word	0xffffffff


	//   ....[64]....
        /*753c*/ 	.word	0xffffffff


	//   ....[65]....
        /*7540*/ 	.word	0xffffffff


	//   ....[66]....
        /*7544*/ 	.word	0xffffffff


	//   ....[67]....
        /*7548*/ 	.word	0xffffffff


	//   ....[68]....
        /*754c*/ 	.word	0xffffffff


	//   ....[69]....
        /*7550*/ 	.word	0xffffffff


	//   ....[70]....
        /*7554*/ 	.word	0xffffffff


	//   ....[71]....
        /*7558*/ 	.word	0xffffffff


	//   ....[72]....
        /*755c*/ 	.word	0xffffffff


	//   ....[73]....
        /*7560*/ 	.word	0xffffffff


	//   ....[74]....
        /*7564*/ 	.word	0xffffffff


	//   ....[75]....
        /*7568*/ 	.word	0xffffffff


	//   ....[76]....
        /*756c*/ 	.word	0xffffffff


	//   ....[77]....
        /*7570*/ 	.word	0xffffffff


	//   ....[78]....
        /*7574*/ 	.word	0xffffffff


	//   ....[79]....
        /*7578*/ 	.word	0xffffffff


	//   ....[80]....
        /*757c*/ 	.word	0xffffffff


	//   ....[81]....
        /*7580*/ 	.word	0xffffffff


	//   ....[82]....
        /*7584*/ 	.word	0xffffffff


	//   ....[83]....
        /*7588*/ 	.word	0xffffffff


	//   ....[84]....
        /*758c*/ 	.word	0xffffffff


	//   ....[85]....
        /*7590*/ 	.word	0xffffffff


	//   ....[86]....
        /*7594*/ 	.word	0xffffffff


	//   ....[87]....
        /*7598*/ 	.word	0xffffffff


	//   ....[88]....
        /*759c*/ 	.word	0xffffffff


	//   ....[89]....
        /*75a0*/ 	.word	0xffffffff


	//   ....[90]....
        /*75a4*/ 	.word	0xffffffff


	//   ....[91]....
        /*75a8*/ 	.word	0xffffffff


	//   ....[92]....
        /*75ac*/ 	.word	0xffffffff


	//   ....[93]....
        /*75b0*/ 	.word	0xffffffff


	//   ....[94]....
        /*75b4*/ 	.word	0xffffffff


	//   ....[95]....
        /*75b8*/ 	.word	0xffffffff


	//   ....[96]....
        /*75bc*/ 	.word	0xffffffff


	//   ....[97]....
        /*75c0*/ 	.word	0xffffffff


	//   ....[98]....
        /*75c4*/ 	.word	0xffffffff


	//   ....[99]....
        /*75c8*/ 	.word	0xffffffff


	//   ....[100]....
        /*75cc*/ 	.word	0xffffffff


	//   ....[101]....
        /*75d0*/ 	.word	0xffffffff


	//   ....[102]....
        /*75d4*/ 	.word	0xffffffff


	//   ....[103]....
        /*75d8*/ 	.word	0xffffffff


	//   ....[104]....
        /*75dc*/ 	.word	0xffffffff


	//   ....[105]....
        /*75e0*/ 	.word	0xffffffff


	//   ....[106]....
        /*75e4*/ 	.word	0xffffffff


	//   ....[107]....
        /*75e8*/ 	.word	0xffffffff


	//   ....[108]....
        /*75ec*/ 	.word	0xffffffff


	//   ....[109]....
        /*75f0*/ 	.word	0xffffffff


	//   ....[110]....
        /*75f4*/ 	.word	0xffffffff


	//   ....[111]....
        /*75f8*/ 	.word	0xffffffff


	//   ....[112]....
        /*75fc*/ 	.word	0xffffffff


	//   ....[113]....
        /*7600*/ 	.word	0xffffffff


	//   ....[114]....
        /*7604*/ 	.word	0xffffffff


	//   ....[115]....
        /*7608*/ 	.word	0xffffffff


	//   ....[116]....
        /*760c*/ 	.word	0xffffffff


	//   ....[117]....
        /*7610*/ 	.word	0xffffffff


	//   ....[118]....
        /*7614*/ 	.word	0xffffffff


	//   ....[119]....
        /*7618*/ 	.word	0xffffffff


	//   ....[120]....
        /*761c*/ 	.word	0xffffffff


	//   ....[121]....
        /*7620*/ 	.word	0xffffffff


	//   ....[122]....
        /*7624*/ 	.word	0xffffffff


	//   ....[123]....
        /*7628*/ 	.word	0xffffffff


	//   ....[124]....
        /*762c*/ 	.word	0xffffffff


	//   ....[125]....
        /*7630*/ 	.word	0xffffffff


	//   ....[126]....
        /*7634*/ 	.word	0xffffffff


	//   ....[127]....
        /*7638*/ 	.word	0xffffffff


	//   ....[128]....
        /*763c*/ 	.word	0xffffffff


	//   ....[129]....
        /*7640*/ 	.word	0xffffffff


	//   ....[130]....
        /*7644*/ 	.word	0xffffffff


	//   ....[131]....
        /*7648*/ 	.word	0xffffffff


	//   ....[132]....
        /*764c*/ 	.word	0xffffffff


	//   ....[133]....
        /*7650*/ 	.word	0xffffffff


	//   ....[134]....
        /*7654*/ 	.word	0xffffffff


	//   ....[135]....
        /*7658*/ 	.word	0xffffffff


	//   ....[136]....
        /*765c*/ 	.word	0xffffffff


	//   ....[137]....
        /*7660*/ 	.word	0xffffffff


	//   ....[138]....
        /*7664*/ 	.word	0xffffffff


	//   ....[139]....
        /*7668*/ 	.word	0xffffffff


	//   ....[140]....
        /*766c*/ 	.word	0xffffffff


	//   ....[141]....
        /*7670*/ 	.word	0xffffffff


	//   ....[142]....
        /*7674*/ 	.word	0xffffffff


	//   ....[143]....
        /*7678*/ 	.word	0xffffffff


	//   ....[144]....
        /*767c*/ 	.word	0xffffffff


	//   ....[145]....
        /*7680*/ 	.word	0xffffffff


	//   ....[146]....
        /*7684*/ 	.word	0xffffffff


	//   ....[147]....
        /*7688*/ 	.word	0xffffffff


	//   ....[148]....
        /*768c*/ 	.word	0xffffffff


	//   ....[149]....
        /*7690*/ 	.word	0xffffffff


	//   ....[150]....
        /*7694*/ 	.word	0xffffffff


	//   ....[151]....
        /*7698*/ 	.word	0xffffffff


	//   ....[152]....
        /*769c*/ 	.word	0xffffffff


	//   ....[153]....
        /*76a0*/ 	.word	0xffffffff


	//   ....[154]....
        /*76a4*/ 	.word	0xffffffff


	//   ....[155]....
        /*76a8*/ 	.word	0xffffffff


	//   ....[156]....
        /*76ac*/ 	.word	0xffffffff


	//   ....[157]....
        /*76b0*/ 	.word	0xffffffff


	//   ....[158]....
        /*76b4*/ 	.word	0xffffffff


	//   ....[159]....
        /*76b8*/ 	.word	0xffffffff


	//   ....[160]....
        /*76bc*/ 	.word	0xffffffff


	//   ....[161]....
        /*76c0*/ 	.word	0xffffffff


	//   ....[162]....
        /*76c4*/ 	.word	0xffffffff


	//   ....[163]....
        /*76c8*/ 	.word	0xffffffff


	//   ....[164]....
        /*76cc*/ 	.word	0xffffffff


	//   ....[165]....
        /*76d0*/ 	.word	0xffffffff


	//   ....[166]....
        /*76d4*/ 	.word	0xffffffff


	//   ....[167]....
        /*76d8*/ 	.word	0xffffffff


	//   ....[168]....
        /*76dc*/ 	.word	0xffffffff


	//   ....[169]....
        /*76e0*/ 	.word	0xffffffff


	//   ....[170]....
        /*76e4*/ 	.word	0xffffffff


	//   ....[171]....
        /*76e8*/ 	.word	0xffffffff


	//   ....[172]....
        /*76ec*/ 	.word	0xffffffff


	//   ....[173]....
        /*76f0*/ 	.word	0xffffffff


	//   ....[174]....
        /*76f4*/ 	.word	0xffffffff


	//   ....[175]....
        /*76f8*/ 	.word	0xffffffff


	//   ....[176]....
        /*76fc*/ 	.word	0xffffffff


	//   ....[177]....
        /*7700*/ 	.word	0xffffffff


	//   ....[178]....
        /*7704*/ 	.word	0xffffffff


	//   ....[179]....
        /*7708*/ 	.word	0xffffffff


	//   ....[180]....
        /*770c*/ 	.word	0xffffffff


	//   ....[181]....
        /*7710*/ 	.word	0xffffffff


	//   ....[182]....
        /*7714*/ 	.word	0xffffffff


	//   ....[183]....
        /*7718*/ 	.word	0xffffffff


	//   ....[184]....
        /*771c*/ 	.word	0xffffffff


	//   ....[185]....
        /*7720*/ 	.word	0xffffffff


	//   ....[186]....
        /*7724*/ 	.word	0xffffffff


	//   ....[187]....
        /*7728*/ 	.word	0xffffffff


	//   ....[188]....
        /*772c*/ 	.word	0xffffffff


	//   ....[189]....
        /*7730*/ 	.word	0xffffffff


	//   ....[190]....
        /*7734*/ 	.word	0xffffffff


	//   ....[191]....
        /*7738*/ 	.word	0xffffffff


	//   ....[192]....
        /*773c*/ 	.word	0xffffffff


	//   ....[193]....
        /*7740*/ 	.word	0xffffffff


	//   ....[194]....
        /*7744*/ 	.word	0xffffffff


	//   ....[195]....
        /*7748*/ 	.word	0xffffffff


	//   ....[196]....
        /*774c*/ 	.word	0xffffffff


	//   ....[197]....
        /*7750*/ 	.word	0xffffffff


	//   ....[198]....
        /*7754*/ 	.word	0xffffffff


	//   ....[199]....
        /*7758*/ 	.word	0xffffffff


	//   ....[200]....
        /*775c*/ 	.word	0xffffffff


	//   ....[201]....
        /*7760*/ 	.word	0xffffffff


	//   ....[202]....
        /*7764*/ 	.word	0xffffffff


	//   ....[203]....
        /*7768*/ 	.word	0xffffffff


	//   ....[204]....
        /*776c*/ 	.word	0xffffffff


	//   ....[205]....
        /*7770*/ 	.word	0xffffffff


	//   ....[206]....
        /*7774*/ 	.word	0xffffffff


	//   ....[207]....
        /*7778*/ 	.word	0xffffffff


	//   ....[208]....
        /*777c*/ 	.word	0xffffffff


	//   ....[209]....
        /*7780*/ 	.word	0xffffffff


	//   ....[210]....
        /*7784*/ 	.word	0xffffffff


	//   ....[211]....
        /*7788*/ 	.word	0xffffffff


	//   ....[212]....
        /*778c*/ 	.word	0xffffffff


	//   ....[213]....
        /*7790*/ 	.word	0xffffffff


	//   ....[214]....
        /*7794*/ 	.word	0xffffffff


	//   ....[215]....
        /*7798*/ 	.word	0xffffffff


	//   ....[216]....
        /*779c*/ 	.word	0xffffffff


	//   ....[217]....
        /*77a0*/ 	.word	0xffffffff


	//   ....[218]....
        /*77a4*/ 	.word	0xffffffff


	//   ....[219]....
        /*77a8*/ 	.word	0xffffffff


	//   ....[220]....
        /*77ac*/ 	.word	0xffffffff


	//   ....[221]....
        /*77b0*/ 	.word	0xffffffff


	//   ....[222]....
        /*77b4*/ 	.word	0xffffffff


	//   ....[223]....
        /*77b8*/ 	.word	0xffffffff


	//   ....[224]....
        /*77bc*/ 	.word	0xffffffff


	//   ....[225]....
        /*77c0*/ 	.word	0xffffffff


	//   ....[226]....
        /*77c4*/ 	.word	0xffffffff


	//   ....[227]....
        /*77c8*/ 	.word	0xffffffff


	//   ....[228]....
        /*77cc*/ 	.word	0xffffffff


	//   ....[229]....
        /*77d0*/ 	.word	0xffffffff


	//   ....[230]....
        /*77d4*/ 	.word	0xffffffff


	//   ....[231]....
        /*77d8*/ 	.word	0xffffffff


	//   ....[232]....
        /*77dc*/ 	.word	0xffffffff


	//   ....[233]....
        /*77e0*/ 	.word	0xffffffff


	//   ....[234]....
        /*77e4*/ 	.word	0xffffffff


	//   ....[235]....
        /*77e8*/ 	.word	0xffffffff


	//   ....[236]....
        /*77ec*/ 	.word	0xffffffff


	//   ....[237]....
        /*77f0*/ 	.word	0xffffffff


	//   ....[238]....
        /*77f4*/ 	.word	0xffffffff


	//   ....[239]....
        /*77f8*/ 	.word	0xffffffff


	//   ....[240]....
        /*77fc*/ 	.word	0xffffffff


	//   ....[241]....
        /*7800*/ 	.word	0xffffffff


	//   ....[242]....
        /*7804*/ 	.word	0xffffffff


	//   ....[243]....
        /*7808*/ 	.word	0xffffffff


	//   ....[244]....
        /*780c*/ 	.word	0xffffffff


	//   ....[245]....
        /*7810*/ 	.word	0xffffffff


	//   ....[246]....
        /*7814*/ 	.word	0xffffffff


	//   ....[247]....
        /*7818*/ 	.word	0xffffffff


	//   ....[248]....
        /*781c*/ 	.word	0xffffffff


	//   ....[249]....
        /*7820*/ 	.word	0xffffffff


	//   ....[250]....
        /*7824*/ 	.word	0xffffffff


	//   ....[251]....
        /*7828*/ 	.word	0xffffffff


	//   ....[252]....
        /*782c*/ 	.word	0xffffffff


	//   ....[253]....
        /*7830*/ 	.word	0xffffffff


	//   ....[254]....
        /*7834*/ 	.word	0xffffffff


	//   ....[255]....
        /*7838*/ 	.word	0xffffffff


	//   ....[0]....
        /*783c*/ 	.word	0xffffffff


	//   ....[1]....
        /*7840*/ 	.word	0xffffffff


	//   ....[2]....
        /*7844*/ 	.word	0xffffffff


	//   ....[3]....
        /*7848*/ 	.word	0xffffffff


	//   ....[4]....
        /*784c*/ 	.word	0xffffffff


	//   ....[5]....
        /*7850*/ 	.word	0xffffffff


	//   ....[6]....
        /*7854*/ 	.word	0xffffffff


	//   ....[7]....
        /*7858*/ 	.word	0xffffffff


	//   ....[8]....
        /*785c*/ 	.word	0xffffffff


	//   ....[9]....
        /*7860*/ 	.word	0xffffffff


	//   ....[10]....
        /*7864*/ 	.word	0xffffffff


	//   ....[11]....
        /*7868*/ 	.word	0xffffffff


	//   ....[12]....
        /*786c*/ 	.word	0xffffffff


	//   ....[13]....
        /*7870*/ 	.word	0xffffffff


	//   ....[14]....
        /*7874*/ 	.word	0xffffffff


	//   ....[15]....
        /*7878*/ 	.word	0xffffffff


	//   ....[16]....
        /*787c*/ 	.word	0xffffffff


	//   ....[17]....
        /*7880*/ 	.word	0xffffffff


	//   ....[18]....
        /*7884*/ 	.word	0xffffffff


	//   ....[19]....
        /*7888*/ 	.word	0xffffffff


	//   ....[20]....
        /*788c*/ 	.word	0xffffffff


	//   ....[21]....
        /*7890*/ 	.word	0xffffffff


	//   ....[22]....
        /*7894*/ 	.word	0xffffffff


	//   ....[23]....
        /*7898*/ 	.word	0xffffffff


	//   ....[24]....
        /*789c*/ 	.word	0xffffffff


	//   ....[25]....
        /*78a0*/ 	.word	0xffffffff


	//   ....[26]....
        /*78a4*/ 	.word	0xffffffff


	//   ....[27]....
        /*78a8*/ 	.word	0xffffffff


	//   ....[28]....
        /*78ac*/ 	.word	0xffffffff


	//   ....[29]....
        /*78b0*/ 	.word	0xffffffff


	//   ....[30]....
        /*78b4*/ 	.word	0xffffffff


	//   ....[31]....
        /*78b8*/ 	.word	0xffffffff


	//   ....[32]....
        /*78bc*/ 	.word	0xffffffff


	//   ....[33]....
        /*78c0*/ 	.word	0xffffffff


	//   ....[34]....
        /*78c4*/ 	.word	0xffffffff


	//   ....[35]....
        /*78c8*/ 	.word	0xffffffff


	//   ....[36]....
        /*78cc*/ 	.word	0xffffffff


	//   ....[37]....
        /*78d0*/ 	.word	0xffffffff


	//   ....[38]....
        /*78d4*/ 	.word	0xffffffff


	//   ....[39]....
        /*78d8*/ 	.word	0xffffffff


	//   ....[40]....
        /*78dc*/ 	.word	0xffffffff


	//   ....[41]....
        /*78e0*/ 	.word	0xffffffff


	//   ....[42]....
        /*78e4*/ 	.word	0xffffffff


	//   ....[43]....
        /*78e8*/ 	.word	0xffffffff


	//   ....[44]....
        /*78ec*/ 	.word	0xffffffff


	//   ....[45]....
        /*78f0*/ 	.word	0xffffffff


	//   ....[46]....
        /*78f4*/ 	.word	0xffffffff


	//   ....[47]....
        /*78f8*/ 	.word	0xffffffff


	//   ....[48]....
        /*78fc*/ 	.word	0xffffffff


	//   ....[49]....
        /*7900*/ 	.word	0xffffffff


	//   ....[50]....
        /*7904*/ 	.word	0xffffffff


	//   ....[51]....
        /*7908*/ 	.word	0xffffffff


	//   ....[52]....
        /*790c*/ 	.word	0xffffffff


	//   ....[53]....
        /*7910*/ 	.word	0xffffffff


	//   ....[54]....
        /*7914*/ 	.word	0xffffffff


	//   ....[55]....
        /*7918*/ 	.word	0xffffffff


	//   ....[56]....
        /*791c*/ 	.word	0xffffffff


	//   ....[57]....
        /*7920*/ 	.word	0xffffffff


	//   ....[58]....
        /*7924*/ 	.word	0xffffffff


	//   ....[59]....
        /*7928*/ 	.word	0xffffffff


	//   ....[60]....
        /*792c*/ 	.word	0xffffffff


	//   ....[61]....
        /*7930*/ 	.word	0xffffffff


	//   ....[62]....
        /*7934*/ 	.word	0xffffffff


	//   ....[63]....
        /*7938*/ 	.word	0xffffffff


	//   ....[64]....
        /*793c*/ 	.word	0xffffffff


	//   ....[65]....
        /*7940*/ 	.word	0xffffffff


	//   ....[66]....
        /*7944*/ 	.word	0xffffffff


	//   ....[67]....
        /*7948*/ 	.word	0xffffffff


	//   ....[68]....
        /*794c*/ 	.word	0xffffffff


	//   ....[69]....
        /*7950*/ 	.word	0xffffffff


	//   ....[70]....
        /*7954*/ 	.word	0xffffffff


	//   ....[71]....
        /*7958*/ 	.word	0xffffffff


	//   ....[72]....
        /*795c*/ 	.word	0xffffffff


	//   ....[73]....
        /*7960*/ 	.word	0xffffffff


	//   ....[74]....
        /*7964*/ 	.word	0xffffffff


	//   ....[75]....
        /*7968*/ 	.word	0xffffffff


	//   ....[76]....
        /*796c*/ 	.word	0xffffffff


	//   ....[77]....
        /*7970*/ 	.word	0xffffffff


	//   ....[78]....
        /*7974*/ 	.word	0xffffffff


	//   ....[79]....
        /*7978*/ 	.word	0xffffffff


	//   ....[80]....
        /*797c*/ 	.word	0xffffffff


	//   ....[81]....
        /*7980*/ 	.word	0xffffffff


	//   ....[82]....
        /*7984*/ 	.word	0xffffffff


	//   ....[83]....
        /*7988*/ 	.word	0xffffffff


	//   ....[84]....
        /*798c*/ 	.word	0xffffffff


	//   ....[85]....
        /*7990*/ 	.word	0xffffffff


	//   ....[86]....
        /*7994*/ 	.word	0xffffffff


	//   ....[87]....
        /*7998*/ 	.word	0xffffffff


	//   ....[88]....
        /*799c*/ 	.word	0xffffffff


	//   ....[89]....
        /*79a0*/ 	.word	0xffffffff


	//   ....[90]....
        /*79a4*/ 	.word	0xffffffff


	//   ....[91]....
        /*79a8*/ 	.word	0xffffffff


	//   ....[92]....
        /*79ac*/ 	.word	0xffffffff


	//   ....[93]....
        /*79b0*/ 	.word	0xffffffff


	//   ....[94]....
        /*79b4*/ 	.word	0xffffffff


	//   ....[95]....
        /*79b8*/ 	.word	0xffffffff


	//   ....[96]....
        /*79bc*/ 	.word	0xffffffff


	//   ....[97]....
        /*79c0*/ 	.word	0xffffffff


	//   ....[98]....
        /*79c4*/ 	.word	0xffffffff


	//   ....[99]....
        /*79c8*/ 	.word	0xffffffff


	//   ....[100]....
        /*79cc*/ 	.word	0xffffffff


	//   ....[101]....
        /*79d0*/ 	.word	0xffffffff


	//   ....[102]....
        /*79d4*/ 	.word	0xffffffff


	//   ....[103]....
        /*79d8*/ 	.word	0xffffffff


	//   ....[104]....
        /*79dc*/ 	.word	0xffffffff


	//   ....[105]....
        /*79e0*/ 	.word	0xffffffff


	//   ....[106]....
        /*79e4*/ 	.word	0xffffffff


	//   ....[107]....
        /*79e8*/ 	.word	0xffffffff


	//   ....[108]....
        /*79ec*/ 	.word	0xffffffff


	//   ....[109]....
        /*79f0*/ 	.word	0xffffffff


	//   ....[110]....
        /*79f4*/ 	.word	0xffffffff


	//   ....[111]....
        /*79f8*/ 	.word	0xffffffff


	//   ....[112]....
        /*79fc*/ 	.word	0xffffffff


	//   ....[113]....
        /*7a00*/ 	.word	0xffffffff


	//   ....[114]....
        /*7a04*/ 	.word	0xffffffff


	//   ....[115]....
        /*7a08*/ 	.word	0xffffffff


	//   ....[116]....
        /*7a0c*/ 	.word	0xffffffff


	//   ....[117]....
        /*7a10*/ 	.word	0xffffffff


	//   ....[118]....
        /*7a14*/ 	.word	0xffffffff


	//   ....[119]....
        /*7a18*/ 	.word	0xffffffff


	//   ....[120]....
        /*7a1c*/ 	.word	0xffffffff


	//   ....[121]....
        /*7a20*/ 	.word	0xffffffff


	//   ....[122]....
        /*7a24*/ 	.word	0xffffffff


	//   ....[123]....
        /*7a28*/ 	.word	0xffffffff


	//   ....[124]....
        /*7a2c*/ 	.word	0xffffffff


	//   ....[125]....
        /*7a30*/ 	.word	0xffffffff


	//   ....[126]....
        /*7a34*/ 	.word	0xffffffff


	//   ....[127]....
        /*7a38*/ 	.word	0xffffffff


	//   ....[128]....
        /*7a3c*/ 	.word	0xffffffff


	//   ....[129]....
        /*7a40*/ 	.word	0xffffffff


	//   ....[130]....
        /*7a44*/ 	.word	0xffffffff


	//   ....[131]....
        /*7a48*/ 	.word	0xffffffff


	//   ....[132]....
        /*7a4c*/ 	.word	0xffffffff


	//   ....[133]....
        /*7a50*/ 	.word	0xffffffff


	//   ....[134]....
        /*7a54*/ 	.word	0xffffffff


	//   ....[135]....
        /*7a58*/ 	.word	0xffffffff


	//   ....[136]....
        /*7a5c*/ 	.word	0xffffffff


	//   ....[137]....
        /*7a60*/ 	.word	0xffffffff


	//   ....[138]....
        /*7a64*/ 	.word	0xffffffff


	//   ....[139]....
        /*7a68*/ 	.word	0xffffffff


	//   ....[140]....
        /*7a6c*/ 	.word	0xffffffff


	//   ....[141]....
        /*7a70*/ 	.word	0xffffffff


	//   ....[142]....
        /*7a74*/ 	.word	0xffffffff


	//   ....[143]....
        /*7a78*/ 	.word	0xffffffff


	//   ....[144]....
        /*7a7c*/ 	.word	0xffffffff


	//   ....[145]....
        /*7a80*/ 	.word	0xffffffff


	//   ....[146]....
        /*7a84*/ 	.word	0xffffffff


	//   ....[147]....
        /*7a88*/ 	.word	0xffffffff


	//   ....[148]....
        /*7a8c*/ 	.word	0xffffffff


	//   ....[149]....
        /*7a90*/ 	.word	0xffffffff


	//   ....[150]....
        /*7a94*/ 	.word	0xffffffff


	//   ....[151]....
        /*7a98*/ 	.word	0xffffffff


	//   ....[152]....
        /*7a9c*/ 	.word	0xffffffff


	//   ....[153]....
        /*7aa0*/ 	.word	0xffffffff


	//   ....[154]....
        /*7aa4*/ 	.word	0xffffffff


	//   ....[155]....
        /*7aa8*/ 	.word	0xffffffff


	//   ....[156]....
        /*7aac*/ 	.word	0xffffffff


	//   ....[157]....
        /*7ab0*/ 	.word	0xffffffff


	//   ....[158]....
        /*7ab4*/ 	.word	0xffffffff


	//   ....[159]....
        /*7ab8*/ 	.word	0xffffffff


	//   ....[160]....
        /*7abc*/ 	.word	0xffffffff


	//   ....[161]....
        /*7ac0*/ 	.word	0xffffffff


	//   ....[162]....
        /*7ac4*/ 	.word	0xffffffff


	//   ....[163]....
        /*7ac8*/ 	.word	0xffffffff


	//   ....[164]....
        /*7acc*/ 	.word	0xffffffff


	//   ....[165]....
        /*7ad0*/ 	.word	0xffffffff


	//   ....[166]....
        /*7ad4*/ 	.word	0xffffffff


	//   ....[167]....
        /*7ad8*/ 	.word	0xffffffff


	//   ....[168]....
        /*7adc*/ 	.word	0xffffffff


	//   ....[169]....
        /*7ae0*/ 	.word	0xffffffff


	//   ....[170]....
        /*7ae4*/ 	.word	0xffffffff


	//   ....[171]....
        /*7ae8*/ 	.word	0xffffffff


	//   ....[172]....
        /*7aec*/ 	.word	0xffffffff


	//   ....[173]....
        /*7af0*/ 	.word	0xffffffff


	//   ....[174]....
        /*7af4*/ 	.word	0xffffffff


	//   ....[175]....
        /*7af8*/ 	.word	0xffffffff


	//   ....[176]....
        /*7afc*/ 	.word	0xffffffff


	//   ....[177]....
        /*7b00*/ 	.word	0xffffffff


	//   ....[178]....
        /*7b04*/ 	.word	0xffffffff


	//   ....[179]....
        /*7b08*/ 	.word	0xffffffff


	//   ....[180]....
        /*7b0c*/ 	.word	0xffffffff


	//   ....[181]....
        /*7b10*/ 	.word	0xffffffff


	//   ....[182]....
        /*7b14*/ 	.word	0xffffffff


	//   ....[183]....
        /*7b18*/ 	.word	0xffffffff


	//   ....[184]....
        /*7b1c*/ 	.word	0xffffffff


	//   ....[185]....
        /*7b20*/ 	.word	0xffffffff


	//   ....[186]....
        /*7b24*/ 	.word	0xffffffff


	//   ....[187]....
        /*7b28*/ 	.word	0xffffffff


	//   ....[188]....
        /*7b2c*/ 	.word	0xffffffff


	//   ....[189]....
        /*7b30*/ 	.word	0xffffffff


	//   ....[190]....
        /*7b34*/ 	.word	0xffffffff


	//   ....[191]....
        /*7b38*/ 	.word	0xffffffff


	//   ....[192]....
        /*7b3c*/ 	.word	0xffffffff


	//   ....[193]....
        /*7b40*/ 	.word	0xffffffff


	//   ....[194]....
        /*7b44*/ 	.word	0xffffffff


	//   ....[195]....
        /*7b48*/ 	.word	0xffffffff


	//   ....[196]....
        /*7b4c*/ 	.word	0xffffffff


	//   ....[197]....
        /*7b50*/ 	.word	0xffffffff


	//   ....[198]....
        /*7b54*/ 	.word	0xffffffff


	//   ....[199]....
        /*7b58*/ 	.word	0xffffffff


	//   ....[200]....
        /*7b5c*/ 	.word	0xffffffff


	//   ....[201]....
        /*7b60*/ 	.word	0xffffffff


	//   ....[202]....
        /*7b64*/ 	.word	0xffffffff


	//   ....[203]....
        /*7b68*/ 	.word	0xffffffff


	//   ....[204]....
        /*7b6c*/ 	.word	0xffffffff


	//   ....[205]....
        /*7b70*/ 	.word	0xffffffff


	//   ....[206]....
        /*7b74*/ 	.word	0xffffffff


	//   ....[207]....
        /*7b78*/ 	.word	0xffffffff


	//   ....[208]....
        /*7b7c*/ 	.word	0xffffffff


	//   ....[209]....
        /*7b80*/ 	.word	0xffffffff


	//   ....[210]....
        /*7b84*/ 	.word	0xffffffff


	//   ....[211]....
        /*7b88*/ 	.word	0xffffffff


	//   ....[212]....
        /*7b8c*/ 	.word	0xffffffff


	//   ....[213]....
        /*7b90*/ 	.word	0xffffffff


	//   ....[214]....
        /*7b94*/ 	.word	0xffffffff


	//   ....[215]....
        /*7b98*/ 	.word	0xffffffff


	//   ....[216]....
        /*7b9c*/ 	.word	0xffffffff


	//   ....[217]....
        /*7ba0*/ 	.word	0xffffffff


	//   ....[218]....
        /*7ba4*/ 	.word	0xffffffff


	//   ....[219]....
        /*7ba8*/ 	.word	0xffffffff


	//   ....[220]....
        /*7bac*/ 	.word	0xffffffff


	//   ....[221]....
        /*7bb0*/ 	.word	0xffffffff


	//   ....[222]....
        /*7bb4*/ 	.word	0xffffffff


	//   ....[223]....
        /*7bb8*/ 	.word	0xffffffff


	//   ....[224]....
        /*7bbc*/ 	.word	0xffffffff


	//   ....[225]....
        /*7bc0*/ 	.word	0xffffffff


	//   ....[226]....
        /*7bc4*/ 	.word	0xffffffff


	//   ....[227]....
        /*7bc8*/ 	.word	0xffffffff


	//   ....[228]....
        /*7bcc*/ 	.word	0xffffffff


	//   ....[229]....
        /*7bd0*/ 	.word	0xffffffff


	//   ....[230]....
        /*7bd4*/ 	.word	0xffffffff


	//   ....[231]....
        /*7bd8*/ 	.word	0xffffffff


	//   ....[232]....
        /*7bdc*/ 	.word	0xffffffff


	//   ....[233]....
        /*7be0*/ 	.word	0xffffffff


	//   ....[234]....
        /*7be4*/ 	.word	0xffffffff


	//   ....[235]....
        /*7be8*/ 	.word	0xffffffff


	//   ....[236]....
        /*7bec*/ 	.word	0xffffffff


	//   ....[237]....
        /*7bf0*/ 	.word	0xffffffff


	//   ....[238]....
        /*7bf4*/ 	.word	0xffffffff


	//   ....[239]....
        /*7bf8*/ 	.word	0xffffffff


	//   ....[240]....
        /*7bfc*/ 	.word	0xffffffff


	//   ....[241]....
        /*7c00*/ 	.word	0xffffffff


	//   ....[242]....
        /*7c04*/ 	.word	0xffffffff


	//   ....[243]....
        /*7c08*/ 	.word	0xffffffff


	//   ....[244]....
        /*7c0c*/ 	.word	0xffffffff


	//   ....[245]....
        /*7c10*/ 	.word	0xffffffff


	//   ....[246]....
        /*7c14*/ 	.word	0xffffffff


	//   ....[247]....
        /*7c18*/ 	.word	0xffffffff


	//   ....[248]....
        /*7c1c*/ 	.word	0xffffffff


	//   ....[249]....
        /*7c20*/ 	.word	0xffffffff


	//   ....[250]....
        /*7c24*/ 	.word	0xffffffff


	//   ....[251]....
        /*7c28*/ 	.word	0xffffffff


	//   ....[252]....
        /*7c2c*/ 	.word	0xffffffff


	//   ....[253]....
        /*7c30*/ 	.word	0xffffffff


	//   ....[254]....
        /*7c34*/ 	.word	0xffffffff


	//   ....[255]....
        /*7c38*/ 	.word	0xffffffff


	//   ....[0]....
        /*7c3c*/ 	.word	0xffffffff


	//   ....[1]....
        /*7c40*/ 	.word	0xffffffff


	//   ....[2]....
        /*7c44*/ 	.word	0xffffffff


	//   ....[3]....
        /*7c48*/ 	.word	0xffffffff


	//   ....[4]....
        /*7c4c*/ 	.word	0xffffffff


	//   ....[5]....
        /*7c50*/ 	.word	0xffffffff


	//   ....[6]....
        /*7c54*/ 	.word	0xffffffff


	//   ....[7]....
        /*7c58*/ 	.word	0xffffffff


	//   ....[8]....
        /*7c5c*/ 	.word	0xffffffff


	//   ....[9]....
        /*7c60*/ 	.word	0xffffffff


	//   ....[10]....
        /*7c64*/ 	.word	0xffffffff


	//   ....[11]....
        /*7c68*/ 	.word	0xffffffff


	//   ....[12]....
        /*7c6c*/ 	.word	0xffffffff


	//   ....[13]....
        /*7c70*/ 	.word	0xffffffff


	//   ....[14]....
        /*7c74*/ 	.word	0xffffffff


	//   ....[15]....
        /*7c78*/ 	.word	0xffffffff


	//   ....[16]....
        /*7c7c*/ 	.word	0xffffffff


	//   ....[17]....
        /*7c80*/ 	.word	0xffffffff


	//   ....[18]....
        /*7c84*/ 	.word	0xffffffff


	//   ....[19]....
        /*7c88*/ 	.word	0xffffffff


	//   ....[20]....
        /*7c8c*/ 	.word	0xffffffff


	//   ....[21]....
        /*7c90*/ 	.word	0xffffffff


	//   ....[22]....
        /*7c94*/ 	.word	0xffffffff


	//   ....[23]....
        /*7c98*/ 	.word	0xffffffff


	//   ....[24]....
        /*7c9c*/ 	.word	0xffffffff


	//   ....[25]....
        /*7ca0*/ 	.word	0xffffffff


	//   ....[26]....
        /*7ca4*/ 	.word	0xffffffff


	//   ....[27]....
        /*7ca8*/ 	.word	0xffffffff


	//   ....[28]....
        /*7cac*/ 	.word	0xffffffff


	//   ....[29]....
        /*7cb0*/ 	.word	0xffffffff


	//   ....[30]....
        /*7cb4*/ 	.word	0xffffffff


	//   ....[31]....
        /*7cb8*/ 	.word	0xffffffff


	//   ....[32]....
        /*7cbc*/ 	.word	0xffffffff


	//   ....[33]....
        /*7cc0*/ 	.word	0xffffffff


	//   ....[34]....
        /*7cc4*/ 	.word	0xffffffff


	//   ....[35]....
        /*7cc8*/ 	.word	0xffffffff


	//   ....[36]....
        /*7ccc*/ 	.word	0xffffffff


	//   ....[37]....
        /*7cd0*/ 	.word	0xffffffff


	//   ....[38]....
        /*7cd4*/ 	.word	0xffffffff


	//   ....[39]....
        /*7cd8*/ 	.word	0xffffffff


	//   ....[40]....
        /*7cdc*/ 	.word	0xffffffff


	//   ....[41]....
        /*7ce0*/ 	.word	0xffffffff


	//   ....[42]....
        /*7ce4*/ 	.word	0xffffffff


	//   ....[43]....
        /*7ce8*/ 	.word	0xffffffff


	//   ....[44]....
        /*7cec*/ 	.word	0xffffffff


	//   ....[45]....
        /*7cf0*/ 	.word	0xffffffff


	//   ....[46]....
        /*7cf4*/ 	.word	0xffffffff


	//   ....[47]....
        /*7cf8*/ 	.word	0xffffffff


	//   ....[48]....
        /*7cfc*/ 	.word	0xffffffff


	//   ....[49]....
        /*7d00*/ 	.word	0xffffffff


	//   ....[50]....
        /*7d04*/ 	.word	0xffffffff


	//   ....[51]....
        /*7d08*/ 	.word	0xffffffff


	//   ....[52]....
        /*7d0c*/ 	.word	0xffffffff


	//   ....[53]....
        /*7d10*/ 	.word	0xffffffff


	//   ....[54]....
        /*7d14*/ 	.word	0xffffffff


	//   ....[55]....
        /*7d18*/ 	.word	0xffffffff


	//   ....[56]....
        /*7d1c*/ 	.word	0xffffffff


	//   ....[57]....
        /*7d20*/ 	.word	0xffffffff


	//   ....[58]....
        /*7d24*/ 	.word	0xffffffff


	//   ....[59]....
        /*7d28*/ 	.word	0xffffffff


	//   ....[60]....
        /*7d2c*/ 	.word	0xffffffff


	//   ....[61]....
        /*7d30*/ 	.word	0xffffffff


	//   ....[62]....
        /*7d34*/ 	.word	0xffffffff


	//   ....[63]....
        /*7d38*/ 	.word	0xffffffff


	//   ....[64]....
        /*7d3c*/ 	.word	0xffffffff


	//   ....[65]....
        /*7d40*/ 	.word	0xffffffff


	//   ....[66]....
        /*7d44*/ 	.word	0xffffffff


	//   ....[67]....
        /*7d48*/ 	.word	0xffffffff


	//   ....[68]....
        /*7d4c*/ 	.word	0xffffffff


	//   ....[69]....
        /*7d50*/ 	.word	0xffffffff


	//   ....[70]....
        /*7d54*/ 	.word	0xffffffff


	//   ....[71]....
        /*7d58*/ 	.word	0xffffffff


	//   ....[72]....
        /*7d5c*/ 	.word	0xffffffff


	//   ....[73]....
        /*7d60*/ 	.word	0xffffffff


	//   ....[74]....
        /*7d64*/ 	.word	0xffffffff


	//   ....[75]....
        /*7d68*/ 	.word	0xffffffff


	//   ....[76]....
        /*7d6c*/ 	.word	0xffffffff


	//   ....[77]....
        /*7d70*/ 	.word	0xffffffff


	//   ....[78]....
        /*7d74*/ 	.word	0xffffffff


	//   ....[79]....
        /*7d78*/ 	.word	0xffffffff


	//   ....[80]....
        /*7d7c*/ 	.word	0xffffffff


	//   ....[81]....
        /*7d80*/ 	.word	0xffffffff


	//   ....[82]....
        /*7d84*/ 	.word	0xffffffff


	//   ....[83]....
        /*7d88*/ 	.word	0xffffffff


	//   ....[84]....
        /*7d8c*/ 	.word	0xffffffff


	//   ....[85]....
        /*7d90*/ 	.word	0xffffffff


	//   ....[86]....
        /*7d94*/ 	.word	0xffffffff


	//   ....[87]....
        /*7d98*/ 	.word	0xffffffff


	//   ....[88]....
        /*7d9c*/ 	.word	0xffffffff


	//   ....[89]....
        /*7da0*/ 	.word	0xffffffff


	//   ....[90]....
        /*7da4*/ 	.word	0xffffffff


	//   ....[91]....
        /*7da8*/ 	.word	0xffffffff


	//   ....[92]....
        /*7dac*/ 	.word	0xffffffff


	//   ....[93]....
        /*7db0*/ 	.word	0xffffffff


	//   ....[94]....
        /*7db4*/ 	.word	0xffffffff


	//   ....[95]....
        /*7db8*/ 	.word	0xffffffff


	//   ....[96]....
        /*7dbc*/ 	.word	0xffffffff


	//   ....[97]....
        /*7dc0*/ 	.word	0xffffffff


	//   ....[98]....
        /*7dc4*/ 	.word	0xffffffff


	//   ....[99]....
        /*7dc8*/ 	.word	0xffffffff


	//   ....[100]....
        /*7dcc*/ 	.word	0xffffffff


	//   ....[101]....
        /*7dd0*/ 	.word	0xffffffff


	//   ....[102]....
        /*7dd4*/ 	.word	0xffffffff


	//   ....[103]....
        /*7dd8*/ 	.word	0xffffffff


	//   ....[104]....
        /*7ddc*/ 	.word	0xffffffff


	//   ....[105]....
        /*7de0*/ 	.word	0xffffffff


	//   ....[106]....
        /*7de4*/ 	.word	0xffffffff


	//   ....[107]....
        /*7de8*/ 	.word	0xffffffff


	//   ....[108]....
        /*7dec*/ 	.word	0xffffffff


	//   ....[109]....
        /*7df0*/ 	.word	0xffffffff


	//   ....[110]....
        /*7df4*/ 	.word	0xffffffff


	//   ....[111]....
        /*7df8*/ 	.word	0xffffffff


	//   ....[112]....
        /*7dfc*/ 	.word	0xffffffff


	//   ....[113]....
        /*7e00*/ 	.word	0xffffffff


	//   ....[114]....
        /*7e04*/ 	.word	0xffffffff


	//   ....[115]....
        /*7e08*/ 	.word	0xffffffff


	//   ....[116]....
        /*7e0c*/ 	.word	0xffffffff


	//   ....[117]....
        /*7e10*/ 	.word	0xffffffff


	//   ....[118]....
        /*7e14*/ 	.word	0xffffffff


	//   ....[119]....
        /*7e18*/ 	.word	0xffffffff


	//   ....[120]....
        /*7e1c*/ 	.word	0xffffffff


	//   ....[121]....
        /*7e20*/ 	.word	0xffffffff


	//   ....[122]....
        /*7e24*/ 	.word	0xffffffff


	//   ....[123]....
        /*7e28*/ 	.word	0xffffffff


	//   ....[124]....
        /*7e2c*/ 	.word	0xffffffff


	//   ....[125]....
        /*7e30*/ 	.word	0xffffffff


	//   ....[126]....
        /*7e34*/ 	.word	0xffffffff


	//   ....[127]....
        /*7e38*/ 	.word	0xffffffff


	//   ....[128]....
        /*7e3c*/ 	.word	0xffffffff


	//   ....[129]....
        /*7e40*/ 	.word	0xffffffff


	//   ....[130]....
        /*7e44*/ 	.word	0xffffffff


	//   ....[131]....
        /*7e48*/ 	.word	0xffffffff


	//   ....[132]....
        /*7e4c*/ 	.word	0xffffffff


	//   ....[133]....
        /*7e50*/ 	.word	0xffffffff


	//   ....[134]....
        /*7e54*/ 	.word	0xffffffff


	//   ....[135]....
        /*7e58*/ 	.word	0xffffffff


	//   ....[136]....
        /*7e5c*/ 	.word	0xffffffff


	//   ....[137]....
        /*7e60*/ 	.word	0xffffffff


	//   ....[138]....
        /*7e64*/ 	.word	0xffffffff


	//   ....[139]....
        /*7e68*/ 	.word	0xffffffff


	//   ....[140]....
        /*7e6c*/ 	.word	0xffffffff


	//   ....[141]....
        /*7e70*/ 	.word	0xffffffff


	//   ....[142]....
        /*7e74*/ 	.word	0xffffffff


	//   ....[143]....
        /*7e78*/ 	.word	0xffffffff


	//   ....[144]....
        /*7e7c*/ 	.word	0xffffffff


	//   ....[145]....
        /*7e80*/ 	.word	0xffffffff


	//   ....[146]....
        /*7e84*/ 	.word	0xffffffff


	//   ....[147]....
        /*7e88*/ 	.word	0xffffffff


	//   ....[148]....
        /*7e8c*/ 	.word	0xffffffff


	//   ....[149]....
        /*7e90*/ 	.word	0xffffffff


	//   ....[150]....
        /*7e94*/ 	.word	0xffffffff


	//   ....[151]....
        /*7e98*/ 	.word	0xffffffff


	//   ....[152]....
        /*7e9c*/ 	.word	0xffffffff


	//   ....[153]....
        /*7ea0*/ 	.word	0xffffffff


	//   ....[154]....
        /*7ea4*/ 	.word	0xffffffff


	//   ....[155]....
        /*7ea8*/ 	.word	0xffffffff


	//   ....[156]....
        /*7eac*/ 	.word	0xffffffff


	//   ....[157]....
        /*7eb0*/ 	.word	0xffffffff


	//   ....[158]....
        /*7eb4*/ 	.word	0xffffffff


	//   ....[159]....
        /*7eb8*/ 	.word	0xffffffff


	//   ....[160]....
        /*7ebc*/ 	.word	0xffffffff


	//   ....[161]....
        /*7ec0*/ 	.word	0xffffffff


	//   ....[162]....
        /*7ec4*/ 	.word	0xffffffff


	//   ....[163]....
        /*7ec8*/ 	.word	0xffffffff


	//   ....[164]....
        /*7ecc*/ 	.word	0xffffffff


	//   ....[165]....
        /*7ed0*/ 	.word	0xffffffff


	//   ....[166]....
        /*7ed4*/ 	.word	0xffffffff


	//   ....[167]....
        /*7ed8*/ 	.word	0xffffffff


	//   ....[168]....
        /*7edc*/ 	.word	0xffffffff


	//   ....[169]....
        /*7ee0*/ 	.word	0xffffffff


	//   ....[170]....
        /*7ee4*/ 	.word	0xffffffff


	//   ....[171]....
        /*7ee8*/ 	.word	0xffffffff


	//   ....[172]....
        /*7eec*/ 	.word	0xffffffff


	//   ....[173]....
        /*7ef0*/ 	.word	0xffffffff


	//   ....[174]....
        /*7ef4*/ 	.word	0xffffffff


	//   ....[175]....
        /*7ef8*/ 	.word	0xffffffff


	//   ....[176]....
        /*7efc*/ 	.word	0xffffffff


	//   ....[177]....
        /*7f00*/ 	.word	0xffffffff


	//   ....[178]....
        /*7f04*/ 	.word	0xffffffff


	//   ....[179]....
        /*7f08*/ 	.word	0xffffffff


	//   ....[180]....
        /*7f0c*/ 	.word	0xffffffff


	//   ....[181]....
        /*7f10*/ 	.word	0xffffffff


	//   ....[182]....
        /*7f14*/ 	.word	0xffffffff


	//   ....[183]....
        /*7f18*/ 	.word	0xffffffff


	//   ....[184]....
        /*7f1c*/ 	.word	0xffffffff


	//   ....[185]....
        /*7f20*/ 	.word	0xffffffff


	//   ....[186]....
        /*7f24*/ 	.word	0xffffffff


	//   ....[187]....
        /*7f28*/ 	.word	0xffffffff


	//   ....[188]....
        /*7f2c*/ 	.word	0xffffffff


	//   ....[189]....
        /*7f30*/ 	.word	0xffffffff


	//   ....[190]....
        /*7f34*/ 	.word	0xffffffff


	//   ....[191]....
        /*7f38*/ 	.word	0xffffffff


	//   ....[192]....
        /*7f3c*/ 	.word	0xffffffff


	//   ....[193]....
        /*7f40*/ 	.word	0xffffffff


	//   ....[194]....
        /*7f44*/ 	.word	0xffffffff


	//   ....[195]....
        /*7f48*/ 	.word	0xffffffff


	//   ....[196]....
        /*7f4c*/ 	.word	0xffffffff


	//   ....[197]....
        /*7f50*/ 	.word	0xffffffff


	//   ....[198]....
        /*7f54*/ 	.word	0xffffffff


	//   ....[199]....
        /*7f58*/ 	.word	0xffffffff


	//   ....[200]....
        /*7f5c*/ 	.word	0xffffffff


	//   ....[201]....
        /*7f60*/ 	.word	0xffffffff


	//   ....[202]....
        /*7f64*/ 	.word	0xffffffff


	//   ....[203]....
        /*7f68*/ 	.word	0xffffffff


	//   ....[204]....
        /*7f6c*/ 	.word	0xffffffff


	//   ....[205]....
        /*7f70*/ 	.word	0xffffffff


	//   ....[206]....
        /*7f74*/ 	.word	0xffffffff


	//   ....[207]....
        /*7f78*/ 	.word	0xffffffff


	//   ....[208]....
        /*7f7c*/ 	.word	0xffffffff


	//   ....[209]....
        /*7f80*/ 	.word	0xffffffff


	//   ....[210]....
        /*7f84*/ 	.word	0xffffffff


	//   ....[211]....
        /*7f88*/ 	.word	0xffffffff


	//   ....[212]....
        /*7f8c*/ 	.word	0xffffffff


	//   ....[213]....
        /*7f90*/ 	.word	0xffffffff


	//   ....[214]....
        /*7f94*/ 	.word	0xffffffff


	//   ....[215]....
        /*7f98*/ 	.word	0xffffffff


	//   ....[216]....
        /*7f9c*/ 	.word	0xffffffff


	//   ....[217]....
        /*7fa0*/ 	.word	0xffffffff


	//   ....[218]....
        /*7fa4*/ 	.word	0xffffffff


	//   ....[219]....
        /*7fa8*/ 	.word	0xffffffff


	//   ....[220]....
        /*7fac*/ 	.word	0xffffffff


	//   ....[221]....
        /*7fb0*/ 	.word	0xffffffff


	//   ....[222]....
        /*7fb4*/ 	.word	0xffffffff


	//   ....[223]....
        /*7fb8*/ 	.word	0xffffffff


	//   ....[224]....
        /*7fbc*/ 	.word	0xffffffff


	//   ....[225]....
        /*7fc0*/ 	.word	0xffffffff


	//   ....[226]....
        /*7fc4*/ 	.word	0xffffffff


	//   ....[227]....
        /*7fc8*/ 	.word	0xffffffff


	//   ....[228]....
        /*7fcc*/ 	.word	0xffffffff


	//   ....[229]....
        /*7fd0*/ 	.word	0xffffffff


	//   ....[230]....
        /*7fd4*/ 	.word	0xffffffff


	//   ....[231]....
        /*7fd8*/ 	.word	0xffffffff


	//   ....[232]....
        /*7fdc*/ 	.word	0xffffffff


	//   ....[233]....
        /*7fe0*/ 	.word	0xffffffff


	//   ....[234]....
        /*7fe4*/ 	.word	0xffffffff


	//   ....[235]....
        /*7fe8*/ 	.word	0xffffffff


	//   ....[236]....
        /*7fec*/ 	.word	0xffffffff


	//   ....[237]....
        /*7ff0*/ 	.word	0xffffffff


	//   ....[238]....
        /*7ff4*/ 	.word	0xffffffff


	//   ....[239]....
        /*7ff8*/ 	.word	0xffffffff


	//   ....[240]....
        /*7ffc*/ 	.word	0xffffffff


	//   ....[241]....
        /*8000*/ 	.word	0xffffffff


	//   ....[242]....
        /*8004*/ 	.word	0xffffffff


	//   ....[243]....
        /*8008*/ 	.word	0xffffffff


	//   ....[244]....
        /*800c*/ 	.word	0xffffffff


	//   ....[245]....
        /*8010*/ 	.word	0xffffffff


	//   ....[246]....
        /*8014*/ 	.word	0xffffffff


	//   ....[247]....
        /*8018*/ 	.word	0xffffffff


	//   ....[248]....
        /*801c*/ 	.word	0xffffffff


	//   ....[249]....
        /*8020*/ 	.word	0xffffffff


	//   ....[250]....
        /*8024*/ 	.word	0xffffffff


	//   ....[251]....
        /*8028*/ 	.word	0xffffffff


	//   ....[252]....
        /*802c*/ 	.word	0xffffffff


	//   ....[253]....
        /*8030*/ 	.word	0xffffffff


	//   ....[254]....
        /*8034*/ 	.word	0xffffffff


	//   ....[255]....
        /*8038*/ 	.word	0xffffffff


	//----- nvinfo : EIATTR_COOP_GROUP_INSTR_OFFSETS
	.align		4
.L_257:
        /*803c*/ 	.byte	0x04, 0x28
        /*803e*/ 	.short	(.L_259 - .L_258)


	//   ....[0]....
.L_258:
        /*8040*/ 	.word	0x00000030


	//   ....[1]....
        /*8044*/ 	.word	0x00000050


	//   ....[2]....
        /*8048*/ 	.word	0x00000060


	//   ....[3]....
        /*804c*/ 	.word	0x00000070


	//   ....[4]....
        /*8050*/ 	.word	0x00000080


	//   ....[5]....
        /*8054*/ 	.word	0x000000b0


	//   ....[6]....
        /*8058*/ 	.word	0x000000c0


	//   ....[7]....
        /*805c*/ 	.word	0x000000d0


	//   ....[8]....
        /*8060*/ 	.word	0x000000e0


	//   ....[9]....
        /*8064*/ 	.word	0x00000110


	//   ....[10]....
        /*8068*/ 	.word	0x00000120


	//   ....[11]....
        /*806c*/ 	.word	0x00000130


	//   ....[12]....
        /*8070*/ 	.word	0x00000140


	//   ....[13]....
        /*8074*/ 	.word	0x00000170


	//   ....[14]....
        /*8078*/ 	.word	0x00000180


	//   ....[15]....
        /*807c*/ 	.word	0x00000190


	//   ....[16]....
        /*8080*/ 	.word	0x000001a0


	//   ....[17]....
        /*8084*/ 	.word	0x000001d0


	//   ....[18]....
        /*8088*/ 	.word	0x000001e0


	//   ....[19]....
        /*808c*/ 	.word	0x000001f0


	//   ....[20]....
        /*8090*/ 	.word	0x00000200


	//   ....[21]....
        /*8094*/ 	.word	0x00000230


	//   ....[22]....
        /*8098*/ 	.word	0x00000240


	//   ....[23]....
        /*809c*/ 	.word	0x00000250


	//   ....[24]....
        /*80a0*/ 	.word	0x00000260


	//   ....[25]....
        /*80a4*/ 	.word	0x00000290


	//   ....[26]....
        /*80a8*/ 	.word	0x000002a0


	//   ....[27]....
        /*80ac*/ 	.word	0x000002b0


	//   ....[28]....
        /*80b0*/ 	.word	0x000002c0


	//   ....[29]....
        /*80b4*/ 	.word	0x000002f0


	//   ....[30]....
        /*80b8*/ 	.word	0x00000300


	//   ....[31]....
        /*80bc*/ 	.word	0x00000310


	//   ....[32]....
        /*80c0*/ 	.word	0x00000320


	//   ....[33]....
        /*80c4*/ 	.word	0x00000350


	//   ....[34]....
        /*80c8*/ 	.word	0x00000360


	//   ....[35]....
        /*80cc*/ 	.word	0x00000370


	//   ....[36]....
        /*80d0*/ 	.word	0x00000380


	//   ....[37]....
        /*80d4*/ 	.word	0x000003b0


	//   ....[38]....
        /*80d8*/ 	.word	0x000003c0


	//   ....[39]....
        /*80dc*/ 	.word	0x000003d0


	//   ....[40]....
        /*80e0*/ 	.word	0x000003e0


	//   ....[41]....
        /*80e4*/ 	.word	0x00000410


	//   ....[42]....
        /*80e8*/ 	.word	0x00000420


	//   ....[43]....
        /*80ec*/ 	.word	0x00000430


	//   ....[44]....
        /*80f0*/ 	.word	0x00000440


	//   ....[45]....
        /*80f4*/ 	.word	0x00000470


	//   ....[46]....
        /*80f8*/ 	.word	0x00000480


	//   ....[47]....
        /*80fc*/ 	.word	0x00000490


	//   ....[48]....
        /*8100*/ 	.word	0x000004a0


	//   ....[49]....
        /*8104*/ 	.word	0x000004d0


	//   ....[50]....
        /*8108*/ 	.word	0x000004e0


	//   ....[51]....
        /*810c*/ 	.word	0x000004f0


	//   ....[52]....
        /*8110*/ 	.word	0x00000500


	//   ....[53]....
        /*8114*/ 	.word	0x00000530


	//   ....[54]....
        /*8118*/ 	.word	0x00000540


	//   ....[55]....
        /*811c*/ 	.word	0x00000550


	//   ....[56]....
        /*8120*/ 	.word	0x00000560


	//   ....[57]....
        /*8124*/ 	.word	0x00000590


	//   ....[58]....
        /*8128*/ 	.word	0x000005a0


	//   ....[59]....
        /*812c*/ 	.word	0x000005b0


	//   ....[60]....
        /*8130*/ 	.word	0x000005c0


	//   ....[61]....
        /*8134*/ 	.word	0x000005f0


	//   ....[62]....
        /*8138*/ 	.word	0x00000600


	//   ....[63]....
        /*813c*/ 	.word	0x00000610


	//   ....[64]....
        /*8140*/ 	.word	0x00000620


	//   ....[65]....
        /*8144*/ 	.word	0x00000650


	//   ....[66]....
        /*8148*/ 	.word	0x00000660


	//   ....[67]....
        /*814c*/ 	.word	0x00000670


	//   ....[68]....
        /*8150*/ 	.word	0x00000680


	//   ....[69]....
        /*8154*/ 	.word	0x000006b0


	//   ....[70]....
        /*8158*/ 	.word	0x000006c0


	//   ....[71]....
        /*815c*/ 	.word	0x000006d0


	//   ....[72]....
        /*8160*/ 	.word	0x000006e0


	//   ....[73]....
        /*8164*/ 	.word	0x00000710


	//   ....[74]....
        /*8168*/ 	.word	0x00000720


	//   ....[75]....
        /*816c*/ 	.word	0x00000730


	//   ....[76]....
        /*8170*/ 	.word	0x00000740


	//   ....[77]....
        /*8174*/ 	.word	0x00000770


	//   ....[78]....
        /*8178*/ 	.word	0x00000780


	//   ....[79]....
        /*817c*/ 	.word	0x00000790


	//   ....[80]....
        /*8180*/ 	.word	0x000007a0


	//   ....[81]....
        /*8184*/ 	.word	0x000007d0


	//   ....[82]....
        /*8188*/ 	.word	0x000007e0


	//   ....[83]....
        /*818c*/ 	.word	0x000007f0


	//   ....[84]....
        /*8190*/ 	.word	0x00000800


	//   ....[85]....
        /*8194*/ 	.word	0x00000830


	//   ....[86]....
        /*8198*/ 	.word	0x00000840


	//   ....[87]....
        /*819c*/ 	.word	0x00000850


	//   ....[88]....
        /*81a0*/ 	.word	0x00000860


	//   ....[89]....
        /*81a4*/ 	.word	0x00000890


	//   ....[90]....
        /*81a8*/ 	.word	0x000008a0


	//   ....[91]....
        /*81ac*/ 	.word	0x000008b0


	//   ....[92]....
        /*81b0*/ 	.word	0x000008c0


	//   ....[93]....
        /*81b4*/ 	.word	0x000008f0


	//   ....[94]....
        /*81b8*/ 	.word	0x00000900


	//   ....[95]....
        /*81bc*/ 	.word	0x00000910


	//   ....[96]....
        /*81c0*/ 	.word	0x00000920


	//   ....[97]....
        /*81c4*/ 	.word	0x00000950


	//   ....[98]....
        /*81c8*/ 	.word	0x00000960


	//   ....[99]....
        /*81cc*/ 	.word	0x00000970


	//   ....[100]....
        /*81d0*/ 	.word	0x00000980


	//   ....[101]....
        /*81d4*/ 	.word	0x000009b0


	//   ....[102]....
        /*81d8*/ 	.word	0x000009c0


	//   ....[103]....
        /*81dc*/ 	.word	0x000009d0


	//   ....[104]....
        /*81e0*/ 	.word	0x000009e0


	//   ....[105]....
        /*81e4*/ 	.word	0x00000a10


	//   ....[106]....
        /*81e8*/ 	.word	0x00000a20


	//   ....[107]....
        /*81ec*/ 	.word	0x00000a30


	//   ....[108]....
        /*81f0*/ 	.word	0x00000a40


	//   ....[109]....
        /*81f4*/ 	.word	0x00000a70


	//   ....[110]....
        /*81f8*/ 	.word	0x00000a80


	//   ....[111]....
        /*81fc*/ 	.word	0x00000a90


	//   ....[112]....
        /*8200*/ 	.word	0x00000aa0


	//   ....[113]....
        /*8204*/ 	.word	0x00000ad0


	//   ....[114]....
        /*8208*/ 	.word	0x00000ae0


	//   ....[115]....
        /*820c*/ 	.word	0x00000af0


	//   ....[116]....
        /*8210*/ 	.word	0x00000b00


	//   ....[117]....
        /*8214*/ 	.word	0x00000b30


	//   ....[118]....
        /*8218*/ 	.word	0x00000b40


	//   ....[119]....
        /*821c*/ 	.word	0x00000b50


	//   ....[120]....
        /*8220*/ 	.word	0x00000b60


	//   ....[121]....
        /*8224*/ 	.word	0x00000b90


	//   ....[122]....
        /*8228*/ 	.word	0x00000ba0


	//   ....[123]....
        /*822c*/ 	.word	0x00000bb0


	//   ....[124]....
        /*8230*/ 	.word	0x00000bc0


	//   ....[125]....
        /*8234*/ 	.word	0x00000bf0


	//   ....[126]....
        /*8238*/ 	.word	0x00000c00


	//   ....[127]....
        /*823c*/ 	.word	0x00000c10


	//   ....[128]....
        /*8240*/ 	.word	0x00000c20


	//   ....[129]....
        /*8244*/ 	.word	0x00000c50


	//   ....[130]....
        /*8248*/ 	.word	0x00000c60


	//   ....[131]....
        /*824c*/ 	.word	0x00000c70


	//   ....[132]....
        /*8250*/ 	.word	0x00000c80


	//   ....[133]....
        /*8254*/ 	.word	0x00000cb0


	//   ....[134]....
        /*8258*/ 	.word	0x00000cc0


	//   ....[135]....
        /*825c*/ 	.word	0x00000cd0


	//   ....[136]....
        /*8260*/ 	.word	0x00000ce0


	//   ....[137]....
        /*8264*/ 	.word	0x00000d10


	//   ....[138]....
        /*8268*/ 	.word	0x00000d20


	//   ....[139]....
        /*826c*/ 	.word	0x00000d30


	//   ....[140]....
        /*8270*/ 	.word	0x00000d40


	//   ....[141]....
        /*8274*/ 	.word	0x00000d70


	//   ....[142]....
        /*8278*/ 	.word	0x00000d80


	//   ....[143]....
        /*827c*/ 	.word	0x00000d90


	//   ....[144]....
        /*8280*/ 	.word	0x00000da0


	//   ....[145]....
        /*8284*/ 	.word	0x00000dd0


	//   ....[146]....
        /*8288*/ 	.word	0x00000de0


	//   ....[147]....
        /*828c*/ 	.word	0x00000df0


	//   ....[148]....
        /*8290*/ 	.word	0x00000e00


	//   ....[149]....
        /*8294*/ 	.word	0x00000e30


	//   ....[150]....
        /*8298*/ 	.word	0x00000e40


	//   ....[151]....
        /*829c*/ 	.word	0x00000e50


	//   ....[152]....
        /*82a0*/ 	.word	0x00000e60


	//   ....[153]....
        /*82a4*/ 	.word	0x00000e90


	//   ....[154]....
        /*82a8*/ 	.word	0x00000ea0


	//   ....[155]....
        /*82ac*/ 	.word	0x00000eb0


	//   ....[156]....
        /*82b0*/ 	.word	0x00000ec0


	//   ....[157]....
        /*82b4*/ 	.word	0x00000ef0


	//   ....[158]....
        /*82b8*/ 	.word	0x00000f00


	//   ....[159]....
        /*82bc*/ 	.word	0x00000f10


	//   ....[160]....
        /*82c0*/ 	.word	0x00000f20


	//   ....[161]....
        /*82c4*/ 	.word	0x00000f50


	//   ....[162]....
        /*82c8*/ 	.word	0x00000f60


	//   ....[163]....
        /*82cc*/ 	.word	0x00000f70


	//   ....[164]....
        /*82d0*/ 	.word	0x00000f80


	//   ....[165]....
        /*82d4*/ 	.word	0x00000fb0


	//   ....[166]....
        /*82d8*/ 	.word	0x00000fc0


	//   ....[167]....
        /*82dc*/ 	.word	0x00000fd0


	//   ....[168]....
        /*82e0*/ 	.word	0x00000fe0


	//   ....[169]....
        /*82e4*/ 	.word	0x00001010


	//   ....[170]....
        /*82e8*/ 	.word	0x00001020


	//   ....[171]....
        /*82ec*/ 	.word	0x00001030


	//   ....[172]....
        /*82f0*/ 	.word	0x00001040


	//   ....[173]....
        /*82f4*/ 	.word	0x00001070


	//   ....[174]....
        /*82f8*/ 	.word	0x00001080


	//   ....[175]....
        /*82fc*/ 	.word	0x00001090


	//   ....[176]....
        /*8300*/ 	.word	0x000010a0


	//   ....[177]....
        /*8304*/ 	.word	0x000010d0


	//   ....[178]....
        /*8308*/ 	.word	0x000010e0


	//   ....[179]....
        /*830c*/ 	.word	0x000010f0


	//   ....[180]....
        /*8310*/ 	.word	0x00001100


	//   ....[181]....
        /*8314*/ 	.word	0x00001130


	//   ....[182]....
        /*8318*/ 	.word	0x00001140


	//   ....[183]....
        /*831c*/ 	.word	0x00001150


	//   ....[184]....
        /*8320*/ 	.word	0x00001160


	//   ....[185]....
        /*8324*/ 	.word	0x00001190


	//   ....[186]....
        /*8328*/ 	.word	0x000011a0


	//   ....[187]....
        /*832c*/ 	.word	0x000011b0


	//   ....[188]....
        /*8330*/ 	.word	0x000011c0


	//   ....[189]....
        /*8334*/ 	.word	0x000011f0


	//   ....[190]....
        /*8338*/ 	.word	0x00001200


	//   ....[191]....
        /*833c*/ 	.word	0x00001210


	//   ....[192]....
        /*8340*/ 	.word	0x00001220


	//   ....[193]....
        /*8344*/ 	.word	0x00001250


	//   ....[194]....
        /*8348*/ 	.word	0x00001260


	//   ....[195]....
        /*834c*/ 	.word	0x00001270


	//   ....[196]....
        /*8350*/ 	.word	0x00001280


	//   ....[197]....
        /*8354*/ 	.word	0x000012b0


	//   ....[198]....
        /*8358*/ 	.word	0x000012c0


	//   ....[199]....
        /*835c*/ 	.word	0x000012d0


	//   ....[200]....
        /*8360*/ 	.word	0x000012e0


	//   ....[201]....
        /*8364*/ 	.word	0x00001310


	//   ....[202]....
        /*8368*/ 	.word	0x00001320


	//   ....[203]....
        /*836c*/ 	.word	0x00001330


	//   ....[204]....
        /*8370*/ 	.word	0x00001340


	//   ....[205]....
        /*8374*/ 	.word	0x00001370


	//   ....[206]....
        /*8378*/ 	.word	0x00001380


	//   ....[207]....
        /*837c*/ 	.word	0x00001390


	//   ....[208]....
        /*8380*/ 	.word	0x000013a0


	//   ....[209]....
        /*8384*/ 	.word	0x000013d0


	//   ....[210]....
        /*8388*/ 	.word	0x000013e0


	//   ....[211]....
        /*838c*/ 	.word	0x000013f0


	//   ....[212]....
        /*8390*/ 	.word	0x00001400


	//   ....[213]....
        /*8394*/ 	.word	0x00001430


	//   ....[214]....
        /*8398*/ 	.word	0x00001440


	//   ....[215]....
        /*839c*/ 	.word	0x00001450


	//   ....[216]....
        /*83a0*/ 	.word	0x00001460


	//   ....[217]....
        /*83a4*/ 	.word	0x00001490


	//   ....[218]....
        /*83a8*/ 	.word	0x000014a0


	//   ....[219]....
        /*83ac*/ 	.word	0x000014b0


	//   ....[220]....
        /*83b0*/ 	.word	0x000014c0


	//   ....[221]....
        /*83b4*/ 	.word	0x000014f0


	//   ....[222]....
        /*83b8*/ 	.word	0x00001500


	//   ....[223]....
        /*83bc*/ 	.word	0x00001510


	//   ....[224]....
        /*83c0*/ 	.word	0x00001520


	//   ....[225]....
        /*83c4*/ 	.word	0x00001550


	//   ....[226]....
        /*83c8*/ 	.word	0x00001560


	//   ....[227]....
        /*83cc*/ 	.word	0x00001570


	//   ....[228]....
        /*83d0*/ 	.word	0x00001580


	//   ....[229]....
        /*83d4*/ 	.word	0x000015b0


	//   ....[230]....
        /*83d8*/ 	.word	0x000015c0


	//   ....[231]....
        /*83dc*/ 	.word	0x000015d0


	//   ....[232]....
        /*83e0*/ 	.word	0x000015e0


	//   ....[233]....
        /*83e4*/ 	.word	0x00001610


	//   ....[234]....
        /*83e8*/ 	.word	0x00001620


	//   ....[235]....
        /*83ec*/ 	.word	0x00001630


	//   ....[236]....
        /*83f0*/ 	.word	0x00001640


	//   ....[237]....
        /*83f4*/ 	.word	0x00001670


	//   ....[238]....
        /*83f8*/ 	.word	0x00001680


	//   ....[239]....
        /*83fc*/ 	.word	0x00001690


	//   ....[240]....
        /*8400*/ 	.word	0x000016a0


	//   ....[241]....
        /*8404*/ 	.word	0x000016d0


	//   ....[242]....
        /*8408*/ 	.word	0x000016e0


	//   ....[243]....
        /*840c*/ 	.word	0x000016f0


	//   ....[244]....
        /*8410*/ 	.word	0x00001700


	//   ....[245]....
        /*8414*/ 	.word	0x00001730


	//   ....[246]....
        /*8418*/ 	.word	0x00001740


	//   ....[247]....
        /*841c*/ 	.word	0x00001750


	//   ....[248]....
        /*8420*/ 	.word	0x00001760


	//   ....[249]....
        /*8424*/ 	.word	0x00001790


	//   ....[250]....
        /*8428*/ 	.word	0x000017a0


	//   ....[251]....
        /*842c*/ 	.word	0x000017b0


	//   ....[252]....
        /*8430*/ 	.word	0x000017c0


	//   ....[253]....
        /*8434*/ 	.word	0x000017f0


	//   ....[254]....
        /*8438*/ 	.word	0x00001800


	//   ....[255]....
        /*843c*/ 	.word	0x00001810


	//   ....[0]....
        /*8440*/ 	.word	0x00001820


	//   ....[1]....
        /*8444*/ 	.word	0x00001850


	//   ....[2]....
        /*8448*/ 	.word	0x00001860


	//   ....[3]....
        /*844c*/ 	.word	0x00001870


	//   ....[4]....
        /*8450*/ 	.word	0x00001880


	//   ....[5]....
        /*8454*/ 	.word	0x000018b0


	//   ....[6]....
        /*8458*/ 	.word	0x000018c0


	//   ....[7]....
        /*845c*/ 	.word	0x000018d0


	//   ....[8]....
        /*8460*/ 	.word	0x000018e0


	//   ....[9]....
        /*8464*/ 	.word	0x00001910


	//   ....[10]....
        /*8468*/ 	.word	0x00001920


	//   ....[11]....
        /*846c*/ 	.word	0x00001930


	//   ....[12]....
        /*8470*/ 	.word	0x00001940


	//   ....[13]....
        /*8474*/ 	.word	0x00001970


	//   ....[14]....
        /*8478*/ 	.word	0x00001980


	//   ....[15]....
        /*847c*/ 	.word	0x00001990


	//   ....[16]....
        /*8480*/ 	.word	0x000019a0


	//   ....[17]....
        /*8484*/ 	.word	0x000019d0


	//   ....[18]....
        /*8488*/ 	.word	0x000019e0


	//   ....[19]....
        /*848c*/ 	.word	0x000019f0


	//   ....[20]....
        /*8490*/ 	.word	0x00001a00


	//   ....[21]....
        /*8494*/ 	.word	0x00001a30


	//   ....[22]....
        /*8498*/ 	.word	0x00001a40


	//   ....[23]....
        /*849c*/ 	.word	0x00001a50


	//   ....[24]....
        /*84a0*/ 	.word	0x00001a60


	//   ....[25]....
        /*84a4*/ 	.word	0x00001a90


	//   ....[26]....
        /*84a8*/ 	.word	0x00001aa0


	//   ....[27]....
        /*84ac*/ 	.word	0x00001ab0


	//   ....[28]....
        /*84b0*/ 	.word	0x00001ac0


	//   ....[29]....
        /*84b4*/ 	.word	0x00001af0


	//   ....[30]....
        /*84b8*/ 	.word	0x00001b00


	//   ....[31]....
        /*84bc*/ 	.word	0x00001b10


	//   ....[32]....
        /*84c0*/ 	.word	0x00001b20


	//   ....[33]....
        /*84c4*/ 	.word	0x00001b50


	//   ....[34]....
        /*84c8*/ 	.word	0x00001b60


	//   ....[35]....
        /*84cc*/ 	.word	0x00001b70


	//   ....[36]....
        /*84d0*/ 	.word	0x00001b80


	//   ....[37]....
        /*84d4*/ 	.word	0x00001bb0


	//   ....[38]....
        /*84d8*/ 	.word	0x00001bc0


	//   ....[39]....
        /*84dc*/ 	.word	0x00001bd0


	//   ....[40]....
        /*84e0*/ 	.word	0x00001be0


	//   ....[41]....
        /*84e4*/ 	.word	0x00001c10


	//   ....[42]....
        /*84e8*/ 	.word	0x00001c20


	//   ....[43]....
        /*84ec*/ 	.word	0x00001c30


	//   ....[44]....
        /*84f0*/ 	.word	0x00001c40


	//   ....[45]....
        /*84f4*/ 	.word	0x00001c70


	//   ....[46]....
        /*84f8*/ 	.word	0x00001c80


	//   ....[47]....
        /*84fc*/ 	.word	0x00001c90


	//   ....[48]....
        /*8500*/ 	.word	0x00001ca0


	//   ....[49]....
        /*8504*/ 	.word	0x00001cd0


	//   ....[50]....
        /*8508*/ 	.word	0x00001ce0


	//   ....[51]....
        /*850c*/ 	.word	0x00001cf0


	//   ....[52]....
        /*8510*/ 	.word	0x00001d00


	//   ....[53]....
        /*8514*/ 	.word	0x00001d30


	//   ....[54]....
        /*8518*/ 	.word	0x00001d40


	//   ....[55]....
        /*851c*/ 	.word	0x00001d50


	//   ....[56]....
        /*8520*/ 	.word	0x00001d60


	//   ....[57]....
        /*8524*/ 	.word	0x00001d90


	//   ....[58]....
        /*8528*/ 	.word	0x00001da0


	//   ....[59]....
        /*852c*/ 	.word	0x00001db0


	//   ....[60]....
        /*8530*/ 	.word	0x00001dc0


	//   ....[61]....
        /*8534*/ 	.word	0x00001df0


	//   ....[62]....
        /*8538*/ 	.word	0x00001e00


	//   ....[63]....
        /*853c*/ 	.word	0x00001e10


	//   ....[64]....
        /*8540*/ 	.word	0x00001e20


	//   ....[65]....
        /*8544*/ 	.word	0x00001e50


	//   ....[66]....
        /*8548*/ 	.word	0x00001e60


	//   ....[67]....
        /*854c*/ 	.word	0x00001e70


	//   ....[68]....
        /*8550*/ 	.word	0x00001e80


	//   ....[69]....
        /*8554*/ 	.word	0x00001eb0


	//   ....[70]....
        /*8558*/ 	.word	0x00001ec0


	//   ....[71]....
        /*855c*/ 	.word	0x00001ed0


	//   ....[72]....
        /*8560*/ 	.word	0x00001ee0


	//   ....[73]....
        /*8564*/ 	.word	0x00001f10


	//   ....[74]....
        /*8568*/ 	.word	0x00001f20


	//   ....[75]....
        /*856c*/ 	.word	0x00001f30


	//   ....[76]....
        /*8570*/ 	.word	0x00001f40


	//   ....[77]....
        /*8574*/ 	.word	0x00001f70


	//   ....[78]....
        /*8578*/ 	.word	0x00001f80


	//   ....[79]....
        /*857c*/ 	.word	0x00001f90


	//   ....[80]....
        /*8580*/ 	.word	0x00001fa0


	//   ....[81]....
        /*8584*/ 	.word	0x00001fd0


	//   ....[82]....
        /*8588*/ 	.word	0x00001fe0


	//   ....[83]....
        /*858c*/ 	.word	0x00001ff0


	//   ....[84]....
        /*8590*/ 	.word	0x00002000


	//   ....[85]....
        /*8594*/ 	.word	0x00002030


	//   ....[86]....
        /*8598*/ 	.word	0x00002040


	//   ....[87]....
        /*859c*/ 	.word	0x00002050


	//   ....[88]....
        /*85a0*/ 	.word	0x00002060


	//   ....[89]....
        /*85a4*/ 	.word	0x00002090


	//   ....[90]....
        /*85a8*/ 	.word	0x000020a0


	//   ....[91]....
        /*85ac*/ 	.word	0x000020b0


	//   ....[92]....
        /*85b0*/ 	.word	0x000020c0


	//   ....[93]....
        /*85b4*/ 	.word	0x000020f0


	//   ....[94]....
        /*85b8*/ 	.word	0x00002100


	//   ....[95]....
        /*85bc*/ 	.word	0x00002110


	//   ....[96]....
        /*85c0*/ 	.word	0x00002120


	//   ....[97]....
        /*85c4*/ 	.word	0x00002150


	//   ....[98]....
        /*85c8*/ 	.word	0x00002160


	//   ....[99]....
        /*85cc*/ 	.word	0x00002170


	//   ....[100]....
        /*85d0*/ 	.word	0x00002180


	//   ....[101]....
        /*85d4*/ 	.word	0x000021b0


	//   ....[102]....
        /*85d8*/ 	.word	0x000021c0


	//   ....[103]....
        /*85dc*/ 	.word	0x000021d0


	//   ....[104]....
        /*85e0*/ 	.word	0x000021e0


	//   ....[105]....
        /*85e4*/ 	.word	0x00002210


	//   ....[106]....
        /*85e8*/ 	.word	0x00002220


	//   ....[107]....
        /*85ec*/ 	.word	0x00002230


	//   ....[108]....
        /*85f0*/ 	.word	0x00002240


	//   ....[109]....
        /*85f4*/ 	.word	0x00002270


	//   ....[110]....
        /*85f8*/ 	.word	0x00002280


	//   ....[111]....
        /*85fc*/ 	.word	0x00002290


	//   ....[112]....
        /*8600*/ 	.word	0x000022a0


	//   ....[113]....
        /*8604*/ 	.word	0x000022d0


	//   ....[114]....
        /*8608*/ 	.word	0x000022e0


	//   ....[115]....
        /*860c*/ 	.word	0x000022f0


	//   ....[116]....
        /*8610*/ 	.word	0x00002300


	//   ....[117]....
        /*8614*/ 	.word	0x00002330


	//   ....[118]....
        /*8618*/ 	.word	0x00002340


	//   ....[119]....
        /*861c*/ 	.word	0x00002350


	//   ....[120]....
        /*8620*/ 	.word	0x00002360


	//   ....[121]....
        /*8624*/ 	.word	0x00002390


	//   ....[122]....
        /*8628*/ 	.word	0x000023a0


	//   ....[123]....
        /*862c*/ 	.word	0x000023b0


	//   ....[124]....
        /*8630*/ 	.word	0x000023c0


	//   ....[125]....
        /*8634*/ 	.word	0x000023f0


	//   ....[126]....
        /*8638*/ 	.word	0x00002400


	//   ....[127]....
        /*863c*/ 	.word	0x00002410


	//   ....[128]....
        /*8640*/ 	.word	0x00002420


	//   ....[129]....
        /*8644*/ 	.word	0x00002450


	//   ....[130]....
        /*8648*/ 	.word	0x00002460


	//   ....[131]....
        /*864c*/ 	.word	0x00002470


	//   ....[132]....
        /*8650*/ 	.word	0x00002480


	//   ....[133]....
        /*8654*/ 	.word	0x000024b0


	//   ....[134]....
        /*8658*/ 	.word	0x000024c0


	//   ....[135]....
        /*865c*/ 	.word	0x000024d0


	//   ....[136]....
        /*8660*/ 	.word	0x000024e0


	//   ....[137]....
        /*8664*/ 	.word	0x00002510


	//   ....[138]....
        /*8668*/ 	.word	0x00002520


	//   ....[139]....
        /*866c*/ 	.word	0x00002530


	//   ....[140]....
        /*8670*/ 	.word	0x00002540


	//   ....[141]....
        /*8674*/ 	.word	0x00002570


	//   ....[142]....
        /*8678*/ 	.word	0x00002580


	//   ....[143]....
        /*867c*/ 	.word	0x00002590


	//   ....[144]....
        /*8680*/ 	.word	0x000025a0


	//   ....[145]....
        /*8684*/ 	.word	0x000025d0


	//   ....[146]....
        /*8688*/ 	.word	0x000025e0


	//   ....[147]....
        /*868c*/ 	.word	0x000025f0


	//   ....[148]....
        /*8690*/ 	.word	0x00002600


	//   ....[149]....
        /*8694*/ 	.word	0x00002630


	//   ....[150]....
        /*8698*/ 	.word	0x00002640


	//   ....[151]....
        /*869c*/ 	.word	0x00002650


	//   ....[152]....
        /*86a0*/ 	.word	0x00002660


	//   ....[153]....
        /*86a4*/ 	.word	0x00002690


	//   ....[154]....
        /*86a8*/ 	.word	0x000026a0


	//   ....[155]....
        /*86ac*/ 	.word	0x000026b0


	//   ....[156]....
        /*86b0*/ 	.word	0x000026c0


	//   ....[157]....
        /*86b4*/ 	.word	0x000026f0


	//   ....[158]....
        /*86b8*/ 	.word	0x00002700


	//   ....[159]....
        /*86bc*/ 	.word	0x00002710


	//   ....[160]....
        /*86c0*/ 	.word	0x00002720


	//   ....[161]....
        /*86c4*/ 	.word	0x00002750


	//   ....[162]....
        /*86c8*/ 	.word	0x00002760


	//   ....[163]....
        /*86cc*/ 	.word	0x00002770


	//   ....[164]....
        /*86d0*/ 	.word	0x00002780


	//   ....[165]....
        /*86d4*/ 	.word	0x000027b0


	//   ....[166]....
        /*86d8*/ 	.word	0x000027c0


	//   ....[167]....
        /*86dc*/ 	.word	0x000027d0


	//   ....[168]....
        /*86e0*/ 	.word	0x000027e0


	//   ....[169]....
        /*86e4*/ 	.word	0x00002810


	//   ....[170]....
        /*86e8*/ 	.word	0x00002820


	//   ....[171]....
        /*86ec*/ 	.word	0x00002830


	//   ....[172]....
        /*86f0*/ 	.word	0x00002840


	//   ....[173]....
        /*86f4*/ 	.word	0x00002870


	//   ....[174]....
        /*86f8*/ 	.word	0x00002880


	//   ....[175]....
        /*86fc*/ 	.word	0x00002890


	//   ....[176]....
        /*8700*/ 	.word	0x000028a0


	//   ....[177]....
        /*8704*/ 	.word	0x000028d0


	//   ....[178]....
        /*8708*/ 	.word	0x000028e0


	//   ....[179]....
        /*870c*/ 	.word	0x000028f0


	//   ....[180]....
        /*8710*/ 	.word	0x00002900


	//   ....[181]....
        /*8714*/ 	.word	0x00002930


	//   ....[182]....
        /*8718*/ 	.word	0x00002940


	//   ....[183]....
        /*871c*/ 	.word	0x00002950


	//   ....[184]....
        /*8720*/ 	.word	0x00002960


	//   ....[185]....
        /*8724*/ 	.word	0x00002990


	//   ....[186]....
        /*8728*/ 	.word	0x000029a0


	//   ....[187]....
        /*872c*/ 	.word	0x000029b0


	//   ....[188]....
        /*8730*/ 	.word	0x000029c0


	//   ....[189]....
        /*8734*/ 	.word	0x000029f0


	//   ....[190]....
        /*8738*/ 	.word	0x00002a00


	//   ....[191]....
        /*873c*/ 	.word	0x00002a10


	//   ....[192]....
        /*8740*/ 	.word	0x00002a20


	//   ....[193]....
        /*8744*/ 	.word	0x00002a50


	//   ....[194]....
        /*8748*/ 	.word	0x00002a60


	//   ....[195]....
        /*874c*/ 	.word	0x00002a70


	//   ....[196]....
        /*8750*/ 	.word	0x00002a80


	//   ....[197]....
        /*8754*/ 	.word	0x00002ab0


	//   ....[198]....
        /*8758*/ 	.word	0x00002ac0


	//   ....[199]....
        /*875c*/ 	.word	0x00002ad0


	//   ....[200]....
        /*8760*/ 	.word	0x00002ae0


	//   ....[201]....
        /*8764*/ 	.word	0x00002b10


	//   ....[202]....
        /*8768*/ 	.word	0x00002b20


	//   ....[203]....
        /*876c*/ 	.word	0x00002b30


	//   ....[204]....
        /*8770*/ 	.word	0x00002b40


	//   ....[205]....
        /*8774*/ 	.word	0x00002b70


	//   ....[206]....
        /*8778*/ 	.word	0x00002b80


	//   ....[207]....
        /*877c*/ 	.word	0x00002b90


	//   ....[208]....
        /*8780*/ 	.word	0x00002ba0


	//   ....[209]....
        /*8784*/ 	.word	0x00002bd0


	//   ....[210]....
        /*8788*/ 	.word	0x00002be0


	//   ....[211]....
        /*878c*/ 	.word	0x00002bf0


	//   ....[212]....
        /*8790*/ 	.word	0x00002c00


	//   ....[213]....
        /*8794*/ 	.word	0x00002c30


	//   ....[214]....
        /*8798*/ 	.word	0x00002c40


	//   ....[215]....
        /*879c*/ 	.word	0x00002c50


	//   ....[216]....
        /*87a0*/ 	.word	0x00002c60


	//   ....[217]....
        /*87a4*/ 	.word	0x00002c90


	//   ....[218]....
        /*87a8*/ 	.word	0x00002ca0


	//   ....[219]....
        /*87ac*/ 	.word	0x00002cb0


	//   ....[220]....
        /*87b0*/ 	.word	0x00002cc0


	//   ....[221]....
        /*87b4*/ 	.word	0x00002cf0


	//   ....[222]....
        /*87b8*/ 	.word	0x00002d00


	//   ....[223]....
        /*87bc*/ 	.word	0x00002d10


	//   ....[224]....
        /*87c0*/ 	.word	0x00002d20


	//   ....[225]....
        /*87c4*/ 	.word	0x00002d50


	//   ....[226]....
        /*87c8*/ 	.word	0x00002d60


	//   ....[227]....
        /*87cc*/ 	.word	0x00002d70


	//   ....[228]....
        /*87d0*/ 	.word	0x00002d80


	//   ....[229]....
        /*87d4*/ 	.word	0x00002db0


	//   ....[230]....
        /*87d8*/ 	.word	0x00002dc0


	//   ....[231]....
        /*87dc*/ 	.word	0x00002dd0


	//   ....[232]....
        /*87e0*/ 	.word	0x00002de0


	//   ....[233]....
        /*87e4*/ 	.word	0x00002e10


	//   ....[234]....
        /*87e8*/ 	.word	0x00002e20


	//   ....[235]....
        /*87ec*/ 	.word	0x00002e30


	//   ....[236]....
        /*87f0*/ 	.word	0x00002e40


	//   ....[237]....
        /*87f4*/ 	.word	0x00002e70


	//   ....[238]....
        /*87f8*/ 	.word	0x00002e80


	//   ....[239]....
        /*87fc*/ 	.word	0x00002e90


	//   ....[240]....
        /*8800*/ 	.word	0x00002ea0


	//   ....[241]....
        /*8804*/ 	.word	0x00002ed0


	//   ....[242]....
        /*8808*/ 	.word	0x00002ee0


	//   ....[243]....
        /*880c*/ 	.word	0x00002ef0


	//   ....[244]....
        /*8810*/ 	.word	0x00002f00


	//   ....[245]....
        /*8814*/ 	.word	0x00002f30


	//   ....[246]....
        /*8818*/ 	.word	0x00002f40


	//   ....[247]....
        /*881c*/ 	.word	0x00002f50


	//   ....[248]....
        /*8820*/ 	.word	0x00002f60


	//   ....[249]....
        /*8824*/ 	.word	0x00002f90


	//   ....[250]....
        /*8828*/ 	.word	0x00002fa0


	//   ....[251]....
        /*882c*/ 	.word	0x00002fb0


	//   ....[252]....
        /*8830*/ 	.word	0x00002fc0


	//   ....[253]....
        /*8834*/ 	.word	0x00002ff0


	//   ....[254]....
        /*8838*/ 	.word	0x00003000


	//   ....[255]....
        /*883c*/ 	.word	0x00003010


	//   ....[0]....
        /*8840*/ 	.word	0x00003020


	//   ....[1]....
        /*8844*/ 	.word	0x00003050


	//   ....[2]....
        /*8848*/ 	.word	0x00003060


	//   ....[3]....
        /*884c*/ 	.word	0x00003070


	//   ....[4]....
        /*8850*/ 	.word	0x00003080


	//   ....[5]....
        /*8854*/ 	.word	0x000030b0


	//   ....[6]....
        /*8858*/ 	.word	0x000030c0


	//   ....[7]....
        /*885c*/ 	.word	0x000030d0


	//   ....[8]....
        /*8860*/ 	.word	0x000030e0


	//   ....[9]....
        /*8864*/ 	.word	0x00003110


	//   ....[10]....
        /*8868*/ 	.word	0x00003120


	//   ....[11]....
        /*886c*/ 	.word	0x00003130


	//   ....[12]....
        /*8870*/ 	.word	0x00003140


	//   ....[13]....
        /*8874*/ 	.word	0x00003170


	//   ....[14]....
        /*8878*/ 	.word	0x00003180


	//   ....[15]....
        /*887c*/ 	.word	0x00003190


	//   ....[16]....
        /*8880*/ 	.word	0x000031a0


	//   ....[17]....
        /*8884*/ 	.word	0x000031d0


	//   ....[18]....
        /*8888*/ 	.word	0x000031e0


	//   ....[19]....
        /*888c*/ 	.word	0x000031f0


	//   ....[20]....
        /*8890*/ 	.word	0x00003200


	//   ....[21]....
        /*8894*/ 	.word	0x00003230


	//   ....[22]....
        /*8898*/ 	.word	0x00003240


	//   ....[23]....
        /*889c*/ 	.word	0x00003250


	//   ....[24]....
        /*88a0*/ 	.word	0x00003260


	//   ....[25]....
        /*88a4*/ 	.word	0x00003290


	//   ....[26]....
        /*88a8*/ 	.word	0x000032a0


	//   ....[27]....
        /*88ac*/ 	.word	0x000032b0


	//   ....[28]....
        /*88b0*/ 	.word	0x000032c0


	//   ....[29]....
        /*88b4*/ 	.word	0x000032f0


	//   ....[30]....
        /*88b8*/ 	.word	0x00003300


	//   ....[31]....
        /*88bc*/ 	.word	0x00003310


	//   ....[32]....
        /*88c0*/ 	.word	0x00003320


	//   ....[33]....
        /*88c4*/ 	.word	0x00003350


	//   ....[34]....
        /*88c8*/ 	.word	0x00003360


	//   ....[35]....
        /*88cc*/ 	.word	0x00003370


	//   ....[36]....
        /*88d0*/ 	.word	0x00003380


	//   ....[37]....
        /*88d4*/ 	.word	0x000033b0


	//   ....[38]....
        /*88d8*/ 	.word	0x000033c0


	//   ....[39]....
        /*88dc*/ 	.word	0x000033d0


	//   ....[40]....
        /*88e0*/ 	.word	0x000033e0


	//   ....[41]....
        /*88e4*/ 	.word	0x00003410


	//   ....[42]....
        /*88e8*/ 	.word	0x00003420


	//   ....[43]....
        /*88ec*/ 	.word	0x00003430


	//   ....[44]....
        /*88f0*/ 	.word	0x00003440


	//   ....[45]....
        /*88f4*/ 	.word	0x00003470


	//   ....[46]....
        /*88f8*/ 	.word	0x00003480


	//   ....[47]....
        /*88fc*/ 	.word	0x00003490


	//   ....[48]....
        /*8900*/ 	.word	0x000034a0


	//   ....[49]....
        /*8904*/ 	.word	0x000034d0


	//   ....[50]....
        /*8908*/ 	.word	0x000034e0


	//   ....[51]....
        /*890c*/ 	.word	0x000034f0


	//   ....[52]....
        /*8910*/ 	.word	0x00003500


	//   ....[53]....
        /*8914*/ 	.word	0x00003530


	//   ....[54]....
        /*8918*/ 	.word	0x00003540


	//   ....[55]....
        /*891c*/ 	.word	0x00003550


	//   ....[56]....
        /*8920*/ 	.word	0x00003560


	//   ....[57]....
        /*8924*/ 	.word	0x00003590


	//   ....[58]....
        /*8928*/ 	.word	0x000035a0


	//   ....[59]....
        /*892c*/ 	.word	0x000035b0


	//   ....[60]....
        /*8930*/ 	.word	0x000035c0


	//   ....[61]....
        /*8934*/ 	.word	0x000035f0


	//   ....[62]....
        /*8938*/ 	.word	0x00003600


	//   ....[63]....
        /*893c*/ 	.word	0x00003610


	//   ....[64]....
        /*8940*/ 	.word	0x00003620


	//   ....[65]....
        /*8944*/ 	.word	0x00003650


	//   ....[66]....
        /*8948*/ 	.word	0x00003660


	//   ....[67]....
        /*894c*/ 	.word	0x00003670


	//   ....[68]....
        /*8950*/ 	.word	0x00003680


	//   ....[69]....
        /*8954*/ 	.word	0x000036b0


	//   ....[70]....
        /*8958*/ 	.word	0x000036c0


	//   ....[71]....
        /*895c*/ 	.word	0x000036d0


	//   ....[72]....
        /*8960*/ 	.word	0x000036e0


	//   ....[73]....
        /*8964*/ 	.word	0x00003710


	//   ....[74]....
        /*8968*/ 	.word	0x00003720


	//   ....[75]....
        /*896c*/ 	.word	0x00003730


	//   ....[76]....
        /*8970*/ 	.word	0x00003740


	//   ....[77]....
        /*8974*/ 	.word	0x00003770


	//   ....[78]....
        /*8978*/ 	.word	0x00003780


	//   ....[79]....
        /*897c*/ 	.word	0x00003790


	//   ....[80]....
        /*8980*/ 	.word	0x000037a0


	//   ....[81]....
        /*8984*/ 	.word	0x000037d0


	//   ....[82]....
        /*8988*/ 	.word	0x000037e0


	//   ....[83]....
        /*898c*/ 	.word	0x000037f0


	//   ....[84]....
        /*8990*/ 	.word	0x00003800


	//   ....[85]....
        /*8994*/ 	.word	0x00003830


	//   ....[86]....
        /*8998*/ 	.word	0x00003840


	//   ....[87]....
        /*899c*/ 	.word	0x00003850


	//   ....[88]....
        /*89a0*/ 	.word	0x00003860


	//   ....[89]....
        /*89a4*/ 	.word	0x00003890


	//   ....[90]....
        /*89a8*/ 	.word	0x000038a0


	//   ....[91]....
        /*89ac*/ 	.word	0x000038b0


	//   ....[92]....
        /*89b0*/ 	.word	0x000038c0


	//   ....[93]....
        /*89b4*/ 	.word	0x000038f0


	//   ....[94]....
        /*89b8*/ 	.word	0x00003900


	//   ....[95]....
        /*89bc*/ 	.word	0x00003910


	//   ....[96]....
        /*89c0*/ 	.word	0x00003920


	//   ....[97]....
        /*89c4*/ 	.word	0x00003950


	//   ....[98]....
        /*89c8*/ 	.word	0x00003960


	//   ....[99]....
        /*89cc*/ 	.word	0x00003970


	//   ....[100]....
        /*89d0*/ 	.word	0x00003980


	//   ....[101]....
        /*89d4*/ 	.word	0x000039b0


	//   ....[102]....
        /*89d8*/ 	.word	0x000039c0


	//   ....[103]....
        /*89dc*/ 	.word	0x000039d0


	//   ....[104]....
        /*89e0*/ 	.word	0x000039e0


	//   ....[105]....
        /*89e4*/ 	.word	0x00003a10


	//   ....[106]....
        /*89e8*/ 	.word	0x00003a20


	//   ....[107]....
        /*89ec*/ 	.word	0x00003a30


	//   ....[108]....
        /*89f0*/ 	.word	0x00003a40


	//   ....[109]....
        /*89f4*/ 	.word	0x00003a70


	//   ....[110]....
        /*89f8*/ 	.word	0x00003a80


	//   ....[111]....
        /*89fc*/ 	.word	0x00003a90


	//   ....[112]....
        /*8a00*/ 	.word	0x00003aa0


	//   ....[113]....
        /*8a04*/ 	.word	0x00003ad0


	//   ....[114]....
        /*8a08*/ 	.word	0x00003ae0


	//   ....[115]....
        /*8a0c*/ 	.word	0x00003af0


	//   ....[116]....
        /*8a10*/ 	.word	0x00003b00


	//   ....[117]....
        /*8a14*/ 	.word	0x00003b30


	//   ....[118]....
        /*8a18*/ 	.word	0x00003b40


	//   ....[119]....
        /*8a1c*/ 	.word	0x00003b50


	//   ....[120]....
        /*8a20*/ 	.word	0x00003b60


	//   ....[121]....
        /*8a24*/ 	.word	0x00003b90


	//   ....[122]....
        /*8a28*/ 	.word	0x00003ba0


	//   ....[123]....
        /*8a2c*/ 	.word	0x00003bb0


	//   ....[124]....
        /*8a30*/ 	.word	0x00003bc0


	//   ....[125]....
        /*8a34*/ 	.word	0x00003bf0


	//   ....[126]....
        /*8a38*/ 	.word	0x00003c00


	//   ....[127]....
        /*8a3c*/ 	.word	0x00003c10


	//   ....[128]....
        /*8a40*/ 	.word	0x00003c20


	//   ....[129]....
        /*8a44*/ 	.word	0x00003c50


	//   ....[130]....
        /*8a48*/ 	.word	0x00003c60


	//   ....[131]....
        /*8a4c*/ 	.word	0x00003c70


	//   ....[132]....
        /*8a50*/ 	.word	0x00003c80


	//   ....[133]....
        /*8a54*/ 	.word	0x00003cb0


	//   ....[134]....
        /*8a58*/ 	.word	0x00003cc0


	//   ....[135]....
        /*8a5c*/ 	.word	0x00003cd0


	//   ....[136]....
        /*8a60*/ 	.word	0x00003ce0


	//   ....[137]....
        /*8a64*/ 	.word	0x00003d10


	//   ....[138]....
        /*8a68*/ 	.word	0x00003d20


	//   ....[139]....
        /*8a6c*/ 	.word	0x00003d30


	//   ....[140]....
        /*8a70*/ 	.word	0x00003d40


	//   ....[141]....
        /*8a74*/ 	.word	0x00003d70


	//   ....[142]....
        /*8a78*/ 	.word	0x00003d80


	//   ....[143]....
        /*8a7c*/ 	.word	0x00003d90


	//   ....[144]....
        /*8a80*/ 	.word	0x00003da0


	//   ....[145]....
        /*8a84*/ 	.word	0x00003dd0


	//   ....[146]....
        /*8a88*/ 	.word	0x00003de0


	//   ....[147]....
        /*8a8c*/ 	.word	0x00003df0


	//   ....[148]....
        /*8a90*/ 	.word	0x00003e00


	//   ....[149]....
        /*8a94*/ 	.word	0x00003e30


	//   ....[150]....
        /*8a98*/ 	.word	0x00003e40


	//   ....[151]....
        /*8a9c*/ 	.word	0x00003e50


	//   ....[152]....
        /*8aa0*/ 	.word	0x00003e60


	//   ....[153]....
        /*8aa4*/ 	.word	0x00003e90


	//   ....[154]....
        /*8aa8*/ 	.word	0x00003ea0


	//   ....[155]....
        /*8aac*/ 	.word	0x00003eb0


	//   ....[156]....
        /*8ab0*/ 	.word	0x00003ec0


	//   ....[157]....
        /*8ab4*/ 	.word	0x00003ef0


	//   ....[158]....
        /*8ab8*/ 	.word	0x00003f00


	//   ....[159]....
        /*8abc*/ 	.word	0x00003f10


	//   ....[160]....
        /*8ac0*/ 	.word	0x00003f20


	//   ....[161]....
        /*8ac4*/ 	.word	0x00003f50


	//   ....[162]....
        /*8ac8*/ 	.word	0x00003f60


	//   ....[163]....
        /*8acc*/ 	.word	0x00003f70


	//   ....[164]....
        /*8ad0*/ 	.word	0x00003f80


	//   ....[165]....
        /*8ad4*/ 	.word	0x00003fb0


	//   ....[166]....
        /*8ad8*/ 	.word	0x00003fc0


	//   ....[167]....
        /*8adc*/ 	.word	0x00003fd0


	//   ....[168]....
        /*8ae0*/ 	.word	0x00003fe0


	//   ....[169]....
        /*8ae4*/ 	.word	0x00004010


	//   ....[170]....
        /*8ae8*/ 	.word	0x00004020


	//   ....[171]....
        /*8aec*/ 	.word	0x00004030


	//   ....[172]....
        /*8af0*/ 	.word	0x00004040


	//   ....[173]....
        /*8af4*/ 	.word	0x00004070


	//   ....[174]....
        /*8af8*/ 	.word	0x00004080


	//   ....[175]....
        /*8afc*/ 	.word	0x00004090


	//   ....[176]....
        /*8b00*/ 	.word	0x000040a0


	//   ....[177]....
        /*8b04*/ 	.word	0x000040d0


	//   ....[178]....
        /*8b08*/ 	.word	0x000040e0


	//   ....[179]....
        /*8b0c*/ 	.word	0x000040f0


	//   ....[180]....
        /*8b10*/ 	.word	0x00004100


	//   ....[181]....
        /*8b14*/ 	.word	0x00004130


	//   ....[182]....
        /*8b18*/ 	.word	0x00004140


	//   ....[183]....
        /*8b1c*/ 	.word	0x00004150


	//   ....[184]....
        /*8b20*/ 	.word	0x00004160


	//   ....[185]....
        /*8b24*/ 	.word	0x00004190


	//   ....[186]....
        /*8b28*/ 	.word	0x000041a0


	//   ....[187]....
        /*8b2c*/ 	.word	0x000041b0


	//   ....[188]....
        /*8b30*/ 	.word	0x000041c0


	//   ....[189]....
        /*8b34*/ 	.word	0x000041f0


	//   ....[190]....
        /*8b38*/ 	.word	0x00004200


	//   ....[191]....
        /*8b3c*/ 	.word	0x00004210


	//   ....[192]....
        /*8b40*/ 	.word	0x00004220


	//   ....[193]....
        /*8b44*/ 	.word	0x00004250


	//   ....[194]....
        /*8b48*/ 	.word	0x00004260


	//   ....[195]....
        /*8b4c*/ 	.word	0x00004270


	//   ....[196]....
        /*8b50*/ 	.word	0x00004280


	//   ....[197]....
        /*8b54*/ 	.word	0x000042b0


	//   ....[198]....
        /*8b58*/ 	.word	0x000042c0


	//   ....[199]....
        /*8b5c*/ 	.word	0x000042d0


	//   ....[200]....
        /*8b60*/ 	.word	0x000042e0


	//   ....[201]....
        /*8b64*/ 	.word	0x00004310


	//   ....[202]....
        /*8b68*/ 	.word	0x00004320


	//   ....[203]....
        /*8b6c*/ 	.word	0x00004330


	//   ....[204]....
        /*8b70*/ 	.word	0x00004340


	//   ....[205]....
        /*8b74*/ 	.word	0x00004370


	//   ....[206]....
        /*8b78*/ 	.word	0x00004380


	//   ....[207]....
        /*8b7c*/ 	.word	0x00004390


	//   ....[208]....
        /*8b80*/ 	.word	0x000043a0


	//   ....[209]....
        /*8b84*/ 	.word	0x000043d0


	//   ....[210]....
        /*8b88*/ 	.word	0x000043e0


	//   ....[211]....
        /*8b8c*/ 	.word	0x000043f0


	//   ....[212]....
        /*8b90*/ 	.word	0x00004400


	//   ....[213]....
        /*8b94*/ 	.word	0x00004430


	//   ....[214]....
        /*8b98*/ 	.word	0x00004440


	//   ....[215]....
        /*8b9c*/ 	.word	0x00004450


	//   ....[216]....
        /*8ba0*/ 	.word	0x00004460


	//   ....[217]....
        /*8ba4*/ 	.word	0x00004490


	//   ....[218]....
        /*8ba8*/ 	.word	0x000044a0


	//   ....[219]....
        /*8bac*/ 	.word	0x000044b0


	//   ....[220]....
        /*8bb0*/ 	.word	0x000044c0


	//   ....[221]....
        /*8bb4*/ 	.word	0x000044f0


	//   ....[222]....
        /*8bb8*/ 	.word	0x00004500


	//   ....[223]....
        /*8bbc*/ 	.word	0x00004510


	//   ....[224]....
        /*8bc0*/ 	.word	0x00004520


	//   ....[225]....
        /*8bc4*/ 	.word	0x00004550


	//   ....[226]....
        /*8bc8*/ 	.word	0x00004560


	//   ....[227]....
        /*8bcc*/ 	.word	0x00004570


	//   ....[228]....
        /*8bd0*/ 	.word	0x00004580


	//   ....[229]....
        /*8bd4*/ 	.word	0x000045b0


	//   ....[230]....
        /*8bd8*/ 	.word	0x000045c0


	//   ....[231]....
        /*8bdc*/ 	.word	0x000045d0


	//   ....[232]....
        /*8be0*/ 	.word	0x000045e0


	//   ....[233]....
        /*8be4*/ 	.word	0x00004610


	//   ....[234]....
        /*8be8*/ 	.word	0x00004620


	//   ....[235]....
        /*8bec*/ 	.word	0x00004630


	//   ....[236]....
        /*8bf0*/ 	.word	0x00004640


	//   ....[237]....
        /*8bf4*/ 	.word	0x00004670


	//   ....[238]....
        /*8bf8*/ 	.word	0x00004680


	//   ....[239]....
        /*8bfc*/ 	.word	0x00004690


	//   ....[240]....
        /*8c00*/ 	.word	0x000046a0


	//   ....[241]....
        /*8c04*/ 	.word	0x000046d0


	//   ....[242]....
        /*8c08*/ 	.word	0x000046e0


	//   ....[243]....
        /*8c0c*/ 	.word	0x000046f0


	//   ....[244]....
        /*8c10*/ 	.word	0x00004700


	//   ....[245]....
        /*8c14*/ 	.word	0x00004730


	//   ....[246]....
        /*8c18*/ 	.word	0x00004740


	//   ....[247]....
        /*8c1c*/ 	.word	0x00004750


	//   ....[248]....
        /*8c20*/ 	.word	0x00004760


	//   ....[249]....
        /*8c24*/ 	.word	0x00004790


	//   ....[250]....
        /*8c28*/ 	.word	0x000047a0


	//   ....[251]....
        /*8c2c*/ 	.word	0x000047b0


	//   ....[252]....
        /*8c30*/ 	.word	0x000047c0


	//   ....[253]....
        /*8c34*/ 	.word	0x000047f0


	//   ....[254]....
        /*8c38*/ 	.word	0x00004800


	//   ....[255]....
        /*8c3c*/ 	.word	0x00004810


	//   ....[0]....
        /*8c40*/ 	.word	0x00004820


	//   ....[1]....
        /*8c44*/ 	.word	0x00004850


	//   ....[2]....
        /*8c48*/ 	.word	0x00004860


	//   ....[3]....
        /*8c4c*/ 	.word	0x00004870


	//   ....[4]....
        /*8c50*/ 	.word	0x00004880


	//   ....[5]....
        /*8c54*/ 	.word	0x000048b0


	//   ....[6]....
        /*8c58*/ 	.word	0x000048c0


	//   ....[7]....
        /*8c5c*/ 	.word	0x000048d0


	//   ....[8]....
        /*8c60*/ 	.word	0x000048e0


	//   ....[9]....
        /*8c64*/ 	.word	0x00004910


	//   ....[10]....
        /*8c68*/ 	.word	0x00004920


	//   ....[11]....
        /*8c6c*/ 	.word	0x00004930


	//   ....[12]....
        /*8c70*/ 	.word	0x00004940


	//   ....[13]....
        /*8c74*/ 	.word	0x00004970


	//   ....[14]....
        /*8c78*/ 	.word	0x00004980


	//   ....[15]....
        /*8c7c*/ 	.word	0x00004990


	//   ....[16]....
        /*8c80*/ 	.word	0x000049a0


	//   ....[17]....
        /*8c84*/ 	.word	0x000049d0


	//   ....[18]....
        /*8c88*/ 	.word	0x000049e0


	//   ....[19]....
        /*8c8c*/ 	.word	0x000049f0


	//   ....[20]....
        /*8c90*/ 	.word	0x00004a00


	//   ....[21]....
        /*8c94*/ 	.word	0x00004a30


	//   ....[22]....
        /*8c98*/ 	.word	0x00004a40


	//   ....[23]....
        /*8c9c*/ 	.word	0x00004a50


	//   ....[24]....
        /*8ca0*/ 	.word	0x00004a60


	//   ....[25]....
        /*8ca4*/ 	.word	0x00004a90


	//   ....[26]....
        /*8ca8*/ 	.word	0x00004aa0


	//   ....[27]....
        /*8cac*/ 	.word	0x00004ab0


	//   ....[28]....
        /*8cb0*/ 	.word	0x00004ac0


	//   ....[29]....
        /*8cb4*/ 	.word	0x00004af0


	//   ....[30]....
        /*8cb8*/ 	.word	0x00004b00


	//   ....[31]....
        /*8cbc*/ 	.word	0x00004b10


	//   ....[32]....
        /*8cc0*/ 	.word	0x00004b20


	//   ....[33]....
        /*8cc4*/ 	.word	0x00004b50


	//   ....[34]....
        /*8cc8*/ 	.word	0x00004b60


	//   ....[35]....
        /*8ccc*/ 	.word	0x00004b70


	//   ....[36]....
        /*8cd0*/ 	.word	0x00004b80


	//   ....[37]....
        /*8cd4*/ 	.word	0x00004bb0


	//   ....[38]....
        /*8cd8*/ 	.word	0x00004bc0


	//   ....[39]....
        /*8cdc*/ 	.word	0x00004bd0


	//   ....[40]....
        /*8ce0*/ 	.word	0x00004be0


	//   ....[41]....
        /*8ce4*/ 	.word	0x00004c10


	//   ....[42]....
        /*8ce8*/ 	.word	0x00004c20


	//   ....[43]....
        /*8cec*/ 	.word	0x00004c30


	//   ....[44]....
        /*8cf0*/ 	.word	0x00004c40


	//   ....[45]....
        /*8cf4*/ 	.word	0x00004c70


	//   ....[46]....
        /*8cf8*/ 	.word	0x00004c80


	//   ....[47]....
        /*8cfc*/ 	.word	0x00004c90


	//   ....[48]....
        /*8d00*/ 	.word	0x00004ca0


	//   ....[49]....
        /*8d04*/ 	.word	0x00004cd0


	//   ....[50]....
        /*8d08*/ 	.word	0x00004ce0


	//   ....[51]....
        /*8d0c*/ 	.word	0x00004cf0


	//   ....[52]....
        /*8d10*/ 	.word	0x00004d00


	//   ....[53]....
        /*8d14*/ 	.word	0x00004d30


	//   ....[54]....
        /*8d18*/ 	.word	0x00004d40


	//   ....[55]....
        /*8d1c*/ 	.word	0x00004d50


	//   ....[56]....
        /*8d20*/ 	.word	0x00004d60


	//   ....[57]....
        /*8d24*/ 	.word	0x00004d90


	//   ....[58]....
        /*8d28*/ 	.word	0x00004da0


	//   ....[59]....
        /*8d2c*/ 	.word	0x00004db0


	//   ....[60]....
        /*8d30*/ 	.word	0x00004dc0


	//   ....[61]....
        /*8d34*/ 	.word	0x00004df0


	//   ....[62]....
        /*8d38*/ 	.word	0x00004e00


	//   ....[63]....
        /*8d3c*/ 	.word	0x00004e10


	//   ....[64]....
        /*8d40*/ 	.word	0x00004e20


	//   ....[65]....
        /*8d44*/ 	.word	0x00004e50


	//   ....[66]....
        /*8d48*/ 	.word	0x00004e60


	//   ....[67]....
        /*8d4c*/ 	.word	0x00004e70


	//   ....[68]....
        /*8d50*/ 	.word	0x00004e80


	//   ....[69]....
        /*8d54*/ 	.word	0x00004eb0


	//   ....[70]....
        /*8d58*/ 	.word	0x00004ec0


	//   ....[71]....
        /*8d5c*/ 	.word	0x00004ed0


	//   ....[72]....
        /*8d60*/ 	.word	0x00004ee0


	//   ....[73]....
        /*8d64*/ 	.word	0x00004f10


	//   ....[74]....
        /*8d68*/ 	.word	0x00004f20


	//   ....[75]....
        /*8d6c*/ 	.word	0x00004f30


	//   ....[76]....
        /*8d70*/ 	.word	0x00004f40


	//   ....[77]....
        /*8d74*/ 	.word	0x00004f70


	//   ....[78]....
        /*8d78*/ 	.word	0x00004f80


	//   ....[79]....
        /*8d7c*/ 	.word	0x00004f90


	//   ....[80]....
        /*8d80*/ 	.word	0x00004fa0


	//   ....[81]....
        /*8d84*/ 	.word	0x00004fd0


	//   ....[82]....
        /*8d88*/ 	.word	0x00004fe0


	//   ....[83]....
        /*8d8c*/ 	.word	0x00004ff0


	//   ....[84]....
        /*8d90*/ 	.word	0x00005000


	//   ....[85]....
        /*8d94*/ 	.word	0x00005030


	//   ....[86]....
        /*8d98*/ 	.word	0x00005040


	//   ....[87]....
        /*8d9c*/ 	.word	0x00005050


	//   ....[88]....
        /*8da0*/ 	.word	0x00005060


	//   ....[89]....
        /*8da4*/ 	.word	0x00005090


	//   ....[90]....
        /*8da8*/ 	.word	0x000050a0


	//   ....[91]....
        /*8dac*/ 	.word	0x000050b0


	//   ....[92]....
        /*8db0*/ 	.word	0x000050c0


	//   ....[93]....
        /*8db4*/ 	.word	0x000050f0


	//   ....[94]....
        /*8db8*/ 	.word	0x00005100


	//   ....[95]....
        /*8dbc*/ 	.word	0x00005110


	//   ....[96]....
        /*8dc0*/ 	.word	0x00005120


	//   ....[97]....
        /*8dc4*/ 	.word	0x00005150


	//   ....[98]....
        /*8dc8*/ 	.word	0x00005160


	//   ....[99]....
        /*8dcc*/ 	.word	0x00005170


	//   ....[100]....
        /*8dd0*/ 	.word	0x00005180


	//   ....[101]....
        /*8dd4*/ 	.word	0x000051b0


	//   ....[102]....
        /*8dd8*/ 	.word	0x000051c0


	//   ....[103]....
        /*8ddc*/ 	.word	0x000051d0


	//   ....[104]....
        /*8de0*/ 	.word	0x000051e0


	//   ....[105]....
        /*8de4*/ 	.word	0x00005210


	//   ....[106]....
        /*8de8*/ 	.word	0x00005220


	//   ....[107]....
        /*8dec*/ 	.word	0x00005230


	//   ....[108]....
        /*8df0*/ 	.word	0x00005240


	//   ....[109]....
        /*8df4*/ 	.word	0x00005270


	//   ....[110]....
        /*8df8*/ 	.word	0x00005280


	//   ....[111]....
        /*8dfc*/ 	.word	0x00005290


	//   ....[112]....
        /*8e00*/ 	.word	0x000052a0


	//   ....[113]....
        /*8e04*/ 	.word	0x000052d0


	//   ....[114]....
        /*8e08*/ 	.word	0x000052e0


	//   ....[115]....
        /*8e0c*/ 	.word	0x000052f0


	//   ....[116]....
        /*8e10*/ 	.word	0x00005300


	//   ....[117]....
        /*8e14*/ 	.word	0x00005330


	//   ....[118]....
        /*8e18*/ 	.word	0x00005340


	//   ....[119]....
        /*8e1c*/ 	.word	0x00005350


	//   ....[120]....
        /*8e20*/ 	.word	0x00005360


	//   ....[121]....
        /*8e24*/ 	.word	0x00005390


	//   ....[122]....
        /*8e28*/ 	.word	0x000053a0


	//   ....[123]....
        /*8e2c*/ 	.word	0x000053b0


	//   ....[124]....
        /*8e30*/ 	.word	0x000053c0


	//   ....[125]....
        /*8e34*/ 	.word	0x000053f0


	//   ....[126]....
        /*8e38*/ 	.word	0x00005400


	//   ....[127]....
        /*8e3c*/ 	.word	0x00005410


	//   ....[128]....
        /*8e40*/ 	.word	0x00005420


	//   ....[129]....
        /*8e44*/ 	.word	0x00005450


	//   ....[130]....
        /*8e48*/ 	.word	0x00005460


	//   ....[131]....
        /*8e4c*/ 	.word	0x00005470


	//   ....[132]....
        /*8e50*/ 	.word	0x00005480


	//   ....[133]....
        /*8e54*/ 	.word	0x000054b0


	//   ....[134]....
        /*8e58*/ 	.word	0x000054c0


	//   ....[135]....
        /*8e5c*/ 	.word	0x000054d0


	//   ....[136]....
        /*8e60*/ 	.word	0x000054e0


	//   ....[137]....
        /*8e64*/ 	.word	0x00005510


	//   ....[138]....
        /*8e68*/ 	.word	0x00005520


	//   ....[139]....
        /*8e6c*/ 	.word	0x00005530


	//   ....[140]....
        /*8e70*/ 	.word	0x00005540


	//   ....[141]....
        /*8e74*/ 	.word	0x00005570


	//   ....[142]....
        /*8e78*/ 	.word	0x00005580


	//   ....[143]....
        /*8e7c*/ 	.word	0x00005590


	//   ....[144]....
        /*8e80*/ 	.word	0x000055a0


	//   ....[145]....
        /*8e84*/ 	.word	0x000055d0


	//   ....[146]....
        /*8e88*/ 	.word	0x000055e0


	//   ....[147]....
        /*8e8c*/ 	.word	0x000055f0


	//   ....[148]....
        /*8e90*/ 	.word	0x00005600


	//   ....[149]....
        /*8e94*/ 	.word	0x00005630


	//   ....[150]....
        /*8e98*/ 	.word	0x00005640


	//   ....[151]....
        /*8e9c*/ 	.word	0x00005650


	//   ....[152]....
        /*8ea0*/ 	.word	0x00005660


	//   ....[153]....
        /*8ea4*/ 	.word	0x00005690


	//   ....[154]....
        /*8ea8*/ 	.word	0x000056a0


	//   ....[155]....
        /*8eac*/ 	.word	0x000056b0


	//   ....[156]....
        /*8eb0*/ 	.word	0x000056c0


	//   ....[157]....
        /*8eb4*/ 	.word	0x000056f0


	//   ....[158]....
        /*8eb8*/ 	.word	0x00005700


	//   ....[159]....
        /*8ebc*/ 	.word	0x00005710


	//   ....[160]....
        /*8ec0*/ 	.word	0x00005720


	//   ....[161]....
        /*8ec4*/ 	.word	0x00005750


	//   ....[162]....
        /*8ec8*/ 	.word	0x00005760


	//   ....[163]....
        /*8ecc*/ 	.word	0x00005770


	//   ....[164]....
        /*8ed0*/ 	.word	0x00005780


	//   ....[165]....
        /*8ed4*/ 	.word	0x000057b0


	//   ....[166]....
        /*8ed8*/ 	.word	0x000057c0


	//   ....[167]....
        /*8edc*/ 	.word	0x000057d0


	//   ....[168]....
        /*8ee0*/ 	.word	0x000057e0


	//   ....[169]....
        /*8ee4*/ 	.word	0x00005810


	//   ....[170]....
        /*8ee8*/ 	.word	0x00005820


	//   ....[171]....
        /*8eec*/ 	.word	0x00005830


	//   ....[172]....
        /*8ef0*/ 	.word	0x00005840


	//   ....[173]....
        /*8ef4*/ 	.word	0x00005870


	//   ....[174]....
        /*8ef8*/ 	.word	0x00005880


	//   ....[175]....
        /*8efc*/ 	.word	0x00005890


	//   ....[176]....
        /*8f00*/ 	.word	0x000058a0


	//   ....[177]....
        /*8f04*/ 	.word	0x000058d0


	//   ....[178]....
        /*8f08*/ 	.word	0x000058e0


	//   ....[179]....
        /*8f0c*/ 	.word	0x000058f0


	//   ....[180]....
        /*8f10*/ 	.word	0x00005900


	//   ....[181]....
        /*8f14*/ 	.word	0x00005930


	//   ....[182]....
        /*8f18*/ 	.word	0x00005940


	//   ....[183]....
        /*8f1c*/ 	.word	0x00005950


	//   ....[184]....
        /*8f20*/ 	.word	0x00005960


	//   ....[185]....
        /*8f24*/ 	.word	0x00005990


	//   ....[186]....
        /*8f28*/ 	.word	0x000059a0


	//   ....[187]....
        /*8f2c*/ 	.word	0x000059b0


	//   ....[188]....
        /*8f30*/ 	.word	0x000059c0


	//   ....[189]....
        /*8f34*/ 	.word	0x000059f0


	//   ....[190]....
        /*8f38*/ 	.word	0x00005a00


	//   ....[191]....
        /*8f3c*/ 	.word	0x00005a10


	//   ....[192]....
        /*8f40*/ 	.word	0x00005a20


	//   ....[193]....
        /*8f44*/ 	.word	0x00005a50


	//   ....[194]....
        /*8f48*/ 	.word	0x00005a60


	//   ....[195]....
        /*8f4c*/ 	.word	0x00005a70


	//   ....[196]....
        /*8f50*/ 	.word	0x00005a80


	//   ....[197]....
        /*8f54*/ 	.word	0x00005ab0


	//   ....[198]....
        /*8f58*/ 	.word	0x00005ac0


	//   ....[199]....
        /*8f5c*/ 	.word	0x00005ad0


	//   ....[200]....
        /*8f60*/ 	.word	0x00005ae0


	//   ....[201]....
        /*8f64*/ 	.word	0x00005b10


	//   ....[202]....
        /*8f68*/ 	.word	0x00005b20


	//   ....[203]....
        /*8f6c*/ 	.word	0x00005b30


	//   ....[204]....
        /*8f70*/ 	.word	0x00005b40


	//   ....[205]....
        /*8f74*/ 	.word	0x00005b70


	//   ....[206]....
        /*8f78*/ 	.word	0x00005b80


	//   ....[207]....
        /*8f7c*/ 	.word	0x00005b90


	//   ....[208]....
        /*8f80*/ 	.word	0x00005ba0


	//   ....[209]....
        /*8f84*/ 	.word	0x00005bd0


	//   ....[210]....
        /*8f88*/ 	.word	0x00005be0


	//   ....[211]....
        /*8f8c*/ 	.word	0x00005bf0


	//   ....[212]....
        /*8f90*/ 	.word	0x00005c00


	//   ....[213]....
        /*8f94*/ 	.word	0x00005c30


	//   ....[214]....
        /*8f98*/ 	.word	0x00005c40


	//   ....[215]....
        /*8f9c*/ 	.word	0x00005c50


	//   ....[216]....
        /*8fa0*/ 	.word	0x00005c60


	//   ....[217]....
        /*8fa4*/ 	.word	0x00005c90


	//   ....[218]....
        /*8fa8*/ 	.word	0x00005ca0


	//   ....[219]....
        /*8fac*/ 	.word	0x00005cb0


	//   ....[220]....
        /*8fb0*/ 	.word	0x00005cc0


	//   ....[221]....
        /*8fb4*/ 	.word	0x00005cf0


	//   ....[222]....
        /*8fb8*/ 	.word	0x00005d00


	//   ....[223]....
        /*8fbc*/ 	.word	0x00005d10


	//   ....[224]....
        /*8fc0*/ 	.word	0x00005d20


	//   ....[225]....
        /*8fc4*/ 	.word	0x00005d50


	//   ....[226]....
        /*8fc8*/ 	.word	0x00005d60


	//   ....[227]....
        /*8fcc*/ 	.word	0x00005d70


	//   ....[228]....
        /*8fd0*/ 	.word	0x00005d80


	//   ....[229]....
        /*8fd4*/ 	.word	0x00005db0


	//   ....[230]....
        /*8fd8*/ 	.word	0x00005dc0


	//   ....[231]....
        /*8fdc*/ 	.word	0x00005dd0


	//   ....[232]....
        /*8fe0*/ 	.word	0x00005de0


	//   ....[233]....
        /*8fe4*/ 	.word	0x00005e10


	//   ....[234]....
        /*8fe8*/ 	.word	0x00005e20


	//   ....[235]....
        /*8fec*/ 	.word	0x00005e30


	//   ....[236]....
        /*8ff0*/ 	.word	0x00005e40


	//   ....[237]....
        /*8ff4*/ 	.word	0x00005e70


	//   ....[238]....
        /*8ff8*/ 	.word	0x00005e80


	//   ....[239]....
        /*8ffc*/ 	.word	0x00005e90


	//   ....[240]....
        /*9000*/ 	.word	0x00005ea0


	//   ....[241]....
        /*9004*/ 	.word	0x00005ed0


	//   ....[242]....
        /*9008*/ 	.word	0x00005ee0


	//   ....[243]....
        /*900c*/ 	.word	0x00005ef0


	//   ....[244]....
        /*9010*/ 	.word	0x00005f00


	//   ....[245]....
        /*9014*/ 	.word	0x00005f30


	//   ....[246]....
        /*9018*/ 	.word	0x00005f40


	//   ....[247]....
        /*901c*/ 	.word	0x00005f50


	//   ....[248]....
        /*9020*/ 	.word	0x00005f60


	//   ....[249]....
        /*9024*/ 	.word	0x00005f90


	//   ....[250]....
        /*9028*/ 	.word	0x00005fa0


	//   ....[251]....
        /*902c*/ 	.word	0x00005fb0


	//   ....[252]....
        /*9030*/ 	.word	0x00005fc0


	//   ....[253]....
        /*9034*/ 	.word	0x00005ff0


	//   ....[254]....
        /*9038*/ 	.word	0x00006000


	//   ....[255]....
        /*903c*/ 	.word	0x0000c030


	//   ....[0]....
        /*9040*/ 	.word	0x0000c040


	//   ....[1]....
        /*9044*/ 	.word	0x0000c050


	//   ....[2]....
        /*9048*/ 	.word	0x0000c080


	//   ....[3]....
        /*904c*/ 	.word	0x0000c090


	//   ....[4]....
        /*9050*/ 	.word	0x0000c0a0


	//   ....[5]....
        /*9054*/ 	.word	0x0000c0b0


	//   ....[6]....
        /*9058*/ 	.word	0x0000c0e0


	//   ....[7]....
        /*905c*/ 	.word	0x0000c0f0


	//   ....[8]....
        /*9060*/ 	.word	0x0000c100


	//   ....[9]....
        /*9064*/ 	.word	0x0000c110


	//   ....[10]....
        /*9068*/ 	.word	0x0000c140


	//   ....[11]....
        /*906c*/ 	.word	0x0000c150


	//   ....[12]....
        /*9070*/ 	.word	0x0000c160


	//   ....[13]....
        /*9074*/ 	.word	0x0000c170


	//   ....[14]....
        /*9078*/ 	.word	0x0000c1a0


	//   ....[15]....
        /*907c*/ 	.word	0x0000c1b0


	//   ....[16]....
        /*9080*/ 	.word	0x0000c1c0


	//   ....[17]....
        /*9084*/ 	.word	0x0000c1d0


	//   ....[18]....
        /*9088*/ 	.word	0x0000c200


	//   ....[19]....
        /*908c*/ 	.word	0x0000c210


	//   ....[20]....
        /*9090*/ 	.word	0x0000c220


	//   ....[21]....
        /*9094*/ 	.word	0x0000c230


	//   ....[22]....
        /*9098*/ 	.word	0x0000c260


	//   ....[23]....
        /*909c*/ 	.word	0x0000c270


	//   ....[24]....
        /*90a0*/ 	.word	0x0000c280


	//   ....[25]....
        /*90a4*/ 	.word	0x0000c290


	//   ....[26]....
        /*90a8*/ 	.word	0x0000c2c0


	//   ....[27]....
        /*90ac*/ 	.word	0x0000c2d0


	//   ....[28]....
        /*90b0*/ 	.word	0x0000c2e0


	//   ....[29]....
        /*90b4*/ 	.word	0x0000c2f0


	//   ....[30]....
        /*90b8*/ 	.word	0x0000c320


	//   ....[31]....
        /*90bc*/ 	.word	0x0000c330


	//   ....[32]....
        /*90c0*/ 	.word	0x0000c340


	//   ....[33]....
        /*90c4*/ 	.word	0x0000c350


	//   ....[34]....
        /*90c8*/ 	.word	0x0000c380


	//   ....[35]....
        /*90cc*/ 	.word	0x0000c390


	//   ....[36]....
        /*90d0*/ 	.word	0x0000c3a0


	//   ....[37]....
        /*90d4*/ 	.word	0x0000c3b0


	//   ....[38]....
        /*90d8*/ 	.word	0x0000c3e0


	//   ....[39]....
        /*90dc*/ 	.word	0x0000c3f0


	//   ....[40]....
        /*90e0*/ 	.word	0x0000c400


	//   ....[41]....
        /*90e4*/ 	.word	0x0000c410


	//   ....[42]....
        /*90e8*/ 	.word	0x0000c440


	//   ....[43]....
        /*90ec*/ 	.word	0x0000c450


	//   ....[44]....
        /*90f0*/ 	.word	0x0000c460


	//   ....[45]....
        /*90f4*/ 	.word	0x0000c470


	//   ....[46]....
        /*90f8*/ 	.word	0x0000c4a0


	//   ....[47]....
        /*90fc*/ 	.word	0x0000c4b0


	//   ....[48]....
        /*9100*/ 	.word	0x0000c4c0


	//   ....[49]....
        /*9104*/ 	.word	0x0000c4d0


	//   ....[50]....
        /*9108*/ 	.word	0x0000c500


	//   ....[51]....
        /*910c*/ 	.word	0x0000c510


	//   ....[52]....
        /*9110*/ 	.word	0x0000c520


	//   ....[53]....
        /*9114*/ 	.word	0x0000c530


	//   ....[54]....
        /*9118*/ 	.word	0x0000c560


	//   ....[55]....
        /*911c*/ 	.word	0x0000c570


	//   ....[56]....
        /*9120*/ 	.word	0x0000c580


	//   ....[57]....
        /*9124*/ 	.word	0x0000c590


	//   ....[58]....
        /*9128*/ 	.word	0x0000c5c0


	//   ....[59]....
        /*912c*/ 	.word	0x0000c5d0


	//   ....[60]....
        /*9130*/ 	.word	0x0000c5e0


	//   ....[61]....
        /*9134*/ 	.word	0x0000c5f0


	//   ....[62]....
        /*9138*/ 	.word	0x0000c620


	//   ....[63]....
        /*913c*/ 	.word	0x0000c630


	//   ....[64]....
        /*9140*/ 	.word	0x0000c640


	//   ....[65]....
        /*9144*/ 	.word	0x0000c650


	//   ....[66]....
        /*9148*/ 	.word	0x0000c680


	//   ....[67]....
        /*914c*/ 	.word	0x0000c690


	//   ....[68]....
        /*9150*/ 	.word	0x0000c6a0


	//   ....[69]....
        /*9154*/ 	.word	0x0000c6b0


	//   ....[70]....
        /*9158*/ 	.word	0x0000c6e0


	//   ....[71]....
        /*915c*/ 	.word	0x0000c6f0


	//   ....[72]....
        /*9160*/ 	.word	0x0000c700


	//   ....[73]....
        /*9164*/ 	.word	0x0000c710


	//   ....[74]....
        /*9168*/ 	.word	0x0000c740


	//   ....[75]....
        /*916c*/ 	.word	0x0000c750


	//   ....[76]....
        /*9170*/ 	.word	0x0000c760


	//   ....[77]....
        /*9174*/ 	.word	0x0000c770


	//   ....[78]....
        /*9178*/ 	.word	0x0000c7a0


	//   ....[79]....
        /*917c*/ 	.word	0x0000c7b0


	//   ....[80]....
        /*9180*/ 	.word	0x0000c7c0


	//   ....[81]....
        /*9184*/ 	.word	0x0000c7d0


	//   ....[82]....
        /*9188*/ 	.word	0x0000c800


	//   ....[83]....
        /*918c*/ 	.word	0x0000c810


	//   ....[84]....
        /*9190*/ 	.word	0x0000c820


	//   ....[85]....
        /*9194*/ 	.word	0x0000c830


	//   ....[86]....
        /*9198*/ 	.word	0x0000c860


	//   ....[87]....
        /*919c*/ 	.word	0x0000c870


	//   ....[88]....
        /*91a0*/ 	.word	0x0000c880


	//   ....[89]....
        /*91a4*/ 	.word	0x0000c890


	//   ....[90]....
        /*91a8*/ 	.word	0x0000c8c0


	//   ....[91]....
        /*91ac*/ 	.word	0x0000c8d0


	//   ....[92]....
        /*91b0*/ 	.word	0x0000c8e0


	//   ....[93]....
        /*91b4*/ 	.word	0x0000c8f0


	//   ....[94]....
        /*91b8*/ 	.word	0x0000c920


	//   ....[95]....
        /*91bc*/ 	.word	0x0000c930


	//   ....[96]....
        /*91c0*/ 	.word	0x0000c940


	//   ....[97]....
        /*91c4*/ 	.word	0x0000c950


	//   ....[98]....
        /*91c8*/ 	.word	0x0000c980


	//   ....[99]....
        /*91cc*/ 	.word	0x0000c990


	//   ....[100]....
        /*91d0*/ 	.word	0x0000c9a0


	//   ....[101]....
        /*91d4*/ 	.word	0x0000c9b0


	//   ....[102]....
        /*91d8*/ 	.word	0x0000c9e0


	//   ....[103]....
        /*91dc*/ 	.word	0x0000c9f0


	//   ....[104]....
        /*91e0*/ 	.word	0x0000ca00


	//   ....[105]....
        /*91e4*/ 	.word	0x0000ca10


	//   ....[106]....
        /*91e8*/ 	.word	0x0000ca40


	//   ....[107]....
        /*91ec*/ 	.word	0x0000ca50


	//   ....[108]....
        /*91f0*/ 	.word	0x0000ca60


	//   ....[109]....
        /*91f4*/ 	.word	0x0000ca70


	//   ....[110]....
        /*91f8*/ 	.word	0x0000caa0


	//   ....[111]....
        /*91fc*/ 	.word	0x0000cab0


	//   ....[112]....
        /*9200*/ 	.word	0x0000cac0


	//   ....[113]....
        /*9204*/ 	.word	0x0000cad0


	//   ....[114]....
        /*9208*/ 	.word	0x0000cb00


	//   ....[115]....
        /*920c*/ 	.word	0x0000cb10


	//   ....[116]....
        /*9210*/ 	.word	0x0000cb20


	//   ....[117]....
        /*9214*/ 	.word	0x0000cb30


	//   ....[118]....
        /*9218*/ 	.word	0x0000cb60


	//   ....[119]....
        /*921c*/ 	.word	0x0000cb70


	//   ....[120]....
        /*9220*/ 	.word	0x0000cb80


	//   ....[121]....
        /*9224*/ 	.word	0x0000cb90


	//   ....[122]....
        /*9228*/ 	.word	0x0000cbc0


	//   ....[123]....
        /*922c*/ 	.word	0x0000cbd0


	//   ....[124]....
        /*9230*/ 	.word	0x0000cbe0


	//   ....[125]....
        /*9234*/ 	.word	0x0000cbf0


	//   ....[126]....
        /*9238*/ 	.word	0x0000cc20


	//   ....[127]....
        /*923c*/ 	.word	0x0000cc30


	//   ....[128]....
        /*9240*/ 	.word	0x0000cc40


	//   ....[129]....
        /*9244*/ 	.word	0x0000cc50


	//   ....[130]....
        /*9248*/ 	.word	0x0000cc80


	//   ....[131]....
        /*924c*/ 	.word	0x0000cc90


	//   ....[132]....
        /*9250*/ 	.word	0x0000cca0


	//   ....[133]....
        /*9254*/ 	.word	0x0000ccb0


	//   ....[134]....
        /*9258*/ 	.word	0x0000cce0


	//   ....[135]....
        /*925c*/ 	.word	0x0000ccf0


	//   ....[136]....
        /*9260*/ 	.word	0x0000cd00


	//   ....[137]....
        /*9264*/ 	.word	0x0000cd10


	//   ....[138]....
        /*9268*/ 	.word	0x0000cd40


	//   ....[139]....
        /*926c*/ 	.word	0x0000cd50


	//   ....[140]....
        /*9270*/ 	.word	0x0000cd60


	//   ....[141]....
        /*9274*/ 	.word	0x0000cd70


	//   ....[142]....
        /*9278*/ 	.word	0x0000cda0


	//   ....[143]....
        /*927c*/ 	.word	0x0000cdb0


	//   ....[144]....
        /*9280*/ 	.word	0x0000cdc0


	//   ....[145]....
        /*9284*/ 	.word	0x0000cdd0


	//   ....[146]....
        /*9288*/ 	.word	0x0000ce00


	//   ....[147]....
        /*928c*/ 	.word	0x0000ce10


	//   ....[148]....
        /*9290*/ 	.word	0x0000ce20


	//   ....[149]....
        /*9294*/ 	.word	0x0000ce30


	//   ....[150]....
        /*9298*/ 	.word	0x0000ce60


	//   ....[151]....
        /*929c*/ 	.word	0x0000ce70


	//   ....[152]....
        /*92a0*/ 	.word	0x0000ce80


	//   ....[153]....
        /*92a4*/ 	.word	0x0000ce90


	//   ....[154]....
        /*92a8*/ 	.word	0x0000cec0


	//   ....[155]....
        /*92ac*/ 	.word	0x0000ced0


	//   ....[156]....
        /*92b0*/ 	.word	0x0000cee0


	//   ....[157]....
        /*92b4*/ 	.word	0x0000cef0


	//   ....[158]....
        /*92b8*/ 	.word	0x0000cf20


	//   ....[159]....
        /*92bc*/ 	.word	0x0000cf30


	//   ....[160]....
        /*92c0*/ 	.word	0x0000cf40


	//   ....[161]....
        /*92c4*/ 	.word	0x0000cf50


	//   ....[162]....
        /*92c8*/ 	.word	0x0000cf80


	//   ....[163]....
        /*92cc*/ 	.word	0x0000cf90


	//   ....[164]....
        /*92d0*/ 	.word	0x0000cfa0


	//   ....[165]....
        /*92d4*/ 	.word	0x0000cfb0


	//   ....[166]....
        /*92d8*/ 	.word	0x0000cfe0


	//   ....[167]....
        /*92dc*/ 	.word	0x0000cff0


	//   ....[168]....
        /*92e0*/ 	.word	0x0000d000


	//   ....[169]....
        /*92e4*/ 	.word	0x0000d010


	//   ....[170]....
        /*92e8*/ 	.word	0x0000d040


	//   ....[171]....
        /*92ec*/ 	.word	0x0000d050


	//   ....[172]....
        /*92f0*/ 	.word	0x0000d060


	//   ....[173]....
        /*92f4*/ 	.word	0x0000d070


	//   ....[174]....
        /*92f8*/ 	.word	0x0000d0a0


	//   ....[175]....
        /*92fc*/ 	.word	0x0000d0b0


	//   ....[176]....
        /*9300*/ 	.word	0x0000d0c0


	//   ....[177]....
        /*9304*/ 	.word	0x0000d0d0


	//   ....[178]....
        /*9308*/ 	.word	0x0000d100


	//   ....[179]....
        /*930c*/ 	.word	0x0000d110


	//   ....[180]....
        /*9310*/ 	.word	0x0000d120


	//   ....[181]....
        /*9314*/ 	.word	0x0000d130


	//   ....[182]....
        /*9318*/ 	.word	0x0000d160


	//   ....[183]....
        /*931c*/ 	.word	0x0000d170


	//   ....[184]....
        /*9320*/ 	.word	0x0000d180


	//   ....[185]....
        /*9324*/ 	.word	0x0000d190


	//   ....[186]....
        /*9328*/ 	.word	0x0000d1c0


	//   ....[187]....
        /*932c*/ 	.word	0x0000d1d0


	//   ....[188]....
        /*9330*/ 	.word	0x0000d1e0


	//   ....[189]....
        /*9334*/ 	.word	0x0000d1f0


	//   ....[190]....
        /*9338*/ 	.word	0x0000d220


	//   ....[191]....
        /*933c*/ 	.word	0x0000d230


	//   ....[192]....
        /*9340*/ 	.word	0x0000d240


	//   ....[193]....
        /*9344*/ 	.word	0x0000d250


	//   ....[194]....
        /*9348*/ 	.word	0x0000d280


	//   ....[195]....
        /*934c*/ 	.word	0x0000d290


	//   ....[196]....
        /*9350*/ 	.word	0x0000d2a0


	//   ....[197]....
        /*9354*/ 	.word	0x0000d2b0


	//   ....[198]....
        /*9358*/ 	.word	0x0000d2e0


	//   ....[199]....
        /*935c*/ 	.word	0x0000d2f0


	//   ....[200]....
        /*9360*/ 	.word	0x0000d300


	//   ....[201]....
        /*9364*/ 	.word	0x0000d310


	//   ....[202]....
        /*9368*/ 	.word	0x0000d340


	//   ....[203]....
        /*936c*/ 	.word	0x0000d350


	//   ....[204]....
        /*9370*/ 	.word	0x0000d360


	//   ....[205]....
        /*9374*/ 	.word	0x0000d370


	//   ....[206]....
        /*9378*/ 	.word	0x0000d3a0


	//   ....[207]....
        /*937c*/ 	.word	0x0000d3b0


	//   ....[208]....
        /*9380*/ 	.word	0x0000d3c0


	//   ....[209]....
        /*9384*/ 	.word	0x0000d3d0


	//   ....[210]....
        /*9388*/ 	.word	0x0000d400


	//   ....[211]....
        /*938c*/ 	.word	0x0000d410


	//   ....[212]....
        /*9390*/ 	.word	0x0000d420


	//   ....[213]....
        /*9394*/ 	.word	0x0000d430


	//   ....[214]....
        /*9398*/ 	.word	0x0000d460


	//   ....[215]....
        /*939c*/ 	.word	0x0000d470


	//   ....[216]....
        /*93a0*/ 	.word	0x0000d480


	//   ....[217]....
        /*93a4*/ 	.word	0x0000d490


	//   ....[218]....
        /*93a8*/ 	.word	0x0000d4c0


	//   ....[219]....
        /*93ac*/ 	.word	0x0000d4d0


	//   ....[220]....
        /*93b0*/ 	.word	0x0000d4e0


	//   ....[221]....
        /*93b4*/ 	.word	0x0000d4f0


	//   ....[222]....
        /*93b8*/ 	.word	0x0000d520


	//   ....[223]....
        /*93bc*/ 	.word	0x0000d530


	//   ....[224]....
        /*93c0*/ 	.word	0x0000d540


	//   ....[225]....
        /*93c4*/ 	.word	0x0000d550


	//   ....[226]....
        /*93c8*/ 	.word	0x0000d580


	//   ....[227]....
        /*93cc*/ 	.word	0x0000d590


	//   ....[228]....
        /*93d0*/ 	.word	0x0000d5a0


	//   ....[229]....
        /*93d4*/ 	.word	0x0000d5b0


	//   ....[230]....
        /*93d8*/ 	.word	0x0000d5e0


	//   ....[231]....
        /*93dc*/ 	.word	0x0000d5f0


	//   ....[232]....
        /*93e0*/ 	.word	0x0000d600


	//   ....[233]....
        /*93e4*/ 	.word	0x0000d610


	//   ....[234]....
        /*93e8*/ 	.word	0x0000d640


	//   ....[235]....
        /*93ec*/ 	.word	0x0000d650


	//   ....[236]....
        /*93f0*/ 	.word	0x0000d660


	//   ....[237]....
        /*93f4*/ 	.word	0x0000d670


	//   ....[238]....
        /*93f8*/ 	.word	0x0000d6a0


	//   ....[239]....
        /*93fc*/ 	.word	0x0000d6b0


	//   ....[240]....
        /*9400*/ 	.word	0x0000d6c0


	//   ....[241]....
        /*9404*/ 	.word	0x0000d6d0


	//   ....[242]....
        /*9408*/ 	.word	0x0000d700


	//   ....[243]....
        /*940c*/ 	.word	0x0000d710


	//   ....[244]....
        /*9410*/ 	.word	0x0000d720


	//   ....[245]....
        /*9414*/ 	.word	0x0000d730


	//   ....[246]....
        /*9418*/ 	.word	0x0000d760


	//   ....[247]....
        /*941c*/ 	.word	0x0000d770


	//   ....[248]....
        /*9420*/ 	.word	0x0000d780


	//   ....[249]....
        /*9424*/ 	.word	0x0000d790


	//   ....[250]....
        /*9428*/ 	.word	0x0000d7c0


	//   ....[251]....
        /*942c*/ 	.word	0x0000d7d0


	//   ....[252]....
        /*9430*/ 	.word	0x0000d7e0


	//   ....[253]....
        /*9434*/ 	.word	0x0000d7f0


	//   ....[254]....
        /*9438*/ 	.word	0x0000d820


	//   ....[255]....
        /*943c*/ 	.word	0x0000d830


	//   ....[0]....
        /*9440*/ 	.word	0x0000d840


	//   ....[1]....
        /*9444*/ 	.word	0x0000d850


	//   ....[2]....
        /*9448*/ 	.word	0x0000d880


	//   ....[3]....
        /*944c*/ 	.word	0x0000d890


	//   ....[4]....
        /*9450*/ 	.word	0x0000d8a0


	//   ....[5]....
        /*9454*/ 	.word	0x0000d8b0


	//   ....[6]....
        /*9458*/ 	.word	0x0000d8e0


	//   ....[7]....
        /*945c*/ 	.word	0x0000d8f0


	//   ....[8]....
        /*9460*/ 	.word	0x0000d900


	//   ....[9]....
        /*9464*/ 	.word	0x0000d910


	//   ....[10]....
        /*9468*/ 	.word	0x0000d940


	//   ....[11]....
        /*946c*/ 	.word	0x0000d950


	//   ....[12]....
        /*9470*/ 	.word	0x0000d960


	//   ....[13]....
        /*9474*/ 	.word	0x0000d970


	//   ....[14]....
        /*9478*/ 	.word	0x0000d9a0


	//   ....[15]....
        /*947c*/ 	.word	0x0000d9b0


	//   ....[16]....
        /*9480*/ 	.word	0x0000d9c0


	//   ....[17]....
        /*9484*/ 	.word	0x0000d9d0


	//   ....[18]....
        /*9488*/ 	.word	0x0000da00


	//   ....[19]....
        /*948c*/ 	.word	0x0000da10


	//   ....[20]....
        /*9490*/ 	.word	0x0000da20


	//   ....[21]....
        /*9494*/ 	.word	0x0000da30


	//   ....[22]....
        /*9498*/ 	.word	0x0000da60


	//   ....[23]....
        /*949c*/ 	.word	0x0000da70


	//   ....[24]....
        /*94a0*/ 	.word	0x0000da80


	//   ....[25]....
        /*94a4*/ 	.word	0x0000da90


	//   ....[26]....
        /*94a8*/ 	.word	0x0000dac0


	//   ....[27]....
        /*94ac*/ 	.word	0x0000dad0


	//   ....[28]....
        /*94b0*/ 	.word	0x0000dae0


	//   ....[29]....
        /*94b4*/ 	.word	0x0000daf0


	//   ....[30]....
        /*94b8*/ 	.word	0x0000db20


	//   ....[31]....
        /*94bc*/ 	.word	0x0000db30


	//   ....[32]....
        /*94c0*/ 	.word	0x0000db40


	//   ....[33]....
        /*94c4*/ 	.word	0x0000db50


	//   ....[34]....
        /*94c8*/ 	.word	0x0000db80


	//   ....[35]....
        /*94cc*/ 	.word	0x0000db90


	//   ....[36]....
        /*94d0*/ 	.word	0x0000dba0


	//   ....[37]....
        /*94d4*/ 	.word	0x0000dbb0


	//   ....[38]....
        /*94d8*/ 	.word	0x0000dbe0


	//   ....[39]....
        /*94dc*/ 	.word	0x0000dbf0


	//   ....[40]....
        /*94e0*/ 	.word	0x0000dc00


	//   ....[41]....
        /*94e4*/ 	.word	0x0000dc10


	//   ....[42]....
        /*94e8*/ 	.word	0x0000dc40


	//   ....[43]....
        /*94ec*/ 	.word	0x0000dc50


	//   ....[44]....
        /*94f0*/ 	.word	0x0000dc60


	//   ....[45]....
        /*94f4*/ 	.word	0x0000dc70


	//   ....[46]....
        /*94f8*/ 	.word	0x0000dca0


	//   ....[47]....
        /*94fc*/ 	.word	0x0000dcb0


	//   ....[48]....
        /*9500*/ 	.word	0x0000dcc0


	//   ....[49]....
        /*9504*/ 	.word	0x0000dcd0


	//   ....[50]....
        /*9508*/ 	.word	0x0000dd00


	//   ....[51]....
        /*950c*/ 	.word	0x0000dd10


	//   ....[52]....
        /*9510*/ 	.word	0x0000dd20


	//   ....[53]....
        /*9514*/ 	.word	0x0000dd30


	//   ....[54]....
        /*9518*/ 	.word	0x0000dd60


	//   ....[55]....
        /*951c*/ 	.word	0x0000dd70


	//   ....[56]....
        /*9520*/ 	.word	0x0000dd80


	//   ....[57]....
        /*9524*/ 	.word	0x0000dd90


	//   ....[58]....
        /*9528*/ 	.word	0x0000ddc0


	//   ....[59]....
        /*952c*/ 	.word	0x0000ddd0


	//   ....[60]....
        /*9530*/ 	.word	0x0000dde0


	//   ....[61]....
        /*9534*/ 	.word	0x0000ddf0


	//   ....[62]....
        /*9538*/ 	.word	0x0000de20


	//   ....[63]....
        /*953c*/ 	.word	0x0000de30


	//   ....[64]....
        /*9540*/ 	.word	0x0000de40


	//   ....[65]....
        /*9544*/ 	.word	0x0000de50


	//   ....[66]....
        /*9548*/ 	.word	0x0000de80


	//   ....[67]....
        /*954c*/ 	.word	0x0000de90


	//   ....[68]....
        /*9550*/ 	.word	0x0000dea0


	//   ....[69]....
        /*9554*/ 	.word	0x0000deb0


	//   ....[70]....
        /*9558*/ 	.word	0x0000dee0


	//   ....[71]....
        /*955c*/ 	.word	0x0000def0


	//   ....[72]....
        /*9560*/ 	.word	0x0000df00


	//   ....[73]....
        /*9564*/ 	.word	0x0000df10


	//   ....[74]....
        /*9568*/ 	.word	0x0000df40


	//   ....[75]....
        /*956c*/ 	.word	0x0000df50


	//   ....[76]....
        /*9570*/ 	.word	0x0000df60


	//   ....[77]....
        /*9574*/ 	.word	0x0000df70


	//   ....[78]....
        /*9578*/ 	.word	0x0000dfa0


	//   ....[79]....
        /*957c*/ 	.word	0x0000dfb0


	//   ....[80]....
        /*9580*/ 	.word	0x0000dfc0


	//   ....[81]....
        /*9584*/ 	.word	0x0000dfd0


	//   ....[82]....
        /*9588*/ 	.word	0x0000e000


	//   ....[83]....
        /*958c*/ 	.word	0x0000e010


	//   ....[84]....
        /*9590*/ 	.word	0x0000e020


	//   ....[85]....
        /*9594*/ 	.word	0x0000e030


	//   ....[86]....
        /*9598*/ 	.word	0x0000e060


	//   ....[87]....
        /*959c*/ 	.word	0x0000e070


	//   ....[88]....
        /*95a0*/ 	.word	0x0000e080


	//   ....[89]....
        /*95a4*/ 	.word	0x0000e090


	//   ....[90]....
        /*95a8*/ 	.word	0x0000e0c0


	//   ....[91]....
        /*95ac*/ 	.word	0x0000e0d0


	//   ....[92]....
        /*95b0*/ 	.word	0x0000e0e0


	//   ....[93]....
        /*95b4*/ 	.word	0x0000e0f0


	//   ....[94]....
        /*95b8*/ 	.word	0x0000e120


	//   ....[95]....
        /*95bc*/ 	.word	0x0000e130


	//   ....[96]....
        /*95c0*/ 	.word	0x0000e140


	//   ....[97]....
        /*95c4*/ 	.word	0x0000e150


	//   ....[98]....
        /*95c8*/ 	.word	0x0000e180


	//   ....[99]....
        /*95cc*/ 	.word	0x0000e190


	//   ....[100]....
        /*95d0*/ 	.word	0x0000e1a0


	//   ....[101]....
        /*95d4*/ 	.word	0x0000e1b0


	//   ....[102]....
        /*95d8*/ 	.word	0x0000e1e0


	//   ....[103]....
        /*95dc*/ 	.word	0x0000e1f0


	//   ....[104]....
        /*95e0*/ 	.word	0x0000e200


	//   ....[105]....
        /*95e4*/ 	.word	0x0000e210


	//   ....[106]....
        /*95e8*/ 	.word	0x0000e240


	//   ....[107]....
        /*95ec*/ 	.word	0x0000e250


	//   ....[108]....
        /*95f0*/ 	.word	0x0000e260


	//   ....[109]....
        /*95f4*/ 	.word	0x0000e270


	//   ....[110]....
        /*95f8*/ 	.word	0x0000e2a0


	//   ....[111]....
        /*95fc*/ 	.word	0x0000e2b0


	//   ....[112]....
        /*9600*/ 	.word	0x0000e2c0


	//   ....[113]....
        /*9604*/ 	.word	0x0000e2d0


	//   ....[114]....
        /*9608*/ 	.word	0x0000e300


	//   ....[115]....
        /*960c*/ 	.word	0x0000e310


	//   ....[116]....
        /*9610*/ 	.word	0x0000e320


	//   ....[117]....
        /*9614*/ 	.word	0x0000e330


	//   ....[118]....
        /*9618*/ 	.word	0x0000e360


	//   ....[119]....
        /*961c*/ 	.word	0x0000e370


	//   ....[120]....
        /*9620*/ 	.word	0x0000e380


	//   ....[121]....
        /*9624*/ 	.word	0x0000e390


	//   ....[122]....
        /*9628*/ 	.word	0x0000e3c0


	//   ....[123]....
        /*962c*/ 	.word	0x0000e3d0


	//   ....[124]....
        /*9630*/ 	.word	0x0000e3e0


	//   ....[125]....
        /*9634*/ 	.word	0x0000e3f0


	//   ....[126]....
        /*9638*/ 	.word	0x0000e420


	//   ....[127]....
        /*963c*/ 	.word	0x0000e430


	//   ....[128]....
        /*9640*/ 	.word	0x0000e440


	//   ....[129]....
        /*9644*/ 	.word	0x0000e450


	//   ....[130]....
        /*9648*/ 	.word	0x0000e480


	//   ....[131]....
        /*964c*/ 	.word	0x0000e490


	//   ....[132]....
        /*9650*/ 	.word	0x0000e4a0


	//   ....[133]....
        /*9654*/ 	.word	0x0000e4b0


	//   ....[134]....
        /*9658*/ 	.word	0x0000e4e0


	//   ....[135]....
        /*965c*/ 	.word	0x0000e4f0


	//   ....[136]....
        /*9660*/ 	.word	0x0000e500


	//   ....[137]....
        /*9664*/ 	.word	0x0000e510


	//   ....[138]....
        /*9668*/ 	.word	0x0000e540


	//   ....[139]....
        /*966c*/ 	.word	0x0000e550


	//   ....[140]....
        /*9670*/ 	.word	0x0000e560


	//   ....[141]....
        /*9674*/ 	.word	0x0000e570


	//   ....[142]....
        /*9678*/ 	.word	0x0000e5a0


	//   ....[143]....
        /*967c*/ 	.word	0x0000e5b0


	//   ....[144]....
        /*9680*/ 	.word	0x0000e5c0


	//   ....[145]....
        /*9684*/ 	.word	0x0000e5d0


	//   ....[146]....
        /*9688*/ 	.word	0x0000e600


	//   ....[147]....
        /*968c*/ 	.word	0x0000e610


	//   ....[148]....
        /*9690*/ 	.word	0x0000e620


	//   ....[149]....
        /*9694*/ 	.word	0x0000e630


	//   ....[150]....
        /*9698*/ 	.word	0x0000e660


	//   ....[151]....
        /*969c*/ 	.word	0x0000e670


	//   ....[152]....
        /*96a0*/ 	.word	0x0000e680


	//   ....[153]....
        /*96a4*/ 	.word	0x0000e690


	//   ....[154]....
        /*96a8*/ 	.word	0x0000e6c0


	//   ....[155]....
        /*96ac*/ 	.word	0x0000e6d0


	//   ....[156]....
        /*96b0*/ 	.word	0x0000e6e0


	//   ....[157]....
        /*96b4*/ 	.word	0x0000e6f0


	//   ....[158]....
        /*96b8*/ 	.word	0x0000e720


	//   ....[159]....
        /*96bc*/ 	.word	0x0000e730


	//   ....[160]....
        /*96c0*/ 	.word	0x0000e740


	//   ....[161]....
        /*96c4*/ 	.word	0x0000e750


	//   ....[162]....
        /*96c8*/ 	.word	0x0000e780


	//   ....[163]....
        /*96cc*/ 	.word	0x0000e790


	//   ....[164]....
        /*96d0*/ 	.word	0x0000e7a0


	//   ....[165]....
        /*96d4*/ 	.word	0x0000e7b0


	//   ....[166]....
        /*96d8*/ 	.word	0x0000e7e0


	//   ....[167]....
        /*96dc*/ 	.word	0x0000e7f0


	//   ....[168]....
        /*96e0*/ 	.word	0x0000e800


	//   ....[169]....
        /*96e4*/ 	.word	0x0000e810


	//   ....[170]....
        /*96e8*/ 	.word	0x0000e840


	//   ....[171]....
        /*96ec*/ 	.word	0x0000e850


	//   ....[172]....
        /*96f0*/ 	.word	0x0000e860


	//   ....[173]....
        /*96f4*/ 	.word	0x0000e870


	//   ....[174]....
        /*96f8*/ 	.word	0x0000e8a0


	//   ....[175]....
        /*96fc*/ 	.word	0x0000e8b0


	//   ....[176]....
        /*9700*/ 	.word	0x0000e8c0


	//   ....[177]....
        /*9704*/ 	.word	0x0000e8d0


	//   ....[178]....
        /*9708*/ 	.word	0x0000e900


	//   ....[179]....
        /*970c*/ 	.word	0x0000e910


	//   ....[180]....
        /*9710*/ 	.word	0x0000e920


	//   ....[181]....
        /*9714*/ 	.word	0x0000e930


	//   ....[182]....
        /*9718*/ 	.word	0x0000e960


	//   ....[183]....
        /*971c*/ 	.word	0x0000e970


	//   ....[184]....
        /*9720*/ 	.word	0x0000e980


	//   ....[185]....
        /*9724*/ 	.word	0x0000e990


	//   ....[186]....
        /*9728*/ 	.word	0x0000e9c0


	//   ....[187]....
        /*972c*/ 	.word	0x0000e9d0


	//   ....[188]....
        /*9730*/ 	.word	0x0000e9e0


	//   ....[189]....
        /*9734*/ 	.word	0x0000e9f0


	//   ....[190]....
        /*9738*/ 	.word	0x0000ea20


	//   ....[191]....
        /*973c*/ 	.word	0x0000ea30


	//   ....[192]....
        /*9740*/ 	.word	0x0000ea40


	//   ....[193]....
        /*9744*/ 	.word	0x0000ea50


	//   ....[194]....
        /*9748*/ 	.word	0x0000ea80


	//   ....[195]....
        /*974c*/ 	.word	0x0000ea90


	//   ....[196]....
        /*9750*/ 	.word	0x0000eaa0


	//   ....[197]....
        /*9754*/ 	.word	0x0000eab0


	//   ....[198]....
        /*9758*/ 	.word	0x0000eae0


	//   ....[199]....
        /*975c*/ 	.word	0x0000eaf0


	//   ....[200]....
        /*9760*/ 	.word	0x0000eb00


	//   ....[201]....
        /*9764*/ 	.word	0x0000eb10


	//   ....[202]....
        /*9768*/ 	.word	0x0000eb40


	//   ....[203]....
        /*976c*/ 	.word	0x0000eb50


	//   ....[204]....
        /*9770*/ 	.word	0x0000eb60


	//   ....[205]....
        /*9774*/ 	.word	0x0000eb70


	//   ....[206]....
        /*9778*/ 	.word	0x0000eba0


	//   ....[207]....
        /*977c*/ 	.word	0x0000ebb0


	//   ....[208]....
        /*9780*/ 	.word	0x0000ebc0


	//   ....[209]....
        /*9784*/ 	.word	0x0000ebd0


	//   ....[210]....
        /*9788*/ 	.word	0x0000ec00


	//   ....[211]....
        /*978c*/ 	.word	0x0000ec10


	//   ....[212]....
        /*9790*/ 	.word	0x0000ec20


	//   ....[213]....
        /*9794*/ 	.word	0x0000ec30


	//   ....[214]....
        /*9798*/ 	.word	0x0000ec60


	//   ....[215]....
        /*979c*/ 	.word	0x0000ec70


	//   ....[216]....
        /*97a0*/ 	.word	0x0000ec80


	//   ....[217]....
        /*97a4*/ 	.word	0x0000ec90


	//   ....[218]....
        /*97a8*/ 	.word	0x0000ecc0


	//   ....[219]....
        /*97ac*/ 	.word	0x0000ecd0


	//   ....[220]....
        /*97b0*/ 	.word	0x0000ece0


	//   ....[221]....
        /*97b4*/ 	.word	0x0000ecf0


	//   ....[222]....
        /*97b8*/ 	.word	0x0000ed20


	//   ....[223]....
        /*97bc*/ 	.word	0x0000ed30


	//   ....[224]....
        /*97c0*/ 	.word	0x0000ed40


	//   ....[225]....
        /*97c4*/ 	.word	0x0000ed50


	//   ....[226]....
        /*97c8*/ 	.word	0x0000ed80


	//   ....[227]....
        /*97cc*/ 	.word	0x0000ed90


	//   ....[228]....
        /*97d0*/ 	.word	0x0000eda0


	//   ....[229]....
        /*97d4*/ 	.word	0x0000edb0


	//   ....[230]....
        /*97d8*/ 	.word	0x0000ede0


	//   ....[231]....
        /*97dc*/ 	.word	0x0000edf0


	//   ....[232]....
        /*97e0*/ 	.word	0x0000ee00


	//   ....[233]....
        /*97e4*/ 	.word	0x0000ee10


	//   ....[234]....
        /*97e8*/ 	.word	0x0000ee40


	//   ....[235]....
        /*97ec*/ 	.word	0x0000ee50


	//   ....[236]....
        /*97f0*/ 	.word	0x0000ee60


	//   ....[237]....
        /*97f4*/ 	.word	0x0000ee70


	//   ....[238]....
        /*97f8*/ 	.word	0x0000eea0


	//   ....[239]....
        /*97fc*/ 	.word	0x0000eeb0


	//   ....[240]....
        /*9800*/ 	.word	0x0000eec0


	//   ....[241]....
        /*9804*/ 	.word	0x0000eed0


	//   ....[242]....
        /*9808*/ 	.word	0x0000ef00


	//   ....[243]....
        /*980c*/ 	.word	0x0000ef10


	//   ....[244]....
        /*9810*/ 	.word	0x0000ef20


	//   ....[245]....
        /*9814*/ 	.word	0x0000ef30


	//   ....[246]....
        /*9818*/ 	.word	0x0000ef60


	//   ....[247]....
        /*981c*/ 	.word	0x0000ef70


	//   ....[248]....
        /*9820*/ 	.word	0x0000ef80


	//   ....[249]....
        /*9824*/ 	.word	0x0000ef90


	//   ....[250]....
        /*9828*/ 	.word	0x0000efc0


	//   ....[251]....
        /*982c*/ 	.word	0x0000efd0


	//   ....[252]....
        /*9830*/ 	.word	0x0000efe0


	//   ....[253]....
        /*9834*/ 	.word	0x0000eff0


	//   ....[254]....
        /*9838*/ 	.word	0x0000f020


	//   ....[255]....
        /*983c*/ 	.word	0x0000f030


	//   ....[0]....
        /*9840*/ 	.word	0x0000f040


	//   ....[1]....
        /*9844*/ 	.word	0x0000f050


	//   ....[2]....
        /*9848*/ 	.word	0x0000f080


	//   ....[3]....
        /*984c*/ 	.word	0x0000f090


	//   ....[4]....
        /*9850*/ 	.word	0x0000f0a0


	//   ....[5]....
        /*9854*/ 	.word	0x0000f0b0


	//   ....[6]....
        /*9858*/ 	.word	0x0000f0e0


	//   ....[7]....
        /*985c*/ 	.word	0x0000f0f0


	//   ....[8]....
        /*9860*/ 	.word	0x0000f100


	//   ....[9]....
        /*9864*/ 	.word	0x0000f110


	//   ....[10]....
        /*9868*/ 	.word	0x0000f140


	//   ....[11]....
        /*986c*/ 	.word	0x0000f150


	//   ....[12]....
        /*9870*/ 	.word	0x0000f160


	//   ....[13]....
        /*9874*/ 	.word	0x0000f170


	//   ....[14]....
        /*9878*/ 	.word	0x0000f1a0


	//   ....[15]....
        /*987c*/ 	.word	0x0000f1b0


	//   ....[16]....
        /*9880*/ 	.word	0x0000f1c0


	//   ....[17]....
        /*9884*/ 	.word	0x0000f1d0


	//   ....[18]....
        /*9888*/ 	.word	0x0000f200


	//   ....[19]....
        /*988c*/ 	.word	0x0000f210


	//   ....[20]....
        /*9890*/ 	.word	0x0000f220


	//   ....[21]....
        /*9894*/ 	.word	0x0000f230


	//   ....[22]....
        /*9898*/ 	.word	0x0000f260


	//   ....[23]....
        /*989c*/ 	.word	0x0000f270


	//   ....[24]....
        /*98a0*/ 	.word	0x0000f280


	//   ....[25]....
        /*98a4*/ 	.word	0x0000f290


	//   ....[26]....
        /*98a8*/ 	.word	0x0000f2c0


	//   ....[27]....
        /*98ac*/ 	.word	0x0000f2d0


	//   ....[28]....
        /*98b0*/ 	.word	0x0000f2e0


	//   ....[29]....
        /*98b4*/ 	.word	0x0000f2f0


	//   ....[30]....
        /*98b8*/ 	.word	0x0000f320


	//   ....[31]....
        /*98bc*/ 	.word	0x0000f330


	//   ....[32]....
        /*98c0*/ 	.word	0x0000f340


	//   ....[33]....
        /*98c4*/ 	.word	0x0000f350


	//   ....[34]....
        /*98c8*/ 	.word	0x0000f380


	//   ....[35]....
        /*98cc*/ 	.word	0x0000f390


	//   ....[36]....
        /*98d0*/ 	.word	0x0000f3a0


	//   ....[37]....
        /*98d4*/ 	.word	0x0000f3b0


	//   ....[38]....
        /*98d8*/ 	.word	0x0000f3e0


	//   ....[39]....
        /*98dc*/ 	.word	0x0000f3f0


	//   ....[40]....
        /*98e0*/ 	.word	0x0000f400


	//   ....[41]....
        /*98e4*/ 	.word	0x0000f410


	//   ....[42]....
        /*98e8*/ 	.word	0x0000f440


	//   ....[43]....
        /*98ec*/ 	.word	0x0000f450


	//   ....[44]....
        /*98f0*/ 	.word	0x0000f460


	//   ....[45]....
        /*98f4*/ 	.word	0x0000f470


	//   ....[46]....
        /*98f8*/ 	.word	0x0000f4a0


	//   ....[47]....
        /*98fc*/ 	.word	0x0000f4b0


	//   ....[48]....
        /*9900*/ 	.word	0x0000f4c0


	//   ....[49]....
        /*9904*/ 	.word	0x0000f4d0


	//   ....[50]....
        /*9908*/ 	.word	0x0000f500


	//   ....[51]....
        /*990c*/ 	.word	0x0000f510


	//   ....[52]....
        /*9910*/ 	.word	0x0000f520


	//   ....[53]....
        /*9914*/ 	.word	0x0000f530


	//   ....[54]....
        /*9918*/ 	.word	0x0000f560


	//   ....[55]....
        /*991c*/ 	.word	0x0000f570


	//   ....[56]....
        /*9920*/ 	.word	0x0000f580


	//   ....[57]....
        /*9924*/ 	.word	0x0000f590


	//   ....[58]....
        /*9928*/ 	.word	0x0000f5c0


	//   ....[59]....
        /*992c*/ 	.word	0x0000f5d0


	//   ....[60]....
        /*9930*/ 	.word	0x0000f5e0


	//   ....[61]....
        /*9934*/ 	.word	0x0000f5f0


	//   ....[62]....
        /*9938*/ 	.word	0x0000f620


	//   ....[63]....
        /*993c*/ 	.word	0x0000f630


	//   ....[64]....
        /*9940*/ 	.word	0x0000f640


	//   ....[65]....
        /*9944*/ 	.word	0x0000f650


	//   ....[66]....
        /*9948*/ 	.word	0x0000f680


	//   ....[67]....
        /*994c*/ 	.word	0x0000f690


	//   ....[68]....
        /*9950*/ 	.word	0x0000f6a0


	//   ....[69]....
        /*9954*/ 	.word	0x0000f6b0


	//   ....[70]....
        /*9958*/ 	.word	0x0000f6e0


	//   ....[71]....
        /*995c*/ 	.word	0x0000f6f0


	//   ....[72]....
        /*9960*/ 	.word	0x0000f700


	//   ....[73]....
        /*9964*/ 	.word	0x0000f710


	//   ....[74]....
        /*9968*/ 	.word	0x0000f740


	//   ....[75]....
        /*996c*/ 	.word	0x0000f750


	//   ....[76]....
        /*9970*/ 	.word	0x0000f760


	//   ....[77]....
        /*9974*/ 	.word	0x0000f770


	//   ....[78]....
        /*9978*/ 	.word	0x0000f7a0


	//   ....[79]....
        /*997c*/ 	.word	0x0000f7b0


	//   ....[80]....
        /*9980*/ 	.word	0x0000f7c0


	//   ....[81]....
        /*9984*/ 	.word	0x0000f7d0


	//   ....[82]....
        /*9988*/ 	.word	0x0000f800


	//   ....[83]....
        /*998c*/ 	.word	0x0000f810


	//   ....[84]....
        /*9990*/ 	.word	0x0000f820


	//   ....[85]....
        /*9994*/ 	.word	0x0000f830


	//   ....[86]....
        /*9998*/ 	.word	0x0000f860


	//   ....[87]....
        /*999c*/ 	.word	0x0000f870


	//   ....[88]....
        /*99a0*/ 	.word	0x0000f880


	//   ....[89]....
        /*99a4*/ 	.word	0x0000f890


	//   ....[90]....
        /*99a8*/ 	.word	0x0000f8c0


	//   ....[91]....
        /*99ac*/ 	.word	0x0000f8d0


	//   ....[92]....
        /*99b0*/ 	.word	0x0000f8e0


	//   ....[93]....
        /*99b4*/ 	.word	0x0000f8f0


	//   ....[94]....
        /*99b8*/ 	.word	0x0000f920


	//   ....[95]....
        /*99bc*/ 	.word	0x0000f930


	//   ....[96]....
        /*99c0*/ 	.word	0x0000f940


	//   ....[97]....
        /*99c4*/ 	.word	0x0000f950


	//   ....[98]....
        /*99c8*/ 	.word	0x0000f980


	//   ....[99]....
        /*99cc*/ 	.word	0x0000f990


	//   ....[100]....
        /*99d0*/ 	.word	0x0000f9a0


	//   ....[101]....
        /*99d4*/ 	.word	0x0000f9b0


	//   ....[102]....
        /*99d8*/ 	.word	0x0000f9e0


	//   ....[103]....
        /*99dc*/ 	.word	0x0000f9f0


	//   ....[104]....
        /*99e0*/ 	.word	0x0000fa00


	//   ....[105]....
        /*99e4*/ 	.word	0x0000fa10


	//   ....[106]....
        /*99e8*/ 	.word	0x0000fa40


	//   ....[107]....
        /*99ec*/ 	.word	0x0000fa50


	//   ....[108]....
        /*99f0*/ 	.word	0x0000fa60


	//   ....[109]....
        /*99f4*/ 	.word	0x0000fa70


	//   ....[110]....
        /*99f8*/ 	.word	0x0000faa0


	//   ....[111]....
        /*99fc*/ 	.word	0x0000fab0


	//   ....[112]....
        /*9a00*/ 	.word	0x0000fac0


	//   ....[113]....
        /*9a04*/ 	.word	0x0000fad0


	//   ....[114]....
        /*9a08*/ 	.word	0x0000fb00


	//   ....[115]....
        /*9a0c*/ 	.word	0x0000fb10


	//   ....[116]....
        /*9a10*/ 	.word	0x0000fb20


	//   ....[117]....
        /*9a14*/ 	.word	0x0000fb30


	//   ....[118]....
        /*9a18*/ 	.word	0x0000fb60


	//   ....[119]....
        /*9a1c*/ 	.word	0x0000fb70


	//   ....[120]....
        /*9a20*/ 	.word	0x0000fb80


	//   ....[121]....
        /*9a24*/ 	.word	0x0000fb90


	//   ....[122]....
        /*9a28*/ 	.word	0x0000fbc0


	//   ....[123]....
        /*9a2c*/ 	.word	0x0000fbd0


	//   ....[124]....
        /*9a30*/ 	.word	0x0000fbe0


	//   ....[125]....
        /*9a34*/ 	.word	0x0000fbf0


	//   ....[126]....
        /*9a38*/ 	.word	0x0000fc20


	//   ....[127]....
        /*9a3c*/ 	.word	0x0000fc30


	//   ....[128]....
        /*9a40*/ 	.word	0x0000fc40


	//   ....[129]....
        /*9a44*/ 	.word	0x0000fc50


	//   ....[130]....
        /*9a48*/ 	.word	0x0000fc80


	//   ....[131]....
        /*9a4c*/ 	.word	0x0000fc90


	//   ....[132]....
        /*9a50*/ 	.word	0x0000fca0


	//   ....[133]....
        /*9a54*/ 	.word	0x0000fcb0


	//   ....[134]....
        /*9a58*/ 	.word	0x0000fce0


	//   ....[135]....
        /*9a5c*/ 	.word	0x0000fcf0


	//   ....[136]....
        /*9a60*/ 	.word	0x0000fd00


	//   ....[137]....
        /*9a64*/ 	.word	0x0000fd10


	//   ....[138]....
        /*9a68*/ 	.word	0x0000fd40


	//   ....[139]....
        /*9a6c*/ 	.word	0x0000fd50


	//   ....[140]....
        /*9a70*/ 	.word	0x0000fd60


	//   ....[141]....
        /*9a74*/ 	.word	0x0000fd70


	//   ....[142]....
        /*9a78*/ 	.word	0x0000fda0


	//   ....[143]....
        /*9a7c*/ 	.word	0x0000fdb0


	//   ....[144]....
        /*9a80*/ 	.word	0x0000fdc0


	//   ....[145]....
        /*9a84*/ 	.word	0x0000fdd0


	//   ....[146]....
        /*9a88*/ 	.word	0x0000fe00


	//   ....[147]....
        /*9a8c*/ 	.word	0x0000fe10


	//   ....[148]....
        /*9a90*/ 	.word	0x0000fe20


	//   ....[149]....
        /*9a94*/ 	.word	0x0000fe30


	//   ....[150]....
        /*9a98*/ 	.word	0x0000fe60


	//   ....[151]....
        /*9a9c*/ 	.word	0x0000fe70


	//   ....[152]....
        /*9aa0*/ 	.word	0x0000fe80


	//   ....[153]....
        /*9aa4*/ 	.word	0x0000fe90


	//   ....[154]....
        /*9aa8*/ 	.word	0x0000fec0


	//   ....[155]....
        /*9aac*/ 	.word	0x0000fed0


	//   ....[156]....
        /*9ab0*/ 	.word	0x0000fee0


	//   ....[157]....
        /*9ab4*/ 	.word	0x0000fef0


	//   ....[158]....
        /*9ab8*/ 	.word	0x0000ff20


	//   ....[159]....
        /*9abc*/ 	.word	0x0000ff30


	//   ....[160]....
        /*9ac0*/ 	.word	0x0000ff40


	//   ....[161]....
        /*9ac4*/ 	.word	0x0000ff50


	//   ....[162]....
        /*9ac8*/ 	.word	0x0000ff80


	//   ....[163]....
        /*9acc*/ 	.word	0x0000ff90


	//   ....[164]....
        /*9ad0*/ 	.word	0x0000ffa0


	//   ....[165]....
        /*9ad4*/ 	.word	0x0000ffb0


	//   ....[166]....
        /*9ad8*/ 	.word	0x0000ffe0


	//   ....[167]....
        /*9adc*/ 	.word	0x0000fff0


	//   ....[168]....
        /*9ae0*/ 	.word	0x00010000


	//   ....[169]....
        /*9ae4*/ 	.word	0x00010010


	//   ....[170]....
        /*9ae8*/ 	.word	0x00010040


	//   ....[171]....
        /*9aec*/ 	.word	0x00010050


	//   ....[172]....
        /*9af0*/ 	.word	0x00010060


	//   ....[173]....
        /*9af4*/ 	.word	0x00010070


	//   ....[174]....
        /*9af8*/ 	.word	0x000100a0


	//   ....[175]....
        /*9afc*/ 	.word	0x000100b0


	//   ....[176]....
        /*9b00*/ 	.word	0x000100c0


	//   ....[177]....
        /*9b04*/ 	.word	0x000100d0


	//   ....[178]....
        /*9b08*/ 	.word	0x00010100


	//   ....[179]....
        /*9b0c*/ 	.word	0x00010110


	//   ....[180]....
        /*9b10*/ 	.word	0x00010120


	//   ....[181]....
        /*9b14*/ 	.word	0x00010130


	//   ....[182]....
        /*9b18*/ 	.word	0x00010160


	//   ....[183]....
        /*9b1c*/ 	.word	0x00010170


	//   ....[184]....
        /*9b20*/ 	.word	0x00010180


	//   ....[185]....
        /*9b24*/ 	.word	0x00010190


	//   ....[186]....
        /*9b28*/ 	.word	0x000101c0


	//   ....[187]....
        /*9b2c*/ 	.word	0x000101d0


	//   ....[188]....
        /*9b30*/ 	.word	0x000101e0


	//   ....[189]....
        /*9b34*/ 	.word	0x000101f0


	//   ....[190]....
        /*9b38*/ 	.word	0x00010220


	//   ....[191]....
        /*9b3c*/ 	.word	0x00010230


	//   ....[192]....
        /*9b40*/ 	.word	0x00010240


	//   ....[193]....
        /*9b44*/ 	.word	0x00010250


	//   ....[194]....
        /*9b48*/ 	.word	0x00010280


	//   ....[195]....
        /*9b4c*/ 	.word	0x00010290


	//   ....[196]....
        /*9b50*/ 	.word	0x000102a0


	//   ....[197]....
        /*9b54*/ 	.word	0x000102b0


	//   ....[198]....
        /*9b58*/ 	.word	0x000102e0


	//   ....[199]....
        /*9b5c*/ 	.word	0x000102f0


	//   ....[200]....
        /*9b60*/ 	.word	0x00010300


	//   ....[201]....
        /*9b64*/ 	.word	0x00010310


	//   ....[202]....
        /*9b68*/ 	.word	0x00010340


	//   ....[203]....
        /*9b6c*/ 	.word	0x00010350


	//   ....[204]....
        /*9b70*/ 	.word	0x00010360


	//   ....[205]....
        /*9b74*/ 	.word	0x00010370


	//   ....[206]....
        /*9b78*/ 	.word	0x000103a0


	//   ....[207]....
        /*9b7c*/ 	.word	0x000103b0


	//   ....[208]....
        /*9b80*/ 	.word	0x000103c0


	//   ....[209]....
        /*9b84*/ 	.word	0x000103d0


	//   ....[210]....
        /*9b88*/ 	.word	0x00010400


	//   ....[211]....
        /*9b8c*/ 	.word	0x00010410


	//   ....[212]....
        /*9b90*/ 	.word	0x00010420


	//   ....[213]....
        /*9b94*/ 	.word	0x00010430


	//   ....[214]....
        /*9b98*/ 	.word	0x00010460


	//   ....[215]....
        /*9b9c*/ 	.word	0x00010470


	//   ....[216]....
        /*9ba0*/ 	.word	0x00010480


	//   ....[217]....
        /*9ba4*/ 	.word	0x00010490


	//   ....[218]....
        /*9ba8*/ 	.word	0x000104c0


	//   ....[219]....
        /*9bac*/ 	.word	0x000104d0


	//   ....[220]....
        /*9bb0*/ 	.word	0x000104e0


	//   ....[221]....
        /*9bb4*/ 	.word	0x000104f0


	//   ....[222]....
        /*9bb8*/ 	.word	0x00010520


	//   ....[223]....
        /*9bbc*/ 	.word	0x00010530


	//   ....[224]....
        /*9bc0*/ 	.word	0x00010540


	//   ....[225]....
        /*9bc4*/ 	.word	0x00010550


	//   ....[226]....
        /*9bc8*/ 	.word	0x00010580


	//   ....[227]....
        /*9bcc*/ 	.word	0x00010590


	//   ....[228]....
        /*9bd0*/ 	.word	0x000105a0


	//   ....[229]....
        /*9bd4*/ 	.word	0x000105b0


	//   ....[230]....
        /*9bd8*/ 	.word	0x000105e0


	//   ....[231]....
        /*9bdc*/ 	.word	0x000105f0


	//   ....[232]....
        /*9be0*/ 	.word	0x00010600


	//   ....[233]....
        /*9be4*/ 	.word	0x00010610


	//   ....[234]....
        /*9be8*/ 	.word	0x00010640


	//   ....[235]....
        /*9bec*/ 	.word	0x00010650


	//   ....[236]....
        /*9bf0*/ 	.word	0x00010660


	//   ....[237]....
        /*9bf4*/ 	.word	0x00010670


	//   ....[238]....
        /*9bf8*/ 	.word	0x000106a0


	//   ....[239]....
        /*9bfc*/ 	.word	0x000106b0


	//   ....[240]....
        /*9c00*/ 	.word	0x000106c0


	//   ....[241]....
        /*9c04*/ 	.word	0x000106d0


	//   ....[242]....
        /*9c08*/ 	.word	0x00010700


	//   ....[243]....
        /*9c0c*/ 	.word	0x00010710


	//   ....[244]....
        /*9c10*/ 	.word	0x00010720


	//   ....[245]....
        /*9c14*/ 	.word	0x00010730


	//   ....[246]....
        /*9c18*/ 	.word	0x00010760


	//   ....[247]....
        /*9c1c*/ 	.word	0x00010770


	//   ....[248]....
        /*9c20*/ 	.word	0x00010780


	//   ....[249]....
        /*9c24*/ 	.word	0x00010790


	//   ....[250]....
        /*9c28*/ 	.word	0x000107c0


	//   ....[251]....
        /*9c2c*/ 	.word	0x000107d0


	//   ....[252]....
        /*9c30*/ 	.word	0x000107e0


	//   ....[253]....
        /*9c34*/ 	.word	0x000107f0


	//   ....[254]....
        /*9c38*/ 	.word	0x00010820


	//   ....[255]....
        /*9c3c*/ 	.word	0x00010830


	//   ....[0]....
        /*9c40*/ 	.word	0x00010840


	//   ....[1]....
        /*9c44*/ 	.word	0x00010850


	//   ....[2]....
        /*9c48*/ 	.word	0x00010880


	//   ....[3]....
        /*9c4c*/ 	.word	0x00010890


	//   ....[4]....
        /*9c50*/ 	.word	0x000108a0


	//   ....[5]....
        /*9c54*/ 	.word	0x000108b0


	//   ....[6]....
        /*9c58*/ 	.word	0x000108e0


	//   ....[7]....
        /*9c5c*/ 	.word	0x000108f0


	//   ....[8]....
        /*9c60*/ 	.word	0x00010900


	//   ....[9]....
        /*9c64*/ 	.word	0x00010910


	//   ....[10]....
        /*9c68*/ 	.word	0x00010940


	//   ....[11]....
        /*9c6c*/ 	.word	0x00010950


	//   ....[12]....
        /*9c70*/ 	.word	0x00010960


	//   ....[13]....
        /*9c74*/ 	.word	0x00010970


	//   ....[14]....
        /*9c78*/ 	.word	0x000109a0


	//   ....[15]....
        /*9c7c*/ 	.word	0x000109b0


	//   ....[16]....
        /*9c80*/ 	.word	0x000109c0


	//   ....[17]....
        /*9c84*/ 	.word	0x000109d0


	//   ....[18]....
        /*9c88*/ 	.word	0x00010a00


	//   ....[19]....
        /*9c8c*/ 	.word	0x00010a10


	//   ....[20]....
        /*9c90*/ 	.word	0x00010a20


	//   ....[21]....
        /*9c94*/ 	.word	0x00010a30


	//   ....[22]....
        /*9c98*/ 	.word	0x00010a60


	//   ....[23]....
        /*9c9c*/ 	.word	0x00010a70


	//   ....[24]....
        /*9ca0*/ 	.word	0x00010a80


	//   ....[25]....
        /*9ca4*/ 	.word	0x00010a90


	//   ....[26]....
        /*9ca8*/ 	.word	0x00010ac0


	//   ....[27]....
        /*9cac*/ 	.word	0x00010ad0


	//   ....[28]....
        /*9cb0*/ 	.word	0x00010ae0


	//   ....[29]....
        /*9cb4*/ 	.word	0x00010af0


	//   ....[30]....
        /*9cb8*/ 	.word	0x00010b20


	//   ....[31]....
        /*9cbc*/ 	.word	0x00010b30


	//   ....[32]....
        /*9cc0*/ 	.word	0x00010b40


	//   ....[33]....
        /*9cc4*/ 	.word	0x00010b50


	//   ....[34]....
        /*9cc8*/ 	.word	0x00010b80


	//   ....[35]....
        /*9ccc*/ 	.word	0x00010b90


	//   ....[36]....
        /*9cd0*/ 	.word	0x00010ba0


	//   ....[37]....
        /*9cd4*/ 	.word	0x00010bb0


	//   ....[38]....
        /*9cd8*/ 	.word	0x00010be0


	//   ....[39]....
        /*9cdc*/ 	.word	0x00010bf0


	//   ....[40]....
        /*9ce0*/ 	.word	0x00010c00


	//   ....[41]....
        /*9ce4*/ 	.word	0x00010c10


	//   ....[42]....
        /*9ce8*/ 	.word	0x00010c40


	//   ....[43]....
        /*9cec*/ 	.word	0x00010c50


	//   ....[44]....
        /*9cf0*/ 	.word	0x00010c60


	//   ....[45]....
        /*9cf4*/ 	.word	0x00010c70


	//   ....[46]....
        /*9cf8*/ 	.word	0x00010ca0


	//   ....[47]....
        /*9cfc*/ 	.word	0x00010cb0


	//   ....[48]....
        /*9d00*/ 	.word	0x00010cc0


	//   ....[49]....
        /*9d04*/ 	.word	0x00010cd0


	//   ....[50]....
        /*9d08*/ 	.word	0x00010d00


	//   ....[51]....
        /*9d0c*/ 	.word	0x00010d10


	//   ....[52]....
        /*9d10*/ 	.word	0x00010d20


	//   ....[53]....
        /*9d14*/ 	.word	0x00010d30


	//   ....[54]....
        /*9d18*/ 	.word	0x00010d60


	//   ....[55]....
        /*9d1c*/ 	.word	0x00010d70


	//   ....[56]....
        /*9d20*/ 	.word	0x00010d80


	//   ....[57]....
        /*9d24*/ 	.word	0x00010d90


	//   ....[58]....
        /*9d28*/ 	.word	0x00010dc0


	//   ....[59]....
        /*9d2c*/ 	.word	0x00010dd0


	//   ....[60]....
        /*9d30*/ 	.word	0x00010de0


	//   ....[61]....
        /*9d34*/ 	.word	0x00010df0


	//   ....[62]....
        /*9d38*/ 	.word	0x00010e20


	//   ....[63]....
        /*9d3c*/ 	.word	0x00010e30


	//   ....[64]....
        /*9d40*/ 	.word	0x00010e40


	//   ....[65]....
        /*9d44*/ 	.word	0x00010e50


	//   ....[66]....
        /*9d48*/ 	.word	0x00010e80


	//   ....[67]....
        /*9d4c*/ 	.word	0x00010e90


	//   ....[68]....
        /*9d50*/ 	.word	0x00010ea0


	//   ....[69]....
        /*9d54*/ 	.word	0x00010eb0


	//   ....[70]....
        /*9d58*/ 	.word	0x00010ee0


	//   ....[71]....
        /*9d5c*/ 	.word	0x00010ef0


	//   ....[72]....
        /*9d60*/ 	.word	0x00010f00


	//   ....[73]....
        /*9d64*/ 	.word	0x00010f10


	//   ....[74]....
        /*9d68*/ 	.word	0x00010f40


	//   ....[75]....
        /*9d6c*/ 	.word	0x00010f50


	//   ....[76]....
        /*9d70*/ 	.word	0x00010f60


	//   ....[77]....
        /*9d74*/ 	.word	0x00010f70


	//   ....[78]....
        /*9d78*/ 	.word	0x00010fa0


	//   ....[79]....
        /*9d7c*/ 	.word	0x00010fb0


	//   ....[80]....
        /*9d80*/ 	.word	0x00010fc0


	//   ....[81]....
        /*9d84*/ 	.word	0x00010fd0


	//   ....[82]....
        /*9d88*/ 	.word	0x00011000


	//   ....[83]....
        /*9d8c*/ 	.word	0x00011010


	//   ....[84]....
        /*9d90*/ 	.word	0x00011020


	//   ....[85]....
        /*9d94*/ 	.word	0x00011030


	//   ....[86]....
        /*9d98*/ 	.word	0x00011060


	//   ....[87]....
        /*9d9c*/ 	.word	0x00011070


	//   ....[88]....
        /*9da0*/ 	.word	0x00011080


	//   ....[89]....
        /*9da4*/ 	.word	0x00011090


	//   ....[90]....
        /*9da8*/ 	.word	0x000110c0


	//   ....[91]....
        /*9dac*/ 	.word	0x000110d0


	//   ....[92]....
        /*9db0*/ 	.word	0x000110e0


	//   ....[93]....
        /*9db4*/ 	.word	0x000110f0


	//   ....[94]....
        /*9db8*/ 	.word	0x00011120


	//   ....[95]....
        /*9dbc*/ 	.word	0x00011130


	//   ....[96]....
        /*9dc0*/ 	.word	0x00011140


	//   ....[97]....
        /*9dc4*/ 	.word	0x00011150


	//   ....[98]....
        /*9dc8*/ 	.word	0x00011180


	//   ....[99]....
        /*9dcc*/ 	.word	0x00011190


	//   ....[100]....
        /*9dd0*/ 	.word	0x000111a0


	//   ....[101]....
        /*9dd4*/ 	.word	0x000111b0


	//   ....[102]....
        /*9dd8*/ 	.word	0x000111e0


	//   ....[103]....
        /*9ddc*/ 	.word	0x000111f0


	//   ....[104]....
        /*9de0*/ 	.word	0x00011200


	//   ....[105]....
        /*9de4*/ 	.word	0x00011210


	//   ....[106]....
        /*9de8*/ 	.word	0x00011240


	//   ....[107]....
        /*9dec*/ 	.word	0x00011250


	//   ....[108]....
        /*9df0*/ 	.word	0x00011260


	//   ....[109]....
        /*9df4*/ 	.word	0x00011270


	//   ....[110]....
        /*9df8*/ 	.word	0x000112a0


	//   ....[111]....
        /*9dfc*/ 	.word	0x000112b0


	//   ....[112]....
        /*9e00*/ 	.word	0x000112c0


	//   ....[113]....
        /*9e04*/ 	.word	0x000112d0


	//   ....[114]....
        /*9e08*/ 	.word	0x00011300


	//   ....[115]....
        /*9e0c*/ 	.word	0x00011310


	//   ....[116]....
        /*9e10*/ 	.word	0x00011320


	//   ....[117]....
        /*9e14*/ 	.word	0x00011330


	//   ....[118]....
        /*9e18*/ 	.word	0x00011360


	//   ....[119]....
        /*9e1c*/ 	.word	0x00011370


	//   ....[120]....
        /*9e20*/ 	.word	0x00011380


	//   ....[121]....
        /*9e24*/ 	.word	0x00011390


	//   ....[122]....
        /*9e28*/ 	.word	0x000113c0


	//   ....[123]....
        /*9e2c*/ 	.word	0x000113d0


	//   ....[124]....
        /*9e30*/ 	.word	0x000113e0


	//   ....[125]....
        /*9e34*/ 	.word	0x000113f0


	//   ....[126]....
        /*9e38*/ 	.word	0x00011420


	//   ....[127]....
        /*9e3c*/ 	.word	0x00011430


	//   ....[128]....
        /*9e40*/ 	.word	0x00011440


	//   ....[129]....
        /*9e44*/ 	.word	0x00011450


	//   ....[130]....
        /*9e48*/ 	.word	0x00011480


	//   ....[131]....
        /*9e4c*/ 	.word	0x00011490


	//   ....[132]....
        /*9e50*/ 	.word	0x000114a0


	//   ....[133]....
        /*9e54*/ 	.word	0x000114b0


	//   ....[134]....
        /*9e58*/ 	.word	0x000114e0


	//   ....[135]....
        /*9e5c*/ 	.word	0x000114f0


	//   ....[136]....
        /*9e60*/ 	.word	0x00011500


	//   ....[137]....
        /*9e64*/ 	.word	0x00011510


	//   ....[138]....
        /*9e68*/ 	.word	0x00011540


	//   ....[139]....
        /*9e6c*/ 	.word	0x00011550


	//   ....[140]....
        /*9e70*/ 	.word	0x00011560


	//   ....[141]....
        /*9e74*/ 	.word	0x00011570


	//   ....[142]....
        /*9e78*/ 	.word	0x000115a0


	//   ....[143]....
        /*9e7c*/ 	.word	0x000115b0


	//   ....[144]....
        /*9e80*/ 	.word	0x000115c0


	//   ....[145]....
        /*9e84*/ 	.word	0x000115d0


	//   ....[146]....
        /*9e88*/ 	.word	0x00011600


	//   ....[147]....
        /*9e8c*/ 	.word	0x00011610


	//   ....[148]....
        /*9e90*/ 	.word	0x00011620


	//   ....[149]....
        /*9e94*/ 	.word	0x00011630


	//   ....[150]....
        /*9e98*/ 	.word	0x00011660


	//   ....[151]....
        /*9e9c*/ 	.word	0x00011670


	//   ....[152]....
        /*9ea0*/ 	.word	0x00011680


	//   ....[153]....
        /*9ea4*/ 	.word	0x00011690


	//   ....[154]....
        /*9ea8*/ 	.word	0x000116c0


	//   ....[155]....
        /*9eac*/ 	.word	0x000116d0


	//   ....[156]....
        /*9eb0*/ 	.word	0x000116e0


	//   ....[157]....
        /*9eb4*/ 	.word	0x000116f0


	//   ....[158]....
        /*9eb8*/ 	.word	0x00011720


	//   ....[159]....
        /*9ebc*/ 	.word	0x00011730


	//   ....[160]....
        /*9ec0*/ 	.word	0x00011740


	//   ....[161]....
        /*9ec4*/ 	.word	0x00011750


	//   ....[162]....
        /*9ec8*/ 	.word	0x00011780


	//   ....[163]....
        /*9ecc*/ 	.word	0x00011790


	//   ....[164]....
        /*9ed0*/ 	.word	0x000117a0


	//   ....[165]....
        /*9ed4*/ 	.word	0x000117b0


	//   ....[166]....
        /*9ed8*/ 	.word	0x000117e0


	//   ....[167]....
        /*9edc*/ 	.word	0x000117f0


	//   ....[168]....
        /*9ee0*/ 	.word	0x00011800


	//   ....[169]....
        /*9ee4*/ 	.word	0x00011810


	//   ....[170]....
        /*9ee8*/ 	.word	0x00011840


	//   ....[171]....
        /*9eec*/ 	.word	0x00011850


	//   ....[172]....
        /*9ef0*/ 	.word	0x00011860


	//   ....[173]....
        /*9ef4*/ 	.word	0x00011870


	//   ....[174]....
        /*9ef8*/ 	.word	0x000118a0


	//   ....[175]....
        /*9efc*/ 	.word	0x000118b0


	//   ....[176]....
        /*9f00*/ 	.word	0x000118c0


	//   ....[177]....
        /*9f04*/ 	.word	0x000118d0


	//   ....[178]....
        /*9f08*/ 	.word	0x00011900


	//   ....[179]....
        /*9f0c*/ 	.word	0x00011910


	//   ....[180]....
        /*9f10*/ 	.word	0x00011920


	//   ....[181]....
        /*9f14*/ 	.word	0x00011930


	//   ....[182]....
        /*9f18*/ 	.word	0x00011960


	//   ....[183]....
        /*9f1c*/ 	.word	0x00011970


	//   ....[184]....
        /*9f20*/ 	.word	0x00011980


	//   ....[185]....
        /*9f24*/ 	.word	0x00011990


	//   ....[186]....
        /*9f28*/ 	.word	0x000119c0


	//   ....[187]....
        /*9f2c*/ 	.word	0x000119d0


	//   ....[188]....
        /*9f30*/ 	.word	0x000119e0


	//   ....[189]....
        /*9f34*/ 	.word	0x000119f0


	//   ....[190]....
        /*9f38*/ 	.word	0x00011a20


	//   ....[191]....
        /*9f3c*/ 	.word	0x00011a30


	//   ....[192]....
        /*9f40*/ 	.word	0x00011a40


	//   ....[193]....
        /*9f44*/ 	.word	0x00011a50


	//   ....[194]....
        /*9f48*/ 	.word	0x00011a80


	//   ....[195]....
        /*9f4c*/ 	.word	0x00011a90


	//   ....[196]....
        /*9f50*/ 	.word	0x00011aa0


	//   ....[197]....
        /*9f54*/ 	.word	0x00011ab0


	//   ....[198]....
        /*9f58*/ 	.word	0x00011ae0


	//   ....[199]....
        /*9f5c*/ 	.word	0x00011af0


	//   ....[200]....
        /*9f60*/ 	.word	0x00011b00


	//   ....[201]....
        /*9f64*/ 	.word	0x00011b10


	//   ....[202]....
        /*9f68*/ 	.word	0x00011b40


	//   ....[203]....
        /*9f6c*/ 	.word	0x00011b50


	//   ....[204]....
        /*9f70*/ 	.word	0x00011b60


	//   ....[205]....
        /*9f74*/ 	.word	0x00011b70


	//   ....[206]....
        /*9f78*/ 	.word	0x00011ba0


	//   ....[207]....
        /*9f7c*/ 	.word	0x00011bb0


	//   ....[208]....
        /*9f80*/ 	.word	0x00011bc0


	//   ....[209]....
        /*9f84*/ 	.word	0x00011bd0


	//   ....[210]....
        /*9f88*/ 	.word	0x00011c00


	//   ....[211]....
        /*9f8c*/ 	.word	0x00011c10


	//   ....[212]....
        /*9f90*/ 	.word	0x00011c20


	//   ....[213]....
        /*9f94*/ 	.word	0x00011c30


	//   ....[214]....
        /*9f98*/ 	.word	0x00011c60


	//   ....[215]....
        /*9f9c*/ 	.word	0x00011c70


	//   ....[216]....
        /*9fa0*/ 	.word	0x00011c80


	//   ....[217]....
        /*9fa4*/ 	.word	0x00011c90


	//   ....[218]....
        /*9fa8*/ 	.word	0x00011cc0


	//   ....[219]....
        /*9fac*/ 	.word	0x00011cd0


	//   ....[220]....
        /*9fb0*/ 	.word	0x00011ce0


	//   ....[221]....
        /*9fb4*/ 	.word	0x00011cf0


	//   ....[222]....
        /*9fb8*/ 	.word	0x00011d20


	//   ....[223]....
        /*9fbc*/ 	.word	0x00011d30


	//   ....[224]....
        /*9fc0*/ 	.word	0x00011d40


	//   ....[225]....
        /*9fc4*/ 	.word	0x00011d50


	//   ....[226]....
        /*9fc8*/ 	.word	0x00011d80


	//   ....[227]....
        /*9fcc*/ 	.word	0x00011d90


	//   ....[228]....
        /*9fd0*/ 	.word	0x00011da0


	//   ....[229]....
        /*9fd4*/ 	.word	0x00011db0


	//   ....[230]....
        /*9fd8*/ 	.word	0x00011de0


	//   ....[231]....
        /*9fdc*/ 	.word	0x00011df0


	//   ....[232]....
        /*9fe0*/ 	.word	0x00011e00


	//   ....[233]....
        /*9fe4*/ 	.word	0x00011e10


	//   ....[234]....
        /*9fe8*/ 	.word	0x00011e40


	//   ....[235]....
        /*9fec*/ 	.word	0x00011e50


	//   ....[236]....
        /*9ff0*/ 	.word	0x00011e60


	//   ....[237]....
        /*9ff4*/ 	.word	0x00011e70


	//   ....[238]....
        /*9ff8*/ 	.word	0x00011ea0


	//   ....[239]....
        /*9ffc*/ 	.word	0x00011eb0


	//   ....[240]....
        /*a000*/ 	.word	0x00011ec0


	//   ....[241]....
        /*a004*/ 	.word	0x00011ed0


	//   ....[242]....
        /*a008*/ 	.word	0x00011f00


	//   ....[243]....
        /*a00c*/ 	.word	0x00011f10


	//   ....[244]....
        /*a010*/ 	.word	0x00011f20


	//   ....[245]....
        /*a014*/ 	.word	0x00011f30


	//   ....[246]....
        /*a018*/ 	.word	0x00011f60


	//   ....[247]....
        /*a01c*/ 	.word	0x00011f70


	//   ....[248]....
        /*a020*/ 	.word	0x00011f80


	//   ....[249]....
        /*a024*/ 	.word	0x00011f90


	//   ....[250]....
        /*a028*/ 	.word	0x00011fc0


	//   ....[251]....
        /*a02c*/ 	.word	0x00011fd0


	//   ....[252]....
        /*a030*/ 	.word	0x00011fe0


	//   ....[253]....
        /*a034*/ 	.word	0x00011ff0


	//   ....[254]....
        /*a038*/ 	.word	0x00012030


	//   ....[255]....
        /*a03c*/ 	.word	0x00018050


	//   ....[0]....
        /*a040*/ 	.word	0x00018060


	//   ....[1]....
        /*a044*/ 	.word	0x00018070


	//   ....[2]....
        /*a048*/ 	.word	0x000180a0


	//   ....[3]....
        /*a04c*/ 	.word	0x000180b0


	//   ....[4]....
        /*a050*/ 	.word	0x000180c0


	//   ....[5]....
        /*a054*/ 	.word	0x000180d0


	//   ....[6]....
        /*a058*/ 	.word	0x00018100


	//   ....[7]....
        /*a05c*/ 	.word	0x00018110


	//   ....[8]....
        /*a060*/ 	.word	0x00018120


	//   ....[9]....
        /*a064*/ 	.word	0x00018130


	//   ....[10]....
        /*a068*/ 	.word	0x00018160


	//   ....[11]....
        /*a06c*/ 	.word	0x00018170


	//   ....[12]....
        /*a070*/ 	.word	0x00018180


	//   ....[13]....
        /*a074*/ 	.word	0x00018190


	//   ....[14]....
        /*a078*/ 	.word	0x000181c0


	//   ....[15]....
        /*a07c*/ 	.word	0x000181d0


	//   ....[16]....
        /*a080*/ 	.word	0x000181e0


	//   ....[17]....
        /*a084*/ 	.word	0x000181f0


	//   ....[18]....
        /*a088*/ 	.word	0x00018220


	//   ....[19]....
        /*a08c*/ 	.word	0x00018230


	//   ....[20]....
        /*a090*/ 	.word	0x00018240


	//   ....[21]....
        /*a094*/ 	.word	0x00018250


	//   ....[22]....
        /*a098*/ 	.word	0x00018280


	//   ....[23]....
        /*a09c*/ 	.word	0x00018290


	//   ....[24]....
        /*a0a0*/ 	.word	0x000182a0


	//   ....[25]....
        /*a0a4*/ 	.word	0x000182b0


	//   ....[26]....
        /*a0a8*/ 	.word	0x000182e0


	//   ....[27]....
        /*a0ac*/ 	.word	0x000182f0


	//   ....[28]....
        /*a0b0*/ 	.word	0x00018300


	//   ....[29]....
        /*a0b4*/ 	.word	0x00018310


	//   ....[30]....
        /*a0b8*/ 	.word	0x00018340


	//   ....[31]....
        /*a0bc*/ 	.word	0x00018350


	//   ....[32]....
        /*a0c0*/ 	.word	0x00018360


	//   ....[33]....
        /*a0c4*/ 	.word	0x00018370


	//   ....[34]....
        /*a0c8*/ 	.word	0x000183a0


	//   ....[35]....
        /*a0cc*/ 	.word	0x000183b0


	//   ....[36]....
        /*a0d0*/ 	.word	0x000183c0


	//   ....[37]....
        /*a0d4*/ 	.word	0x000183d0


	//   ....[38]....
        /*a0d8*/ 	.word	0x00018400


	//   ....[39]....
        /*a0dc*/ 	.word	0x00018410


	//   ....[40]....
        /*a0e0*/ 	.word	0x00018420


	//   ....[41]....
        /*a0e4*/ 	.word	0x00018430


	//   ....[42]....
        /*a0e8*/ 	.word	0x00018460


	//   ....[43]....
        /*a0ec*/ 	.word	0x00018470


	//   ....[44]....
        /*a0f0*/ 	.word	0x00018480


	//   ....[45]....
        /*a0f4*/ 	.word	0x00018490


	//   ....[46]....
        /*a0f8*/ 	.word	0x000184c0


	//   ....[47]....
        /*a0fc*/ 	.word	0x000184d0


	//   ....[48]....
        /*a100*/ 	.word	0x000184e0


	//   ....[49]....
        /*a104*/ 	.word	0x000184f0


	//   ....[50]....
        /*a108*/ 	.word	0x00018520


	//   ....[51]....
        /*a10c*/ 	.word	0x00018530


	//   ....[52]....
        /*a110*/ 	.word	0x00018540


	//   ....[53]....
        /*a114*/ 	.word	0x00018550


	//   ....[54]....
        /*a118*/ 	.word	0x00018580


	//   ....[55]....
        /*a11c*/ 	.word	0x00018590


	//   ....[56]....
        /*a120*/ 	.word	0x000185a0


	//   ....[57]....
        /*a124*/ 	.word	0x000185b0


	//   ....[58]....
        /*a128*/ 	.word	0x000185e0


	//   ....[59]....
        /*a12c*/ 	.word	0x000185f0


	//   ....[60]....
        /*a130*/ 	.word	0x00018600


	//   ....[61]....
        /*a134*/ 	.word	0x00018610


	//   ....[62]....
        /*a138*/ 	.word	0x00018640


	//   ....[63]....
        /*a13c*/ 	.word	0x00018650


	//   ....[64]....
        /*a140*/ 	.word	0x00018660


	//   ....[65]....
        /*a144*/ 	.word	0x00018670


	//   ....[66]....
        /*a148*/ 	.word	0x000186a0


	//   ....[67]....
        /*a14c*/ 	.word	0x000186b0


	//   ....[68]....
        /*a150*/ 	.word	0x000186c0


	//   ....[69]....
        /*a154*/ 	.word	0x000186d0


	//   ....[70]....
        /*a158*/ 	.word	0x00018700


	//   ....[71]....
        /*a15c*/ 	.word	0x00018710


	//   ....[72]....
        /*a160*/ 	.word	0x00018720


	//   ....[73]....
        /*a164*/ 	.word	0x00018730


	//   ....[74]....
        /*a168*/ 	.word	0x00018760


	//   ....[75]....
        /*a16c*/ 	.word	0x00018770


	//   ....[76]....
        /*a170*/ 	.word	0x00018780


	//   ....[77]....
        /*a174*/ 	.word	0x00018790


	//   ....[78]....
        /*a178*/ 	.word	0x000187c0


	//   ....[79]....
        /*a17c*/ 	.word	0x000187d0


	//   ....[80]....
        /*a180*/ 	.word	0x000187e0


	//   ....[81]....
        /*a184*/ 	.word	0x000187f0


	//   ....[82]....
        /*a188*/ 	.word	0x00018820


	//   ....[83]....
        /*a18c*/ 	.word	0x00018830


	//   ....[84]....
        /*a190*/ 	.word	0x00018840


	//   ....[85]....
        /*a194*/ 	.word	0x00018850


	//   ....[86]....
        /*a198*/ 	.word	0x00018880


	//   ....[87]....
        /*a19c*/ 	.word	0x00018890


	//   ....[88]....
        /*a1a0*/ 	.word	0x000188a0


	//   ....[89]....
        /*a1a4*/ 	.word	0x000188b0


	//   ....[90]....
        /*a1a8*/ 	.word	0x000188e0


	//   ....[91]....
        /*a1ac*/ 	.word	0x000188f0


	//   ....[92]....
        /*a1b0*/ 	.word	0x00018900


	//   ....[93]....
        /*a1b4*/ 	.word	0x00018910


	//   ....[94]....
        /*a1b8*/ 	.word	0x00018940


	//   ....[95]....
        /*a1bc*/ 	.word	0x00018950


	//   ....[96]....
        /*a1c0*/ 	.word	0x00018960


	//   ....[97]....
        /*a1c4*/ 	.word	0x00018970


	//   ....[98]....
        /*a1c8*/ 	.word	0x000189a0


	//   ....[99]....
        /*a1cc*/ 	.word	0x000189b0


	//   ....[100]....
        /*a1d0*/ 	.word	0x000189c0


	//   ....[101]....
        /*a1d4*/ 	.word	0x000189d0


	//   ....[102]....
        /*a1d8*/ 	.word	0x00018a00


	//   ....[103]....
        /*a1dc*/ 	.word	0x00018a10


	//   ....[104]....
        /*a1e0*/ 	.word	0x00018a20


	//   ....[105]....
        /*a1e4*/ 	.word	0x00018a30


	//   ....[106]....
        /*a1e8*/ 	.word	0x00018a60


	//   ....[107]....
        /*a1ec*/ 	.word	0x00018a70


	//   ....[108]....
        /*a1f0*/ 	.word	0x00018a80


	//   ....[109]....
        /*a1f4*/ 	.word	0x00018a90


	//   ....[110]....
        /*a1f8*/ 	.word	0x00018ac0


	//   ....[111]....
        /*a1fc*/ 	.word	0x00018ad0


	//   ....[112]....
        /*a200*/ 	.word	0x00018ae0


	//   ....[113]....
        /*a204*/ 	.word	0x00018af0


	//   ....[114]....
        /*a208*/ 	.word	0x00018b20


	//   ....[115]....
        /*a20c*/ 	.word	0x00018b30


	//   ....[116]....
        /*a210*/ 	.word	0x00018b40


	//   ....[117]....
        /*a214*/ 	.word	0x00018b50


	//   ....[118]....
        /*a218*/ 	.word	0x00018b80


	//   ....[119]....
        /*a21c*/ 	.word	0x00018b90


	//   ....[120]....
        /*a220*/ 	.word	0x00018ba0


	//   ....[121]....
        /*a224*/ 	.word	0x00018bb0


	//   ....[122]....
        /*a228*/ 	.word	0x00018be0


	//   ....[123]....
        /*a22c*/ 	.word	0x00018bf0


	//   ....[124]....
        /*a230*/ 	.word	0x00018c00


	//   ....[125]....
        /*a234*/ 	.word	0x00018c10


	//   ....[126]....
        /*a238*/ 	.word	0x00018c40


	//   ....[127]....
        /*a23c*/ 	.word	0x00018c50


	//   ....[128]....
        /*a240*/ 	.word	0x00018c60


	//   ....[129]....
        /*a244*/ 	.word	0x00018c70


	//   ....[130]....
        /*a248*/ 	.word	0x00018ca0


	//   ....[131]....
        /*a24c*/ 	.word	0x00018cb0


	//   ....[132]....
        /*a250*/ 	.word	0x00018cc0


	//   ....[133]....
        /*a254*/ 	.word	0x00018cd0


	//   ....[134]....
        /*a258*/ 	.word	0x00018d00


	//   ....[135]....
        /*a25c*/ 	.word	0x00018d10


	//   ....[136]....
        /*a260*/ 	.word	0x00018d20


	//   ....[137]....
        /*a264*/ 	.word	0x00018d30


	//   ....[138]....
        /*a268*/ 	.word	0x00018d60


	//   ....[139]....
        /*a26c*/ 	.word	0x00018d70


	//   ....[140]....
        /*a270*/ 	.word	0x00018d80


	//   ....[141]....
        /*a274*/ 	.word	0x00018d90


	//   ....[142]....
        /*a278*/ 	.word	0x00018dc0


	//   ....[143]....
        /*a27c*/ 	.word	0x00018dd0


	//   ....[144]....
        /*a280*/ 	.word	0x00018de0


	//   ....[145]....
        /*a284*/ 	.word	0x00018df0


	//   ....[146]....
        /*a288*/ 	.word	0x00018e20


	//   ....[147]....
        /*a28c*/ 	.word	0x00018e30


	//   ....[148]....
        /*a290*/ 	.word	0x00018e40


	//   ....[149]....
        /*a294*/ 	.word	0x00018e50


	//   ....[150]....
        /*a298*/ 	.word	0x00018e80


	//   ....[151]....
        /*a29c*/ 	.word	0x00018e90


	//   ....[152]....
        /*a2a0*/ 	.word	0x00018ea0


	//   ....[153]....
        /*a2a4*/ 	.word	0x00018eb0


	//   ....[154]....
        /*a2a8*/ 	.word	0x00018ee0


	//   ....[155]....
        /*a2ac*/ 	.word	0x00018ef0


	//   ....[156]....
        /*a2b0*/ 	.word	0x00018f00


	//   ....[157]....
        /*a2b4*/ 	.word	0x00018f10


	//   ....[158]....
        /*a2b8*/ 	.word	0x00018f40


	//   ....[159]....
        /*a2bc*/ 	.word	0x00018f50


	//   ....[160]....
        /*a2c0*/ 	.word	0x00018f60


	//   ....[161]....
        /*a2c4*/ 	.word	0x00018f70


	//   ....[162]....
        /*a2c8*/ 	.word	0x00018fa0


	//   ....[163]....
        /*a2cc*/ 	.word	0x00018fb0


	//   ....[164]....
        /*a2d0*/ 	.word	0x00018fc0


	//   ....[165]....
        /*a2d4*/ 	.word	0x00018fd0


	//   ....[166]....
        /*a2d8*/ 	.word	0x00019000


	//   ....[167]....
        /*a2dc*/ 	.word	0x00019010


	//   ....[168]....
        /*a2e0*/ 	.word	0x00019020


	//   ....[169]....
        /*a2e4*/ 	.word	0x00019030


	//   ....[170]....
        /*a2e8*/ 	.word	0x00019060


	//   ....[171]....
        /*a2ec*/ 	.word	0x00019070


	//   ....[172]....
        /*a2f0*/ 	.word	0x00019080


	//   ....[173]....
        /*a2f4*/ 	.word	0x00019090


	//   ....[174]....
        /*a2f8*/ 	.word	0x000190c0


	//   ....[175]....
        /*a2fc*/ 	.word	0x000190d0


	//   ....[176]....
        /*a300*/ 	.word	0x000190e0


	//   ....[177]....
        /*a304*/ 	.word	0x000190f0


	//   ....[178]....
        /*a308*/ 	.word	0x00019120


	//   ....[179]....
        /*a30c*/ 	.word	0x00019130


	//   ....[180]....
        /*a310*/ 	.word	0x00019140


	//   ....[181]....
        /*a314*/ 	.word	0x00019150


	//   ....[182]....
        /*a318*/ 	.word	0x00019180


	//   ....[183]....
        /*a31c*/ 	.word	0x00019190


	//   ....[184]....
        /*a320*/ 	.word	0x000191a0


	//   ....[185]....
        /*a324*/ 	.word	0x000191b0


	//   ....[186]....
        /*a328*/ 	.word	0x000191e0


	//   ....[187]....
        /*a32c*/ 	.word	0x000191f0


	//   ....[188]....
        /*a330*/ 	.word	0x00019200


	//   ....[189]....
        /*a334*/ 	.word	0x00019210


	//   ....[190]....
        /*a338*/ 	.word	0x00019240


	//   ....[191]....
        /*a33c*/ 	.word	0x00019250


	//   ....[192]....
        /*a340*/ 	.word	0x00019260


	//   ....[193]....
        /*a344*/ 	.word	0x00019270


	//   ....[194]....
        /*a348*/ 	.word	0x000192a0


	//   ....[195]....
        /*a34c*/ 	.word	0x000192b0


	//   ....[196]....
        /*a350*/ 	.word	0x000192c0


	//   ....[197]....
        /*a354*/ 	.word	0x000192d0


	//   ....[198]....
        /*a358*/ 	.word	0x00019300


	//   ....[199]....
        /*a35c*/ 	.word	0x00019310


	//   ....[200]....
        /*a360*/ 	.word	0x00019320


	//   ....[201]....
        /*a364*/ 	.word	0x00019330


	//   ....[202]....
        /*a368*/ 	.word	0x00019360


	//   ....[203]....
        /*a36c*/ 	.word	0x00019370


	//   ....[204]....
        /*a370*/ 	.word	0x00019380


	//   ....[205]....
        /*a374*/ 	.word	0x00019390


	//   ....[206]....
        /*a378*/ 	.word	0x000193c0


	//   ....[207]....
        /*a37c*/ 	.word	0x000193d0


	//   ....[208]....
        /*a380*/ 	.word	0x000193e0


	//   ....[209]....
        /*a384*/ 	.word	0x000193f0


	//   ....[210]....
        /*a388*/ 	.word	0x00019420


	//   ....[211]....
        /*a38c*/ 	.word	0x00019430


	//   ....[212]....
        /*a390*/ 	.word	0x00019440


	//   ....[213]....
        /*a394*/ 	.word	0x00019450


	//   ....[214]....
        /*a398*/ 	.word	0x00019480


	//   ....[215]....
        /*a39c*/ 	.word	0x00019490


	//   ....[216]....
        /*a3a0*/ 	.word	0x000194a0


	//   ....[217]....
        /*a3a4*/ 	.word	0x000194b0


	//   ....[218]....
        /*a3a8*/ 	.word	0x000194e0


	//   ....[219]....
        /*a3ac*/ 	.word	0x000194f0


	//   ....[220]....
        /*a3b0*/ 	.word	0x00019500


	//   ....[221]....
        /*a3b4*/ 	.word	0x00019510


	//   ....[222]....
        /*a3b8*/ 	.word	0x00019540


	//   ....[223]....
        /*a3bc*/ 	.word	0x00019550


	//   ....[224]....
        /*a3c0*/ 	.word	0x00019560


	//   ....[225]....
        /*a3c4*/ 	.word	0x00019570


	//   ....[226]....
        /*a3c8*/ 	.word	0x000195a0


	//   ....[227]....
        /*a3cc*/ 	.word	0x000195b0


	//   ....[228]....
        /*a3d0*/ 	.word	0x000195c0


	//   ....[229]....
        /*a3d4*/ 	.word	0x000195d0


	//   ....[230]....
        /*a3d8*/ 	.word	0x00019600


	//   ....[231]....
        /*a3dc*/ 	.word	0x00019610


	//   ....[232]....
        /*a3e0*/ 	.word	0x00019620


	//   ....[233]....
        /*a3e4*/ 	.word	0x00019630


	//   ....[234]....
        /*a3e8*/ 	.word	0x00019660


	//   ....[235]....
        /*a3ec*/ 	.word	0x00019670


	//   ....[236]....
        /*a3f0*/ 	.word	0x00019680


	//   ....[237]....
        /*a3f4*/ 	.word	0x00019690


	//   ....[238]....
        /*a3f8*/ 	.word	0x000196c0


	//   ....[239]....
        /*a3fc*/ 	.word	0x000196d0


	//   ....[240]....
        /*a400*/ 	.word	0x000196e0


	//   ....[241]....
        /*a404*/ 	.word	0x000196f0


	//   ....[242]....
        /*a408*/ 	.word	0x00019720


	//   ....[243]....
        /*a40c*/ 	.word	0x00019730


	//   ....[244]....
        /*a410*/ 	.word	0x00019740


	//   ....[245]....
        /*a414*/ 	.word	0x00019750


	//   ....[246]....
        /*a418*/ 	.word	0x00019780


	//   ....[247]....
        /*a41c*/ 	.word	0x00019790


	//   ....[248]....
        /*a420*/ 	.word	0x000197a0


	//   ....[249]....
        /*a424*/ 	.word	0x000197b0


	//   ....[250]....
        /*a428*/ 	.word	0x000197e0


	//   ....[251]....
        /*a42c*/ 	.word	0x000197f0


	//   ....[252]....
        /*a430*/ 	.word	0x00019800


	//   ....[253]....
        /*a434*/ 	.word	0x00019810


	//   ....[254]....
        /*a438*/ 	.word	0x00019840


	//   ....[255]....
        /*a43c*/ 	.word	0x00019850


	//   ....[0]....
        /*a440*/ 	.word	0x00019860


	//   ....[1]....
        /*a444*/ 	.word	0x00019870


	//   ....[2]....
        /*a448*/ 	.word	0x000198a0


	//   ....[3]....
        /*a44c*/ 	.word	0x000198b0


	//   ....[4]....
        /*a450*/ 	.word	0x000198c0


	//   ....[5]....
        /*a454*/ 	.word	0x000198d0


	//   ....[6]....
        /*a458*/ 	.word	0x00019900


	//   ....[7]....
        /*a45c*/ 	.word	0x00019910


	//   ....[8]....
        /*a460*/ 	.word	0x00019920


	//   ....[9]....
        /*a464*/ 	.word	0x00019930


	//   ....[10]....
        /*a468*/ 	.word	0x00019960


	//   ....[11]....
        /*a46c*/ 	.word	0x00019970


	//   ....[12]....
        /*a470*/ 	.word	0x00019980


	//   ....[13]....
        /*a474*/ 	.word	0x00019990


	//   ....[14]....
        /*a478*/ 	.word	0x000199c0


	//   ....[15]....
        /*a47c*/ 	.word	0x000199d0


	//   ....[16]....
        /*a480*/ 	.word	0x000199e0


	//   ....[17]....
        /*a484*/ 	.word	0x000199f0


	//   ....[18]....
        /*a488*/ 	.word	0x00019a20


	//   ....[19]....
        /*a48c*/ 	.word	0x00019a30


	//   ....[20]....
        /*a490*/ 	.word	0x00019a40


	//   ....[21]....
        /*a494*/ 	.word	0x00019a50


	//   ....[22]....
        /*a498*/ 	.word	0x00019a80


	//   ....[23]....
        /*a49c*/ 	.word	0x00019a90


	//   ....[24]....
        /*a4a0*/ 	.word	0x00019aa0


	//   ....[25]....
        /*a4a4*/ 	.word	0x00019ab0


	//   ....[26]....
        /*a4a8*/ 	.word	0x00019ae0


	//   ....[27]....
        /*a4ac*/ 	.word	0x00019af0


	//   ....[28]....
        /*a4b0*/ 	.word	0x00019b00


	//   ....[29]....
        /*a4b4*/ 	.word	0x00019b10


	//   ....[30]....
        /*a4b8*/ 	.word	0x00019b40


	//   ....[31]....
        /*a4bc*/ 	.word	0x00019b50


	//   ....[32]....
        /*a4c0*/ 	.word	0x00019b60


	//   ....[33]....
        /*a4c4*/ 	.word	0x00019b70


	//   ....[34]....
        /*a4c8*/ 	.word	0x00019ba0


	//   ....[35]....
        /*a4cc*/ 	.word	0x00019bb0


	//   ....[36]....
        /*a4d0*/ 	.word	0x00019bc0


	//   ....[37]....
        /*a4d4*/ 	.word	0x00019bd0


	//   ....[38]....
        /*a4d8*/ 	.word	0x00019c00


	//   ....[39]....
        /*a4dc*/ 	.word	0x00019c10


	//   ....[40]....
        /*a4e0*/ 	.word	0x00019c20


	//   ....[41]....
        /*a4e4*/ 	.word	0x00019c30


	//   ....[42]....
        /*a4e8*/ 	.word	0x00019c60


	//   ....[43]....
        /*a4ec*/ 	.word	0x00019c70


	//   ....[44]....
        /*a4f0*/ 	.word	0x00019c80


	//   ....[45]....
        /*a4f4*/ 	.word	0x00019c90


	//   ....[46]....
        /*a4f8*/ 	.word	0x00019cc0


	//   ....[47]....
        /*a4fc*/ 	.word	0x00019cd0


	//   ....[48]....
        /*a500*/ 	.word	0x00019ce0


	//   ....[49]....
        /*a504*/ 	.word	0x00019cf0


	//   ....[50]....
        /*a508*/ 	.word	0x00019d20


	//   ....[51]....
        /*a50c*/ 	.word	0x00019d30


	//   ....[52]....
        /*a510*/ 	.word	0x00019d40


	//   ....[53]....
        /*a514*/ 	.word	0x00019d50


	//   ....[54]....
        /*a518*/ 	.word	0x00019d80


	//   ....[55]....
        /*a51c*/ 	.word	0x00019d90


	//   ....[56]....
        /*a520*/ 	.word	0x00019da0


	//   ....[57]....
        /*a524*/ 	.word	0x00019db0


	//   ....[58]....
        /*a528*/ 	.word	0x00019de0


	//   ....[59]....
        /*a52c*/ 	.word	0x00019df0


	//   ....[60]....
        /*a530*/ 	.word	0x00019e00


	//   ....[61]....
        /*a534*/ 	.word	0x00019e10


	//   ....[62]....
        /*a538*/ 	.word	0x00019e40


	//   ....[63]....
        /*a53c*/ 	.word	0x00019e50


	//   ....[64]....
        /*a540*/ 	.word	0x00019e60


	//   ....[65]....
        /*a544*/ 	.word	0x00019e70


	//   ....[66]....
        /*a548*/ 	.word	0x00019ea0


	//   ....[67]....
        /*a54c*/ 	.word	0x00019eb0


	//   ....[68]....
        /*a550*/ 	.word	0x00019ec0


	//   ....[69]....
        /*a554*/ 	.word	0x00019ed0


	//   ....[70]....
        /*a558*/ 	.word	0x00019f00


	//   ....[71]....
        /*a55c*/ 	.word	0x00019f10


	//   ....[72]....
        /*a560*/ 	.word	0x00019f20


	//   ....[73]....
        /*a564*/ 	.word	0x00019f30


	//   ....[74]....
        /*a568*/ 	.word	0x00019f60


	//   ....[75]....
        /*a56c*/ 	.word	0x00019f70


	//   ....[76]....
        /*a570*/ 	.word	0x00019f80


	//   ....[77]....
        /*a574*/ 	.word	0x00019f90


	//   ....[78]....
        /*a578*/ 	.word	0x00019fc0


	//   ....[79]....
        /*a57c*/ 	.word	0x00019fd0


	//   ....[80]....
        /*a580*/ 	.word	0x00019fe0


	//   ....[81]....
        /*a584*/ 	.word	0x00019ff0


	//   ....[82]....
        /*a588*/ 	.word	0x0001a020


	//   ....[83]....
        /*a58c*/ 	.word	0x0001a030


	//   ....[84]....
        /*a590*/ 	.word	0x0001a040


	//   ....[85]....
        /*a594*/ 	.word	0x0001a050


	//   ....[86]....
        /*a598*/ 	.word	0x0001a080


	//   ....[87]....
        /*a59c*/ 	.word	0x0001a090


	//   ....[88]....
        /*a5a0*/ 	.word	0x0001a0a0


	//   ....[89]....
        /*a5a4*/ 	.word	0x0001a0b0


	//   ....[90]....
        /*a5a8*/ 	.word	0x0001a0e0


	//   ....[91]....
        /*a5ac*/ 	.word	0x0001a0f0


	//   ....[92]....
        /*a5b0*/ 	.word	0x0001a100


	//   ....[93]....
        /*a5b4*/ 	.word	0x0001a110


	//   ....[94]....
        /*a5b8*/ 	.word	0x0001a140


	//   ....[95]....
        /*a5bc*/ 	.word	0x0001a150


	//   ....[96]....
        /*a5c0*/ 	.word	0x0001a160


	//   ....[97]....
        /*a5c4*/ 	.word	0x0001a170


	//   ....[98]....
        /*a5c8*/ 	.word	0x0001a1a0


	//   ....[99]....
        /*a5cc*/ 	.word	0x0001a1b0


	//   ....[100]....
        /*a5d0*/ 	.word	0x0001a1c0


	//   ....[101]....
        /*a5d4*/ 	.word	0x0001a1d0


	//   ....[102]....
        /*a5d8*/ 	.word	0x0001a200


	//   ....[103]....
        /*a5dc*/ 	.word	0x0001a210


	//   ....[104]....
        /*a5e0*/ 	.word	0x0001a220


	//   ....[105]....
        /*a5e4*/ 	.word	0x0001a230


	//   ....[106]....
        /*a5e8*/ 	.word	0x0001a260


	//   ....[107]....
        /*a5ec*/ 	.word	0x0001a270


	//   ....[108]....
        /*a5f0*/ 	.word	0x0001a280


	//   ....[109]....
        /*a5f4*/ 	.word	0x0001a290


	//   ....[110]....
        /*a5f8*/ 	.word	0x0001a2c0


	//   ....[111]....
        /*a5fc*/ 	.word	0x0001a2d0


	//   ....[112]....
        /*a600*/ 	.word	0x0001a2e0


	//   ....[113]....
        /*a604*/ 	.word	0x0001a2f0


	//   ....[114]....
        /*a608*/ 	.word	0x0001a320


	//   ....[115]....
        /*a60c*/ 	.word	0x0001a330


	//   ....[116]....
        /*a610*/ 	.word	0x0001a340


	//   ....[117]....
        /*a614*/ 	.word	0x0001a350


	//   ....[118]....
        /*a618*/ 	.word	0x0001a380


	//   ....[119]....
        /*a61c*/ 	.word	0x0001a390


	//   ....[120]....
        /*a620*/ 	.word	0x0001a3a0


	//   ....[121]....
        /*a624*/ 	.word	0x0001a3b0


	//   ....[122]....
        /*a628*/ 	.word	0x0001a3e0


	//   ....[123]....
        /*a62c*/ 	.word	0x0001a3f0


	//   ....[124]....
        /*a630*/ 	.word	0x0001a400


	//   ....[125]....
        /*a634*/ 	.word	0x0001a410


	//   ....[126]....
        /*a638*/ 	.word	0x0001a440


	//   ....[127]....
        /*a63c*/ 	.word	0x0001a450


	//   ....[128]....
        /*a640*/ 	.word	0x0001a460


	//   ....[129]....
        /*a644*/ 	.word	0x0001a470


	//   ....[130]....
        /*a648*/ 	.word	0x0001a4a0


	//   ....[131]....
        /*a64c*/ 	.word	0x0001a4b0


	//   ....[132]....
        /*a650*/ 	.word	0x0001a4c0


	//   ....[133]....
        /*a654*/ 	.word	0x0001a4d0


	//   ....[134]....
        /*a658*/ 	.word	0x0001a500


	//   ....[135]....
        /*a65c*/ 	.word	0x0001a510


	//   ....[136]....
        /*a660*/ 	.word	0x0001a520


	//   ....[137]....
        /*a664*/ 	.word	0x0001a530


	//   ....[138]....
        /*a668*/ 	.word	0x0001a560


	//   ....[139]....
        /*a66c*/ 	.word	0x0001a570


	//   ....[140]....
        /*a670*/ 	.word	0x0001a580


	//   ....[141]....
        /*a674*/ 	.word	0x0001a590


	//   ....[142]....
        /*a678*/ 	.word	0x0001a5c0


	//   ....[143]....
        /*a67c*/ 	.word	0x0001a5d0


	//   ....[144]....
        /*a680*/ 	.word	0x0001a5e0


	//   ....[145]....
        /*a684*/ 	.word	0x0001a5f0


	//   ....[146]....
        /*a688*/ 	.word	0x0001a620


	//   ....[147]....
        /*a68c*/ 	.word	0x0001a630


	//   ....[148]....
        /*a690*/ 	.word	0x0001a640


	//   ....[149]....
        /*a694*/ 	.word	0x0001a650


	//   ....[150]....
        /*a698*/ 	.word	0x0001a680


	//   ....[151]....
        /*a69c*/ 	.word	0x0001a690


	//   ....[152]....
        /*a6a0*/ 	.word	0x0001a6a0


	//   ....[153]....
        /*a6a4*/ 	.word	0x0001a6b0


	//   ....[154]....
        /*a6a8*/ 	.word	0x0001a6e0


	//   ....[155]....
        /*a6ac*/ 	.word	0x0001a6f0


	//   ....[156]....
        /*a6b0*/ 	.word	0x0001a700


	//   ....[157]....
        /*a6b4*/ 	.word	0x0001a710


	//   ....[158]....
        /*a6b8*/ 	.word	0x0001a740


	//   ....[159]....
        /*a6bc*/ 	.word	0x0001a750


	//   ....[160]....
        /*a6c0*/ 	.word	0x0001a760


	//   ....[161]....
        /*a6c4*/ 	.word	0x0001a770


	//   ....[162]....
        /*a6c8*/ 	.word	0x0001a7a0


	//   ....[163]....
        /*a6cc*/ 	.word	0x0001a7b0


	//   ....[164]....
        /*a6d0*/ 	.word	0x0001a7c0


	//   ....[165]....
        /*a6d4*/ 	.word	0x0001a7d0


	//   ....[166]....
        /*a6d8*/ 	.word	0x0001a800


	//   ....[167]....
        /*a6dc*/ 	.word	0x0001a810


	//   ....[168]....
        /*a6e0*/ 	.word	0x0001a820


	//   ....[169]....
        /*a6e4*/ 	.word	0x0001a830


	//   ....[170]....
        /*a6e8*/ 	.word	0x0001a860


	//   ....[171]....
        /*a6ec*/ 	.word	0x0001a870


	//   ....[172]....
        /*a6f0*/ 	.word	0x0001a880


	//   ....[173]....
        /*a6f4*/ 	.word	0x0001a890


	//   ....[174]....
        /*a6f8*/ 	.word	0x0001a8c0


	//   ....[175]....
        /*a6fc*/ 	.word	0x0001a8d0


	//   ....[176]....
        /*a700*/ 	.word	0x0001a8e0


	//   ....[177]....
        /*a704*/ 	.word	0x0001a8f0


	//   ....[178]....
        /*a708*/ 	.word	0x0001a920


	//   ....[179]....
        /*a70c*/ 	.word	0x0001a930


	//   ....[180]....
        /*a710*/ 	.word	0x0001a940


	//   ....[181]....
        /*a714*/ 	.word	0x0001a950


	//   ....[182]....
        /*a718*/ 	.word	0x0001a980


	//   ....[183]....
        /*a71c*/ 	.word	0x0001a990


	//   ....[184]....
        /*a720*/ 	.word	0x0001a9a0


	//   ....[185]....
        /*a724*/ 	.word	0x0001a9b0


	//   ....[186]....
        /*a728*/ 	.word	0x0001a9e0


	//   ....[187]....
        /*a72c*/ 	.word	0x0001a9f0


	//   ....[188]....
        /*a730*/ 	.word	0x0001aa00


	//   ....[189]....
        /*a734*/ 	.word	0x0001aa10


	//   ....[190]....
        /*a738*/ 	.word	0x0001aa40


	//   ....[191]....
        /*a73c*/ 	.word	0x0001aa50


	//   ....[192]....
        /*a740*/ 	.word	0x0001aa60


	//   ....[193]....
        /*a744*/ 	.word	0x0001aa70


	//   ....[194]....
        /*a748*/ 	.word	0x0001aaa0


	//   ....[195]....
        /*a74c*/ 	.word	0x0001aab0


	//   ....[196]....
        /*a750*/ 	.word	0x0001aac0


	//   ....[197]....
        /*a754*/ 	.word	0x0001aad0


	//   ....[198]....
        /*a758*/ 	.word	0x0001ab00


	//   ....[199]....
        /*a75c*/ 	.word	0x0001ab10


	//   ....[200]....
        /*a760*/ 	.word	0x0001ab20


	//   ....[201]....
        /*a764*/ 	.word	0x0001ab30


	//   ....[202]....
        /*a768*/ 	.word	0x0001ab60


	//   ....[203]....
        /*a76c*/ 	.word	0x0001ab70


	//   ....[204]....
        /*a770*/ 	.word	0x0001ab80


	//   ....[205]....
        /*a774*/ 	.word	0x0001ab90


	//   ....[206]....
        /*a778*/ 	.word	0x0001abc0


	//   ....[207]....
        /*a77c*/ 	.word	0x0001abd0


	//   ....[208]....
        /*a780*/ 	.word	0x0001abe0


	//   ....[209]....
        /*a784*/ 	.word	0x0001abf0


	//   ....[210]....
        /*a788*/ 	.word	0x0001ac20


	//   ....[211]....
        /*a78c*/ 	.word	0x0001ac30


	//   ....[212]....
        /*a790*/ 	.word	0x0001ac40


	//   ....[213]....
        /*a794*/ 	.word	0x0001ac50


	//   ....[214]....
        /*a798*/ 	.word	0x0001ac80


	//   ....[215]....
        /*a79c*/ 	.word	0x0001ac90


	//   ....[216]....
        /*a7a0*/ 	.word	0x0001aca0


	//   ....[217]....
        /*a7a4*/ 	.word	0x0001acb0


	//   ....[218]....
        /*a7a8*/ 	.word	0x0001ace0


	//   ....[219]....
        /*a7ac*/ 	.word	0x0001acf0


	//   ....[220]....
        /*a7b0*/ 	.word	0x0001ad00


	//   ....[221]....
        /*a7b4*/ 	.word	0x0001ad10


	//   ....[222]....
        /*a7b8*/ 	.word	0x0001ad40


	//   ....[223]....
        /*a7bc*/ 	.word	0x0001ad50


	//   ....[224]....
        /*a7c0*/ 	.word	0x0001ad60


	//   ....[225]....
        /*a7c4*/ 	.word	0x0001ad70


	//   ....[226]....
        /*a7c8*/ 	.word	0x0001ada0


	//   ....[227]....
        /*a7cc*/ 	.word	0x0001adb0


	//   ....[228]....
        /*a7d0*/ 	.word	0x0001adc0


	//   ....[229]....
        /*a7d4*/ 	.word	0x0001add0


	//   ....[230]....
        /*a7d8*/ 	.word	0x0001ae00


	//   ....[231]....
        /*a7dc*/ 	.word	0x0001ae10


	//   ....[232]....
        /*a7e0*/ 	.word	0x0001ae20


	//   ....[233]....
        /*a7e4*/ 	.word	0x0001ae30


	//   ....[234]....
        /*a7e8*/ 	.word	0x0001ae60


	//   ....[235]....
        /*a7ec*/ 	.word	0x0001ae70


	//   ....[236]....
        /*a7f0*/ 	.word	0x0001ae80


	//   ....[237]....
        /*a7f4*/ 	.word	0x0001ae90


	//   ....[238]....
        /*a7f8*/ 	.word	0x0001aec0


	//   ....[239]....
        /*a7fc*/ 	.word	0x0001aed0


	//   ....[240]....
        /*a800*/ 	.word	0x0001aee0


	//   ....[241]....
        /*a804*/ 	.word	0x0001aef0


	//   ....[242]....
        /*a808*/ 	.word	0x0001af20


	//   ....[243]....
        /*a80c*/ 	.word	0x0001af30


	//   ....[244]....
        /*a810*/ 	.word	0x0001af40


	//   ....[245]....
        /*a814*/ 	.word	0x0001af50


	//   ....[246]....
        /*a818*/ 	.word	0x0001af80


	//   ....[247]....
        /*a81c*/ 	.word	0x0001af90


	//   ....[248]....
        /*a820*/ 	.word	0x0001afa0


	//   ....[249]....
        /*a824*/ 	.word	0x0001afb0


	//   ....[250]....
        /*a828*/ 	.word	0x0001afe0


	//   ....[251]....
        /*a82c*/ 	.word	0x0001aff0


	//   ....[252]....
        /*a830*/ 	.word	0x0001b000


	//   ....[253]....
        /*a834*/ 	.word	0x0001b010


	//   ....[254]....
        /*a838*/ 	.word	0x0001b040


	//   ....[255]....
        /*a83c*/ 	.word	0x0001b050


	//   ....[0]....
        /*a840*/ 	.word	0x0001b060


	//   ....[1]....
        /*a844*/ 	.word	0x0001b070


	//   ....[2]....
        /*a848*/ 	.word	0x0001b0a0


	//   ....[3]....
        /*a84c*/ 	.word	0x0001b0b0


	//   ....[4]....
        /*a850*/ 	.word	0x0001b0c0


	//   ....[5]....
        /*a854*/ 	.word	0x0001b0d0


	//   ....[6]....
        /*a858*/ 	.word	0x0001b100


	//   ....[7]....
        /*a85c*/ 	.word	0x0001b110


	//   ....[8]....
        /*a860*/ 	.word	0x0001b120


	//   ....[9]....
        /*a864*/ 	.word	0x0001b130


	//   ....[10]....
        /*a868*/ 	.word	0x0001b160


	//   ....[11]....
        /*a86c*/ 	.word	0x0001b170


	//   ....[12]....
        /*a870*/ 	.word	0x0001b180


	//   ....[13]....
        /*a874*/ 	.word	0x0001b190


	//   ....[14]....
        /*a878*/ 	.word	0x0001b1c0


	//   ....[15]....
        /*a87c*/ 	.word	0x0001b1d0


	//   ....[16]....
        /*a880*/ 	.word	0x0001b1e0


	//   ....[17]....
        /*a884*/ 	.word	0x0001b1f0


	//   ....[18]....
        /*a888*/ 	.word	0x0001b220


	//   ....[19]....
        /*a88c*/ 	.word	0x0001b230


	//   ....[20]....
        /*a890*/ 	.word	0x0001b240


	//   ....[21]....
        /*a894*/ 	.word	0x0001b250


	//   ....[22]....
        /*a898*/ 	.word	0x0001b280


	//   ....[23]....
        /*a89c*/ 	.word	0x0001b290


	//   ....[24]....
        /*a8a0*/ 	.word	0x0001b2a0


	//   ....[25]....
        /*a8a4*/ 	.word	0x0001b2b0


	//   ....[26]....
        /*a8a8*/ 	.word	0x0001b2e0


	//   ....[27]....
        /*a8ac*/ 	.word	0x0001b2f0


	//   ....[28]....
        /*a8b0*/ 	.word	0x0001b300


	//   ....[29]....
        /*a8b4*/ 	.word	0x0001b310


	//   ....[30]....
        /*a8b8*/ 	.word	0x0001b340


	//   ....[31]....
        /*a8bc*/ 	.word	0x0001b350


	//   ....[32]....
        /*a8c0*/ 	.word	0x0001b360


	//   ....[33]....
        /*a8c4*/ 	.word	0x0001b370


	//   ....[34]....
        /*a8c8*/ 	.word	0x0001b3a0


	//   ....[35]....
        /*a8cc*/ 	.word	0x0001b3b0


	//   ....[36]....
        /*a8d0*/ 	.word	0x0001b3c0


	//   ....[37]....
        /*a8d4*/ 	.word	0x0001b3d0


	//   ....[38]....
        /*a8d8*/ 	.word	0x0001b400


	//   ....[39]....
        /*a8dc*/ 	.word	0x0001b410


	//   ....[40]....
        /*a8e0*/ 	.word	0x0001b420


	//   ....[41]....
        /*a8e4*/ 	.word	0x0001b430


	//   ....[42]....
        /*a8e8*/ 	.word	0x0001b460


	//   ....[43]....
        /*a8ec*/ 	.word	0x0001b470


	//   ....[44]....
        /*a8f0*/ 	.word	0x0001b480


	//   ....[45]....
        /*a8f4*/ 	.word	0x0001b490


	//   ....[46]....
        /*a8f8*/ 	.word	0x0001b4c0


	//   ....[47]....
        /*a8fc*/ 	.word	0x0001b4d0


	//   ....[48]....
        /*a900*/ 	.word	0x0001b4e0


	//   ....[49]....
        /*a904*/ 	.word	0x0001b4f0


	//   ....[50]....
        /*a908*/ 	.word	0x0001b520


	//   ....[51]....
        /*a90c*/ 	.word	0x0001b530


	//   ....[52]....
        /*a910*/ 	.word	0x0001b540


	//   ....[53]....
        /*a914*/ 	.word	0x0001b550


	//   ....[54]....
        /*a918*/ 	.word	0x0001b580


	//   ....[55]....
        /*a91c*/ 	.word	0x0001b590


	//   ....[56]....
        /*a920*/ 	.word	0x0001b5a0


	//   ....[57]....
        /*a924*/ 	.word	0x0001b5b0


	//   ....[58]....
        /*a928*/ 	.word	0x0001b5e0


	//   ....[59]....
        /*a92c*/ 	.word	0x0001b5f0


	//   ....[60]....
        /*a930*/ 	.word	0x0001b600


	//   ....[61]....
        /*a934*/ 	.word	0x0001b610


	//   ....[62]....
        /*a938*/ 	.word	0x0001b640


	//   ....[63]....
        /*a93c*/ 	.word	0x0001b650


	//   ....[64]....
        /*a940*/ 	.word	0x0001b660


	//   ....[65]....
        /*a944*/ 	.word	0x0001b670


	//   ....[66]....
        /*a948*/ 	.word	0x0001b6a0


	//   ....[67]....
        /*a94c*/ 	.word	0x0001b6b0


	//   ....[68]....
        /*a950*/ 	.word	0x0001b6c0


	//   ....[69]....
        /*a954*/ 	.word	0x0001b6d0


	//   ....[70]....
        /*a958*/ 	.word	0x0001b700


	//   ....[71]....
        /*a95c*/ 	.word	0x0001b710


	//   ....[72]....
        /*a960*/ 	.word	0x0001b720


	//   ....[73]....
        /*a964*/ 	.word	0x0001b730


	//   ....[74]....
        /*a968*/ 	.word	0x0001b760


	//   ....[75]....
        /*a96c*/ 	.word	0x0001b770


	//   ....[76]....
        /*a970*/ 	.word	0x0001b780


	//   ....[77]....
        /*a974*/ 	.word	0x0001b790


	//   ....[78]....
        /*a978*/ 	.word	0x0001b7c0


	//   ....[79]....
        /*a97c*/ 	.word	0x0001b7d0


	//   ....[80]....
        /*a980*/ 	.word	0x0001b7e0


	//   ....[81]....
        /*a984*/ 	.word	0x0001b7f0


	//   ....[82]....
        /*a988*/ 	.word	0x0001b820


	//   ....[83]....
        /*a98c*/ 	.word	0x0001b830


	//   ....[84]....
        /*a990*/ 	.word	0x0001b840


	//   ....[85]....
        /*a994*/ 	.word	0x0001b850


	//   ....[86]....
        /*a998*/ 	.word	0x0001b880


	//   ....[87]....
        /*a99c*/ 	.word	0x0001b890


	//   ....[88]....
        /*a9a0*/ 	.word	0x0001b8a0


	//   ....[89]....
        /*a9a4*/ 	.word	0x0001b8b0


	//   ....[90]....
        /*a9a8*/ 	.word	0x0001b8e0


	//   ....[91]....
        /*a9ac*/ 	.word	0x0001b8f0


	//   ....[92]....
        /*a9b0*/ 	.word	0x0001b900


	//   ....[93]....
        /*a9b4*/ 	.word	0x0001b910


	//   ....[94]....
        /*a9b8*/ 	.word	0x0001b940


	//   ....[95]....
        /*a9bc*/ 	.word	0x0001b950


	//   ....[96]....
        /*a9c0*/ 	.word	0x0001b960


	//   ....[97]....
        /*a9c4*/ 	.word	0x0001b970


	//   ....[98]....
        /*a9c8*/ 	.word	0x0001b9a0


	//   ....[99]....
        /*a9cc*/ 	.word	0x0001b9b0


	//   ....[100]....
        /*a9d0*/ 	.word	0x0001b9c0


	//   ....[101]....
        /*a9d4*/ 	.word	0x0001b9d0


	//   ....[102]....
        /*a9d8*/ 	.word	0x0001ba00


	//   ....[103]....
        /*a9dc*/ 	.word	0x0001ba10


	//   ....[104]....
        /*a9e0*/ 	.word	0x0001ba20


	//   ....[105]....
        /*a9e4*/ 	.word	0x0001ba30


	//   ....[106]....
        /*a9e8*/ 	.word	0x0001ba60


	//   ....[107]....
        /*a9ec*/ 	.word	0x0001ba70


	//   ....[108]....
        /*a9f0*/ 	.word	0x0001ba80


	//   ....[109]....
        /*a9f4*/ 	.word	0x0001ba90


	//   ....[110]....
        /*a9f8*/ 	.word	0x0001bac0


	//   ....[111]....
        /*a9fc*/ 	.word	0x0001bad0


	//   ....[112]....
        /*aa00*/ 	.word	0x0001bae0


	//   ....[113]....
        /*aa04*/ 	.word	0x0001baf0


	//   ....[114]....
        /*aa08*/ 	.word	0x0001bb20


	//   ....[115]....
        /*aa0c*/ 	.word	0x0001bb30


	//   ....[116]....
        /*aa10*/ 	.word	0x0001bb40


	//   ....[117]....
        /*aa14*/ 	.word	0x0001bb50


	//   ....[118]....
        /*aa18*/ 	.word	0x0001bb80


	//   ....[119]....
        /*aa1c*/ 	.word	0x0001bb90


	//   ....[120]....
        /*aa20*/ 	.word	0x0001bba0


	//   ....[121]....
        /*aa24*/ 	.word	0x0001bbb0


	//   ....[122]....
        /*aa28*/ 	.word	0x0001bbe0


	//   ....[123]....
        /*aa2c*/ 	.word	0x0001bbf0


	//   ....[124]....
        /*aa30*/ 	.word	0x0001bc00


	//   ....[125]....
        /*aa34*/ 	.word	0x0001bc10


	//   ....[126]....
        /*aa38*/ 	.word	0x0001bc40


	//   ....[127]....
        /*aa3c*/ 	.word	0x0001bc50


	//   ....[128]....
        /*aa40*/ 	.word	0x0001bc60


	//   ....[129]....
        /*aa44*/ 	.word	0x0001bc70


	//   ....[130]....
        /*aa48*/ 	.word	0x0001bca0


	//   ....[131]....
        /*aa4c*/ 	.word	0x0001bcb0


	//   ....[132]....
        /*aa50*/ 	.word	0x0001bcc0


	//   ....[133]....
        /*aa54*/ 	.word	0x0001bcd0


	//   ....[134]....
        /*aa58*/ 	.word	0x0001bd00


	//   ....[135]....
        /*aa5c*/ 	.word	0x0001bd10


	//   ....[136]....
        /*aa60*/ 	.word	0x0001bd20


	//   ....[137]....
        /*aa64*/ 	.word	0x0001bd30


	//   ....[138]....
        /*aa68*/ 	.word	0x0001bd60


	//   ....[139]....
        /*aa6c*/ 	.word	0x0001bd70


	//   ....[140]....
        /*aa70*/ 	.word	0x0001bd80


	//   ....[141]....
        /*aa74*/ 	.word	0x0001bd90


	//   ....[142]....
        /*aa78*/ 	.word	0x0001bdc0


	//   ....[143]....
        /*aa7c*/ 	.word	0x0001bdd0


	//   ....[144]....
        /*aa80*/ 	.word	0x0001bde0


	//   ....[145]....
        /*aa84*/ 	.word	0x0001bdf0


	//   ....[146]....
        /*aa88*/ 	.word	0x0001be20


	//   ....[147]....
        /*aa8c*/ 	.word	0x0001be30


	//   ....[148]....
        /*aa90*/ 	.word	0x0001be40


	//   ....[149]....
        /*aa94*/ 	.word	0x0001be50


	//   ....[150]....
        /*aa98*/ 	.word	0x0001be80


	//   ....[151]....
        /*aa9c*/ 	.word	0x0001be90


	//   ....[152]....
        /*aaa0*/ 	.word	0x0001bea0


	//   ....[153]....
        /*aaa4*/ 	.word	0x0001beb0


	//   ....[154]....
        /*aaa8*/ 	.word	0x0001bee0


	//   ....[155]....
        /*aaac*/ 	.word	0x0001bef0


	//   ....[156]....
        /*aab0*/ 	.word	0x0001bf00


	//   ....[157]....
        /*aab4*/ 	.word	0x0001bf10


	//   ....[158]....
        /*aab8*/ 	.word	0x0001bf40


	//   ....[159]....
        /*aabc*/ 	.word	0x0001bf50


	//   ....[160]....
        /*aac0*/ 	.word	0x0001bf60


	//   ....[161]....
        /*aac4*/ 	.word	0x0001bf70


	//   ....[162]....
        /*aac8*/ 	.word	0x0001bfa0


	//   ....[163]....
        /*aacc*/ 	.word	0x0001bfb0


	//   ....[164]....
        /*aad0*/ 	.word	0x0001bfc0


	//   ....[165]....
        /*aad4*/ 	.word	0x0001bfd0


	//   ....[166]....
        /*aad8*/ 	.word	0x0001c000


	//   ....[167]....
        /*aadc*/ 	.word	0x0001c010


	//   ....[168]....
        /*aae0*/ 	.word	0x0001c020


	//   ....[169]....
        /*aae4*/ 	.word	0x0001c030


	//   ....[170]....
        /*aae8*/ 	.word	0x0001c060


	//   ....[171]....
        /*aaec*/ 	.word	0x0001c070


	//   ....[172]....
        /*aaf0*/ 	.word	0x0001c080


	//   ....[173]....
        /*aaf4*/ 	.word	0x0001c090


	//   ....[174]....
        /*aaf8*/ 	.word	0x0001c0c0


	//   ....[175]....
        /*aafc*/ 	.word	0x0001c0d0


	//   ....[176]....
        /*ab00*/ 	.word	0x0001c0e0


	//   ....[177]....
        /*ab04*/ 	.word	0x0001c0f0


	//   ....[178]....
        /*ab08*/ 	.word	0x0001c120


	//   ....[179]....
        /*ab0c*/ 	.word	0x0001c130


	//   ....[180]....
        /*ab10*/ 	.word	0x0001c140


	//   ....[181]....
        /*ab14*/ 	.word	0x0001c150


	//   ....[182]....
        /*ab18*/ 	.word	0x0001c180


	//   ....[183]....
        /*ab1c*/ 	.word	0x0001c190


	//   ....[184]....
        /*ab20*/ 	.word	0x0001c1a0


	//   ....[185]....
        /*ab24*/ 	.word	0x0001c1b0


	//   ....[186]....
        /*ab28*/ 	.word	0x0001c1e0


	//   ....[187]....
        /*ab2c*/ 	.word	0x0001c1f0


	//   ....[188]....
        /*ab30*/ 	.word	0x0001c200


	//   ....[189]....
        /*ab34*/ 	.word	0x0001c210


	//   ....[190]....
        /*ab38*/ 	.word	0x0001c240


	//   ....[191]....
        /*ab3c*/ 	.word	0x0001c250


	//   ....[192]....
        /*ab40*/ 	.word	0x0001c260


	//   ....[193]....
        /*ab44*/ 	.word	0x0001c270


	//   ....[194]....
        /*ab48*/ 	.word	0x0001c2a0


	//   ....[195]....
        /*ab4c*/ 	.word	0x0001c2b0


	//   ....[196]....
        /*ab50*/ 	.word	0x0001c2c0


	//   ....[197]....
        /*ab54*/ 	.word	0x0001c2d0


	//   ....[198]....
        /*ab58*/ 	.word	0x0001c300


	//   ....[199]....
        /*ab5c*/ 	.word	0x0001c310


	//   ....[200]....
        /*ab60*/ 	.word	0x0001c320


	//   ....[201]....
        /*ab64*/ 	.word	0x0001c330


	//   ....[202]....
        /*ab68*/ 	.word	0x0001c360


	//   ....[203]....
        /*ab6c*/ 	.word	0x0001c370


	//   ....[204]....
        /*ab70*/ 	.word	0x0001c380


	//   ....[205]....
        /*ab74*/ 	.word	0x0001c390


	//   ....[206]....
        /*ab78*/ 	.word	0x0001c3c0


	//   ....[207]....
        /*ab7c*/ 	.word	0x0001c3d0


	//   ....[208]....
        /*ab80*/ 	.word	0x0001c3e0


	//   ....[209]....
        /*ab84*/ 	.word	0x0001c3f0


	//   ....[210]....
        /*ab88*/ 	.word	0x0001c420


	//   ....[211]....
        /*ab8c*/ 	.word	0x0001c430


	//   ....[212]....
        /*ab90*/ 	.word	0x0001c440


	//   ....[213]....
        /*ab94*/ 	.word	0x0001c450


	//   ....[214]....
        /*ab98*/ 	.word	0x0001c480


	//   ....[215]....
        /*ab9c*/ 	.word	0x0001c490


	//   ....[216]....
        /*aba0*/ 	.word	0x0001c4a0


	//   ....[217]....
        /*aba4*/ 	.word	0x0001c4b0


	//   ....[218]....
        /*aba8*/ 	.word	0x0001c4e0


	//   ....[219]....
        /*abac*/ 	.word	0x0001c4f0


	//   ....[220]....
        /*abb0*/ 	.word	0x0001c500


	//   ....[221]....
        /*abb4*/ 	.word	0x0001c510


	//   ....[222]....
        /*abb8*/ 	.word	0x0001c540


	//   ....[223]....
        /*abbc*/ 	.word	0x0001c550


	//   ....[224]....
        /*abc0*/ 	.word	0x0001c560


	//   ....[225]....
        /*abc4*/ 	.word	0x0001c570


	//   ....[226]....
        /*abc8*/ 	.word	0x0001c5a0


	//   ....[227]....
        /*abcc*/ 	.word	0x0001c5b0


	//   ....[228]....
        /*abd0*/ 	.word	0x0001c5c0


	//   ....[229]....
        /*abd4*/ 	.word	0x0001c5d0


	//   ....[230]....
        /*abd8*/ 	.word	0x0001c600


	//   ....[231]....
        /*abdc*/ 	.word	0x0001c610


	//   ....[232]....
        /*abe0*/ 	.word	0x0001c620


	//   ....[233]....
        /*abe4*/ 	.word	0x0001c630


	//   ....[234]....
        /*abe8*/ 	.word	0x0001c660


	//   ....[235]....
        /*abec*/ 	.word	0x0001c670


	//   ....[236]....
        /*abf0*/ 	.word	0x0001c680


	//   ....[237]....
        /*abf4*/ 	.word	0x0001c690


	//   ....[238]....
        /*abf8*/ 	.word	0x0001c6c0


	//   ....[239]....
        /*abfc*/ 	.word	0x0001c6d0


	//   ....[240]....
        /*ac00*/ 	.word	0x0001c6e0


	//   ....[241]....
        /*ac04*/ 	.word	0x0001c6f0


	//   ....[242]....
        /*ac08*/ 	.word	0x0001c720


	//   ....[243]....
        /*ac0c*/ 	.word	0x0001c730


	//   ....[244]....
        /*ac10*/ 	.word	0x0001c740


	//   ....[245]....
        /*ac14*/ 	.word	0x0001c750


	//   ....[246]....
        /*ac18*/ 	.word	0x0001c780


	//   ....[247]....
        /*ac1c*/ 	.word	0x0001c790


	//   ....[248]....
        /*ac20*/ 	.word	0x0001c7a0


	//   ....[249]....
        /*ac24*/ 	.word	0x0001c7b0


	//   ....[250]....
        /*ac28*/ 	.word	0x0001c7e0


	//   ....[251]....
        /*ac2c*/ 	.word	0x0001c7f0


	//   ....[252]....
        /*ac30*/ 	.word	0x0001c800


	//   ....[253]....
        /*ac34*/ 	.word	0x0001c810


	//   ....[254]....
        /*ac38*/ 	.word	0x0001c840


	//   ....[255]....
        /*ac3c*/ 	.word	0x0001c850


	//   ....[0]....
        /*ac40*/ 	.word	0x0001c860


	//   ....[1]....
        /*ac44*/ 	.word	0x0001c870


	//   ....[2]....
        /*ac48*/ 	.word	0x0001c8a0


	//   ....[3]....
        /*ac4c*/ 	.word	0x0001c8b0


	//   ....[4]....
        /*ac50*/ 	.word	0x0001c8c0


	//   ....[5]....
        /*ac54*/ 	.word	0x0001c8d0


	//   ....[6]....
        /*ac58*/ 	.word	0x0001c900


	//   ....[7]....
        /*ac5c*/ 	.word	0x0001c910


	//   ....[8]....
        /*ac60*/ 	.word	0x0001c920


	//   ....[9]....
        /*ac64*/ 	.word	0x0001c930


	//   ....[10]....
        /*ac68*/ 	.word	0x0001c960


	//   ....[11]....
        /*ac6c*/ 	.word	0x0001c970


	//   ....[12]....
        /*ac70*/ 	.word	0x0001c980


	//   ....[13]....
        /*ac74*/ 	.word	0x0001c990


	//   ....[14]....
        /*ac78*/ 	.word	0x0001c9c0


	//   ....[15]....
        /*ac7c*/ 	.word	0x0001c9d0


	//   ....[16]....
        /*ac80*/ 	.word	0x0001c9e0


	//   ....[17]....
        /*ac84*/ 	.word	0x0001c9f0


	//   ....[18]....
        /*ac88*/ 	.word	0x0001ca20


	//   ....[19]....
        /*ac8c*/ 	.word	0x0001ca30


	//   ....[20]....
        /*ac90*/ 	.word	0x0001ca40


	//   ....[21]....
        /*ac94*/ 	.word	0x0001ca50


	//   ....[22]....
        /*ac98*/ 	.word	0x0001ca80


	//   ....[23]....
        /*ac9c*/ 	.word	0x0001ca90


	//   ....[24]....
        /*aca0*/ 	.word	0x0001caa0


	//   ....[25]....
        /*aca4*/ 	.word	0x0001cab0


	//   ....[26]....
        /*aca8*/ 	.word	0x0001cae0


	//   ....[27]....
        /*acac*/ 	.word	0x0001caf0


	//   ....[28]....
        /*acb0*/ 	.word	0x0001cb00


	//   ....[29]....
        /*acb4*/ 	.word	0x0001cb10


	//   ....[30]....
        /*acb8*/ 	.word	0x0001cb40


	//   ....[31]....
        /*acbc*/ 	.word	0x0001cb50


	//   ....[32]....
        /*acc0*/ 	.word	0x0001cb60


	//   ....[33]....
        /*acc4*/ 	.word	0x0001cb70


	//   ....[34]....
        /*acc8*/ 	.word	0x0001cba0


	//   ....[35]....
        /*accc*/ 	.word	0x0001cbb0


	//   ....[36]....
        /*acd0*/ 	.word	0x0001cbc0


	//   ....[37]....
        /*acd4*/ 	.word	0x0001cbd0


	//   ....[38]....
        /*acd8*/ 	.word	0x0001cc00


	//   ....[39]....
        /*acdc*/ 	.word	0x0001cc10


	//   ....[40]....
        /*ace0*/ 	.word	0x0001cc20


	//   ....[41]....
        /*ace4*/ 	.word	0x0001cc30


	//   ....[42]....
        /*ace8*/ 	.word	0x0001cc60


	//   ....[43]....
        /*acec*/ 	.word	0x0001cc70


	//   ....[44]....
        /*acf0*/ 	.word	0x0001cc80


	//   ....[45]....
        /*acf4*/ 	.word	0x0001cc90


	//   ....[46]....
        /*acf8*/ 	.word	0x0001ccc0


	//   ....[47]....
        /*acfc*/ 	.word	0x0001ccd0


	//   ....[48]....
        /*ad00*/ 	.word	0x0001cce0


	//   ....[49]....
        /*ad04*/ 	.word	0x0001ccf0


	//   ....[50]....
        /*ad08*/ 	.word	0x0001cd20


	//   ....[51]....
        /*ad0c*/ 	.word	0x0001cd30


	//   ....[52]....
        /*ad10*/ 	.word	0x0001cd40


	//   ....[53]....
        /*ad14*/ 	.word	0x0001cd50


	//   ....[54]....
        /*ad18*/ 	.word	0x0001cd80


	//   ....[55]....
        /*ad1c*/ 	.word	0x0001cd90


	//   ....[56]....
        /*ad20*/ 	.word	0x0001cda0


	//   ....[57]....
        /*ad24*/ 	.word	0x0001cdb0


	//   ....[58]....
        /*ad28*/ 	.word	0x0001cde0


	//   ....[59]....
        /*ad2c*/ 	.word	0x0001cdf0


	//   ....[60]....
        /*ad30*/ 	.word	0x0001ce00


	//   ....[61]....
        /*ad34*/ 	.word	0x0001ce10


	//   ....[62]....
        /*ad38*/ 	.word	0x0001ce40


	//   ....[63]....
        /*ad3c*/ 	.word	0x0001ce50


	//   ....[64]....
        /*ad40*/ 	.word	0x0001ce60


	//   ....[65]....
        /*ad44*/ 	.word	0x0001ce70


	//   ....[66]....
        /*ad48*/ 	.word	0x0001cea0


	//   ....[67]....
        /*ad4c*/ 	.word	0x0001ceb0


	//   ....[68]....
        /*ad50*/ 	.word	0x0001cec0


	//   ....[69]....
        /*ad54*/ 	.word	0x0001ced0


	//   ....[70]....
        /*ad58*/ 	.word	0x0001cf00


	//   ....[71]....
        /*ad5c*/ 	.word	0x0001cf10


	//   ....[72]....
        /*ad60*/ 	.word	0x0001cf20


	//   ....[73]....
        /*ad64*/ 	.word	0x0001cf30


	//   ....[74]....
        /*ad68*/ 	.word	0x0001cf60


	//   ....[75]....
        /*ad6c*/ 	.word	0x0001cf70


	//   ....[76]....
        /*ad70*/ 	.word	0x0001cf80


	//   ....[77]....
        /*ad74*/ 	.word	0x0001cf90


	//   ....[78]....
        /*ad78*/ 	.word	0x0001cfc0


	//   ....[79]....
        /*ad7c*/ 	.word	0x0001cfd0


	//   ....[80]....
        /*ad80*/ 	.word	0x0001cfe0


	//   ....[81]....
        /*ad84*/ 	.word	0x0001cff0


	//   ....[82]....
        /*ad88*/ 	.word	0x0001d020


	//   ....[83]....
        /*ad8c*/ 	.word	0x0001d030


	//   ....[84]....
        /*ad90*/ 	.word	0x0001d040


	//   ....[85]....
        /*ad94*/ 	.word	0x0001d050


	//   ....[86]....
        /*ad98*/ 	.word	0x0001d080


	//   ....[87]....
        /*ad9c*/ 	.word	0x0001d090


	//   ....[88]....
        /*ada0*/ 	.word	0x0001d0a0


	//   ....[89]....
        /*ada4*/ 	.word	0x0001d0b0


	//   ....[90]....
        /*ada8*/ 	.word	0x0001d0e0


	//   ....[91]....
        /*adac*/ 	.word	0x0001d0f0


	//   ....[92]....
        /*adb0*/ 	.word	0x0001d100


	//   ....[93]....
        /*adb4*/ 	.word	0x0001d110


	//   ....[94]....
        /*adb8*/ 	.word	0x0001d140


	//   ....[95]....
        /*adbc*/ 	.word	0x0001d150


	//   ....[96]....
        /*adc0*/ 	.word	0x0001d160


	//   ....[97]....
        /*adc4*/ 	.word	0x0001d170


	//   ....[98]....
        /*adc8*/ 	.word	0x0001d1a0


	//   ....[99]....
        /*adcc*/ 	.word	0x0001d1b0


	//   ....[100]....
        /*add0*/ 	.word	0x0001d1c0


	//   ....[101]....
        /*add4*/ 	.word	0x0001d1d0


	//   ....[102]....
        /*add8*/ 	.word	0x0001d200


	//   ....[103]....
        /*addc*/ 	.word	0x0001d210


	//   ....[104]....
        /*ade0*/ 	.word	0x0001d220


	//   ....[105]....
        /*ade4*/ 	.word	0x0001d230


	//   ....[106]....
        /*ade8*/ 	.word	0x0001d260


	//   ....[107]....
        /*adec*/ 	.word	0x0001d270


	//   ....[108]....
        /*adf0*/ 	.word	0x0001d280


	//   ....[109]....
        /*adf4*/ 	.word	0x0001d290


	//   ....[110]....
        /*adf8*/ 	.word	0x0001d2c0


	//   ....[111]....
        /*adfc*/ 	.word	0x0001d2d0


	//   ....[112]....
        /*ae00*/ 	.word	0x0001d2e0


	//   ....[113]....
        /*ae04*/ 	.word	0x0001d2f0


	//   ....[114]....
        /*ae08*/ 	.word	0x0001d320


	//   ....[115]....
        /*ae0c*/ 	.word	0x0001d330


	//   ....[116]....
        /*ae10*/ 	.word	0x0001d340


	//   ....[117]....
        /*ae14*/ 	.word	0x0001d350


	//   ....[118]....
        /*ae18*/ 	.word	0x0001d380


	//   ....[119]....
        /*ae1c*/ 	.word	0x0001d390


	//   ....[120]....
        /*ae20*/ 	.word	0x0001d3a0


	//   ....[121]....
        /*ae24*/ 	.word	0x0001d3b0


	//   ....[122]....
        /*ae28*/ 	.word	0x0001d3e0


	//   ....[123]....
        /*ae2c*/ 	.word	0x0001d3f0


	//   ....[124]....
        /*ae30*/ 	.word	0x0001d400


	//   ....[125]....
        /*ae34*/ 	.word	0x0001d410


	//   ....[126]....
        /*ae38*/ 	.word	0x0001d440


	//   ....[127]....
        /*ae3c*/ 	.word	0x0001d450


	//   ....[128]....
        /*ae40*/ 	.word	0x0001d460


	//   ....[129]....
        /*ae44*/ 	.word	0x0001d470


	//   ....[130]....
        /*ae48*/ 	.word	0x0001d4a0


	//   ....[131]....
        /*ae4c*/ 	.word	0x0001d4b0


	//   ....[132]....
        /*ae50*/ 	.word	0x0001d4c0


	//   ....[133]....
        /*ae54*/ 	.word	0x0001d4d0


	//   ....[134]....
        /*ae58*/ 	.word	0x0001d500


	//   ....[135]....
        /*ae5c*/ 	.word	0x0001d510


	//   ....[136]....
        /*ae60*/ 	.word	0x0001d520


	//   ....[137]....
        /*ae64*/ 	.word	0x0001d530


	//   ....[138]....
        /*ae68*/ 	.word	0x0001d560


	//   ....[139]....
        /*ae6c*/ 	.word	0x0001d570


	//   ....[140]....
        /*ae70*/ 	.word	0x0001d580


	//   ....[141]....
        /*ae74*/ 	.word	0x0001d590


	//   ....[142]....
        /*ae78*/ 	.word	0x0001d5c0


	//   ....[143]....
        /*ae7c*/ 	.word	0x0001d5d0


	//   ....[144]....
        /*ae80*/ 	.word	0x0001d5e0


	//   ....[145]....
        /*ae84*/ 	.word	0x0001d5f0


	//   ....[146]....
        /*ae88*/ 	.word	0x0001d620


	//   ....[147]....
        /*ae8c*/ 	.word	0x0001d630


	//   ....[148]....
        /*ae90*/ 	.word	0x0001d640


	//   ....[149]....
        /*ae94*/ 	.word	0x0001d650


	//   ....[150]....
        /*ae98*/ 	.word	0x0001d680


	//   ....[151]....
        /*ae9c*/ 	.word	0x0001d690


	//   ....[152]....
        /*aea0*/ 	.word	0x0001d6a0


	//   ....[153]....
        /*aea4*/ 	.word	0x0001d6b0


	//   ....[154]....
        /*aea8*/ 	.word	0x0001d6e0


	//   ....[155]....
        /*aeac*/ 	.word	0x0001d6f0


	//   ....[156]....
        /*aeb0*/ 	.word	0x0001d700


	//   ....[157]....
        /*aeb4*/ 	.word	0x0001d710


	//   ....[158]....
        /*aeb8*/ 	.word	0x0001d740


	//   ....[159]....
        /*aebc*/ 	.word	0x0001d750


	//   ....[160]....
        /*aec0*/ 	.word	0x0001d760


	//   ....[161]....
        /*aec4*/ 	.word	0x0001d770


	//   ....[162]....
        /*aec8*/ 	.word	0x0001d7a0


	//   ....[163]....
        /*aecc*/ 	.word	0x0001d7b0


	//   ....[164]....
        /*aed0*/ 	.word	0x0001d7c0


	//   ....[165]....
        /*aed4*/ 	.word	0x0001d7d0


	//   ....[166]....
        /*aed8*/ 	.word	0x0001d800


	//   ....[167]....
        /*aedc*/ 	.word	0x0001d810


	//   ....[168]....
        /*aee0*/ 	.word	0x0001d820


	//   ....[169]....
        /*aee4*/ 	.word	0x0001d830


	//   ....[170]....
        /*aee8*/ 	.word	0x0001d860


	//   ....[171]....
        /*aeec*/ 	.word	0x0001d870


	//   ....[172]....
        /*aef0*/ 	.word	0x0001d880


	//   ....[173]....
        /*aef4*/ 	.word	0x0001d890


	//   ....[174]....
        /*aef8*/ 	.word	0x0001d8c0


	//   ....[175]....
        /*aefc*/ 	.word	0x0001d8d0


	//   ....[176]....
        /*af00*/ 	.word	0x0001d8e0


	//   ....[177]....
        /*af04*/ 	.word	0x0001d8f0


	//   ....[178]....
        /*af08*/ 	.word	0x0001d920


	//   ....[179]....
        /*af0c*/ 	.word	0x0001d930


	//   ....[180]....
        /*af10*/ 	.word	0x0001d940


	//   ....[181]....
        /*af14*/ 	.word	0x0001d950


	//   ....[182]....
        /*af18*/ 	.word	0x0001d980


	//   ....[183]....
        /*af1c*/ 	.word	0x0001d990


	//   ....[184]....
        /*af20*/ 	.word	0x0001d9a0


	//   ....[185]....
        /*af24*/ 	.word	0x0001d9b0


	//   ....[186]....
        /*af28*/ 	.word	0x0001d9e0


	//   ....[187]....
        /*af2c*/ 	.word	0x0001d9f0


	//   ....[188]....
        /*af30*/ 	.word	0x0001da00


	//   ....[189]....
        /*af34*/ 	.word	0x0001da10


	//   ....[190]....
        /*af38*/ 	.word	0x0001da40


	//   ....[191]....
        /*af3c*/ 	.word	0x0001da50


	//   ....[192]....
        /*af40*/ 	.word	0x0001da60


	//   ....[193]....
        /*af44*/ 	.word	0x0001da70


	//   ....[194]....
        /*af48*/ 	.word	0x0001daa0


	//   ....[195]....
        /*af4c*/ 	.word	0x0001dab0


	//   ....[196]....
        /*af50*/ 	.word	0x0001dac0


	//   ....[197]....
        /*af54*/ 	.word	0x0001dad0


	//   ....[198]....
        /*af58*/ 	.word	0x0001db00


	//   ....[199]....
        /*af5c*/ 	.word	0x0001db10


	//   ....[200]....
        /*af60*/ 	.word	0x0001db20


	//   ....[201]....
        /*af64*/ 	.word	0x0001db30


	//   ....[202]....
        /*af68*/ 	.word	0x0001db60


	//   ....[203]....
        /*af6c*/ 	.word	0x0001db70


	//   ....[204]....
        /*af70*/ 	.word	0x0001db80


	//   ....[205]....
        /*af74*/ 	.word	0x0001db90


	//   ....[206]....
        /*af78*/ 	.word	0x0001dbc0


	//   ....[207]....
        /*af7c*/ 	.word	0x0001dbd0


	//   ....[208]....
        /*af80*/ 	.word	0x0001dbe0


	//   ....[209]....
        /*af84*/ 	.word	0x0001dbf0


	//   ....[210]....
        /*af88*/ 	.word	0x0001dc20


	//   ....[211]....
        /*af8c*/ 	.word	0x0001dc30


	//   ....[212]....
        /*af90*/ 	.word	0x0001dc40


	//   ....[213]....
        /*af94*/ 	.word	0x0001dc50


	//   ....[214]....
        /*af98*/ 	.word	0x0001dc80


	//   ....[215]....
        /*af9c*/ 	.word	0x0001dc90


	//   ....[216]....
        /*afa0*/ 	.word	0x0001dca0


	//   ....[217]....
        /*afa4*/ 	.word	0x0001dcb0


	//   ....[218]....
        /*afa8*/ 	.word	0x0001dce0


	//   ....[219]....
        /*afac*/ 	.word	0x0001dcf0


	//   ....[220]....
        /*afb0*/ 	.word	0x0001dd00


	//   ....[221]....
        /*afb4*/ 	.word	0x0001dd10


	//   ....[222]....
        /*afb8*/ 	.word	0x0001dd40


	//   ....[223]....
        /*afbc*/ 	.word	0x0001dd50


	//   ....[224]....
        /*afc0*/ 	.word	0x0001dd60


	//   ....[225]....
        /*afc4*/ 	.word	0x0001dd70


	//   ....[226]....
        /*afc8*/ 	.word	0x0001dda0


	//   ....[227]....
        /*afcc*/ 	.word	0x0001ddb0


	//   ....[228]....
        /*afd0*/ 	.word	0x0001ddc0


	//   ....[229]....
        /*afd4*/ 	.word	0x0001ddd0


	//   ....[230]....
        /*afd8*/ 	.word	0x0001de00


	//   ....[231]....
        /*afdc*/ 	.word	0x0001de10


	//   ....[232]....
        /*afe0*/ 	.word	0x0001de20


	//   ....[233]....
        /*afe4*/ 	.word	0x0001de30


	//   ....[234]....
        /*afe8*/ 	.word	0x0001de60


	//   ....[235]....
        /*afec*/ 	.word	0x0001de70


	//   ....[236]....
        /*aff0*/ 	.word	0x0001de80


	//   ....[237]....
        /*aff4*/ 	.word	0x0001de90


	//   ....[238]....
        /*aff8*/ 	.word	0x0001dec0


	//   ....[239]....
        /*affc*/ 	.word	0x0001ded0


	//   ....[240]....
        /*b000*/ 	.word	0x0001dee0


	//   ....[241]....
        /*b004*/ 	.word	0x0001def0


	//   ....[242]....
        /*b008*/ 	.word	0x0001df20


	//   ....[243]....
        /*b00c*/ 	.word	0x0001df30


	//   ....[244]....
        /*b010*/ 	.word	0x0001df40


	//   ....[245]....
        /*b014*/ 	.word	0x0001df50


	//   ....[246]....
        /*b018*/ 	.word	0x0001df80


	//   ....[247]....
        /*b01c*/ 	.word	0x0001df90


	//   ....[248]....
        /*b020*/ 	.word	0x0001dfa0


	//   ....[249]....
        /*b024*/ 	.word	0x0001dfb0


	//   ....[250]....
        /*b028*/ 	.word	0x0001dfe0


	//   ....[251]....
        /*b02c*/ 	.word	0x0001dff0


	//   ....[252]....
        /*b030*/ 	.word	0x0001e000


	//   ....[253]....
        /*b034*/ 	.word	0x0001e010


	//   ....[254]....
        /*b038*/ 	.word	0x0001e050


	//   ....[255]....
        /*b03c*/ 	.word	0x00024070


	//   ....[0]....
        /*b040*/ 	.word	0x00024080


	//   ....[1]....
        /*b044*/ 	.word	0x00024090


	//   ....[2]....
        /*b048*/ 	.word	0x000240c0


	//   ....[3]....
        /*b04c*/ 	.word	0x000240d0


	//   ....[4]....
        /*b050*/ 	.word	0x000240e0


	//   ....[5]....
        /*b054*/ 	.word	0x000240f0


	//   ....[6]....
        /*b058*/ 	.word	0x00024120


	//   ....[7]....
        /*b05c*/ 	.word	0x00024130


	//   ....[8]....
        /*b060*/ 	.word	0x00024140


	//   ....[9]....
        /*b064*/ 	.word	0x00024150


	//   ....[10]....
        /*b068*/ 	.word	0x00024180


	//   ....[11]....
        /*b06c*/ 	.word	0x00024190


	//   ....[12]....
        /*b070*/ 	.word	0x000241a0


	//   ....[13]....
        /*b074*/ 	.word	0x000241b0


	//   ....[14]....
        /*b078*/ 	.word	0x000241e0


	//   ....[15]....
        /*b07c*/ 	.word	0x000241f0


	//   ....[16]....
        /*b080*/ 	.word	0x00024200


	//   ....[17]....
        /*b084*/ 	.word	0x00024210


	//   ....[18]....
        /*b088*/ 	.word	0x00024240


	//   ....[19]....
        /*b08c*/ 	.word	0x00024250


	//   ....[20]....
        /*b090*/ 	.word	0x00024260


	//   ....[21]....
        /*b094*/ 	.word	0x00024270


	//   ....[22]....
        /*b098*/ 	.word	0x000242a0


	//   ....[23]....
        /*b09c*/ 	.word	0x000242b0


	//   ....[24]....
        /*b0a0*/ 	.word	0x000242c0


	//   ....[25]....
        /*b0a4*/ 	.word	0x000242d0


	//   ....[26]....
        /*b0a8*/ 	.word	0x00024300


	//   ....[27]....
        /*b0ac*/ 	.word	0x00024310


	//   ....[28]....
        /*b0b0*/ 	.word	0x00024320


	//   ....[29]....
        /*b0b4*/ 	.word	0x00024330


	//   ....[30]....
        /*b0b8*/ 	.word	0x00024360


	//   ....[31]....
        /*b0bc*/ 	.word	0x00024370


	//   ....[32]....
        /*b0c0*/ 	.word	0x00024380


	//   ....[33]....
        /*b0c4*/ 	.word	0x00024390


	//   ....[34]....
        /*b0c8*/ 	.word	0x000243c0


	//   ....[35]....
        /*b0cc*/ 	.word	0x000243d0


	//   ....[36]....
        /*b0d0*/ 	.word	0x000243e0


	//   ....[37]....
        /*b0d4*/ 	.word	0x000243f0


	//   ....[38]....
        /*b0d8*/ 	.word	0x00024420


	//   ....[39]....
        /*b0dc*/ 	.word	0x00024430


	//   ....[40]....
        /*b0e0*/ 	.word	0x00024440


	//   ....[41]....
        /*b0e4*/ 	.word	0x00024450


	//   ....[42]....
        /*b0e8*/ 	.word	0x00024480


	//   ....[43]....
        /*b0ec*/ 	.word	0x00024490


	//   ....[44]....
        /*b0f0*/ 	.word	0x000244a0


	//   ....[45]....
        /*b0f4*/ 	.word	0x000244b0


	//   ....[46]....
        /*b0f8*/ 	.word	0x000244e0


	//   ....[47]....
        /*b0fc*/ 	.word	0x000244f0


	//   ....[48]....
        /*b100*/ 	.word	0x00024500


	//   ....[49]....
        /*b104*/ 	.word	0x00024510


	//   ....[50]....
        /*b108*/ 	.word	0x00024540


	//   ....[51]....
        /*b10c*/ 	.word	0x00024550


	//   ....[52]....
        /*b110*/ 	.word	0x00024560


	//   ....[53]....
        /*b114*/ 	.word	0x00024570


	//   ....[54]....
        /*b118*/ 	.word	0x000245a0


	//   ....[55]....
        /*b11c*/ 	.word	0x000245b0


	//   ....[56]....
        /*b120*/ 	.word	0x000245c0


	//   ....[57]....
        /*b124*/ 	.word	0x000245d0


	//   ....[58]....
        /*b128*/ 	.word	0x00024600


	//   ....[59]....
        /*b12c*/ 	.word	0x00024610


	//   ....[60]....
        /*b130*/ 	.word	0x00024620


	//   ....[61]....
        /*b134*/ 	.word	0x00024630


	//   ....[62]....
        /*b138*/ 	.word	0x00024660


	//   ....[63]....
        /*b13c*/ 	.word	0x00024670


	//   ....[64]....
        /*b140*/ 	.word	0x00024680


	//   ....[65]....
        /*b144*/ 	.word	0x00024690


	//   ....[66]....
        /*b148*/ 	.word	0x000246c0


	//   ....[67]....
        /*b14c*/ 	.word	0x000246d0


	//   ....[68]....
        /*b150*/ 	.word	0x000246e0


	//   ....[69]....
        /*b154*/ 	.word	0x000246f0


	//   ....[70]....
        /*b158*/ 	.word	0x00024720


	//   ....[71]....
        /*b15c*/ 	.word	0x00024730


	//   ....[72]....
        /*b160*/ 	.word	0x00024740


	//   ....[73]....
        /*b164*/ 	.word	0x00024750


	//   ....[74]....
        /*b168*/ 	.word	0x00024780


	//   ....[75]....
        /*b16c*/ 	.word	0x00024790


	//   ....[76]....
        /*b170*/ 	.word	0x000247a0


	//   ....[77]....
        /*b174*/ 	.word	0x000247b0


	//   ....[78]....
        /*b178*/ 	.word	0x000247e0


	//   ....[79]....
        /*b17c*/ 	.word	0x000247f0


	//   ....[80]....
        /*b180*/ 	.word	0x00024800


	//   ....[81]....
        /*b184*/ 	.word	0x00024810


	//   ....[82]....
        /*b188*/ 	.word	0x00024840


	//   ....[83]....
        /*b18c*/ 	.word	0x00024850


	//   ....[84]....
        /*b190*/ 	.word	0x00024860


	//   ....[85]....
        /*b194*/ 	.word	0x00024870


	//   ....[86]....
        /*b198*/ 	.word	0x000248a0


	//   ....[87]....
        /*b19c*/ 	.word	0x000248b0


	//   ....[88]....
        /*b1a0*/ 	.word	0x000248c0


	//   ....[89]....
        /*b1a4*/ 	.word	0x000248d0


	//   ....[90]....
        /*b1a8*/ 	.word	0x00024900


	//   ....[91]....
        /*b1ac*/ 	.word	0x00024910


	//   ....[92]....
        /*b1b0*/ 	.word	0x00024920


	//   ....[93]....
        /*b1b4*/ 	.word	0x00024930


	//   ....[94]....
        /*b1b8*/ 	.word	0x00024960


	//   ....[95]....
        /*b1bc*/ 	.word	0x00024970


	//   ....[96]....
        /*b1c0*/ 	.word	0x00024980


	//   ....[97]....
        /*b1c4*/ 	.word	0x00024990


	//   ....[98]....
        /*b1c8*/ 	.word	0x000249c0


	//   ....[99]....
        /*b1cc*/ 	.word	0x000249d0


	//   ....[100]....
        /*b1d0*/ 	.word	0x000249e0


	//   ....[101]....
        /*b1d4*/ 	.word	0x000249f0


	//   ....[102]....
        /*b1d8*/ 	.word	0x00024a20


	//   ....[103]....
        /*b1dc*/ 	.word	0x00024a30


	//   ....[104]....
        /*b1e0*/ 	.word	0x00024a40


	//   ....[105]....
        /*b1e4*/ 	.word	0x00024a50


	//   ....[106]....
        /*b1e8*/ 	.word	0x00024a80


	//   ....[107]....
        /*b1ec*/ 	.word	0x00024a90


	//   ....[108]....
        /*b1f0*/ 	.word	0x00024aa0


	//   ....[109]....
        /*b1f4*/ 	.word	0x00024ab0


	//   ....[110]....
        /*b1f8*/ 	.word	0x00024ae0


	//   ....[111]....
        /*b1fc*/ 	.word	0x00024af0


	//   ....[112]....
        /*b200*/ 	.word	0x00024b00


	//   ....[113]....
        /*b204*/ 	.word	0x00024b10


	//   ....[114]....
        /*b208*/ 	.word	0x00024b40


	//   ....[115]....
        /*b20c*/ 	.word	0x00024b50


	//   ....[116]....
        /*b210*/ 	.word	0x00024b60


	//   ....[117]....
        /*b214*/ 	.word	0x00024b70


	//   ....[118]....
        /*b218*/ 	.word	0x00024ba0


	//   ....[119]....
        /*b21c*/ 	.word	0x00024bb0


	//   ....[120]....
        /*b220*/ 	.word	0x00024bc0


	//   ....[121]....
        /*b224*/ 	.word	0x00024bd0


	//   ....[122]....
        /*b228*/ 	.word	0x00024c00


	//   ....[123]....
        /*b22c*/ 	.word	0x00024c10


	//   ....[124]....
        /*b230*/ 	.word	0x00024c20


	//   ....[125]....
        /*b234*/ 	.word	0x00024c30


	//   ....[126]....
        /*b238*/ 	.word	0x00024c60


	//   ....[127]....
        /*b23c*/ 	.word	0x00024c70


	//   ....[128]....
        /*b240*/ 	.word	0x00024c80


	//   ....[129]....
        /*b244*/ 	.word	0x00024c90


	//   ....[130]....
        /*b248*/ 	.word	0x00024cc0


	//   ....[131]....
        /*b24c*/ 	.word	0x00024cd0


	//   ....[132]....
        /*b250*/ 	.word	0x00024ce0


	//   ....[133]....
        /*b254*/ 	.word	0x00024cf0


	//   ....[134]....
        /*b258*/ 	.word	0x00024d20


	//   ....[135]....
        /*b25c*/ 	.word	0x00024d30


	//   ....[136]....
        /*b260*/ 	.word	0x00024d40


	//   ....[137]....
        /*b264*/ 	.word	0x00024d50


	//   ....[138]....
        /*b268*/ 	.word	0x00024d80


	//   ....[139]....
        /*b26c*/ 	.word	0x00024d90


	//   ....[140]....
        /*b270*/ 	.word	0x00024da0


	//   ....[141]....
        /*b274*/ 	.word	0x00024db0


	//   ....[142]....
        /*b278*/ 	.word	0x00024de0


	//   ....[143]....
        /*b27c*/ 	.word	0x00024df0


	//   ....[144]....
        /*b280*/ 	.word	0x00024e00


	//   ....[145]....
        /*b284*/ 	.word	0x00024e10


	//   ....[146]....
        /*b288*/ 	.word	0x00024e40


	//   ....[147]....
        /*b28c*/ 	.word	0x00024e50


	//   ....[148]....
        /*b290*/ 	.word	0x00024e60


	//   ....[149]....
        /*b294*/ 	.word	0x00024e70


	//   ....[150]....
        /*b298*/ 	.word	0x00024ea0


	//   ....[151]....
        /*b29c*/ 	.word	0x00024eb0


	//   ....[152]....
        /*b2a0*/ 	.word	0x00024ec0


	//   ....[153]....
        /*b2a4*/ 	.word	0x00024ed0


	//   ....[154]....
        /*b2a8*/ 	.word	0x00024f00


	//   ....[155]....
        /*b2ac*/ 	.word	0x00024f10


	//   ....[156]....
        /*b2b0*/ 	.word	0x00024f20


	//   ....[157]....
        /*b2b4*/ 	.word	0x00024f30


	//   ....[158]....
        /*b2b8*/ 	.word	0x00024f60


	//   ....[159]....
        /*b2bc*/ 	.word	0x00024f70


	//   ....[160]....
        /*b2c0*/ 	.word	0x00024f80


	//   ....[161]....
        /*b2c4*/ 	.word	0x00024f90


	//   ....[162]....
        /*b2c8*/ 	.word	0x00024fc0


	//   ....[163]....
        /*b2cc*/ 	.word	0x00024fd0


	//   ....[164]....
        /*b2d0*/ 	.word	0x00024fe0


	//   ....[165]....
        /*b2d4*/ 	.word	0x00024ff0


	//   ....[166]....
        /*b2d8*/ 	.word	0x00025020


	//   ....[167]....
        /*b2dc*/ 	.word	0x00025030


	//   ....[168]....
        /*b2e0*/ 	.word	0x00025040


	//   ....[169]....
        /*b2e4*/ 	.word	0x00025050


	//   ....[170]....
        /*b2e8*/ 	.word	0x00025080


	//   ....[171]....
        /*b2ec*/ 	.word	0x00025090


	//   ....[172]....
        /*b2f0*/ 	.word	0x000250a0


	//   ....[173]....
        /*b2f4*/ 	.word	0x000250b0


	//   ....[174]....
        /*b2f8*/ 	.word	0x000250e0


	//   ....[175]....
        /*b2fc*/ 	.word	0x000250f0


	//   ....[176]....
        /*b300*/ 	.word	0x00025100


	//   ....[177]....
        /*b304*/ 	.word	0x00025110


	//   ....[178]....
        /*b308*/ 	.word	0x00025140


	//   ....[179]....
        /*b30c*/ 	.word	0x00025150


	//   ....[180]....
        /*b310*/ 	.word	0x00025160


	//   ....[181]....
        /*b314*/ 	.word	0x00025170


	//   ....[182]....
        /*b318*/ 	.word	0x000251a0


	//   ....[183]....
        /*b31c*/ 	.word	0x000251b0


	//   ....[184]....
        /*b320*/ 	.word	0x000251c0


	//   ....[185]....
        /*b324*/ 	.word	0x000251d0


	//   ....[186]....
        /*b328*/ 	.word	0x00025200


	//   ....[187]....
        /*b32c*/ 	.word	0x00025210


	//   ....[188]....
        /*b330*/ 	.word	0x00025220


	//   ....[189]....
        /*b334*/ 	.word	0x00025230


	//   ....[190]....
        /*b338*/ 	.word	0x00025260


	//   ....[191]....
        /*b33c*/ 	.word	0x00025270


	//   ....[192]....
        /*b340*/ 	.word	0x00025280


	//   ....[193]....
        /*b344*/ 	.word	0x00025290


	//   ....[194]....
        /*b348*/ 	.word	0x000252c0


	//   ....[195]....
        /*b34c*/ 	.word	0x000252d0


	//   ....[196]....
        /*b350*/ 	.word	0x000252e0


	//   ....[197]....
        /*b354*/ 	.word	0x000252f0


	//   ....[198]....
        /*b358*/ 	.word	0x00025320


	//   ....[199]....
        /*b35c*/ 	.word	0x00025330


	//   ....[200]....
        /*b360*/ 	.word	0x00025340


	//   ....[201]....
        /*b364*/ 	.word	0x00025350


	//   ....[202]....
        /*b368*/ 	.word	0x00025380


	//   ....[203]....
        /*b36c*/ 	.word	0x00025390


	//   ....[204]....
        /*b370*/ 	.word	0x000253a0


	//   ....[205]....
        /*b374*/ 	.word	0x000253b0


	//   ....[206]....
        /*b378*/ 	.word	0x000253e0


	//   ....[207]....
        /*b37c*/ 	.word	0x000253f0


	//   ....[208]....
        /*b380*/ 	.word	0x00025400


	//   ....[209]....
        /*b384*/ 	.word	0x00025410


	//   ....[210]....
        /*b388*/ 	.word	0x00025440


	//   ....[211]....
        /*b38c*/ 	.word	0x00025450


	//   ....[212]....
        /*b390*/ 	.word	0x00025460


	//   ....[213]....
        /*b394*/ 	.word	0x00025470


	//   ....[214]....
        /*b398*/ 	.word	0x000254a0


	//   ....[215]....
        /*b39c*/ 	.word	0x000254b0


	//   ....[216]....
        /*b3a0*/ 	.word	0x000254c0


	//   ....[217]....
        /*b3a4*/ 	.word	0x000254d0


	//   ....[218]....
        /*b3a8*/ 	.word	0x00025500


	//   ....[219]....
        /*b3ac*/ 	.word	0x00025510


	//   ....[220]....
        /*b3b0*/ 	.word	0x00025520


	//   ....[221]....
        /*b3b4*/ 	.word	0x00025530


	//   ....[222]....
        /*b3b8*/ 	.word	0x00025560


	//   ....[223]....
        /*b3bc*/ 	.word	0x00025570


	//   ....[224]....
        /*b3c0*/ 	.word	0x00025580


	//   ....[225]....
        /*b3c4*/ 	.word	0x00025590


	//   ....[226]....
        /*b3c8*/ 	.word	0x000255c0


	//   ....[227]....
        /*b3cc*/ 	.word	0x000255d0


	//   ....[228]....
        /*b3d0*/ 	.word	0x000255e0


	//   ....[229]....
        /*b3d4*/ 	.word	0x000255f0


	//   ....[230]....
        /*b3d8*/ 	.word	0x00025620


	//   ....[231]....
        /*b3dc*/ 	.word	0x00025630


	//   ....[232]....
        /*b3e0*/ 	.word	0x00025640


	//   ....[233]....
        /*b3e4*/ 	.word	0x00025650


	//   ....[234]....
        /*b3e8*/ 	.word	0x00025680


	//   ....[235]....
        /*b3ec*/ 	.word	0x00025690


	//   ....[236]....
        /*b3f0*/ 	.word	0x000256a0


	//   ....[237]....
        /*b3f4*/ 	.word	0x000256b0


	//   ....[238]....
        /*b3f8*/ 	.word	0x000256e0


	//   ....[239]....
        /*b3fc*/ 	.word	0x000256f0


	//   ....[240]....
        /*b400*/ 	.word	0x00025700


	//   ....[241]....
        /*b404*/ 	.word	0x00025710


	//   ....[242]....
        /*b408*/ 	.word	0x00025740


	//   ....[243]....
        /*b40c*/ 	.word	0x00025750


	//   ....[244]....
        /*b410*/ 	.word	0x00025760


	//   ....[245]....
        /*b414*/ 	.word	0x00025770


	//   ....[246]....
        /*b418*/ 	.word	0x000257a0


	//   ....[247]....
        /*b41c*/ 	.word	0x000257b0


	//   ....[248]....
        /*b420*/ 	.word	0x000257c0


	//   ....[249]....
        /*b424*/ 	.word	0x000257d0


	//   ....[250]....
        /*b428*/ 	.word	0x00025800


	//   ....[251]....
        /*b42c*/ 	.word	0x00025810


	//   ....[252]....
        /*b430*/ 	.word	0x00025820


	//   ....[253]....
        /*b434*/ 	.word	0x00025830


	//   ....[254]....
        /*b438*/ 	.word	0x00025860


	//   ....[255]....
        /*b43c*/ 	.word	0x00025870


	//   ....[0]....
        /*b440*/ 	.word	0x00025880


	//   ....[1]....
        /*b444*/ 	.word	0x00025890


	//   ....[2]....
        /*b448*/ 	.word	0x000258c0


	//   ....[3]....
        /*b44c*/ 	.word	0x000258d0


	//   ....[4]....
        /*b450*/ 	.word	0x000258e0


	//   ....[5]....
        /*b454*/ 	.word	0x000258f0


	//   ....[6]....
        /*b458*/ 	.word	0x00025920


	//   ....[7]....
        /*b45c*/ 	.word	0x00025930


	//   ....[8]....
        /*b460*/ 	.word	0x00025940


	//   ....[9]....
        /*b464*/ 	.word	0x00025950


	//   ....[10]....
        /*b468*/ 	.word	0x00025980


	//   ....[11]....
        /*b46c*/ 	.word	0x00025990


	//   ....[12]....
        /*b470*/ 	.word	0x000259a0


	//   ....[13]....
        /*b474*/ 	.word	0x000259b0


	//   ....[14]....
        /*b478*/ 	.word	0x000259e0


	//   ....[15]....
        /*b47c*/ 	.word	0x000259f0


	//   ....[16]....
        /*b480*/ 	.word	0x00025a00


	//   ....[17]....
        /*b484*/ 	.word	0x00025a10


	//   ....[18]....
        /*b488*/ 	.word	0x00025a40


	//   ....[19]....
        /*b48c*/ 	.word	0x00025a50


	//   ....[20]....
        /*b490*/ 	.word	0x00025a60


	//   ....[21]....
        /*b494*/ 	.word	0x00025a70


	//   ....[22]....
        /*b498*/ 	.word	0x00025aa0


	//   ....[23]....
        /*b49c*/ 	.word	0x00025ab0


	//   ....[24]....
        /*b4a0*/ 	.word	0x00025ac0


	//   ....[25]....
        /*b4a4*/ 	.word	0x00025ad0


	//   ....[26]....
        /*b4a8*/ 	.word	0x00025b00


	//   ....[27]....
        /*b4ac*/ 	.word	0x00025b10


	//   ....[28]....
        /*b4b0*/ 	.word	0x00025b20


	//   ....[29]....
        /*b4b4*/ 	.word	0x00025b30


	//   ....[30]....
        /*b4b8*/ 	.word	0x00025b60


	//   ....[31]....
        /*b4bc*/ 	.word	0x00025b70


	//   ....[32]....
        /*b4c0*/ 	.word	0x00025b80


	//   ....[33]....
        /*b4c4*/ 	.word	0x00025b90


	//   ....[34]....
        /*b4c8*/ 	.word	0x00025bc0


	//   ....[35]....
        /*b4cc*/ 	.word	0x00025bd0


	//   ....[36]....
        /*b4d0*/ 	.word	0x00025be0


	//   ....[37]....
        /*b4d4*/ 	.word	0x00025bf0


	//   ....[38]....
        /*b4d8*/ 	.word	0x00025c20


	//   ....[39]....
        /*b4dc*/ 	.word	0x00025c30


	//   ....[40]....
        /*b4e0*/ 	.word	0x00025c40


	//   ....[41]....
        /*b4e4*/ 	.word	0x00025c50


	//   ....[42]....
        /*b4e8*/ 	.word	0x00025c80


	//   ....[43]....
        /*b4ec*/ 	.word	0x00025c90


	//   ....[44]....
        /*b4f0*/ 	.word	0x00025ca0


	//   ....[45]....
        /*b4f4*/ 	.word	0x00025cb0


	//   ....[46]....
        /*b4f8*/ 	.word	0x00025ce0


	//   ....[47]....
        /*b4fc*/ 	.word	0x00025cf0


	//   ....[48]....
        /*b500*/ 	.word	0x00025d00


	//   ....[49]....
        /*b504*/ 	.word	0x00025d10


	//   ....[50]....
        /*b508*/ 	.word	0x00025d40


	//   ....[51]....
        /*b50c*/ 	.word	0x00025d50


	//   ....[52]....
        /*b510*/ 	.word	0x00025d60


	//   ....[53]....
        /*b514*/ 	.word	0x00025d70


	//   ....[54]....
        /*b518*/ 	.word	0x00025da0


	//   ....[55]....
        /*b51c*/ 	.word	0x00025db0


	//   ....[56]....
        /*b520*/ 	.word	0x00025dc0


	//   ....[57]....
        /*b524*/ 	.word	0x00025dd0


	//   ....[58]....
        /*b528*/ 	.word	0x00025e00


	//   ....[59]....
        /*b52c*/ 	.word	0x00025e10


	//   ....[60]....
        /*b530*/ 	.word	0x00025e20


	//   ....[61]....
        /*b534*/ 	.word	0x00025e30


	//   ....[62]....
        /*b538*/ 	.word	0x00025e60


	//   ....[63]....
        /*b53c*/ 	.word	0x00025e70


	//   ....[64]....
        /*b540*/ 	.word	0x00025e80


	//   ....[65]....
        /*b544*/ 	.word	0x00025e90


	//   ....[66]....
        /*b548*/ 	.word	0x00025ec0


	//   ....[67]....
        /*b54c*/ 	.word	0x00025ed0


	//   ....[68]....
        /*b550*/ 	.word	0x00025ee0


	//   ....[69]....
        /*b554*/ 	.word	0x00025ef0


	//   ....[70]....
        /*b558*/ 	.word	0x00025f20


	//   ....[71]....
        /*b55c*/ 	.word	0x00025f30


	//   ....[72]....
        /*b560*/ 	.word	0x00025f40


	//   ....[73]....
        /*b564*/ 	.word	0x00025f50


	//   ....[74]....
        /*b568*/ 	.word	0x00025f80


	//   ....[75]....
        /*b56c*/ 	.word	0x00025f90


	//   ....[76]....
        /*b570*/ 	.word	0x00025fa0


	//   ....[77]....
        /*b574*/ 	.word	0x00025fb0


	//   ....[78]....
        /*b578*/ 	.word	0x00025fe0


	//   ....[79]....
        /*b57c*/ 	.word	0x00025ff0


	//   ....[80]....
        /*b580*/ 	.word	0x00026000


	//   ....[81]....
        /*b584*/ 	.word	0x00026010


	//   ....[82]....
        /*b588*/ 	.word	0x00026040


	//   ....[83]....
        /*b58c*/ 	.word	0x00026050


	//   ....[84]....
        /*b590*/ 	.word	0x00026060


	//   ....[85]....
        /*b594*/ 	.word	0x00026070


	//   ....[86]....
        /*b598*/ 	.word	0x000260a0


	//   ....[87]....
        /*b59c*/ 	.word	0x000260b0


	//   ....[88]....
        /*b5a0*/ 	.word	0x000260c0


	//   ....[89]....
        /*b5a4*/ 	.word	0x000260d0


	//   ....[90]....
        /*b5a8*/ 	.word	0x00026100


	//   ....[91]....
        /*b5ac*/ 	.word	0x00026110


	//   ....[92]....
        /*b5b0*/ 	.word	0x00026120


	//   ....[93]....
        /*b5b4*/ 	.word	0x00026130


	//   ....[94]....
        /*b5b8*/ 	.word	0x00026160


	//   ....[95]....
        /*b5bc*/ 	.word	0x00026170


	//   ....[96]....
        /*b5c0*/ 	.word	0x00026180


	//   ....[97]....
        /*b5c4*/ 	.word	0x00026190


	//   ....[98]....
        /*b5c8*/ 	.word	0x000261c0


	//   ....[99]....
        /*b5cc*/ 	.word	0x000261d0


	//   ....[100]....
        /*b5d0*/ 	.word	0x000261e0


	//   ....[101]....
        /*b5d4*/ 	.word	0x000261f0


	//   ....[102]....
        /*b5d8*/ 	.word	0x00026220


	//   ....[103]....
        /*b5dc*/ 	.word	0x00026230


	//   ....[104]....
        /*b5e0*/ 	.word	0x00026240


	//   ....[105]....
        /*b5e4*/ 	.word	0x00026250


	//   ....[106]....
        /*b5e8*/ 	.word	0x00026280


	//   ....[107]....
        /*b5ec*/ 	.word	0x00026290


	//   ....[108]....
        /*b5f0*/ 	.word	0x000262a0


	//   ....[109]....
        /*b5f4*/ 	.word	0x000262b0


	//   ....[110]....
        /*b5f8*/ 	.word	0x000262e0


	//   ....[111]....
        /*b5fc*/ 	.word	0x000262f0


	//   ....[112]....
        /*b600*/ 	.word	0x00026300


	//   ....[113]....
        /*b604*/ 	.word	0x00026310


	//   ....[114]....
        /*b608*/ 	.word	0x00026340


	//   ....[115]....
        /*b60c*/ 	.word	0x00026350


	//   ....[116]....
        /*b610*/ 	.word	0x00026360


	//   ....[117]....
        /*b614*/ 	.word	0x00026370


	//   ....[118]....
        /*b618*/ 	.word	0x000263a0


	//   ....[119]....
        /*b61c*/ 	.word	0x000263b0


	//   ....[120]....
        /*b620*/ 	.word	0x000263c0


	//   ....[121]....
        /*b624*/ 	.word	0x000263d0


	//   ....[122]....
        /*b628*/ 	.word	0x00026400


	//   ....[123]....
        /*b62c*/ 	.word	0x00026410


	//   ....[124]....
        /*b630*/ 	.word	0x00026420


	//   ....[125]....
        /*b634*/ 	.word	0x00026430


	//   ....[126]....
        /*b638*/ 	.word	0x00026460


	//   ....[127]....
        /*b63c*/ 	.word	0x00026470


	//   ....[128]....
        /*b640*/ 	.word	0x00026480


	//   ....[129]....
        /*b644*/ 	.word	0x00026490


	//   ....[130]....
        /*b648*/ 	.word	0x000264c0


	//   ....[131]....
        /*b64c*/ 	.word	0x000264d0


	//   ....[132]....
        /*b650*/ 	.word	0x000264e0


	//   ....[133]....
        /*b654*/ 	.word	0x000264f0


	//   ....[134]....
        /*b658*/ 	.word	0x00026520


	//   ....[135]....
        /*b65c*/ 	.word	0x00026530


	//   ....[136]....
        /*b660*/ 	.word	0x00026540


	//   ....[137]....
        /*b664*/ 	.word	0x00026550


	//   ....[138]....
        /*b668*/ 	.word	0x00026580


	//   ....[139]....
        /*b66c*/ 	.word	0x00026590


	//   ....[140]....
        /*b670*/ 	.word	0x000265a0


	//   ....[141]....
        /*b674*/ 	.word	0x000265b0


	//   ....[142]....
        /*b678*/ 	.word	0x000265e0


	//   ....[143]....
        /*b67c*/ 	.word	0x000265f0


	//   ....[144]....
        /*b680*/ 	.word	0x00026600


	//   ....[145]....
        /*b684*/ 	.word	0x00026610


	//   ....[146]....
        /*b688*/ 	.word	0x00026640


	//   ....[147]....
        /*b68c*/ 	.word	0x00026650


	//   ....[148]....
        /*b690*/ 	.word	0x00026660


	//   ....[149]....
        /*b694*/ 	.word	0x00026670


	//   ....[150]....
        /*b698*/ 	.word	0x000266a0


	//   ....[151]....
        /*b69c*/ 	.word	0x000266b0


	//   ....[152]....
        /*b6a0*/ 	.word	0x000266c0


	//   ....[153]....
        /*b6a4*/ 	.word	0x000266d0


	//   ....[154]....
        /*b6a8*/ 	.word	0x00026700


	//   ....[155]....
        /*b6ac*/ 	.word	0x00026710


	//   ....[156]....
        /*b6b0*/ 	.word	0x00026720


	//   ....[157]....
        /*b6b4*/ 	.word	0x00026730


	//   ....[158]....
        /*b6b8*/ 	.word	0x00026760


	//   ....[159]....
        /*b6bc*/ 	.word	0x00026770


	//   ....[160]....
        /*b6c0*/ 	.word	0x00026780


	//   ....[161]....
        /*b6c4*/ 	.word	0x00026790


	//   ....[162]....
        /*b6c8*/ 	.word	0x000267c0


	//   ....[163]....
        /*b6cc*/ 	.word	0x000267d0


	//   ....[164]....
        /*b6d0*/ 	.word	0x000267e0


	//   ....[165]....
        /*b6d4*/ 	.word	0x000267f0


	//   ....[166]....
        /*b6d8*/ 	.word	0x00026820


	//   ....[167]....
        /*b6dc*/ 	.word	0x00026830


	//   ....[168]....
        /*b6e0*/ 	.word	0x00026840


	//   ....[169]....
        /*b6e4*/ 	.word	0x00026850


	//   ....[170]....
        /*b6e8*/ 	.word	0x00026880


	//   ....[171]....
        /*b6ec*/ 	.word	0x00026890


	//   ....[172]....
        /*b6f0*/ 	.word	0x000268a0


	//   ....[173]....
        /*b6f4*/ 	.word	0x000268b0


	//   ....[174]....
        /*b6f8*/ 	.word	0x000268e0


	//   ....[175]....
        /*b6fc*/ 	.word	0x000268f0


	//   ....[176]....
        /*b700*/ 	.word	0x00026900


	//   ....[177]....
        /*b704*/ 	.word	0x00026910


	//   ....[178]....
        /*b708*/ 	.word	0x00026940


	//   ....[179]....
        /*b70c*/ 	.word	0x00026950


	//   ....[180]....
        /*b710*/ 	.word	0x00026960


	//   ....[181]....
        /*b714*/ 	.word	0x00026970


	//   ....[182]....
        /*b718*/ 	.word	0x000269a0


	//   ....[183]....
        /*b71c*/ 	.word	0x000269b0


	//   ....[184]....
        /*b720*/ 	.word	0x000269c0


	//   ....[185]....
        /*b724*/ 	.word	0x000269d0


	//   ....[186]....
        /*b728*/ 	.word	0x00026a00


	//   ....[187]....
        /*b72c*/ 	.word	0x00026a10


	//   ....[188]....
        /*b730*/ 	.word	0x00026a20


	//   ....[189]....
        /*b734*/ 	.word	0x00026a30


	//   ....[190]....
        /*b738*/ 	.word	0x00026a60


	//   ....[191]....
        /*b73c*/ 	.word	0x00026a70


	//   ....[192]....
        /*b740*/ 	.word	0x00026a80


	//   ....[193]....
        /*b744*/ 	.word	0x00026a90


	//   ....[194]....
        /*b748*/ 	.word	0x00026ac0


	//   ....[195]....
        /*b74c*/ 	.word	0x00026ad0


	//   ....[196]....
        /*b750*/ 	.word	0x00026ae0


	//   ....[197]....
        /*b754*/ 	.word	0x00026af0


	//   ....[198]....
        /*b758*/ 	.word	0x00026b20


	//   ....[199]....
        /*b75c*/ 	.word	0x00026b30


	//   ....[200]....
        /*b760*/ 	.word	0x00026b40


	//   ....[201]....
        /*b764*/ 	.word	0x00026b50


	//   ....[202]....
        /*b768*/ 	.word	0x00026b80


	//   ....[203]....
        /*b76c*/ 	.word	0x00026b90


	//   ....[204]....
        /*b770*/ 	.word	0x00026ba0


	//   ....[205]....
        /*b774*/ 	.word	0x00026bb0


	//   ....[206]....
        /*b778*/ 	.word	0x00026be0


	//   ....[207]....
        /*b77c*/ 	.word	0x00026bf0


	//   ....[208]....
        /*b780*/ 	.word	0x00026c00


	//   ....[209]....
        /*b784*/ 	.word	0x00026c10


	//   ....[210]....
        /*b788*/ 	.word	0x00026c40


	//   ....[211]....
        /*b78c*/ 	.word	0x00026c50


	//   ....[212]....
        /*b790*/ 	.word	0x00026c60


	//   ....[213]....
        /*b794*/ 	.word	0x00026c70


	//   ....[214]....
        /*b798*/ 	.word	0x00026ca0


	//   ....[215]....
        /*b79c*/ 	.word	0x00026cb0


	//   ....[216]....
        /*b7a0*/ 	.word	0x00026cc0


	//   ....[217]....
        /*b7a4*/ 	.word	0x00026cd0


	//   ....[218]....
        /*b7a8*/ 	.word	0x00026d00


	//   ....[219]....
        /*b7ac*/ 	.word	0x00026d10


	//   ....[220]....
        /*b7b0*/ 	.word	0x00026d20


	//   ....[221]....
        /*b7b4*/ 	.word	0x00026d30


	//   ....[222]....
        /*b7b8*/ 	.word	0x00026d60


	//   ....[223]....
        /*b7bc*/ 	.word	0x00026d70


	//   ....[224]....
        /*b7c0*/ 	.word	0x00026d80


	//   ....[225]....
        /*b7c4*/ 	.word	0x00026d90


	//   ....[226]....
        /*b7c8*/ 	.word	0x00026dc0


	//   ....[227]....
        /*b7cc*/ 	.word	0x00026dd0


	//   ....[228]....
        /*b7d0*/ 	.word	0x00026de0


	//   ....[229]....
        /*b7d4*/ 	.word	0x00026df0


	//   ....[230]....
        /*b7d8*/ 	.word	0x00026e20


	//   ....[231]....
        /*b7dc*/ 	.word	0x00026e30


	//   ....[232]....
        /*b7e0*/ 	.word	0x00026e40


	//   ....[233]....
        /*b7e4*/ 	.word	0x00026e50


	//   ....[234]....
        /*b7e8*/ 	.word	0x00026e80


	//   ....[235]....
        /*b7ec*/ 	.word	0x00026e90


	//   ....[236]....
        /*b7f0*/ 	.word	0x00026ea0


	//   ....[237]....
        /*b7f4*/ 	.word	0x00026eb0


	//   ....[238]....
        /*b7f8*/ 	.word	0x00026ee0


	//   ....[239]....
        /*b7fc*/ 	.word	0x00026ef0


	//   ....[240]....
        /*b800*/ 	.word	0x00026f00


	//   ....[241]....
        /*b804*/ 	.word	0x00026f10


	//   ....[242]....
        /*b808*/ 	.word	0x00026f40


	//   ....[243]....
        /*b80c*/ 	.word	0x00026f50


	//   ....[244]....
        /*b810*/ 	.word	0x00026f60


	//   ....[245]....
        /*b814*/ 	.word	0x00026f70


	//   ....[246]....
        /*b818*/ 	.word	0x00026fa0


	//   ....[247]....
        /*b81c*/ 	.word	0x00026fb0


	//   ....[248]....
        /*b820*/ 	.word	0x00026fc0


	//   ....[249]....
        /*b824*/ 	.word	0x00026fd0


	//   ....[250]....
        /*b828*/ 	.word	0x00027000


	//   ....[251]....
        /*b82c*/ 	.word	0x00027010


	//   ....[252]....
        /*b830*/ 	.word	0x00027020


	//   ....[253]....
        /*b834*/ 	.word	0x00027030


	//   ....[254]....
        /*b838*/ 	.word	0x00027060


	//   ....[255]....
        /*b83c*/ 	.word	0x00027070


	//   ....[0]....
        /*b840*/ 	.word	0x00027080


	//   ....[1]....
        /*b844*/ 	.word	0x00027090


	//   ....[2]....
        /*b848*/ 	.word	0x000270c0


	//   ....[3]....
        /*b84c*/ 	.word	0x000270d0


	//   ....[4]....
        /*b850*/ 	.word	0x000270e0


	//   ....[5]....
        /*b854*/ 	.word	0x000270f0


	//   ....[6]....
        /*b858*/ 	.word	0x00027120


	//   ....[7]....
        /*b85c*/ 	.word	0x00027130


	//   ....[8]....
        /*b860*/ 	.word	0x00027140


	//   ....[9]....
        /*b864*/ 	.word	0x00027150


	//   ....[10]....
        /*b868*/ 	.word	0x00027180


	//   ....[11]....
        /*b86c*/ 	.word	0x00027190


	//   ....[12]....
        /*b870*/ 	.word	0x000271a0


	//   ....[13]....
        /*b874*/ 	.word	0x000271b0


	//   ....[14]....
        /*b878*/ 	.word	0x000271e0


	//   ....[15]....
        /*b87c*/ 	.word	0x000271f0


	//   ....[16]....
        /*b880*/ 	.word	0x00027200


	//   ....[17]....
        /*b884*/ 	.word	0x00027210


	//   ....[18]....
        /*b888*/ 	.word	0x00027240


	//   ....[19]....
        /*b88c*/ 	.word	0x00027250


	//   ....[20]....
        /*b890*/ 	.word	0x00027260


	//   ....[21]....
        /*b894*/ 	.word	0x00027270


	//   ....[22]....
        /*b898*/ 	.word	0x000272a0


	//   ....[23]....
        /*b89c*/ 	.word	0x000272b0


	//   ....[24]....
        /*b8a0*/ 	.word	0x000272c0


	//   ....[25]....
        /*b8a4*/ 	.word	0x000272d0


	//   ....[26]....
        /*b8a8*/ 	.word	0x00027300


	//   ....[27]....
        /*b8ac*/ 	.word	0x00027310


	//   ....[28]....
        /*b8b0*/ 	.word	0x00027320


	//   ....[29]....
        /*b8b4*/ 	.word	0x00027330


	//   ....[30]....
        /*b8b8*/ 	.word	0x00027360


	//   ....[31]....
        /*b8bc*/ 	.word	0x00027370


	//   ....[32]....
        /*b8c0*/ 	.word	0x00027380


	//   ....[33]....
        /*b8c4*/ 	.word	0x00027390


	//   ....[34]....
        /*b8c8*/ 	.word	0x000273c0


	//   ....[35]....
        /*b8cc*/ 	.word	0x000273d0


	//   ....[36]....
        /*b8d0*/ 	.word	0x000273e0


	//   ....[37]....
        /*b8d4*/ 	.word	0x000273f0


	//   ....[38]....
        /*b8d8*/ 	.word	0x00027420


	//   ....[39]....
        /*b8dc*/ 	.word	0x00027430


	//   ....[40]....
        /*b8e0*/ 	.word	0x00027440


	//   ....[41]....
        /*b8e4*/ 	.word	0x00027450


	//   ....[42]....
        /*b8e8*/ 	.word	0x00027480


	//   ....[43]....
        /*b8ec*/ 	.word	0x00027490


	//   ....[44]....
        /*b8f0*/ 	.word	0x000274a0


	//   ....[45]....
        /*b8f4*/ 	.word	0x000274b0


	//   ....[46]....
        /*b8f8*/ 	.word	0x000274e0


	//   ....[47]....
        /*b8fc*/ 	.word	0x000274f0


	//   ....[48]....
        /*b900*/ 	.word	0x00027500


	//   ....[49]....
        /*b904*/ 	.word	0x00027510


	//   ....[50]....
        /*b908*/ 	.word	0x00027540


	//   ....[51]....
        /*b90c*/ 	.word	0x00027550


	//   ....[52]....
        /*b910*/ 	.word	0x00027560


	//   ....[53]....
        /*b914*/ 	.word	0x00027570


	//   ....[54]....
        /*b918*/ 	.word	0x000275a0


	//   ....[55]....
        /*b91c*/ 	.word	0x000275b0


	//   ....[56]....
        /*b920*/ 	.word	0x000275c0


	//   ....[57]....
        /*b924*/ 	.word	0x000275d0


	//   ....[58]....
        /*b928*/ 	.word	0x00027600


	//   ....[59]....
        /*b92c*/ 	.word	0x00027610


	//   ....[60]....
        /*b930*/ 	.word	0x00027620


	//   ....[61]....
        /*b934*/ 	.word	0x00027630


	//   ....[62]....
        /*b938*/ 	.word	0x00027660


	//   ....[63]....
        /*b93c*/ 	.word	0x00027670


	//   ....[64]....
        /*b940*/ 	.word	0x00027680


	//   ....[65]....
        /*b944*/ 	.word	0x00027690


	//   ....[66]....
        /*b948*/ 	.word	0x000276c0


	//   ....[67]....
        /*b94c*/ 	.word	0x000276d0


	//   ....[68]....
        /*b950*/ 	.word	0x000276e0


	//   ....[69]....
        /*b954*/ 	.word	0x000276f0


	//   ....[70]....
        /*b958*/ 	.word	0x00027720


	//   ....[71]....
        /*b95c*/ 	.word	0x00027730


	//   ....[72]....
        /*b960*/ 	.word	0x00027740


	//   ....[73]....
        /*b964*/ 	.word	0x00027750


	//   ....[74]....
        /*b968*/ 	.word	0x00027780


	//   ....[75]....
        /*b96c*/ 	.word	0x00027790


	//   ....[76]....
        /*b970*/ 	.word	0x000277a0


	//   ....[77]....
        /*b974*/ 	.word	0x000277b0


	//   ....[78]....
        /*b978*/ 	.word	0x000277e0


	//   ....[79]....
        /*b97c*/ 	.word	0x000277f0


	//   ....[80]....
        /*b980*/ 	.word	0x00027800


	//   ....[81]....
        /*b984*/ 	.word	0x00027810


	//   ....[82]....
        /*b988*/ 	.word	0x00027840


	//   ....[83]....
        /*b98c*/ 	.word	0x00027850


	//   ....[84]....
        /*b990*/ 	.word	0x00027860


	//   ....[85]....
        /*b994*/ 	.word	0x00027870


	//   ....[86]....
        /*b998*/ 	.word	0x000278a0


	//   ....[87]....
        /*b99c*/ 	.word	0x000278b0


	//   ....[88]....
        /*b9a0*/ 	.word	0x000278c0


	//   ....[89]....
        /*b9a4*/ 	.word	0x000278d0


	//   ....[90]....
        /*b9a8*/ 	.word	0x00027900


	//   ....[91]....
        /*b9ac*/ 	.word	0x00027910


	//   ....[92]....
        /*b9b0*/ 	.word	0x00027920


	//   ....[93]....
        /*b9b4*/ 	.word	0x00027930


	//   ....[94]....
        /*b9b8*/ 	.word	0x00027960


	//   ....[95]....
        /*b9bc*/ 	.word	0x00027970


	//   ....[96]....
        /*b9c0*/ 	.word	0x00027980


	//   ....[97]....
        /*b9c4*/ 	.word	0x00027990


	//   ....[98]....
        /*b9c8*/ 	.word	0x000279c0


	//   ....[99]....
        /*b9cc*/ 	.word	0x000279d0


	//   ....[100]....
        /*b9d0*/ 	.word	0x000279e0


	//   ....[101]....
        /*b9d4*/ 	.word	0x000279f0


	//   ....[102]....
        /*b9d8*/ 	.word	0x00027a20


	//   ....[103]....
        /*b9dc*/ 	.word	0x00027a30


	//   ....[104]....
        /*b9e0*/ 	.word	0x00027a40


	//   ....[105]....
        /*b9e4*/ 	.word	0x00027a50


	//   ....[106]....
        /*b9e8*/ 	.word	0x00027a80


	//   ....[107]....
        /*b9ec*/ 	.word	0x00027a90


	//   ....[108]....
        /*b9f0*/ 	.word	0x00027aa0


	//   ....[109]....
        /*b9f4*/ 	.word	0x00027ab0


	//   ....[110]....
        /*b9f8*/ 	.word	0x00027ae0


	//   ....[111]....
        /*b9fc*/ 	.word	0x00027af0


	//   ....[112]....
        /*ba00*/ 	.word	0x00027b00


	//   ....[113]....
        /*ba04*/ 	.word	0x00027b10


	//   ....[114]....
        /*ba08*/ 	.word	0x00027b40


	//   ....[115]....
        /*ba0c*/ 	.word	0x00027b50


	//   ....[116]....
        /*ba10*/ 	.word	0x00027b60


	//   ....[117]....
        /*ba14*/ 	.word	0x00027b70


	//   ....[118]....
        /*ba18*/ 	.word	0x00027ba0


	//   ....[119]....
        /*ba1c*/ 	.word	0x00027bb0


	//   ....[120]....
        /*ba20*/ 	.word	0x00027bc0


	//   ....[121]....
        /*ba24*/ 	.word	0x00027bd0


	//   ....[122]....
        /*ba28*/ 	.word	0x00027c00


	//   ....[123]....
        /*ba2c*/ 	.word	0x00027c10


	//   ....[124]....
        /*ba30*/ 	.word	0x00027c20


	//   ....[125]....
        /*ba34*/ 	.word	0x00027c30


	//   ....[126]....
        /*ba38*/ 	.word	0x00027c60


	//   ....[127]....
        /*ba3c*/ 	.word	0x00027c70


	//   ....[128]....
        /*ba40*/ 	.word	0x00027c80


	//   ....[129]....
        /*ba44*/ 	.word	0x00027c90


	//   ....[130]....
        /*ba48*/ 	.word	0x00027cc0


	//   ....[131]....
        /*ba4c*/ 	.word	0x00027cd0


	//   ....[132]....
        /*ba50*/ 	.word	0x00027ce0


	//   ....[133]....
        /*ba54*/ 	.word	0x00027cf0


	//   ....[134]....
        /*ba58*/ 	.word	0x00027d20


	//   ....[135]....
        /*ba5c*/ 	.word	0x00027d30


	//   ....[136]....
        /*ba60*/ 	.word	0x00027d40


	//   ....[137]....
        /*ba64*/ 	.word	0x00027d50


	//   ....[138]....
        /*ba68*/ 	.word	0x00027d80


	//   ....[139]....
        /*ba6c*/ 	.word	0x00027d90


	//   ....[140]....
        /*ba70*/ 	.word	0x00027da0


	//   ....[141]....
        /*ba74*/ 	.word	0x00027db0


	//   ....[142]....
        /*ba78*/ 	.word	0x00027de0


	//   ....[143]....
        /*ba7c*/ 	.word	0x00027df0


	//   ....[144]....
        /*ba80*/ 	.word	0x00027e00


	//   ....[145]....
        /*ba84*/ 	.word	0x00027e10


	//   ....[146]....
        /*ba88*/ 	.word	0x00027e40


	//   ....[147]....
        /*ba8c*/ 	.word	0x00027e50


	//   ....[148]....
        /*ba90*/ 	.word	0x00027e60


	//   ....[149]....
        /*ba94*/ 	.word	0x00027e70


	//   ....[150]....
        /*ba98*/ 	.word	0x00027ea0


	//   ....[151]....
        /*ba9c*/ 	.word	0x00027eb0


	//   ....[152]....
        /*baa0*/ 	.word	0x00027ec0


	//   ....[153]....
        /*baa4*/ 	.word	0x00027ed0


	//   ....[154]....
        /*baa8*/ 	.word	0x00027f00


	//   ....[155]....
        /*baac*/ 	.word	0x00027f10


	//   ....[156]....
        /*bab0*/ 	.word	0x00027f20


	//   ....[157]....
        /*bab4*/ 	.word	0x00027f30


	//   ....[158]....
        /*bab8*/ 	.word	0x00027f60


	//   ....[159]....
        /*babc*/ 	.word	0x00027f70


	//   ....[160]....
        /*bac0*/ 	.word	0x00027f80


	//   ....[161]....
        /*bac4*/ 	.word	0x00027f90


	//   ....[162]....
        /*bac8*/ 	.word	0x00027fc0


	//   ....[163]....
        /*bacc*/ 	.word	0x00027fd0


	//   ....[164]....
        /*bad0*/ 	.word	0x00027fe0


	//   ....[165]....
        /*bad4*/ 	.word	0x00027ff0


	//   ....[166]....
        /*bad8*/ 	.word	0x00028020


	//   ....[167]....
        /*badc*/ 	.word	0x00028030


	//   ....[168]....
        /*bae0*/ 	.word	0x00028040


	//   ....[169]....
        /*bae4*/ 	.word	0x00028050


	//   ....[170]....
        /*bae8*/ 	.word	0x00028080


	//   ....[171]....
        /*baec*/ 	.word	0x00028090


	//   ....[172]....
        /*baf0*/ 	.word	0x000280a0


	//   ....[173]....
        /*baf4*/ 	.word	0x000280b0


	//   ....[174]....
        /*baf8*/ 	.word	0x000280e0


	//   ....[175]....
        /*bafc*/ 	.word	0x000280f0


	//   ....[176]....
        /*bb00*/ 	.word	0x00028100


	//   ....[177]....
        /*bb04*/ 	.word	0x00028110


	//   ....[178]....
        /*bb08*/ 	.word	0x00028140


	//   ....[179]....
        /*bb0c*/ 	.word	0x00028150


	//   ....[180]....
        /*bb10*/ 	.word	0x00028160


	//   ....[181]....
        /*bb14*/ 	.word	0x00028170


	//   ....[182]....
        /*bb18*/ 	.word	0x000281a0


	//   ....[183]....
        /*bb1c*/ 	.word	0x000281b0


	//   ....[184]....
        /*bb20*/ 	.word	0x000281c0


	//   ....[185]....
        /*bb24*/ 	.word	0x000281d0


	//   ....[186]....
        /*bb28*/ 	.word	0x00028200


	//   ....[187]....
        /*bb2c*/ 	.word	0x00028210


	//   ....[188]....
        /*bb30*/ 	.word	0x00028220


	//   ....[189]....
        /*bb34*/ 	.word	0x00028230


	//   ....[190]....
        /*bb38*/ 	.word	0x00028260


	//   ....[191]....
        /*bb3c*/ 	.word	0x00028270


	//   ....[192]....
        /*bb40*/ 	.word	0x00028280


	//   ....[193]....
        /*bb44*/ 	.word	0x00028290


	//   ....[194]....
        /*bb48*/ 	.word	0x000282c0


	//   ....[195]....
        /*bb4c*/ 	.word	0x000282d0


	//   ....[196]....
        /*bb50*/ 	.word	0x000282e0


	//   ....[197]....
        /*bb54*/ 	.word	0x000282f0


	//   ....[198]....
        /*bb58*/ 	.word	0x00028320


	//   ....[199]....
        /*bb5c*/ 	.word	0x00028330


	//   ....[200]....
        /*bb60*/ 	.word	0x00028340


	//   ....[201]....
        /*bb64*/ 	.word	0x00028350


	//   ....[202]....
        /*bb68*/ 	.word	0x00028380


	//   ....[203]....
        /*bb6c*/ 	.word	0x00028390


	//   ....[204]....
        /*bb70*/ 	.word	0x000283a0


	//   ....[205]....
        /*bb74*/ 	.word	0x000283b0


	//   ....[206]....
        /*bb78*/ 	.word	0x000283e0


	//   ....[207]....
        /*bb7c*/ 	.word	0x000283f0


	//   ....[208]....
        /*bb80*/ 	.word	0x00028400


	//   ....[209]....
        /*bb84*/ 	.word	0x00028410


	//   ....[210]....
        /*bb88*/ 	.word	0x00028440


	//   ....[211]....
        /*bb8c*/ 	.word	0x00028450


	//   ....[212]....
        /*bb90*/ 	.word	0x00028460


	//   ....[213]....
        /*bb94*/ 	.word	0x00028470


	//   ....[214]....
        /*bb98*/ 	.word	0x000284a0


	//   ....[215]....
        /*bb9c*/ 	.word	0x000284b0


	//   ....[216]....
        /*bba0*/ 	.word	0x000284c0


	//   ....[217]....
        /*bba4*/ 	.word	0x000284d0


	//   ....[218]....
        /*bba8*/ 	.word	0x00028500


	//   ....[219]....
        /*bbac*/ 	.word	0x00028510


	//   ....[220]....
        /*bbb0*/ 	.word	0x00028520


	//   ....[221]....
        /*bbb4*/ 	.word	0x00028530


	//   ....[222]....
        /*bbb8*/ 	.word	0x00028560


	//   ....[223]....
        /*bbbc*/ 	.word	0x00028570


	//   ....[224]....
        /*bbc0*/ 	.word	0x00028580


	//   ....[225]....
        /*bbc4*/ 	.word	0x00028590


	//   ....[226]....
        /*bbc8*/ 	.word	0x000285c0


	//   ....[227]....
        /*bbcc*/ 	.word	0x000285d0


	//   ....[228]....
        /*bbd0*/ 	.word	0x000285e0


	//   ....[229]....
        /*bbd4*/ 	.word	0x000285f0


	//   ....[230]....
        /*bbd8*/ 	.word	0x00028620


	//   ....[231]....
        /*bbdc*/ 	.word	0x00028630


	//   ....[232]....
        /*bbe0*/ 	.word	0x00028640


	//   ....[233]....
        /*bbe4*/ 	.word	0x00028650


	//   ....[234]....
        /*bbe8*/ 	.word	0x00028680


	//   ....[235]....
        /*bbec*/ 	.word	0x00028690


	//   ....[236]....
        /*bbf0*/ 	.word	0x000286a0


	//   ....[237]....
        /*bbf4*/ 	.word	0x000286b0


	//   ....[238]....
        /*bbf8*/ 	.word	0x000286e0


	//   ....[239]....
        /*bbfc*/ 	.word	0x000286f0


	//   ....[240]....
        /*bc00*/ 	.word	0x00028700


	//   ....[241]....
        /*bc04*/ 	.word	0x00028710


	//   ....[242]....
        /*bc08*/ 	.word	0x00028740


	//   ....[243]....
        /*bc0c*/ 	.word	0x00028750


	//   ....[244]....
        /*bc10*/ 	.word	0x00028760


	//   ....[245]....
        /*bc14*/ 	.word	0x00028770


	//   ....[246]....
        /*bc18*/ 	.word	0x000287a0


	//   ....[247]....
        /*bc1c*/ 	.word	0x000287b0


	//   ....[248]....
        /*bc20*/ 	.word	0x000287c0


	//   ....[249]....
        /*bc24*/ 	.word	0x000287d0


	//   ....[250]....
        /*bc28*/ 	.word	0x00028800


	//   ....[251]....
        /*bc2c*/ 	.word	0x00028810


	//   ....[252]....
        /*bc30*/ 	.word	0x00028820


	//   ....[253]....
        /*bc34*/ 	.word	0x00028830


	//   ....[254]....
        /*bc38*/ 	.word	0x00028860


	//   ....[255]....
        /*bc3c*/ 	.word	0x00028870


	//   ....[0]....
        /*bc40*/ 	.word	0x00028880


	//   ....[1]....
        /*bc44*/ 	.word	0x00028890


	//   ....[2]....
        /*bc48*/ 	.word	0x000288c0


	//   ....[3]....
        /*bc4c*/ 	.word	0x000288d0


	//   ....[4]....
        /*bc50*/ 	.word	0x000288e0


	//   ....[5]....
        /*bc54*/ 	.word	0x000288f0


	//   ....[6]....
        /*bc58*/ 	.word	0x00028920


	//   ....[7]....
        /*bc5c*/ 	.word	0x00028930


	//   ....[8]....
        /*bc60*/ 	.word	0x00028940


	//   ....[9]....
        /*bc64*/ 	.word	0x00028950


	//   ....[10]....
        /*bc68*/ 	.word	0x00028980


	//   ....[11]....
        /*bc6c*/ 	.word	0x00028990


	//   ....[12]....
        /*bc70*/ 	.word	0x000289a0


	//   ....[13]....
        /*bc74*/ 	.word	0x000289b0


	//   ....[14]....
        /*bc78*/ 	.word	0x000289e0


	//   ....[15]....
        /*bc7c*/ 	.word	0x000289f0


	//   ....[16]....
        /*bc80*/ 	.word	0x00028a00


	//   ....[17]....
        /*bc84*/ 	.word	0x00028a10


	//   ....[18]....
        /*bc88*/ 	.word	0x00028a40


	//   ....[19]....
        /*bc8c*/ 	.word	0x00028a50


	//   ....[20]....
        /*bc90*/ 	.word	0x00028a60


	//   ....[21]....
        /*bc94*/ 	.word	0x00028a70


	//   ....[22]....
        /*bc98*/ 	.word	0x00028aa0


	//   ....[23]....
        /*bc9c*/ 	.word	0x00028ab0


	//   ....[24]....
        /*bca0*/ 	.word	0x00028ac0


	//   ....[25]....
        /*bca4*/ 	.word	0x00028ad0


	//   ....[26]....
        /*bca8*/ 	.word	0x00028b00


	//   ....[27]....
        /*bcac*/ 	.word	0x00028b10


	//   ....[28]....
        /*bcb0*/ 	.word	0x00028b20


	//   ....[29]....
        /*bcb4*/ 	.word	0x00028b30


	//   ....[30]....
        /*bcb8*/ 	.word	0x00028b60


	//   ....[31]....
        /*bcbc*/ 	.word	0x00028b70


	//   ....[32]....
        /*bcc0*/ 	.word	0x00028b80


	//   ....[33]....
        /*bcc4*/ 	.word	0x00028b90


	//   ....[34]....
        /*bcc8*/ 	.word	0x00028bc0


	//   ....[35]....
        /*bccc*/ 	.word	0x00028bd0


	//   ....[36]....
        /*bcd0*/ 	.word	0x00028be0


	//   ....[37]....
        /*bcd4*/ 	.word	0x00028bf0


	//   ....[38]....
        /*bcd8*/ 	.word	0x00028c20


	//   ....[39]....
        /*bcdc*/ 	.word	0x00028c30


	//   ....[40]....
        /*bce0*/ 	.word	0x00028c40


	//   ....[41]....
        /*bce4*/ 	.word	0x00028c50


	//   ....[42]....
        /*bce8*/ 	.word	0x00028c80


	//   ....[43]....
        /*bcec*/ 	.word	0x00028c90


	//   ....[44]....
        /*bcf0*/ 	.word	0x00028ca0


	//   ....[45]....
        /*bcf4*/ 	.word	0x00028cb0


	//   ....[46]....
        /*bcf8*/ 	.word	0x00028ce0


	//   ....[47]....
        /*bcfc*/ 	.word	0x00028cf0


	//   ....[48]....
        /*bd00*/ 	.word	0x00028d00


	//   ....[49]....
        /*bd04*/ 	.word	0x00028d10


	//   ....[50]....
        /*bd08*/ 	.word	0x00028d40


	//   ....[51]....
        /*bd0c*/ 	.word	0x00028d50


	//   ....[52]....
        /*bd10*/ 	.word	0x00028d60


	//   ....[53]....
        /*bd14*/ 	.word	0x00028d70


	//   ....[54]....
        /*bd18*/ 	.word	0x00028da0


	//   ....[55]....
        /*bd1c*/ 	.word	0x00028db0


	//   ....[56]....
        /*bd20*/ 	.word	0x00028dc0


	//   ....[57]....
        /*bd24*/ 	.word	0x00028dd0


	//   ....[58]....
        /*bd28*/ 	.word	0x00028e00


	//   ....[59]....
        /*bd2c*/ 	.word	0x00028e10


	//   ....[60]....
        /*bd30*/ 	.word	0x00028e20


	//   ....[61]....
        /*bd34*/ 	.word	0x00028e30


	//   ....[62]....
        /*bd38*/ 	.word	0x00028e60


	//   ....[63]....
        /*bd3c*/ 	.word	0x00028e70


	//   ....[64]....
        /*bd40*/ 	.word	0x00028e80


	//   ....[65]....
        /*bd44*/ 	.word	0x00028e90


	//   ....[66]....
        /*bd48*/ 	.word	0x00028ec0


	//   ....[67]....
        /*bd4c*/ 	.word	0x00028ed0


	//   ....[68]....
        /*bd50*/ 	.word	0x00028ee0


	//   ....[69]....
        /*bd54*/ 	.word	0x00028ef0


	//   ....[70]....
        /*bd58*/ 	.word	0x00028f20


	//   ....[71]....
        /*bd5c*/ 	.word	0x00028f30


	//   ....[72]....
        /*bd60*/ 	.word	0x00028f40


	//   ....[73]....
        /*bd64*/ 	.word	0x00028f50


	//   ....[74]....
        /*bd68*/ 	.word	0x00028f80


	//   ....[75]....
        /*bd6c*/ 	.word	0x00028f90


	//   ....[76]....
        /*bd70*/ 	.word	0x00028fa0


	//   ....[77]....
        /*bd74*/ 	.word	0x00028fb0


	//   ....[78]....
        /*bd78*/ 	.word	0x00028fe0


	//   ....[79]....
        /*bd7c*/ 	.word	0x00028ff0


	//   ....[80]....
        /*bd80*/ 	.word	0x00029000


	//   ....[81]....
        /*bd84*/ 	.word	0x00029010


	//   ....[82]....
        /*bd88*/ 	.word	0x00029040


	//   ....[83]....
        /*bd8c*/ 	.word	0x00029050


	//   ....[84]....
        /*bd90*/ 	.word	0x00029060


	//   ....[85]....
        /*bd94*/ 	.word	0x00029070


	//   ....[86]....
        /*bd98*/ 	.word	0x000290a0


	//   ....[87]....
        /*bd9c*/ 	.word	0x000290b0


	//   ....[88]....
        /*bda0*/ 	.word	0x000290c0


	//   ....[89]....
        /*bda4*/ 	.word	0x000290d0


	//   ....[90]....
        /*bda8*/ 	.word	0x00029100


	//   ....[91]....
        /*bdac*/ 	.word	0x00029110


	//   ....[92]....
        /*bdb0*/ 	.word	0x00029120


	//   ....[93]....
        /*bdb4*/ 	.word	0x00029130


	//   ....[94]....
        /*bdb8*/ 	.word	0x00029160


	//   ....[95]....
        /*bdbc*/ 	.word	0x00029170


	//   ....[96]....
        /*bdc0*/ 	.word	0x00029180


	//   ....[97]....
        /*bdc4*/ 	.word	0x00029190


	//   ....[98]....
        /*bdc8*/ 	.word	0x000291c0


	//   ....[99]....
        /*bdcc*/ 	.word	0x000291d0


	//   ....[100]....
        /*bdd0*/ 	.word	0x000291e0


	//   ....[101]....
        /*bdd4*/ 	.word	0x000291f0


	//   ....[102]....
        /*bdd8*/ 	.word	0x00029220


	//   ....[103]....
        /*bddc*/ 	.word	0x00029230


	//   ....[104]....
        /*bde0*/ 	.word	0x00029240


	//   ....[105]....
        /*bde4*/ 	.word	0x00029250


	//   ....[106]....
        /*bde8*/ 	.word	0x00029280


	//   ....[107]....
        /*bdec*/ 	.word	0x00029290


	//   ....[108]....
        /*bdf0*/ 	.word	0x000292a0


	//   ....[109]....
        /*bdf4*/ 	.word	0x000292b0


	//   ....[110]....
        /*bdf8*/ 	.word	0x000292e0


	//   ....[111]....
        /*bdfc*/ 	.word	0x000292f0


	//   ....[112]....
        /*be00*/ 	.word	0x00029300


	//   ....[113]....
        /*be04*/ 	.word	0x00029310


	//   ....[114]....
        /*be08*/ 	.word	0x00029340


	//   ....[115]....
        /*be0c*/ 	.word	0x00029350


	//   ....[116]....
        /*be10*/ 	.word	0x00029360


	//   ....[117]....
        /*be14*/ 	.word	0x00029370


	//   ....[118]....
        /*be18*/ 	.word	0x000293a0


	//   ....[119]....
        /*be1c*/ 	.word	0x000293b0


	//   ....[120]....
        /*be20*/ 	.word	0x000293c0


	//   ....[121]....
        /*be24*/ 	.word	0x000293d0


	//   ....[122]....
        /*be28*/ 	.word	0x00029400


	//   ....[123]....
        /*be2c*/ 	.word	0x00029410


	//   ....[124]....
        /*be30*/ 	.word	0x00029420


	//   ....[125]....
        /*be34*/ 	.word	0x00029430


	//   ....[126]....
        /*be38*/ 	.word	0x00029460


	//   ....[127]....
        /*be3c*/ 	.word	0x00029470


	//   ....[128]....
        /*be40*/ 	.word	0x00029480


	//   ....[129]....
        /*be44*/ 	.word	0x00029490


	//   ....[130]....
        /*be48*/ 	.word	0x000294c0


	//   ....[131]....
        /*be4c*/ 	.word	0x000294d0


	//   ....[132]....
        /*be50*/ 	.word	0x000294e0


	//   ....[133]....
        /*be54*/ 	.word	0x000294f0


	//   ....[134]....
        /*be58*/ 	.word	0x00029520


	//   ....[135]....
        /*be5c*/ 	.word	0x00029530


	//   ....[136]....
        /*be60*/ 	.word	0x00029540


	//   ....[137]....
        /*be64*/ 	.word	0x00029550


	//   ....[138]....
        /*be68*/ 	.word	0x00029580


	//   ....[139]....
        /*be6c*/ 	.word	0x00029590


	//   ....[140]....
        /*be70*/ 	.word	0x000295a0


	//   ....[141]....
        /*be74*/ 	.word	0x000295b0


	//   ....[142]....
        /*be78*/ 	.word	0x000295e0


	//   ....[143]....
        /*be7c*/ 	.word	0x000295f0


	//   ....[144]....
        /*be80*/ 	.word	0x00029600


	//   ....[145]....
        /*be84*/ 	.word	0x00029610


	//   ....[146]....
        /*be88*/ 	.word	0x00029640


	//   ....[147]....
        /*be8c*/ 	.word	0x00029650


	//   ....[148]....
        /*be90*/ 	.word	0x00029660


	//   ....[149]....
        /*be94*/ 	.word	0x00029670


	//   ....[150]....
        /*be98*/ 	.word	0x000296a0


	//   ....[151]....
        /*be9c*/ 	.word	0x000296b0


	//   ....[152]....
        /*bea0*/ 	.word	0x000296c0


	//   ....[153]....
        /*bea4*/ 	.word	0x000296d0


	//   ....[154]....
        /*bea8*/ 	.word	0x00029700


	//   ....[155]....
        /*beac*/ 	.word	0x00029710


	//   ....[156]....
        /*beb0*/ 	.word	0x00029720


	//   ....[157]....
        /*beb4*/ 	.word	0x00029730


	//   ....[158]....
        /*beb8*/ 	.word	0x00029760


	//   ....[159]....
        /*bebc*/ 	.word	0x00029770


	//   ....[160]....
        /*bec0*/ 	.word	0x00029780


	//   ....[161]....
        /*bec4*/ 	.word	0x00029790


	//   ....[162]....
        /*bec8*/ 	.word	0x000297c0


	//   ....[163]....
        /*becc*/ 	.word	0x000297d0


	//   ....[164]....
        /*bed0*/ 	.word	0x000297e0


	//   ....[165]....
        /*bed4*/ 	.word	0x000297f0


	//   ....[166]....
        /*bed8*/ 	.word	0x00029820


	//   ....[167]....
        /*bedc*/ 	.word	0x00029830


	//   ....[168]....
        /*bee0*/ 	.word	0x00029840


	//   ....[169]....
        /*bee4*/ 	.word	0x00029850


	//   ....[170]....
        /*bee8*/ 	.word	0x00029880


	//   ....[171]....
        /*beec*/ 	.word	0x00029890


	//   ....[172]....
        /*bef0*/ 	.word	0x000298a0


	//   ....[173]....
        /*bef4*/ 	.word	0x000298b0


	//   ....[174]....
        /*bef8*/ 	.word	0x000298e0


	//   ....[175]....
        /*befc*/ 	.word	0x000298f0


	//   ....[176]....
        /*bf00*/ 	.word	0x00029900


	//   ....[177]....
        /*bf04*/ 	.word	0x00029910


	//   ....[178]....
        /*bf08*/ 	.word	0x00029940


	//   ....[179]....
        /*bf0c*/ 	.word	0x00029950


	//   ....[180]....
        /*bf10*/ 	.word	0x00029960


	//   ....[181]....
        /*bf14*/ 	.word	0x00029970


	//   ....[182]....
        /*bf18*/ 	.word	0x000299a0


	//   ....[183]....
        /*bf1c*/ 	.word	0x000299b0


	//   ....[184]....
        /*bf20*/ 	.word	0x000299c0


	//   ....[185]....
        /*bf24*/ 	.word	0x000299d0


	//   ....[186]....
        /*bf28*/ 	.word	0x00029a00


	//   ....[187]....
        /*bf2c*/ 	.word	0x00029a10


	//   ....[188]....
        /*bf30*/ 	.word	0x00029a20


	//   ....[189]....
        /*bf34*/ 	.word	0x00029a30


	//   ....[190]....
        /*bf38*/ 	.word	0x00029a60


	//   ....[191]....
        /*bf3c*/ 	.word	0x00029a70


	//   ....[192]....
        /*bf40*/ 	.word	0x00029a80


	//   ....[193]....
        /*bf44*/ 	.word	0x00029a90


	//   ....[194]....
        /*bf48*/ 	.word	0x00029ac0


	//   ....[195]....
        /*bf4c*/ 	.word	0x00029ad0


	//   ....[196]....
        /*bf50*/ 	.word	0x00029ae0


	//   ....[197]....
        /*bf54*/ 	.word	0x00029af0


	//   ....[198]....
        /*bf58*/ 	.word	0x00029b20


	//   ....[199]....
        /*bf5c*/ 	.word	0x00029b30


	//   ....[200]....
        /*bf60*/ 	.word	0x00029b40


	//   ....[201]....
        /*bf64*/ 	.word	0x00029b50


	//   ....[202]....
        /*bf68*/ 	.word	0x00029b80


	//   ....[203]....
        /*bf6c*/ 	.word	0x00029b90


	//   ....[204]....
        /*bf70*/ 	.word	0x00029ba0


	//   ....[205]....
        /*bf74*/ 	.word	0x00029bb0


	//   ....[206]....
        /*bf78*/ 	.word	0x00029be0


	//   ....[207]....
        /*bf7c*/ 	.word	0x00029bf0


	//   ....[208]....
        /*bf80*/ 	.word	0x00029c00


	//   ....[209]....
        /*bf84*/ 	.word	0x00029c10


	//   ....[210]....
        /*bf88*/ 	.word	0x00029c40


	//   ....[211]....
        /*bf8c*/ 	.word	0x00029c50


	//   ....[212]....
        /*bf90*/ 	.word	0x00029c60


	//   ....[213]....
        /*bf94*/ 	.word	0x00029c70


	//   ....[214]....
        /*bf98*/ 	.word	0x00029ca0


	//   ....[215]....
        /*bf9c*/ 	.word	0x00029cb0


	//   ....[216]....
        /*bfa0*/ 	.word	0x00029cc0


	//   ....[217]....
        /*bfa4*/ 	.word	0x00029cd0


	//   ....[218]....
        /*bfa8*/ 	.word	0x00029d00


	//   ....[219]....
        /*bfac*/ 	.word	0x00029d10


	//   ....[220]....
        /*bfb0*/ 	.word	0x00029d20


	//   ....[221]....
        /*bfb4*/ 	.word	0x00029d30


	//   ....[222]....
        /*bfb8*/ 	.word	0x00029d60


	//   ....[223]....
        /*bfbc*/ 	.word	0x00029d70


	//   ....[224]....
        /*bfc0*/ 	.word	0x00029d80


	//   ....[225]....
        /*bfc4*/ 	.word	0x00029d90


	//   ....[226]....
        /*bfc8*/ 	.word	0x00029dc0


	//   ....[227]....
        /*bfcc*/ 	.word	0x00029dd0


	//   ....[228]....
        /*bfd0*/ 	.word	0x00029de0


	//   ....[229]....
        /*bfd4*/ 	.word	0x00029df0


	//   ....[230]....
        /*bfd8*/ 	.word	0x00029e20


	//   ....[231]....
        /*bfdc*/ 	.word	0x00029e30


	//   ....[232]....
        /*bfe0*/ 	.word	0x00029e40


	//   ....[233]....
        /*bfe4*/ 	.word	0x00029e50


	//   ....[234]....
        /*bfe8*/ 	.word	0x00029e80


	//   ....[235]....
        /*bfec*/ 	.word	0x00029e90


	//   ....[236]....
        /*bff0*/ 	.word	0x00029ea0


	//   ....[237]....
        /*bff4*/ 	.word	0x00029eb0


	//   ....[238]....
        /*bff8*/ 	.word	0x00029ee0


	//   ....[239]....
        /*bffc*/ 	.word	0x00029ef0


	//   ....[240]....
        /*c000*/ 	.word	0x00029f00


	//   ....[241]....
        /*c004*/ 	.word	0x00029f10


	//   ....[242]....
        /*c008*/ 	.word	0x00029f40


	//   ....[243]....
        /*c00c*/ 	.word	0x00029f50


	//   ....[244]....
        /*c010*/ 	.word	0x00029f60


	//   ....[245]....
        /*c014*/ 	.word	0x00029f70


	//   ....[246]....
        /*c018*/ 	.word	0x00029fa0


	//   ....[247]....
        /*c01c*/ 	.word	0x00029fb0


	//   ....[248]....
        /*c020*/ 	.word	0x00029fc0


	//   ....[249]....
        /*c024*/ 	.word	0x00029fd0


	//   ....[250]....
        /*c028*/ 	.word	0x0002a000


	//   ....[251]....
        /*c02c*/ 	.word	0x0002a010


	//   ....[252]....
        /*c030*/ 	.word	0x0002a020


	//   ....[253]....
        /*c034*/ 	.word	0x0002a060


	//   ....[254]....
        /*c038*/ 	.word	0x00030080


	//   ....[255]....
        /*c03c*/ 	.word	0x00030090


	//   ....[0]....
        /*c040*/ 	.word	0x000300a0


	//   ....[1]....
        /*c044*/ 	.word	0x000300d0


	//   ....[2]....
        /*c048*/ 	.word	0x000300e0


	//   ....[3]....
        /*c04c*/ 	.word	0x000300f0


	//   ....[4]....
        /*c050*/ 	.word	0x00030100


	//   ....[5]....
        /*c054*/ 	.word	0x00030130


	//   ....[6]....
        /*c058*/ 	.word	0x00030140


	//   ....[7]....
        /*c05c*/ 	.word	0x00030150


	//   ....[8]....
        /*c060*/ 	.word	0x00030160


	//   ....[9]....
        /*c064*/ 	.word	0x00030190


	//   ....[10]....
        /*c068*/ 	.word	0x000301a0


	//   ....[11]....
        /*c06c*/ 	.word	0x000301b0


	//   ....[12]....
        /*c070*/ 	.word	0x000301c0


	//   ....[13]....
        /*c074*/ 	.word	0x000301f0


	//   ....[14]....
        /*c078*/ 	.word	0x00030200


	//   ....[15]....
        /*c07c*/ 	.word	0x00030210


	//   ....[16]....
        /*c080*/ 	.word	0x00030220


	//   ....[17]....
        /*c084*/ 	.word	0x00030250


	//   ....[18]....
        /*c088*/ 	.word	0x00030260


	//   ....[19]....
        /*c08c*/ 	.word	0x00030270


	//   ....[20]....
        /*c090*/ 	.word	0x00030280


	//   ....[21]....
        /*c094*/ 	.word	0x000302b0


	//   ....[22]....
        /*c098*/ 	.word	0x000302c0


	//   ....[23]....
        /*c09c*/ 	.word	0x000302d0


	//   ....[24]....
        /*c0a0*/ 	.word	0x000302e0


	//   ....[25]....
        /*c0a4*/ 	.word	0x00030310


	//   ....[26]....
        /*c0a8*/ 	.word	0x00030320


	//   ....[27]....
        /*c0ac*/ 	.word	0x00030330


	//   ....[28]....
        /*c0b0*/ 	.word	0x00030340


	//   ....[29]....
        /*c0b4*/ 	.word	0x00030370


	//   ....[30]....
        /*c0b8*/ 	.word	0x00030380


	//   ....[31]....
        /*c0bc*/ 	.word	0x00030390


	//   ....[32]....
        /*c0c0*/ 	.word	0x000303a0


	//   ....[33]....
        /*c0c4*/ 	.word	0x000303d0


	//   ....[34]....
        /*c0c8*/ 	.word	0x000303e0


	//   ....[35]....
        /*c0cc*/ 	.word	0x000303f0


	//   ....[36]....
        /*c0d0*/ 	.word	0x00030400


	//   ....[37]....
        /*c0d4*/ 	.word	0x00030430


	//   ....[38]....
        /*c0d8*/ 	.word	0x00030440


	//   ....[39]....
        /*c0dc*/ 	.word	0x00030450


	//   ....[40]....
        /*c0e0*/ 	.word	0x00030460


	//   ....[41]....
        /*c0e4*/ 	.word	0x00030490


	//   ....[42]....
        /*c0e8*/ 	.word	0x000304a0


	//   ....[43]....
        /*c0ec*/ 	.word	0x000304b0


	//   ....[44]....
        /*c0f0*/ 	.word	0x000304c0


	//   ....[45]....
        /*c0f4*/ 	.word	0x000304f0


	//   ....[46]....
        /*c0f8*/ 	.word	0x00030500


	//   ....[47]....
        /*c0fc*/ 	.word	0x00030510


	//   ....[48]....
        /*c100*/ 	.word	0x00030520


	//   ....[49]....
        /*c104*/ 	.word	0x00030550


	//   ....[50]....
        /*c108*/ 	.word	0x00030560


	//   ....[51]....
        /*c10c*/ 	.word	0x00030570


	//   ....[52]....
        /*c110*/ 	.word	0x00030580


	//   ....[53]....
        /*c114*/ 	.word	0x000305b0


	//   ....[54]....
        /*c118*/ 	.word	0x000305c0


	//   ....[55]....
        /*c11c*/ 	.word	0x000305d0


	//   ....[56]....
        /*c120*/ 	.word	0x000305e0


	//   ....[57]....
        /*c124*/ 	.word	0x00030610


	//   ....[58]....
        /*c128*/ 	.word	0x00030620


	//   ....[59]....
        /*c12c*/ 	.word	0x00030630


	//   ....[60]....
        /*c130*/ 	.word	0x00030640


	//   ....[61]....
        /*c134*/ 	.word	0x00030670


	//   ....[62]....
        /*c138*/ 	.word	0x00030680


	//   ....[63]....
        /*c13c*/ 	.word	0x00030690


	//   ....[64]....
        /*c140*/ 	.word	0x000306a0


	//   ....[65]....
        /*c144*/ 	.word	0x000306d0


	//   ....[66]....
        /*c148*/ 	.word	0x000306e0


	//   ....[67]....
        /*c14c*/ 	.word	0x000306f0


	//   ....[68]....
        /*c150*/ 	.word	0x00030700


	//   ....[69]....
        /*c154*/ 	.word	0x00030730


	//   ....[70]....
        /*c158*/ 	.word	0x00030740


	//   ....[71]....
        /*c15c*/ 	.word	0x00030750


	//   ....[72]....
        /*c160*/ 	.word	0x00030760


	//   ....[73]....
        /*c164*/ 	.word	0x00030790


	//   ....[74]....
        /*c168*/ 	.word	0x000307a0


	//   ....[75]....
        /*c16c*/ 	.word	0x000307b0


	//   ....[76]....
        /*c170*/ 	.word	0x000307c0


	//   ....[77]....
        /*c174*/ 	.word	0x000307f0


	//   ....[78]....
        /*c178*/ 	.word	0x00030800


	//   ....[79]....
        /*c17c*/ 	.word	0x00030810


	//   ....[80]....
        /*c180*/ 	.word	0x00030820


	//   ....[81]....
        /*c184*/ 	.word	0x00030850


	//   ....[82]....
        /*c188*/ 	.word	0x00030860


	//   ....[83]....
        /*c18c*/ 	.word	0x00030870


	//   ....[84]....
        /*c190*/ 	.word	0x00030880


	//   ....[85]....
        /*c194*/ 	.word	0x000308b0


	//   ....[86]....
        /*c198*/ 	.word	0x000308c0


	//   ....[87]....
        /*c19c*/ 	.word	0x000308d0


	//   ....[88]....
        /*c1a0*/ 	.word	0x000308e0


	//   ....[89]....
        /*c1a4*/ 	.word	0x00030910


	//   ....[90]....
        /*c1a8*/ 	.word	0x00030920


	//   ....[91]....
        /*c1ac*/ 	.word	0x00030930


	//   ....[92]....
        /*c1b0*/ 	.word	0x00030940


	//   ....[93]....
        /*c1b4*/ 	.word	0x00030970


	//   ....[94]....
        /*c1b8*/ 	.word	0x00030980


	//   ....[95]....
        /*c1bc*/ 	.word	0x00030990


	//   ....[96]....
        /*c1c0*/ 	.word	0x000309a0


	//   ....[97]....
        /*c1c4*/ 	.word	0x000309d0


	//   ....[98]....
        /*c1c8*/ 	.word	0x000309e0


	//   ....[99]....
        /*c1cc*/ 	.word	0x000309f0


	//   ....[100]....
        /*c1d0*/ 	.word	0x00030a00


	//   ....[101]....
        /*c1d4*/ 	.word	0x00030a30


	//   ....[102]....
        /*c1d8*/ 	.word	0x00030a40


	//   ....[103]....
        /*c1dc*/ 	.word	0x00030a50


	//   ....[104]....
        /*c1e0*/ 	.word	0x00030a60


	//   ....[105]....
        /*c1e4*/ 	.word	0x00030a90


	//   ....[106]....
        /*c1e8*/ 	.word	0x00030aa0


	//   ....[107]....
        /*c1ec*/ 	.word	0x00030ab0


	//   ....[108]....
        /*c1f0*/ 	.word	0x00030ac0


	//   ....[109]....
        /*c1f4*/ 	.word	0x00030af0


	//   ....[110]....
        /*c1f8*/ 	.word	0x00030b00


	//   ....[111]....
        /*c1fc*/ 	.word	0x00030b10


	//   ....[112]....
        /*c200*/ 	.word	0x00030b20


	//   ....[113]....
        /*c204*/ 	.word	0x00030b50


	//   ....[114]....
        /*c208*/ 	.word	0x00030b60


	//   ....[115]....
        /*c20c*/ 	.word	0x00030b70


	//   ....[116]....
        /*c210*/ 	.word	0x00030b80


	//   ....[117]....
        /*c214*/ 	.word	0x00030bb0


	//   ....[118]....
        /*c218*/ 	.word	0x00030bc0


	//   ....[119]....
        /*c21c*/ 	.word	0x00030bd0


	//   ....[120]....
        /*c220*/ 	.word	0x00030be0


	//   ....[121]....
        /*c224*/ 	.word	0x00030c10


	//   ....[122]....
        /*c228*/ 	.word	0x00030c20


	//   ....[123]....
        /*c22c*/ 	.word	0x00030c30


	//   ....[124]....
        /*c230*/ 	.word	0x00030c40


	//   ....[125]....
        /*c234*/ 	.word	0x00030c70


	//   ....[126]....
        /*c238*/ 	.word	0x00030c80


	//   ....[127]....
        /*c23c*/ 	.word	0x00030c90


	//   ....[128]....
        /*c240*/ 	.word	0x00030ca0


	//   ....[129]....
        /*c244*/ 	.word	0x00030cd0


	//   ....[130]....
        /*c248*/ 	.word	0x00030ce0


	//   ....[131]....
        /*c24c*/ 	.word	0x00030cf0


	//   ....[132]....
        /*c250*/ 	.word	0x00030d00


	//   ....[133]....
        /*c254*/ 	.word	0x00030d30


	//   ....[134]....
        /*c258*/ 	.word	0x00030d40


	//   ....[135]....
        /*c25c*/ 	.word	0x00030d50


	//   ....[136]....
        /*c260*/ 	.word	0x00030d60


	//   ....[137]....
        /*c264*/ 	.word	0x00030d90


	//   ....[138]....
        /*c268*/ 	.word	0x00030da0


	//   ....[139]....
        /*c26c*/ 	.word	0x00030db0


	//   ....[140]....
        /*c270*/ 	.word	0x00030dc0


	//   ....[141]....
        /*c274*/ 	.word	0x00030df0


	//   ....[142]....
        /*c278*/ 	.word	0x00030e00


	//   ....[143]....
        /*c27c*/ 	.word	0x00030e10


	//   ....[144]....
        /*c280*/ 	.word	0x00030e20


	//   ....[145]....
        /*c284*/ 	.word	0x00030e50


	//   ....[146]....
        /*c288*/ 	.word	0x00030e60


	//   ....[147]....
        /*c28c*/ 	.word	0x00030e70


	//   ....[148]....
        /*c290*/ 	.word	0x00030e80


	//   ....[149]....
        /*c294*/ 	.word	0x00030eb0


	//   ....[150]....
        /*c298*/ 	.word	0x00030ec0


	//   ....[151]....
        /*c29c*/ 	.word	0x00030ed0


	//   ....[152]....
        /*c2a0*/ 	.word	0x00030ee0


	//   ....[153]....
        /*c2a4*/ 	.word	0x00030f10


	//   ....[154]....
        /*c2a8*/ 	.word	0x00030f20


	//   ....[155]....
        /*c2ac*/ 	.word	0x00030f30


	//   ....[156]....
        /*c2b0*/ 	.word	0x00030f40


	//   ....[157]....
        /*c2b4*/ 	.word	0x00030f70


	//   ....[158]....
        /*c2b8*/ 	.word	0x00030f80


	//   ....[159]....
        /*c2bc*/ 	.word	0x00030f90


	//   ....[160]....
        /*c2c0*/ 	.word	0x00030fa0


	//   ....[161]....
        /*c2c4*/ 	.word	0x00030fd0


	//   ....[162]....
        /*c2c8*/ 	.word	0x00030fe0


	//   ....[163]....
        /*c2cc*/ 	.word	0x00030ff0


	//   ....[164]....
        /*c2d0*/ 	.word	0x00031000


	//   ....[165]....
        /*c2d4*/ 	.word	0x00031030


	//   ....[166]....
        /*c2d8*/ 	.word	0x00031040


	//   ....[167]....
        /*c2dc*/ 	.word	0x00031050


	//   ....[168]....
        /*c2e0*/ 	.word	0x00031060


	//   ....[169]....
        /*c2e4*/ 	.word	0x00031090


	//   ....[170]....
        /*c2e8*/ 	.word	0x000310a0


	//   ....[171]....
        /*c2ec*/ 	.word	0x000310b0


	//   ....[172]....
        /*c2f0*/ 	.word	0x000310c0


	//   ....[173]....
        /*c2f4*/ 	.word	0x000310f0


	//   ....[174]....
        /*c2f8*/ 	.word	0x00031100


	//   ....[175]....
        /*c2fc*/ 	.word	0x00031110


	//   ....[176]....
        /*c300*/ 	.word	0x00031120


	//   ....[177]....
        /*c304*/ 	.word	0x00031150


	//   ....[178]....
        /*c308*/ 	.word	0x00031160


	//   ....[179]....
        /*c30c*/ 	.word	0x00031170


	//   ....[180]....
        /*c310*/ 	.word	0x00031180


	//   ....[181]....
        /*c314*/ 	.word	0x000311b0


	//   ....[182]....
        /*c318*/ 	.word	0x000311c0


	//   ....[183]....
        /*c31c*/ 	.word	0x000311d0


	//   ....[184]....
        /*c320*/ 	.word	0x000311e0


	//   ....[185]....
        /*c324*/ 	.word	0x00031210


	//   ....[186]....
        /*c328*/ 	.word	0x00031220


	//   ....[187]....
        /*c32c*/ 	.word	0x00031230


	//   ....[188]....
        /*c330*/ 	.word	0x00031240


	//   ....[189]....
        /*c334*/ 	.word	0x00031270


	//   ....[190]....
        /*c338*/ 	.word	0x00031280


	//   ....[191]....
        /*c33c*/ 	.word	0x00031290


	//   ....[192]....
        /*c340*/ 	.word	0x000312a0


	//   ....[193]....
        /*c344*/ 	.word	0x000312d0


	//   ....[194]....
        /*c348*/ 	.word	0x000312e0


	//   ....[195]....
        /*c34c*/ 	.word	0x000312f0


	//   ....[196]....
        /*c350*/ 	.word	0x00031300


	//   ....[197]....
        /*c354*/ 	.word	0x00031330


	//   ....[198]....
        /*c358*/ 	.word	0x00031340


	//   ....[199]....
        /*c35c*/ 	.word	0x00031350


	//   ....[200]....
        /*c360*/ 	.word	0x00031360


	//   ....[201]....
        /*c364*/ 	.word	0x00031390


	//   ....[202]....
        /*c368*/ 	.word	0x000313a0


	//   ....[203]....
        /*c36c*/ 	.word	0x000313b0


	//   ....[204]....
        /*c370*/ 	.word	0x000313c0


	//   ....[205]....
        /*c374*/ 	.word	0x000313f0


	//   ....[206]....
        /*c378*/ 	.word	0x00031400


	//   ....[207]....
        /*c37c*/ 	.word	0x00031410


	//   ....[208]....
        /*c380*/ 	.word	0x00031420


	//   ....[209]....
        /*c384*/ 	.word	0x00031450


	//   ....[210]....
        /*c388*/ 	.word	0x00031460


	//   ....[211]....
        /*c38c*/ 	.word	0x00031470


	//   ....[212]....
        /*c390*/ 	.word	0x00031480


	//   ....[213]....
        /*c394*/ 	.word	0x000314b0


	//   ....[214]....
        /*c398*/ 	.word	0x000314c0


	//   ....[215]....
        /*c39c*/ 	.word	0x000314d0


	//   ....[216]....
        /*c3a0*/ 	.word	0x000314e0


	//   ....[217]....
        /*c3a4*/ 	.word	0x00031510


	//   ....[218]....
        /*c3a8*/ 	.word	0x00031520


	//   ....[219]....
        /*c3ac*/ 	.word	0x00031530


	//   ....[220]....
        /*c3b0*/ 	.word	0x00031540


	//   ....[221]....
        /*c3b4*/ 	.word	0x00031570


	//   ....[222]....
        /*c3b8*/ 	.word	0x00031580


	//   ....[223]....
        /*c3bc*/ 	.word	0x00031590


	//   ....[224]....
        /*c3c0*/ 	.word	0x000315a0


	//   ....[225]....
        /*c3c4*/ 	.word	0x000315d0


	//   ....[226]....
        /*c3c8*/ 	.word	0x000315e0


	//   ....[227]....
        /*c3cc*/ 	.word	0x000315f0


	//   ....[228]....
        /*c3d0*/ 	.word	0x00031600


	//   ....[229]....
        /*c3d4*/ 	.word	0x00031630


	//   ....[230]....
        /*c3d8*/ 	.word	0x00031640


	//   ....[231]....
        /*c3dc*/ 	.word	0x00031650


	//   ....[232]....
        /*c3e0*/ 	.word	0x00031660


	//   ....[233]....
        /*c3e4*/ 	.word	0x00031690


	//   ....[234]....
        /*c3e8*/ 	.word	0x000316a0


	//   ....[235]....
        /*c3ec*/ 	.word	0x000316b0


	//   ....[236]....
        /*c3f0*/ 	.word	0x000316c0


	//   ....[237]....
        /*c3f4*/ 	.word	0x000316f0


	//   ....[238]....
        /*c3f8*/ 	.word	0x00031700


	//   ....[239]....
        /*c3fc*/ 	.word	0x00031710


	//   ....[240]....
        /*c400*/ 	.word	0x00031720


	//   ....[241]....
        /*c404*/ 	.word	0x00031750


	//   ....[242]....
        /*c408*/ 	.word	0x00031760


	//   ....[243]....
        /*c40c*/ 	.word	0x00031770


	//   ....[244]....
        /*c410*/ 	.word	0x00031780


	//   ....[245]....
        /*c414*/ 	.word	0x000317b0


	//   ....[246]....
        /*c418*/ 	.word	0x000317c0


	//   ....[247]....
        /*c41c*/ 	.word	0x000317d0


	//   ....[248]....
        /*c420*/ 	.word	0x000317e0


	//   ....[249]....
        /*c424*/ 	.word	0x00031810


	//   ....[250]....
        /*c428*/ 	.word	0x00031820


	//   ....[251]....
        /*c42c*/ 	.word	0x00031830


	//   ....[252]....
        /*c430*/ 	.word	0x00031840


	//   ....[253]....
        /*c434*/ 	.word	0x00031870


	//   ....[254]....
        /*c438*/ 	.word	0x00031880


	//   ....[255]....
        /*c43c*/ 	.word	0x00031890


	//   ....[0]....
        /*c440*/ 	.word	0x000318a0


	//   ....[1]....
        /*c444*/ 	.word	0x000318d0


	//   ....[2]....
        /*c448*/ 	.word	0x000318e0


	//   ....[3]....
        /*c44c*/ 	.word	0x000318f0


	//   ....[4]....
        /*c450*/ 	.word	0x00031900


	//   ....[5]....
        /*c454*/ 	.word	0x00031930


	//   ....[6]....
        /*c458*/ 	.word	0x00031940


	//   ....[7]....
        /*c45c*/ 	.word	0x00031950


	//   ....[8]....
        /*c460*/ 	.word	0x00031960


	//   ....[9]....
        /*c464*/ 	.word	0x00031990


	//   ....[10]....
        /*c468*/ 	.word	0x000319a0


	//   ....[11]....
        /*c46c*/ 	.word	0x000319b0


	//   ....[12]....
        /*c470*/ 	.word	0x000319c0


	//   ....[13]....
        /*c474*/ 	.word	0x000319f0


	//   ....[14]....
        /*c478*/ 	.word	0x00031a00


	//   ....[15]....
        /*c47c*/ 	.word	0x00031a10


	//   ....[16]....
        /*c480*/ 	.word	0x00031a20


	//   ....[17]....
        /*c484*/ 	.word	0x00031a50


	//   ....[18]....
        /*c488*/ 	.word	0x00031a60


	//   ....[19]....
        /*c48c*/ 	.word	0x00031a70


	//   ....[20]....
        /*c490*/ 	.word	0x00031a80


	//   ....[21]....
        /*c494*/ 	.word	0x00031ab0


	//   ....[22]....
        /*c498*/ 	.word	0x00031ac0


	//   ....[23]....
        /*c49c*/ 	.word	0x00031ad0


	//   ....[24]....
        /*c4a0*/ 	.word	0x00031ae0


	//   ....[25]....
        /*c4a4*/ 	.word	0x00031b10


	//   ....[26]....
        /*c4a8*/ 	.word	0x00031b20


	//   ....[27]....
        /*c4ac*/ 	.word	0x00031b30


	//   ....[28]....
        /*c4b0*/ 	.word	0x00031b40


	//   ....[29]....
        /*c4b4*/ 	.word	0x00031b70


	//   ....[30]....
        /*c4b8*/ 	.word	0x00031b80


	//   ....[31]....
        /*c4bc*/ 	.word	0x00031b90


	//   ....[32]....
        /*c4c0*/ 	.word	0x00031ba0


	//   ....[33]....
        /*c4c4*/ 	.word	0x00031bd0


	//   ....[34]....
        /*c4c8*/ 	.word	0x00031be0


	//   ....[35]....
        /*c4cc*/ 	.word	0x00031bf0


	//   ....[36]....
        /*c4d0*/ 	.word	0x00031c00


	//   ....[37]....
        /*c4d4*/ 	.word	0x00031c30


	//   ....[38]....
        /*c4d8*/ 	.word	0x00031c40


	//   ....[39]....
        /*c4dc*/ 	.word	0x00031c50


	//   ....[40]....
        /*c4e0*/ 	.word	0x00031c60


	//   ....[41]....
        /*c4e4*/ 	.word	0x00031c90


	//   ....[42]....
        /*c4e8*/ 	.word	0x00031ca0


	//   ....[43]....
        /*c4ec*/ 	.word	0x00031cb0


	//   ....[44]....
        /*c4f0*/ 	.word	0x00031cc0


	//   ....[45]....
        /*c4f4*/ 	.word	0x00031cf0


	//   ....[46]....
        /*c4f8*/ 	.word	0x00031d00


	//   ....[47]....
        /*c4fc*/ 	.word	0x00031d10


	//   ....[48]....
        /*c500*/ 	.word	0x00031d20


	//   ....[49]....
        /*c504*/ 	.word	0x00031d50


	//   ....[50]....
        /*c508*/ 	.word	0x00031d60


	//   ....[51]....
        /*c50c*/ 	.word	0x00031d70


	//   ....[52]....
        /*c510*/ 	.word	0x00031d80


	//   ....[53]....
        /*c514*/ 	.word	0x00031db0


	//   ....[54]....
        /*c518*/ 	.word	0x00031dc0


	//   ....[55]....
        /*c51c*/ 	.word	0x00031dd0


	//   ....[56]....
        /*c520*/ 	.word	0x00031de0


	//   ....[57]....
        /*c524*/ 	.word	0x00031e10


	//   ....[58]....
        /*c528*/ 	.word	0x00031e20


	//   ....[59]....
        /*c52c*/ 	.word	0x00031e30


	//   ....[60]....
        /*c530*/ 	.word	0x00031e40


	//   ....[61]....
        /*c534*/ 	.word	0x00031e70


	//   ....[62]....
        /*c538*/ 	.word	0x00031e80


	//   ....[63]....
        /*c53c*/ 	.word	0x00031e90


	//   ....[64]....
        /*c540*/ 	.word	0x00031ea0


	//   ....[65]....
        /*c544*/ 	.word	0x00031ed0


	//   ....[66]....
        /*c548*/ 	.word	0x00031ee0


	//   ....[67]....
        /*c54c*/ 	.word	0x00031ef0


	//   ....[68]....
        /*c550*/ 	.word	0x00031f00


	//   ....[69]....
        /*c554*/ 	.word	0x00031f30


	//   ....[70]....
        /*c558*/ 	.word	0x00031f40


	//   ....[71]....
        /*c55c*/ 	.word	0x00031f50


	//   ....[72]....
        /*c560*/ 	.word	0x00031f60


	//   ....[73]....
        /*c564*/ 	.word	0x00031f90


	//   ....[74]....
        /*c568*/ 	.word	0x00031fa0


	//   ....[75]....
        /*c56c*/ 	.word	0x00031fb0


	//   ....[76]....
        /*c570*/ 	.word	0x00031fc0


	//   ....[77]....
        /*c574*/ 	.word	0x00031ff0


	//   ....[78]....
        /*c578*/ 	.word	0x00032000


	//   ....[79]....
        /*c57c*/ 	.word	0x00032010


	//   ....[80]....
        /*c580*/ 	.word	0x00032020


	//   ....[81]....
        /*c584*/ 	.word	0x00032050


	//   ....[82]....
        /*c588*/ 	.word	0x00032060


	//   ....[83]....
        /*c58c*/ 	.word	0x00032070


	//   ....[84]....
        /*c590*/ 	.word	0x00032080


	//   ....[85]....
        /*c594*/ 	.word	0x000320b0


	//   ....[86]....
        /*c598*/ 	.word	0x000320c0


	//   ....[87]....
        /*c59c*/ 	.word	0x000320d0


	//   ....[88]....
        /*c5a0*/ 	.word	0x000320e0


	//   ....[89]....
        /*c5a4*/ 	.word	0x00032110


	//   ....[90]....
        /*c5a8*/ 	.word	0x00032120


	//   ....[91]....
        /*c5ac*/ 	.word	0x00032130


	//   ....[92]....
        /*c5b0*/ 	.word	0x00032140


	//   ....[93]....
        /*c5b4*/ 	.word	0x00032170


	//   ....[94]....
        /*c5b8*/ 	.word	0x00032180


	//   ....[95]....
        /*c5bc*/ 	.word	0x00032190


	//   ....[96]....
        /*c5c0*/ 	.word	0x000321a0


	//   ....[97]....
        /*c5c4*/ 	.word	0x000321d0


	//   ....[98]....
        /*c5c8*/ 	.word	0x000321e0


	//   ....[99]....
        /*c5cc*/ 	.word	0x000321f0


	//   ....[100]....
        /*c5d0*/ 	.word	0x00032200


	//   ....[101]....
        /*c5d4*/ 	.word	0x00032230


	//   ....[102]....
        /*c5d8*/ 	.word	0x00032240


	//   ....[103]....
        /*c5dc*/ 	.word	0x00032250


	//   ....[104]....
        /*c5e0*/ 	.word	0x00032260


	//   ....[105]....
        /*c5e4*/ 	.word	0x00032290


	//   ....[106]....
        /*c5e8*/ 	.word	0x000322a0


	//   ....[107]....
        /*c5ec*/ 	.word	0x000322b0


	//   ....[108]....
        /*c5f0*/ 	.word	0x000322c0


	//   ....[109]....
        /*c5f4*/ 	.word	0x000322f0


	//   ....[110]....
        /*c5f8*/ 	.word	0x00032300


	//   ....[111]....
        /*c5fc*/ 	.word	0x00032310


	//   ....[112]....
        /*c600*/ 	.word	0x00032320


	//   ....[113]....
        /*c604*/ 	.word	0x00032350


	//   ....[114]....
        /*c608*/ 	.word	0x00032360


	//   ....[115]....
        /*c60c*/ 	.word	0x00032370


	//   ....[116]....
        /*c610*/ 	.word	0x00032380


	//   ....[117]....
        /*c614*/ 	.word	0x000323b0


	//   ....[118]....
        /*c618*/ 	.word	0x000323c0


	//   ....[119]....
        /*c61c*/ 	.word	0x000323d0


	//   ....[120]....
        /*c620*/ 	.word	0x000323e0


	//   ....[121]....
        /*c624*/ 	.word	0x00032410


	//   ....[122]....
        /*c628*/ 	.word	0x00032420


	//   ....[123]....
        /*c62c*/ 	.word	0x00032430


	//   ....[124]....
        /*c630*/ 	.word	0x00032440


	//   ....[125]....
        /*c634*/ 	.word	0x00032470


	//   ....[126]....
        /*c638*/ 	.word	0x00032480


	//   ....[127]....
        /*c63c*/ 	.word	0x00032490


	//   ....[128]....
        /*c640*/ 	.word	0x000324a0


	//   ....[129]....
        /*c644*/ 	.word	0x000324d0


	//   ....[130]....
        /*c648*/ 	.word	0x000324e0


	//   ....[131]....
        /*c64c*/ 	.word	0x000324f0


	//   ....[132]....
        /*c650*/ 	.word	0x00032500


	//   ....[133]....
        /*c654*/ 	.word	0x00032530


	//   ....[134]....
        /*c658*/ 	.word	0x00032540


	//   ....[135]....
        /*c65c*/ 	.word	0x00032550


	//   ....[136]....
        /*c660*/ 	.word	0x00032560


	//   ....[137]....
        /*c664*/ 	.word	0x00032590


	//   ....[138]....
        /*c668*/ 	.word	0x000325a0


	//   ....[139]....
        /*c66c*/ 	.word	0x000325b0


	//   ....[140]....
        /*c670*/ 	.word	0x000325c0


	//   ....[141]....
        /*c674*/ 	.word	0x000325f0


	//   ....[142]....
        /*c678*/ 	.word	0x00032600


	//   ....[143]....
        /*c67c*/ 	.word	0x00032610


	//   ....[144]....
        /*c680*/ 	.word	0x00032620


	//   ....[145]....
        /*c684*/ 	.word	0x00032650


	//   ....[146]....
        /*c688*/ 	.word	0x00032660


	//   ....[147]....
        /*c68c*/ 	.word	0x00032670


	//   ....[148]....
        /*c690*/ 	.word	0x00032680


	//   ....[149]....
        /*c694*/ 	.word	0x000326b0


	//   ....[150]....
        /*c698*/ 	.word	0x000326c0


	//   ....[151]....
        /*c69c*/ 	.word	0x000326d0


	//   ....[152]....
        /*c6a0*/ 	.word	0x000326e0


	//   ....[153]....
        /*c6a4*/ 	.word	0x00032710


	//   ....[154]....
        /*c6a8*/ 	.word	0x00032720


	//   ....[155]....
        /*c6ac*/ 	.word	0x00032730


	//   ....[156]....
        /*c6b0*/ 	.word	0x00032740


	//   ....[157]....
        /*c6b4*/ 	.word	0x00032770


	//   ....[158]....
        /*c6b8*/ 	.word	0x00032780


	//   ....[159]....
        /*c6bc*/ 	.word	0x00032790


	//   ....[160]....
        /*c6c0*/ 	.word	0x000327a0


	//   ....[161]....
        /*c6c4*/ 	.word	0x000327d0


	//   ....[162]....
        /*c6c8*/ 	.word	0x000327e0


	//   ....[163]....
        /*c6cc*/ 	.word	0x000327f0


	//   ....[164]....
        /*c6d0*/ 	.word	0x00032800


	//   ....[165]....
        /*c6d4*/ 	.word	0x00032830


	//   ....[166]....
        /*c6d8*/ 	.word	0x00032840


	//   ....[167]....
        /*c6dc*/ 	.word	0x00032850


	//   ....[168]....
        /*c6e0*/ 	.word	0x00032860


	//   ....[169]....
        /*c6e4*/ 	.word	0x00032890


	//   ....[170]....
        /*c6e8*/ 	.word	0x000328a0


	//   ....[171]....
        /*c6ec*/ 	.word	0x000328b0


	//   ....[172]....
        /*c6f0*/ 	.word	0x000328c0


	//   ....[173]....
        /*c6f4*/ 	.word	0x000328f0


	//   ....[174]....
        /*c6f8*/ 	.word	0x00032900


	//   ....[175]....
        /*c6fc*/ 	.word	0x00032910


	//   ....[176]....
        /*c700*/ 	.word	0x00032920


	//   ....[177]....
        /*c704*/ 	.word	0x00032950


	//   ....[178]....
        /*c708*/ 	.word	0x00032960


	//   ....[179]....
        /*c70c*/ 	.word	0x00032970


	//   ....[180]....
        /*c710*/ 	.word	0x00032980


	//   ....[181]....
        /*c714*/ 	.word	0x000329b0


	//   ....[182]....
        /*c718*/ 	.word	0x000329c0


	//   ....[183]....
        /*c71c*/ 	.word	0x000329d0


	//   ....[184]....
        /*c720*/ 	.word	0x000329e0


	//   ....[185]....
        /*c724*/ 	.word	0x00032a10


	//   ....[186]....
        /*c728*/ 	.word	0x00032a20


	//   ....[187]....
        /*c72c*/ 	.word	0x00032a30


	//   ....[188]....
        /*c730*/ 	.word	0x00032a40


	//   ....[189]....
        /*c734*/ 	.word	0x00032a70


	//   ....[190]....
        /*c738*/ 	.word	0x00032a80


	//   ....[191]....
        /*c73c*/ 	.word	0x00032a90


	//   ....[192]....
        /*c740*/ 	.word	0x00032aa0


	//   ....[193]....
        /*c744*/ 	.word	0x00032ad0


	//   ....[194]....
        /*c748*/ 	.word	0x00032ae0


	//   ....[195]....
        /*c74c*/ 	.word	0x00032af0


	//   ....[196]....
        /*c750*/ 	.word	0x00032b00


	//   ....[197]....
        /*c754*/ 	.word	0x00032b30


	//   ....[198]....
        /*c758*/ 	.word	0x00032b40


	//   ....[199]....
        /*c75c*/ 	.word	0x00032b50


	//   ....[200]....
        /*c760*/ 	.word	0x00032b60


	//   ....[201]....
        /*c764*/ 	.word	0x00032b90


	//   ....[202]....
        /*c768*/ 	.word	0x00032ba0


	//   ....[203]....
        /*c76c*/ 	.word	0x00032bb0


	//   ....[204]....
        /*c770*/ 	.word	0x00032bc0


	//   ....[205]....
        /*c774*/ 	.word	0x00032bf0


	//   ....[206]....
        /*c778*/ 	.word	0x00032c00


	//   ....[207]....
        /*c77c*/ 	.word	0x00032c10


	//   ....[208]....
        /*c780*/ 	.word	0x00032c20


	//   ....[209]....
        /*c784*/ 	.word	0x00032c50


	//   ....[210]....
        /*c788*/ 	.word	0x00032c60


	//   ....[211]....
        /*c78c*/ 	.word	0x00032c70


	//   ....[212]....
        /*c790*/ 	.word	0x00032c80


	//   ....[213]....
        /*c794*/ 	.word	0x00032cb0


	//   ....[214]....
        /*c798*/ 	.word	0x00032cc0


	//   ....[215]....
        /*c79c*/ 	.word	0x00032cd0


	//   ....[216]....
        /*c7a0*/ 	.word	0x00032ce0


	//   ....[217]....
        /*c7a4*/ 	.word	0x00032d10


	//   ....[218]....
        /*c7a8*/ 	.word	0x00032d20


	//   ....[219]....
        /*c7ac*/ 	.word	0x00032d30


	//   ....[220]....
        /*c7b0*/ 	.word	0x00032d40


	//   ....[221]....
        /*c7b4*/ 	.word	0x00032d70


	//   ....[222]....
        /*c7b8*/ 	.word	0x00032d80


	//   ....[223]....
        /*c7bc*/ 	.word	0x00032d90


	//   ....[224]....
        /*c7c0*/ 	.word	0x00032da0


	//   ....[225]....
        /*c7c4*/ 	.word	0x00032dd0


	//   ....[226]....
        /*c7c8*/ 	.word	0x00032de0


	//   ....[227]....
        /*c7cc*/ 	.word	0x00032df0


	//   ....[228]....
        /*c7d0*/ 	.word	0x00032e00


	//   ....[229]....
        /*c7d4*/ 	.word	0x00032e30


	//   ....[230]....
        /*c7d8*/ 	.word	0x00032e40


	//   ....[231]....
        /*c7dc*/ 	.word	0x00032e50


	//   ....[232]....
        /*c7e0*/ 	.word	0x00032e60


	//   ....[233]....
        /*c7e4*/ 	.word	0x00032e90


	//   ....[234]....
        /*c7e8*/ 	.word	0x00032ea0


	//   ....[235]....
        /*c7ec*/ 	.word	0x00032eb0


	//   ....[236]....
        /*c7f0*/ 	.word	0x00032ec0


	//   ....[237]....
        /*c7f4*/ 	.word	0x00032ef0


	//   ....[238]....
        /*c7f8*/ 	.word	0x00032f00


	//   ....[239]....
        /*c7fc*/ 	.word	0x00032f10


	//   ....[240]....
        /*c800*/ 	.word	0x00032f20


	//   ....[241]....
        /*c804*/ 	.word	0x00032f50


	//   ....[242]....
        /*c808*/ 	.word	0x00032f60


	//   ....[243]....
        /*c80c*/ 	.word	0x00032f70


	//   ....[244]....
        /*c810*/ 	.word	0x00032f80


	//   ....[245]....
        /*c814*/ 	.word	0x00032fb0


	//   ....[246]....
        /*c818*/ 	.word	0x00032fc0


	//   ....[247]....
        /*c81c*/ 	.word	0x00032fd0


	//   ....[248]....
        /*c820*/ 	.word	0x00032fe0


	//   ....[249]....
        /*c824*/ 	.word	0x00033010


	//   ....[250]....
        /*c828*/ 	.word	0x00033020


	//   ....[251]....
        /*c82c*/ 	.word	0x00033030


	//   ....[252]....
        /*c830*/ 	.word	0x00033040


	//   ....[253]....
        /*c834*/ 	.word	0x00033070


	//   ....[254]....
        /*c838*/ 	.word	0x00033080


	//   ....[255]....
        /*c83c*/ 	.word	0x00033090


	//   ....[0]....
        /*c840*/ 	.word	0x000330a0


	//   ....[1]....
        /*c844*/ 	.word	0x000330d0


	//   ....[2]....
        /*c848*/ 	.word	0x000330e0


	//   ....[3]....
        /*c84c*/ 	.word	0x000330f0


	//   ....[4]....
        /*c850*/ 	.word	0x00033100


	//   ....[5]....
        /*c854*/ 	.word	0x00033130


	//   ....[6]....
        /*c858*/ 	.word	0x00033140


	//   ....[7]....
        /*c85c*/ 	.word	0x00033150


	//   ....[8]....
        /*c860*/ 	.word	0x00033160


	//   ....[9]....
        /*c864*/ 	.word	0x00033190


	//   ....[10]....
        /*c868*/ 	.word	0x000331a0


	//   ....[11]....
        /*c86c*/ 	.word	0x000331b0


	//   ....[12]....
        /*c870*/ 	.word	0x000331c0


	//   ....[13]....
        /*c874*/ 	.word	0x000331f0


	//   ....[14]....
        /*c878*/ 	.word	0x00033200


	//   ....[15]....
        /*c87c*/ 	.word	0x00033210


	//   ....[16]....
        /*c880*/ 	.word	0x00033220


	//   ....[17]....
        /*c884*/ 	.word	0x00033250


	//   ....[18]....
        /*c888*/ 	.word	0x00033260


	//   ....[19]....
        /*c88c*/ 	.word	0x00033270


	//   ....[20]....
        /*c890*/ 	.word	0x00033280


	//   ....[21]....
        /*c894*/ 	.word	0x000332b0


	//   ....[22]....
        /*c898*/ 	.word	0x000332c0


	//   ....[23]....
        /*c89c*/ 	.word	0x000332d0


	//   ....[24]....
        /*c8a0*/ 	.word	0x000332e0


	//   ....[25]....
        /*c8a4*/ 	.word	0x00033310


	//   ....[26]....
        /*c8a8*/ 	.word	0x00033320


	//   ....[27]....
        /*c8ac*/ 	.word	0x00033330


	//   ....[28]....
        /*c8b0*/ 	.word	0x00033340


	//   ....[29]....
        /*c8b4*/ 	.word	0x00033370


	//   ....[30]....
        /*c8b8*/ 	.word	0x00033380


	//   ....[31]....
        /*c8bc*/ 	.word	0x00033390


	//   ....[32]....
        /*c8c0*/ 	.word	0x000333a0


	//   ....[33]....
        /*c8c4*/ 	.word	0x000333d0


	//   ....[34]....
        /*c8c8*/ 	.word	0x000333e0


	//   ....[35]....
        /*c8cc*/ 	.word	0x000333f0


	//   ....[36]....
        /*c8d0*/ 	.word	0x00033400


	//   ....[37]....
        /*c8d4*/ 	.word	0x00033430


	//   ....[38]....
        /*c8d8*/ 	.word	0x00033440


	//   ....[39]....
        /*c8dc*/ 	.word	0x00033450


	//   ....[40]....
        /*c8e0*/ 	.word	0x00033460


	//   ....[41]....
        /*c8e4*/ 	.word	0x00033490


	//   ....[42]....
        /*c8e8*/ 	.word	0x000334a0


	//   ....[43]....
        /*c8ec*/ 	.word	0x000334b0


	//   ....[44]....
        /*c8f0*/ 	.word	0x000334c0


	//   ....[45]....
        /*c8f4*/ 	.word	0x000334f0


	//   ....[46]....
        /*c8f8*/ 	.word	0x00033500


	//   ....[47]....
        /*c8fc*/ 	.word	0x00033510


	//   ....[48]....
        /*c900*/ 	.word	0x00033520


	//   ....[49]....
        /*c904*/ 	.word	0x00033550


	//   ....[50]....
        /*c908*/ 	.word	0x00033560


	//   ....[51]....
        /*c90c*/ 	.word	0x00033570


	//   ....[52]....
        /*c910*/ 	.word	0x00033580


	//   ....[53]....
        /*c914*/ 	.word	0x000335b0


	//   ....[54]....
        /*c918*/ 	.word	0x000335c0


	//   ....[55]....
        /*c91c*/ 	.word	0x000335d0


	//   ....[56]....
        /*c920*/ 	.word	0x000335e0


	//   ....[57]....
        /*c924*/ 	.word	0x00033610


	//   ....[58]....
        /*c928*/ 	.word	0x00033620


	//   ....[59]....
        /*c92c*/ 	.word	0x00033630


	//   ....[60]....
        /*c930*/ 	.word	0x00033640


	//   ....[61]....
        /*c934*/ 	.word	0x00033670


	//   ....[62]....
        /*c938*/ 	.word	0x00033680


	//   ....[63]....
        /*c93c*/ 	.word	0x00033690


	//   ....[64]....
        /*c940*/ 	.word	0x000336a0


	//   ....[65]....
        /*c944*/ 	.word	0x000336d0


	//   ....[66]....
        /*c948*/ 	.word	0x000336e0


	//   ....[67]....
        /*c94c*/ 	.word	0x000336f0


	//   ....[68]....
        /*c950*/ 	.word	0x00033700


	//   ....[69]....
        /*c954*/ 	.word	0x00033730


	//   ....[70]....
        /*c958*/ 	.word	0x00033740


	//   ....[71]....
        /*c95c*/ 	.word	0x00033750


	//   ....[72]....
        /*c960*/ 	.word	0x00033760


	//   ....[73]....
        /*c964*/ 	.word	0x00033790


	//   ....[74]....
        /*c968*/ 	.word	0x000337a0


	//   ....[75]....
        /*c96c*/ 	.word	0x000337b0


	//   ....[76]....
        /*c970*/ 	.word	0x000337c0


	//   ....[77]....
        /*c974*/ 	.word	0x000337f0


	//   ....[78]....
        /*c978*/ 	.word	0x00033800


	//   ....[79]....
        /*c97c*/ 	.word	0x00033810


	//   ....[80]....
        /*c980*/ 	.word	0x00033820


	//   ....[81]....
        /*c984*/ 	.word	0x00033850


	//   ....[82]....
        /*c988*/ 	.word	0x00033860


	//   ....[83]....
        /*c98c*/ 	.word	0x00033870


	//   ....[84]....
        /*c990*/ 	.word	0x00033880


	//   ....[85]....
        /*c994*/ 	.word	0x000338b0


	//   ....[86]....
        /*c998*/ 	.word	0x000338c0


	//   ....[87]....
        /*c99c*/ 	.word	0x000338d0


	//   ....[88]....
        /*c9a0*/ 	.word	0x000338e0


	//   ....[89]....
        /*c9a4*/ 	.word	0x00033910


	//   ....[90]....
        /*c9a8*/ 	.word	0x00033920


	//   ....[91]....
        /*c9ac*/ 	.word	0x00033930


	//   ....[92]....
        /*c9b0*/ 	.word	0x00033940


	//   ....[93]....
        /*c9b4*/ 	.word	0x00033970


	//   ....[94]....
        /*c9b8*/ 	.word	0x00033980


	//   ....[95]....
        /*c9bc*/ 	.word	0x00033990


	//   ....[96]....
        /*c9c0*/ 	.word	0x000339a0


	//   ....[97]....
        /*c9c4*/ 	.word	0x000339d0


	//   ....[98]....
        /*c9c8*/ 	.word	0x000339e0


	//   ....[99]....
        /*c9cc*/ 	.word	0x000339f0


	//   ....[100]....
        /*c9d0*/ 	.word	0x00033a00


	//   ....[101]....
        /*c9d4*/ 	.word	0x00033a30


	//   ....[102]....
        /*c9d8*/ 	.word	0x00033a40


	//   ....[103]....
        /*c9dc*/ 	.word	0x00033a50


	//   ....[104]....
        /*c9e0*/ 	.word	0x00033a60


	//   ....[105]....
        /*c9e4*/ 	.word	0x00033a90


	//   ....[106]....
        /*c9e8*/ 	.word	0x00033aa0


	//   ....[107]....
        /*c9ec*/ 	.word	0x00033ab0


	//   ....[108]....
        /*c9f0*/ 	.word	0x00033ac0


	//   ....[109]....
        /*c9f4*/ 	.word	0x00033af0


	//   ....[110]....
        /*c9f8*/ 	.word	0x00033b00


	//   ....[111]....
        /*c9fc*/ 	.word	0x00033b10


	//   ....[112]....
        /*ca00*/ 	.word	0x00033b20


	//   ....[113]....
        /*ca04*/ 	.word	0x00033b50


	//   ....[114]....
        /*ca08*/ 	.word	0x00033b60


	//   ....[115]....
        /*ca0c*/ 	.word	0x00033b70


	//   ....[116]....
        /*ca10*/ 	.word	0x00033b80


	//   ....[117]....
        /*ca14*/ 	.word	0x00033bb0


	//   ....[118]....
        /*ca18*/ 	.word	0x00033bc0


	//   ....[119]....
        /*ca1c*/ 	.word	0x00033bd0


	//   ....[120]....
        /*ca20*/ 	.word	0x00033be0


	//   ....[121]....
        /*ca24*/ 	.word	0x00033c10


	//   ....[122]....
        /*ca28*/ 	.word	0x00033c20


	//   ....[123]....
        /*ca2c*/ 	.word	0x00033c30


	//   ....[124]....
        /*ca30*/ 	.word	0x00033c40


	//   ....[125]....
        /*ca34*/ 	.word	0x00033c70


	//   ....[126]....
        /*ca38*/ 	.word	0x00033c80


	//   ....[127]....
        /*ca3c*/ 	.word	0x00033c90


	//   ....[128]....
        /*ca40*/ 	.word	0x00033ca0


	//   ....[129]....
        /*ca44*/ 	.word	0x00033cd0


	//   ....[130]....
        /*ca48*/ 	.word	0x00033ce0


	//   ....[131]....
        /*ca4c*/ 	.word	0x00033cf0


	//   ....[132]....
        /*ca50*/ 	.word	0x00033d00


	//   ....[133]....
        /*ca54*/ 	.word	0x00033d30


	//   ....[134]....
        /*ca58*/ 	.word	0x00033d40


	//   ....[135]....
        /*ca5c*/ 	.word	0x00033d50


	//   ....[136]....
        /*ca60*/ 	.word	0x00033d60


	//   ....[137]....
        /*ca64*/ 	.word	0x00033d90


	//   ....[138]....
        /*ca68*/ 	.word	0x00033da0


	//   ....[139]....
        /*ca6c*/ 	.word	0x00033db0


	//   ....[140]....
        /*ca70*/ 	.word	0x00033dc0


	//   ....[141]....
        /*ca74*/ 	.word	0x00033df0


	//   ....[142]....
        /*ca78*/ 	.word	0x00033e00


	//   ....[143]....
        /*ca7c*/ 	.word	0x00033e10


	//   ....[144]....
        /*ca80*/ 	.word	0x00033e20


	//   ....[145]....
        /*ca84*/ 	.word	0x00033e50


	//   ....[146]....
        /*ca88*/ 	.word	0x00033e60


	//   ....[147]....
        /*ca8c*/ 	.word	0x00033e70


	//   ....[148]....
        /*ca90*/ 	.word	0x00033e80


	//   ....[149]....
        /*ca94*/ 	.word	0x00033eb0


	//   ....[150]....
        /*ca98*/ 	.word	0x00033ec0


	//   ....[151]....
        /*ca9c*/ 	.word	0x00033ed0


	//   ....[152]....
        /*caa0*/ 	.word	0x00033ee0


	//   ....[153]....
        /*caa4*/ 	.word	0x00033f10


	//   ....[154]....
        /*caa8*/ 	.word	0x00033f20


	//   ....[155]....
        /*caac*/ 	.word	0x00033f30


	//   ....[156]....
        /*cab0*/ 	.word	0x00033f40


	//   ....[157]....
        /*cab4*/ 	.word	0x00033f70


	//   ....[158]....
        /*cab8*/ 	.word	0x00033f80


	//   ....[159]....
        /*cabc*/ 	.word	0x00033f90


	//   ....[160]....
        /*cac0*/ 	.word	0x00033fa0


	//   ....[161]....
        /*cac4*/ 	.word	0x00033fd0


	//   ....[162]....
        /*cac8*/ 	.word	0x00033fe0


	//   ....[163]....
        /*cacc*/ 	.word	0x00033ff0


	//   ....[164]....
        /*cad0*/ 	.word	0x00034000


	//   ....[165]....
        /*cad4*/ 	.word	0x00034030


	//   ....[166]....
        /*cad8*/ 	.word	0x00034040


	//   ....[167]....
        /*cadc*/ 	.word	0x00034050


	//   ....[168]....
        /*cae0*/ 	.word	0x00034060


	//   ....[169]....
        /*cae4*/ 	.word	0x00034090


	//   ....[170]....
        /*cae8*/ 	.word	0x000340a0


	//   ....[171]....
        /*caec*/ 	.word	0x000340b0


	//   ....[172]....
        /*caf0*/ 	.word	0x000340c0


	//   ....[173]....
        /*caf4*/ 	.word	0x000340f0


	//   ....[174]....
        /*caf8*/ 	.word	0x00034100


	//   ....[175]....
        /*cafc*/ 	.word	0x00034110


	//   ....[176]....
        /*cb00*/ 	.word	0x00034120


	//   ....[177]....
        /*cb04*/ 	.word	0x00034150


	//   ....[178]....
        /*cb08*/ 	.word	0x00034160


	//   ....[179]....
        /*cb0c*/ 	.word	0x00034170


	//   ....[180]....
        /*cb10*/ 	.word	0x00034180


	//   ....[181]....
        /*cb14*/ 	.word	0x000341b0


	//   ....[182]....
        /*cb18*/ 	.word	0x000341c0


	//   ....[183]....
        /*cb1c*/ 	.word	0x000341d0


	//   ....[184]....
        /*cb20*/ 	.word	0x000341e0


	//   ....[185]....
        /*cb24*/ 	.word	0x00034210


	//   ....[186]....
        /*cb28*/ 	.word	0x00034220


	//   ....[187]....
        /*cb2c*/ 	.word	0x00034230


	//   ....[188]....
        /*cb30*/ 	.word	0x00034240


	//   ....[189]....
        /*cb34*/ 	.word	0x00034270


	//   ....[190]....
        /*cb38*/ 	.word	0x00034280


	//   ....[191]....
        /*cb3c*/ 	.word	0x00034290


	//   ....[192]....
        /*cb40*/ 	.word	0x000342a0


	//   ....[193]....
        /*cb44*/ 	.word	0x000342d0


	//   ....[194]....
        /*cb48*/ 	.word	0x000342e0


	//   ....[195]....
        /*cb4c*/ 	.word	0x000342f0


	//   ....[196]....
        /*cb50*/ 	.word	0x00034300


	//   ....[197]....
        /*cb54*/ 	.word	0x00034330


	//   ....[198]....
        /*cb58*/ 	.word	0x00034340


	//   ....[199]....
        /*cb5c*/ 	.word	0x00034350


	//   ....[200]....
        /*cb60*/ 	.word	0x00034360


	//   ....[201]....
        /*cb64*/ 	.word	0x00034390


	//   ....[202]....
        /*cb68*/ 	.word	0x000343a0


	//   ....[203]....
        /*cb6c*/ 	.word	0x000343b0


	//   ....[204]....
        /*cb70*/ 	.word	0x000343c0


	//   ....[205]....
        /*cb74*/ 	.word	0x000343f0


	//   ....[206]....
        /*cb78*/ 	.word	0x00034400


	//   ....[207]....
        /*cb7c*/ 	.word	0x00034410


	//   ....[208]....
        /*cb80*/ 	.word	0x00034420


	//   ....[209]....
        /*cb84*/ 	.word	0x00034450


	//   ....[210]....
        /*cb88*/ 	.word	0x00034460


	//   ....[211]....
        /*cb8c*/ 	.word	0x00034470


	//   ....[212]....
        /*cb90*/ 	.word	0x00034480


	//   ....[213]....
        /*cb94*/ 	.word	0x000344b0


	//   ....[214]....
        /*cb98*/ 	.word	0x000344c0


	//   ....[215]....
        /*cb9c*/ 	.word	0x000344d0


	//   ....[216]....
        /*cba0*/ 	.word	0x000344e0


	//   ....[217]....
        /*cba4*/ 	.word	0x00034510


	//   ....[218]....
        /*cba8*/ 	.word	0x00034520


	//   ....[219]....
        /*cbac*/ 	.word	0x00034530


	//   ....[220]....
        /*cbb0*/ 	.word	0x00034540


	//   ....[221]....
        /*cbb4*/ 	.word	0x00034570


	//   ....[222]....
        /*cbb8*/ 	.word	0x00034580


	//   ....[223]....
        /*cbbc*/ 	.word	0x00034590


	//   ....[224]....
        /*cbc0*/ 	.word	0x000345a0


	//   ....[225]....
        /*cbc4*/ 	.word	0x000345d0


	//   ....[226]....
        /*cbc8*/ 	.word	0x000345e0


	//   ....[227]....
        /*cbcc*/ 	.word	0x000345f0


	//   ....[228]....
        /*cbd0*/ 	.word	0x00034600


	//   ....[229]....
        /*cbd4*/ 	.word	0x00034630


	//   ....[230]....
        /*cbd8*/ 	.word	0x00034640


	//   ....[231]....
        /*cbdc*/ 	.word	0x00034650


	//   ....[232]....
        /*cbe0*/ 	.word	0x00034660


	//   ....[233]....
        /*cbe4*/ 	.word	0x00034690


	//   ....[234]....
        /*cbe8*/ 	.word	0x000346a0


	//   ....[235]....
        /*cbec*/ 	.word	0x000346b0


	//   ....[236]....
        /*cbf0*/ 	.word	0x000346c0


	//   ....[237]....
        /*cbf4*/ 	.word	0x000346f0


	//   ....[238]....
        /*cbf8*/ 	.word	0x00034700


	//   ....[239]....
        /*cbfc*/ 	.word	0x00034710


	//   ....[240]....
        /*cc00*/ 	.word	0x00034720


	//   ....[241]....
        /*cc04*/ 	.word	0x00034750


	//   ....[242]....
        /*cc08*/ 	.word	0x00034760


	//   ....[243]....
        /*cc0c*/ 	.word	0x00034770


	//   ....[244]....
        /*cc10*/ 	.word	0x00034780


	//   ....[245]....
        /*cc14*/ 	.word	0x000347b0


	//   ....[246]....
        /*cc18*/ 	.word	0x000347c0


	//   ....[247]....
        /*cc1c*/ 	.word	0x000347d0


	//   ....[248]....
        /*cc20*/ 	.word	0x000347e0


	//   ....[249]....
        /*cc24*/ 	.word	0x00034810


	//   ....[250]....
        /*cc28*/ 	.word	0x00034820


	//   ....[251]....
        /*cc2c*/ 	.word	0x00034830


	//   ....[252]....
        /*cc30*/ 	.word	0x00034840


	//   ....[253]....
        /*cc34*/ 	.word	0x00034870


	//   ....[254]....
        /*cc38*/ 	.word	0x00034880


	//   ....[255]....
        /*cc3c*/ 	.word	0x00034890


	//   ....[0]....
        /*cc40*/ 	.word	0x000348a0


	//   ....[1]....
        /*cc44*/ 	.word	0x000348d0


	//   ....[2]....
        /*cc48*/ 	.word	0x000348e0


	//   ....[3]....
        /*cc4c*/ 	.word	0x000348f0


	//   ....[4]....
        /*cc50*/ 	.word	0x00034900


	//   ....[5]....
        /*cc54*/ 	.word	0x00034930


	//   ....[6]....
        /*cc58*/ 	.word	0x00034940


	//   ....[7]....
        /*cc5c*/ 	.word	0x00034950


	//   ....[8]....
        /*cc60*/ 	.word	0x00034960


	//   ....[9]....
        /*cc64*/ 	.word	0x00034990


	//   ....[10]....
        /*cc68*/ 	.word	0x000349a0


	//   ....[11]....
        /*cc6c*/ 	.word	0x000349b0


	//   ....[12]....
        /*cc70*/ 	.word	0x000349c0


	//   ....[13]....
        /*cc74*/ 	.word	0x000349f0


	//   ....[14]....
        /*cc78*/ 	.word	0x00034a00


	//   ....[15]....
        /*cc7c*/ 	.word	0x00034a10


	//   ....[16]....
        /*cc80*/ 	.word	0x00034a20


	//   ....[17]....
        /*cc84*/ 	.word	0x00034a50


	//   ....[18]....
        /*cc88*/ 	.word	0x00034a60


	//   ....[19]....
        /*cc8c*/ 	.word	0x00034a70


	//   ....[20]....
        /*cc90*/ 	.word	0x00034a80


	//   ....[21]....
        /*cc94*/ 	.word	0x00034ab0


	//   ....[22]....
        /*cc98*/ 	.word	0x00034ac0


	//   ....[23]....
        /*cc9c*/ 	.word	0x00034ad0


	//   ....[24]....
        /*cca0*/ 	.word	0x00034ae0


	//   ....[25]....
        /*cca4*/ 	.word	0x00034b10


	//   ....[26]....
        /*cca8*/ 	.word	0x00034b20


	//   ....[27]....
        /*ccac*/ 	.word	0x00034b30


	//   ....[28]....
        /*ccb0*/ 	.word	0x00034b40


	//   ....[29]....
        /*ccb4*/ 	.word	0x00034b70


	//   ....[30]....
        /*ccb8*/ 	.word	0x00034b80


	//   ....[31]....
        /*ccbc*/ 	.word	0x00034b90


	//   ....[32]....
        /*ccc0*/ 	.word	0x00034ba0


	//   ....[33]....
        /*ccc4*/ 	.word	0x00034bd0


	//   ....[34]....
        /*ccc8*/ 	.word	0x00034be0


	//   ....[35]....
        /*cccc*/ 	.word	0x00034bf0


	//   ....[36]....
        /*ccd0*/ 	.word	0x00034c00


	//   ....[37]....
        /*ccd4*/ 	.word	0x00034c30


	//   ....[38]....
        /*ccd8*/ 	.word	0x00034c40


	//   ....[39]....
        /*ccdc*/ 	.word	0x00034c50


	//   ....[40]....
        /*cce0*/ 	.word	0x00034c60


	//   ....[41]....
        /*cce4*/ 	.word	0x00034c90


	//   ....[42]....
        /*cce8*/ 	.word	0x00034ca0


	//   ....[43]....
        /*ccec*/ 	.word	0x00034cb0


	//   ....[44]....
        /*ccf0*/ 	.word	0x00034cc0


	//   ....[45]....
        /*ccf4*/ 	.word	0x00034cf0


	//   ....[46]....
        /*ccf8*/ 	.word	0x00034d00


	//   ....[47]....
        /*ccfc*/ 	.word	0x00034d10


	//   ....[48]....
        /*cd00*/ 	.word	0x00034d20


	//   ....[49]....
        /*cd04*/ 	.word	0x00034d50


	//   ....[50]....
        /*cd08*/ 	.word	0x00034d60


	//   ....[51]....
        /*cd0c*/ 	.word	0x00034d70


	//   ....[52]....
        /*cd10*/ 	.word	0x00034d80


	//   ....[53]....
        /*cd14*/ 	.word	0x00034db0


	//   ....[54]....
        /*cd18*/ 	.word	0x00034dc0


	//   ....[55]....
        /*cd1c*/ 	.word	0x00034dd0


	//   ....[56]....
        /*cd20*/ 	.word	0x00034de0


	//   ....[57]....
        /*cd24*/ 	.word	0x00034e10


	//   ....[58]....
        /*cd28*/ 	.word	0x00034e20


	//   ....[59]....
        /*cd2c*/ 	.word	0x00034e30


	//   ....[60]....
        /*cd30*/ 	.word	0x00034e40


	//   ....[61]....
        /*cd34*/ 	.word	0x00034e70


	//   ....[62]....
        /*cd38*/ 	.word	0x00034e80


	//   ....[63]....
        /*cd3c*/ 	.word	0x00034e90


	//   ....[64]....
        /*cd40*/ 	.word	0x00034ea0


	//   ....[65]....
        /*cd44*/ 	.word	0x00034ed0


	//   ....[66]....
        /*cd48*/ 	.word	0x00034ee0


	//   ....[67]....
        /*cd4c*/ 	.word	0x00034ef0


	//   ....[68]....
        /*cd50*/ 	.word	0x00034f00


	//   ....[69]....
        /*cd54*/ 	.word	0x00034f30


	//   ....[70]....
        /*cd58*/ 	.word	0x00034f40


	//   ....[71]....
        /*cd5c*/ 	.word	0x00034f50


	//   ....[72]....
        /*cd60*/ 	.word	0x00034f60


	//   ....[73]....
        /*cd64*/ 	.word	0x00034f90


	//   ....[74]....
        /*cd68*/ 	.word	0x00034fa0


	//   ....[75]....
        /*cd6c*/ 	.word	0x00034fb0


	//   ....[76]....
        /*cd70*/ 	.word	0x00034fc0


	//   ....[77]....
        /*cd74*/ 	.word	0x00034ff0


	//   ....[78]....
        /*cd78*/ 	.word	0x00035000


	//   ....[79]....
        /*cd7c*/ 	.word	0x00035010


	//   ....[80]....
        /*cd80*/ 	.word	0x00035020


	//   ....[81]....
        /*cd84*/ 	.word	0x00035050


	//   ....[82]....
        /*cd88*/ 	.word	0x00035060


	//   ....[83]....
        /*cd8c*/ 	.word	0x00035070


	//   ....[84]....
        /*cd90*/ 	.word	0x00035080


	//   ....[85]....
        /*cd94*/ 	.word	0x000350b0


	//   ....[86]....
        /*cd98*/ 	.word	0x000350c0


	//   ....[87]....
        /*cd9c*/ 	.word	0x000350d0


	//   ....[88]....
        /*cda0*/ 	.word	0x000350e0


	//   ....[89]....
        /*cda4*/ 	.word	0x00035110


	//   ....[90]....
        /*cda8*/ 	.word	0x00035120


	//   ....[91]....
        /*cdac*/ 	.word	0x00035130


	//   ....[92]....
        /*cdb0*/ 	.word	0x00035140


	//   ....[93]....
        /*cdb4*/ 	.word	0x00035170


	//   ....[94]....
        /*cdb8*/ 	.word	0x00035180


	//   ....[95]....
        /*cdbc*/ 	.word	0x00035190


	//   ....[96]....
        /*cdc0*/ 	.word	0x000351a0


	//   ....[97]....
        /*cdc4*/ 	.word	0x000351d0


	//   ....[98]....
        /*cdc8*/ 	.word	0x000351e0


	//   ....[99]....
        /*cdcc*/ 	.word	0x000351f0


	//   ....[100]....
        /*cdd0*/ 	.word	0x00035200


	//   ....[101]....
        /*cdd4*/ 	.word	0x00035230


	//   ....[102]....
        /*cdd8*/ 	.word	0x00035240


	//   ....[103]....
        /*cddc*/ 	.word	0x00035250


	//   ....[104]....
        /*cde0*/ 	.word	0x00035260


	//   ....[105]....
        /*cde4*/ 	.word	0x00035290


	//   ....[106]....
        /*cde8*/ 	.word	0x000352a0


	//   ....[107]....
        /*cdec*/ 	.word	0x000352b0


	//   ....[108]....
        /*cdf0*/ 	.word	0x000352c0


	//   ....[109]....
        /*cdf4*/ 	.word	0x000352f0


	//   ....[110]....
        /*cdf8*/ 	.word	0x00035300


	//   ....[111]....
        /*cdfc*/ 	.word	0x00035310


	//   ....[112]....
        /*ce00*/ 	.word	0x00035320


	//   ....[113]....
        /*ce04*/ 	.word	0x00035350


	//   ....[114]....
        /*ce08*/ 	.word	0x00035360


	//   ....[115]....
        /*ce0c*/ 	.word	0x00035370


	//   ....[116]....
        /*ce10*/ 	.word	0x00035380


	//   ....[117]....
        /*ce14*/ 	.word	0x000353b0


	//   ....[118]....
        /*ce18*/ 	.word	0x000353c0


	//   ....[119]....
        /*ce1c*/ 	.word	0x000353d0


	//   ....[120]....
        /*ce20*/ 	.word	0x000353e0


	//   ....[121]....
        /*ce24*/ 	.word	0x00035410


	//   ....[122]....
        /*ce28*/ 	.word	0x00035420


	//   ....[123]....
        /*ce2c*/ 	.word	0x00035430


	//   ....[124]....
        /*ce30*/ 	.word	0x00035440


	//   ....[125]....
        /*ce34*/ 	.word	0x00035470


	//   ....[126]....
        /*ce38*/ 	.word	0x00035480


	//   ....[127]....
        /*ce3c*/ 	.word	0x00035490


	//   ....[128]....
        /*ce40*/ 	.word	0x000354a0


	//   ....[129]....
        /*ce44*/ 	.word	0x000354d0


	//   ....[130]....
        /*ce48*/ 	.word	0x000354e0


	//   ....[131]....
        /*ce4c*/ 	.word	0x000354f0


	//   ....[132]....
        /*ce50*/ 	.word	0x00035500


	//   ....[133]....
        /*ce54*/ 	.word	0x00035530


	//   ....[134]....
        /*ce58*/ 	.word	0x00035540


	//   ....[135]....
        /*ce5c*/ 	.word	0x00035550


	//   ....[136]....
        /*ce60*/ 	.word	0x00035560


	//   ....[137]....
        /*ce64*/ 	.word	0x00035590


	//   ....[138]....
        /*ce68*/ 	.word	0x000355a0


	//   ....[139]....
        /*ce6c*/ 	.word	0x000355b0


	//   ....[140]....
        /*ce70*/ 	.word	0x000355c0


	//   ....[141]....
        /*ce74*/ 	.word	0x000355f0


	//   ....[142]....
        /*ce78*/ 	.word	0x00035600


	//   ....[143]....
        /*ce7c*/ 	.word	0x00035610


	//   ....[144]....
        /*ce80*/ 	.word	0x00035620


	//   ....[145]....
        /*ce84*/ 	.word	0x00035650


	//   ....[146]....
        /*ce88*/ 	.word	0x00035660


	//   ....[147]....
        /*ce8c*/ 	.word	0x00035670


	//   ....[148]....
        /*ce90*/ 	.word	0x00035680


	//   ....[149]....
        /*ce94*/ 	.word	0x000356b0


	//   ....[150]....
        /*ce98*/ 	.word	0x000356c0


	//   ....[151]....
        /*ce9c*/ 	.word	0x000356d0


	//   ....[152]....
        /*cea0*/ 	.word	0x000356e0


	//   ....[153]....
        /*cea4*/ 	.word	0x00035710


	//   ....[154]....
        /*cea8*/ 	.word	0x00035720


	//   ....[155]....
        /*ceac*/ 	.word	0x00035730


	//   ....[156]....
        /*ceb0*/ 	.word	0x00035740


	//   ....[157]....
        /*ceb4*/ 	.word	0x00035770


	//   ....[158]....
        /*ceb8*/ 	.word	0x00035780


	//   ....[159]....
        /*cebc*/ 	.word	0x00035790


	//   ....[160]....
        /*cec0*/ 	.word	0x000357a0


	//   ....[161]....
        /*cec4*/ 	.word	0x000357d0


	//   ....[162]....
        /*cec8*/ 	.word	0x000357e0


	//   ....[163]....
        /*cecc*/ 	.word	0x000357f0


	//   ....[164]....
        /*ced0*/ 	.word	0x00035800


	//   ....[165]....
        /*ced4*/ 	.word	0x00035830


	//   ....[166]....
        /*ced8*/ 	.word	0x00035840


	//   ....[167]....
        /*cedc*/ 	.word	0x00035850


	//   ....[168]....
        /*cee0*/ 	.word	0x00035860


	//   ....[169]....
        /*cee4*/ 	.word	0x00035890


	//   ....[170]....
        /*cee8*/ 	.word	0x000358a0


	//   ....[171]....
        /*ceec*/ 	.word	0x000358b0


	//   ....[172]....
        /*cef0*/ 	.word	0x000358c0


	//   ....[173]....
        /*cef4*/ 	.word	0x000358f0


	//   ....[174]....
        /*cef8*/ 	.word	0x00035900


	//   ....[175]....
        /*cefc*/ 	.word	0x00035910


	//   ....[176]....
        /*cf00*/ 	.word	0x00035920


	//   ....[177]....
        /*cf04*/ 	.word	0x00035950


	//   ....[178]....
        /*cf08*/ 	.word	0x00035960


	//   ....[179]....
        /*cf0c*/ 	.word	0x00035970


	//   ....[180]....
        /*cf10*/ 	.word	0x00035980


	//   ....[181]....
        /*cf14*/ 	.word	0x000359b0


	//   ....[182]....
        /*cf18*/ 	.word	0x000359c0


	//   ....[183]....
        /*cf1c*/ 	.word	0x000359d0


	//   ....[184]....
        /*cf20*/ 	.word	0x000359e0


	//   ....[185]....
        /*cf24*/ 	.word	0x00035a10


	//   ....[186]....
        /*cf28*/ 	.word	0x00035a20


	//   ....[187]....
        /*cf2c*/ 	.word	0x00035a30


	//   ....[188]....
        /*cf30*/ 	.word	0x00035a40


	//   ....[189]....
        /*cf34*/ 	.word	0x00035a70


	//   ....[190]....
        /*cf38*/ 	.word	0x00035a80


	//   ....[191]....
        /*cf3c*/ 	.word	0x00035a90


	//   ....[192]....
        /*cf40*/ 	.word	0x00035aa0


	//   ....[193]....
        /*cf44*/ 	.word	0x00035ad0


	//   ....[194]....
        /*cf48*/ 	.word	0x00035ae0


	//   ....[195]....
        /*cf4c*/ 	.word	0x00035af0


	//   ....[196]....
        /*cf50*/ 	.word	0x00035b00


	//   ....[197]....
        /*cf54*/ 	.word	0x00035b30


	//   ....[198]....
        /*cf58*/ 	.word	0x00035b40


	//   ....[199]....
        /*cf5c*/ 	.word	0x00035b50


	//   ....[200]....
        /*cf60*/ 	.word	0x00035b60


	//   ....[201]....
        /*cf64*/ 	.word	0x00035b90


	//   ....[202]....
        /*cf68*/ 	.word	0x00035ba0


	//   ....[203]....
        /*cf6c*/ 	.word	0x00035bb0


	//   ....[204]....
        /*cf70*/ 	.word	0x00035bc0


	//   ....[205]....
        /*cf74*/ 	.word	0x00035bf0


	//   ....[206]....
        /*cf78*/ 	.word	0x00035c00


	//   ....[207]....
        /*cf7c*/ 	.word	0x00035c10


	//   ....[208]....
        /*cf80*/ 	.word	0x00035c20


	//   ....[209]....
        /*cf84*/ 	.word	0x00035c50


	//   ....[210]....
        /*cf88*/ 	.word	0x00035c60


	//   ....[211]....
        /*cf8c*/ 	.word	0x00035c70


	//   ....[212]....
        /*cf90*/ 	.word	0x00035c80


	//   ....[213]....
        /*cf94*/ 	.word	0x00035cb0


	//   ....[214]....
        /*cf98*/ 	.word	0x00035cc0


	//   ....[215]....
        /*cf9c*/ 	.word	0x00035cd0


	//   ....[216]....
        /*cfa0*/ 	.word	0x00035ce0


	//   ....[217]....
        /*cfa4*/ 	.word	0x00035d10


	//   ....[218]....
        /*cfa8*/ 	.word	0x00035d20


	//   ....[219]....
        /*cfac*/ 	.word	0x00035d30


	//   ....[220]....
        /*cfb0*/ 	.word	0x00035d40


	//   ....[221]....
        /*cfb4*/ 	.word	0x00035d70


	//   ....[222]....
        /*cfb8*/ 	.word	0x00035d80


	//   ....[223]....
        /*cfbc*/ 	.word	0x00035d90


	//   ....[224]....
        /*cfc0*/ 	.word	0x00035da0


	//   ....[225]....
        /*cfc4*/ 	.word	0x00035dd0


	//   ....[226]....
        /*cfc8*/ 	.word	0x00035de0


	//   ....[227]....
        /*cfcc*/ 	.word	0x00035df0


	//   ....[228]....
        /*cfd0*/ 	.word	0x00035e00


	//   ....[229]....
        /*cfd4*/ 	.word	0x00035e30


	//   ....[230]....
        /*cfd8*/ 	.word	0x00035e40


	//   ....[231]....
        /*cfdc*/ 	.word	0x00035e50


	//   ....[232]....
        /*cfe0*/ 	.word	0x00035e60


	//   ....[233]....
        /*cfe4*/ 	.word	0x00035e90


	//   ....[234]....
        /*cfe8*/ 	.word	0x00035ea0


	//   ....[235]....
        /*cfec*/ 	.word	0x00035eb0


	//   ....[236]....
        /*cff0*/ 	.word	0x00035ec0


	//   ....[237]....
        /*cff4*/ 	.word	0x00035ef0


	//   ....[238]....
        /*cff8*/ 	.word	0x00035f00


	//   ....[239]....
        /*cffc*/ 	.word	0x00035f10


	//   ....[240]....
        /*d000*/ 	.word	0x00035f20


	//   ....[241]....
        /*d004*/ 	.word	0x00035f50


	//   ....[242]....
        /*d008*/ 	.word	0x00035f60


	//   ....[243]....
        /*d00c*/ 	.word	0x00035f70


	//   ....[244]....
        /*d010*/ 	.word	0x00035f80


	//   ....[245]....
        /*d014*/ 	.word	0x00035fb0


	//   ....[246]....
        /*d018*/ 	.word	0x00035fc0


	//   ....[247]....
        /*d01c*/ 	.word	0x00035fd0


	//   ....[248]....
        /*d020*/ 	.word	0x00035fe0


	//   ....[249]....
        /*d024*/ 	.word	0x00036010


	//   ....[250]....
        /*d028*/ 	.word	0x00036020


	//   ....[251]....
        /*d02c*/ 	.word	0x00036030


	//   ....[252]....
        /*d030*/ 	.word	0x00036040


	//   ....[253]....
        /*d034*/ 	.word	0x00036080


	//   ....[254]....
        /*d038*/ 	.word	0x0003c080


	//   ....[255]....
        /*d03c*/ 	.word	0x0003c090


	//   ....[0]....
        /*d040*/ 	.word	0x0003c0a0


	//   ....[1]....
        /*d044*/ 	.word	0x0003c0d0


	//   ....[2]....
        /*d048*/ 	.word	0x0003c0e0


	//   ....[3]....
        /*d04c*/ 	.word	0x0003c0f0


	//   ....[4]....
        /*d050*/ 	.word	0x0003c100


	//   ....[5]....
        /*d054*/ 	.word	0x0003c130


	//   ....[6]....
        /*d058*/ 	.word	0x0003c140


	//   ....[7]....
        /*d05c*/ 	.word	0x0003c150


	//   ....[8]....
        /*d060*/ 	.word	0x0003c160


	//   ....[9]....
        /*d064*/ 	.word	0x0003c190


	//   ....[10]....
        /*d068*/ 	.word	0x0003c1a0


	//   ....[11]....
        /*d06c*/ 	.word	0x0003c1b0


	//   ....[12]....
        /*d070*/ 	.word	0x0003c1c0


	//   ....[13]....
        /*d074*/ 	.word	0x0003c1f0


	//   ....[14]....
        /*d078*/ 	.word	0x0003c200


	//   ....[15]....
        /*d07c*/ 	.word	0x0003c210


	//   ....[16]....
        /*d080*/ 	.word	0x0003c220


	//   ....[17]....
        /*d084*/ 	.word	0x0003c250


	//   ....[18]....
        /*d088*/ 	.word	0x0003c260


	//   ....[19]....
        /*d08c*/ 	.word	0x0003c270


	//   ....[20]....
        /*d090*/ 	.word	0x0003c280


	//   ....[21]....
        /*d094*/ 	.word	0x0003c2b0


	//   ....[22]....
        /*d098*/ 	.word	0x0003c2c0


	//   ....[23]....
        /*d09c*/ 	.word	0x0003c2d0


	//   ....[24]....
        /*d0a0*/ 	.word	0x0003c2e0


	//   ....[25]....
        /*d0a4*/ 	.word	0x0003c310


	//   ....[26]....
        /*d0a8*/ 	.word	0x0003c320


	//   ....[27]....
        /*d0ac*/ 	.word	0x0003c330


	//   ....[28]....
        /*d0b0*/ 	.word	0x0003c340


	//   ....[29]....
        /*d0b4*/ 	.word	0x0003c370


	//   ....[30]....
        /*d0b8*/ 	.word	0x0003c380


	//   ....[31]....
        /*d0bc*/ 	.word	0x0003c390


	//   ....[32]....
        /*d0c0*/ 	.word	0x0003c3a0


	//   ....[33]....
        /*d0c4*/ 	.word	0x0003c3d0


	//   ....[34]....
        /*d0c8*/ 	.word	0x0003c3e0


	//   ....[35]....
        /*d0cc*/ 	.word	0x0003c3f0


	//   ....[36]....
        /*d0d0*/ 	.word	0x0003c400


	//   ....[37]....
        /*d0d4*/ 	.word	0x0003c430


	//   ....[38]....
        /*d0d8*/ 	.word	0x0003c440


	//   ....[39]....
        /*d0dc*/ 	.word	0x0003c450


	//   ....[40]....
        /*d0e0*/ 	.word	0x0003c460


	//   ....[41]....
        /*d0e4*/ 	.word	0x0003c490


	//   ....[42]....
        /*d0e8*/ 	.word	0x0003c4a0


	//   ....[43]....
        /*d0ec*/ 	.word	0x0003c4b0


	//   ....[44]....
        /*d0f0*/ 	.word	0x0003c4c0


	//   ....[45]....
        /*d0f4*/ 	.word	0x0003c4f0


	//   ....[46]....
        /*d0f8*/ 	.word	0x0003c500


	//   ....[47]....
        /*d0fc*/ 	.word	0x0003c510


	//   ....[48]....
        /*d100*/ 	.word	0x0003c520


	//   ....[49]....
        /*d104*/ 	.word	0x0003c550


	//   ....[50]....
        /*d108*/ 	.word	0x0003c560


	//   ....[51]....
        /*d10c*/ 	.word	0x0003c570


	//   ....[52]....
        /*d110*/ 	.word	0x0003c580


	//   ....[53]....
        /*d114*/ 	.word	0x0003c5b0


	//   ....[54]....
        /*d118*/ 	.word	0x0003c5c0


	//   ....[55]....
        /*d11c*/ 	.word	0x0003c5d0


	//   ....[56]....
        /*d120*/ 	.word	0x0003c5e0


	//   ....[57]....
        /*d124*/ 	.word	0x0003c610


	//   ....[58]....
        /*d128*/ 	.word	0x0003c620


	//   ....[59]....
        /*d12c*/ 	.word	0x0003c630


	//   ....[60]....
        /*d130*/ 	.word	0x0003c640


	//   ....[61]....
        /*d134*/ 	.word	0x0003c670


	//   ....[62]....
        /*d138*/ 	.word	0x0003c680


	//   ....[63]....
        /*d13c*/ 	.word	0x0003c690


	//   ....[64]....
        /*d140*/ 	.word	0x0003c6a0


	//   ....[65]....
        /*d144*/ 	.word	0x0003c6d0


	//   ....[66]....
        /*d148*/ 	.word	0x0003c6e0


	//   ....[67]....
        /*d14c*/ 	.word	0x0003c6f0


	//   ....[68]....
        /*d150*/ 	.word	0x0003c700


	//   ....[69]....
        /*d154*/ 	.word	0x0003c730


	//   ....[70]....
        /*d158*/ 	.word	0x0003c740


	//   ....[71]....
        /*d15c*/ 	.word	0x0003c750


	//   ....[72]....
        /*d160*/ 	.word	0x0003c760


	//   ....[73]....
        /*d164*/ 	.word	0x0003c790


	//   ....[74]....
        /*d168*/ 	.word	0x0003c7a0


	//   ....[75]....
        /*d16c*/ 	.word	0x0003c7b0


	//   ....[76]....
        /*d170*/ 	.word	0x0003c7c0


	//   ....[77]....
        /*d174*/ 	.word	0x0003c7f0


	//   ....[78]....
        /*d178*/ 	.word	0x0003c800


	//   ....[79]....
        /*d17c*/ 	.word	0x0003c810


	//   ....[80]....
        /*d180*/ 	.word	0x0003c820


	//   ....[81]....
        /*d184*/ 	.word	0x0003c850


	//   ....[82]....
        /*d188*/ 	.word	0x0003c860


	//   ....[83]....
        /*d18c*/ 	.word	0x0003c870


	//   ....[84]....
        /*d190*/ 	.word	0x0003c880


	//   ....[85]....
        /*d194*/ 	.word	0x0003c8b0


	//   ....[86]....
        /*d198*/ 	.word	0x0003c8c0


	//   ....[87]....
        /*d19c*/ 	.word	0x0003c8d0


	//   ....[88]....
        /*d1a0*/ 	.word	0x0003c8e0


	//   ....[89]....
        /*d1a4*/ 	.word	0x0003c910


	//   ....[90]....
        /*d1a8*/ 	.word	0x0003c920


	//   ....[91]....
        /*d1ac*/ 	.word	0x0003c930


	//   ....[92]....
        /*d1b0*/ 	.word	0x0003c940


	//   ....[93]....
        /*d1b4*/ 	.word	0x0003c970


	//   ....[94]....
        /*d1b8*/ 	.word	0x0003c980


	//   ....[95]....
        /*d1bc*/ 	.word	0x0003c990


	//   ....[96]....
        /*d1c0*/ 	.word	0x0003c9a0


	//   ....[97]....
        /*d1c4*/ 	.word	0x0003c9d0


	//   ....[98]....
        /*d1c8*/ 	.word	0x0003c9e0


	//   ....[99]....
        /*d1cc*/ 	.word	0x0003c9f0


	//   ....[100]....
        /*d1d0*/ 	.word	0x0003ca00


	//   ....[101]....
        /*d1d4*/ 	.word	0x0003ca30


	//   ....[102]....
        /*d1d8*/ 	.word	0x0003ca40


	//   ....[103]....
        /*d1dc*/ 	.word	0x0003ca50


	//   ....[104]....
        /*d1e0*/ 	.word	0x0003ca60


	//   ....[105]....
        /*d1e4*/ 	.word	0x0003ca90


	//   ....[106]....
        /*d1e8*/ 	.word	0x0003caa0


	//   ....[107]....
        /*d1ec*/ 	.word	0x0003cab0


	//   ....[108]....
        /*d1f0*/ 	.word	0x0003cac0


	//   ....[109]....
        /*d1f4*/ 	.word	0x0003caf0


	//   ....[110]....
        /*d1f8*/ 	.word	0x0003cb00


	//   ....[111]....
        /*d1fc*/ 	.word	0x0003cb10


	//   ....[112]....
        /*d200*/ 	.word	0x0003cb20


	//   ....[113]....
        /*d204*/ 	.word	0x0003cb50


	//   ....[114]....
        /*d208*/ 	.word	0x0003cb60


	//   ....[115]....
        /*d20c*/ 	.word	0x0003cb70


	//   ....[116]....
        /*d210*/ 	.word	0x0003cb80


	//   ....[117]....
        /*d214*/ 	.word	0x0003cbb0


	//   ....[118]....
        /*d218*/ 	.word	0x0003cbc0


	//   ....[119]....
        /*d21c*/ 	.word	0x0003cbd0


	//   ....[120]....
        /*d220*/ 	.word	0x0003cbe0


	//   ....[121]....
        /*d224*/ 	.word	0x0003cc10


	//   ....[122]....
        /*d228*/ 	.word	0x0003cc20


	//   ....[123]....
        /*d22c*/ 	.word	0x0003cc30


	//   ....[124]....
        /*d230*/ 	.word	0x0003cc40


	//   ....[125]....
        /*d234*/ 	.word	0x0003cc70


	//   ....[126]....
        /*d238*/ 	.word	0x0003cc80


	//   ....[127]....
        /*d23c*/ 	.word	0x0003cc90


	//   ....[128]....
        /*d240*/ 	.word	0x0003cca0


	//   ....[129]....
        /*d244*/ 	.word	0x0003ccd0


	//   ....[130]....
        /*d248*/ 	.word	0x0003cce0


	//   ....[131]....
        /*d24c*/ 	.word	0x0003ccf0


	//   ....[132]....
        /*d250*/ 	.word	0x0003cd00


	//   ....[133]....
        /*d254*/ 	.word	0x0003cd30


	//   ....[134]....
        /*d258*/ 	.word	0x0003cd40


	//   ....[135]....
        /*d25c*/ 	.word	0x0003cd50


	//   ....[136]....
        /*d260*/ 	.word	0x0003cd60


	//   ....[137]....
        /*d264*/ 	.word	0x0003cd90


	//   ....[138]....
        /*d268*/ 	.word	0x0003cda0


	//   ....[139]....
        /*d26c*/ 	.word	0x0003cdb0


	//   ....[140]....
        /*d270*/ 	.word	0x0003cdc0


	//   ....[141]....
        /*d274*/ 	.word	0x0003cdf0


	//   ....[142]....
        /*d278*/ 	.word	0x0003ce00


	//   ....[143]....
        /*d27c*/ 	.word	0x0003ce10


	//   ....[144]....
        /*d280*/ 	.word	0x0003ce20


	//   ....[145]....
        /*d284*/ 	.word	0x0003ce50


	//   ....[146]....
        /*d288*/ 	.word	0x0003ce60


	//   ....[147]....
        /*d28c*/ 	.word	0x0003ce70


	//   ....[148]....
        /*d290*/ 	.word	0x0003ce80


	//   ....[149]....
        /*d294*/ 	.word	0x0003ceb0


	//   ....[150]....
        /*d298*/ 	.word	0x0003cec0


	//   ....[151]....
        /*d29c*/ 	.word	0x0003ced0


	//   ....[152]....
        /*d2a0*/ 	.word	0x0003cee0


	//   ....[153]....
        /*d2a4*/ 	.word	0x0003cf10


	//   ....[154]....
        /*d2a8*/ 	.word	0x0003cf20


	//   ....[155]....
        /*d2ac*/ 	.word	0x0003cf30


	//   ....[156]....
        /*d2b0*/ 	.word	0x0003cf40


	//   ....[157]....
        /*d2b4*/ 	.word	0x0003cf70


	//   ....[158]....
        /*d2b8*/ 	.word	0x0003cf80


	//   ....[159]....
        /*d2bc*/ 	.word	0x0003cf90


	//   ....[160]....
        /*d2c0*/ 	.word	0x0003cfa0


	//   ....[161]....
        /*d2c4*/ 	.word	0x0003cfd0


	//   ....[162]....
        /*d2c8*/ 	.word	0x0003cfe0


	//   ....[163]....
        /*d2cc*/ 	.word	0x0003cff0


	//   ....[164]....
        /*d2d0*/ 	.word	0x0003d000


	//   ....[165]....
        /*d2d4*/ 	.word	0x0003d030


	//   ....[166]....
        /*d2d8*/ 	.word	0x0003d040


	//   ....[167]....
        /*d2dc*/ 	.word	0x0003d050


	//   ....[168]....
        /*d2e0*/ 	.word	0x0003d060


	//   ....[169]....
        /*d2e4*/ 	.word	0x0003d090


	//   ....[170]....
        /*d2e8*/ 	.word	0x0003d0a0


	//   ....[171]....
        /*d2ec*/ 	.word	0x0003d0b0


	//   ....[172]....
        /*d2f0*/ 	.word	0x0003d0c0


	//   ....[173]....
        /*d2f4*/ 	.word	0x0003d0f0


	//   ....[174]....
        /*d2f8*/ 	.word	0x0003d100


	//   ....[175]....
        /*d2fc*/ 	.word	0x0003d110


	//   ....[176]....
        /*d300*/ 	.word	0x0003d120


	//   ....[177]....
        /*d304*/ 	.word	0x0003d150


	//   ....[178]....
        /*d308*/ 	.word	0x0003d160


	//   ....[179]....
        /*d30c*/ 	.word	0x0003d170


	//   ....[180]....
        /*d310*/ 	.word	0x0003d180


	//   ....[181]....
        /*d314*/ 	.word	0x0003d1b0


	//   ....[182]....
        /*d318*/ 	.word	0x0003d1c0


	//   ....[183]....
        /*d31c*/ 	.word	0x0003d1d0


	//   ....[184]....
        /*d320*/ 	.word	0x0003d1e0


	//   ....[185]....
        /*d324*/ 	.word	0x0003d210


	//   ....[186]....
        /*d328*/ 	.word	0x0003d220


	//   ....[187]....
        /*d32c*/ 	.word	0x0003d230


	//   ....[188]....
        /*d330*/ 	.word	0x0003d240


	//   ....[189]....
        /*d334*/ 	.word	0x0003d270


	//   ....[190]....
        /*d338*/ 	.word	0x0003d280


	//   ....[191]....
        /*d33c*/ 	.word	0x0003d290


	//   ....[192]....
        /*d340*/ 	.word	0x0003d2a0


	//   ....[193]....
        /*d344*/ 	.word	0x0003d2d0


	//   ....[194]....
        /*d348*/ 	.word	0x0003d2e0


	//   ....[195]....
        /*d34c*/ 	.word	0x0003d2f0


	//   ....[196]....
        /*d350*/ 	.word	0x0003d300


	//   ....[197]....
        /*d354*/ 	.word	0x0003d330


	//   ....[198]....
        /*d358*/ 	.word	0x0003d340


	//   ....[199]....
        /*d35c*/ 	.word	0x0003d350


	//   ....[200]....
        /*d360*/ 	.word	0x0003d360


	//   ....[201]....
        /*d364*/ 	.word	0x0003d390


	//   ....[202]....
        /*d368*/ 	.word	0x0003d3a0


	//   ....[203]....
        /*d36c*/ 	.word	0x0003d3b0


	//   ....[204]....
        /*d370*/ 	.word	0x0003d3c0


	//   ....[205]....
        /*d374*/ 	.word	0x0003d3f0


	//   ....[206]....
        /*d378*/ 	.word	0x0003d400


	//   ....[207]....
        /*d37c*/ 	.word	0x0003d410


	//   ....[208]....
        /*d380*/ 	.word	0x0003d420


	//   ....[209]....
        /*d384*/ 	.word	0x0003d450


	//   ....[210]....
        /*d388*/ 	.word	0x0003d460


	//   ....[211]....
        /*d38c*/ 	.word	0x0003d470


	//   ....[212]....
        /*d390*/ 	.word	0x0003d480


	//   ....[213]....
        /*d394*/ 	.word	0x0003d4b0


	//   ....[214]....
        /*d398*/ 	.word	0x0003d4c0


	//   ....[215]....
        /*d39c*/ 	.word	0x0003d4d0


	//   ....[216]....
        /*d3a0*/ 	.word	0x0003d4e0


	//   ....[217]....
        /*d3a4*/ 	.word	0x0003d510


	//   ....[218]....
        /*d3a8*/ 	.word	0x0003d520


	//   ....[219]....
        /*d3ac*/ 	.word	0x0003d530


	//   ....[220]....
        /*d3b0*/ 	.word	0x0003d540


	//   ....[221]....
        /*d3b4*/ 	.word	0x0003d570


	//   ....[222]....
        /*d3b8*/ 	.word	0x0003d580


	//   ....[223]....
        /*d3bc*/ 	.word	0x0003d590


	//   ....[224]....
        /*d3c0*/ 	.word	0x0003d5a0


	//   ....[225]....
        /*d3c4*/ 	.word	0x0003d5d0


	//   ....[226]....
        /*d3c8*/ 	.word	0x0003d5e0


	//   ....[227]....
        /*d3cc*/ 	.word	0x0003d5f0


	//   ....[228]....
        /*d3d0*/ 	.word	0x0003d600


	//   ....[229]....
        /*d3d4*/ 	.word	0x0003d630


	//   ....[230]....
        /*d3d8*/ 	.word	0x0003d640


	//   ....[231]....
        /*d3dc*/ 	.word	0x0003d650


	//   ....[232]....
        /*d3e0*/ 	.word	0x0003d660


	//   ....[233]....
        /*d3e4*/ 	.word	0x0003d690


	//   ....[234]....
        /*d3e8*/ 	.word	0x0003d6a0


	//   ....[235]....
        /*d3ec*/ 	.word	0x0003d6b0


	//   ....[236]....
        /*d3f0*/ 	.word	0x0003d6c0


	//   ....[237]....
        /*d3f4*/ 	.word	0x0003d6f0


	//   ....[238]....
        /*d3f8*/ 	.word	0x0003d700


	//   ....[239]....
        /*d3fc*/ 	.word	0x0003d710


	//   ....[240]....
        /*d400*/ 	.word	0x0003d720


	//   ....[241]....
        /*d404*/ 	.word	0x0003d750


	//   ....[242]....
        /*d408*/ 	.word	0x0003d760


	//   ....[243]....
        /*d40c*/ 	.word	0x0003d770


	//   ....[244]....
        /*d410*/ 	.word	0x0003d780


	//   ....[245]....
        /*d414*/ 	.word	0x0003d7b0


	//   ....[246]....
        /*d418*/ 	.word	0x0003d7c0


	//   ....[247]....
        /*d41c*/ 	.word	0x0003d7d0


	//   ....[248]....
        /*d420*/ 	.word	0x0003d7e0


	//   ....[249]....
        /*d424*/ 	.word	0x0003d810


	//   ....[250]....
        /*d428*/ 	.word	0x0003d820


	//   ....[251]....
        /*d42c*/ 	.word	0x0003d830


	//   ....[252]....
        /*d430*/ 	.word	0x0003d840


	//   ....[253]....
        /*d434*/ 	.word	0x0003d870


	//   ....[254]....
        /*d438*/ 	.word	0x0003d880


	//   ....[255]....
        /*d43c*/ 	.word	0x0003d890


	//   ....[0]....
        /*d440*/ 	.word	0x0003d8a0


	//   ....[1]....
        /*d444*/ 	.word	0x0003d8d0


	//   ....[2]....
        /*d448*/ 	.word	0x0003d8e0


	//   ....[3]....
        /*d44c*/ 	.word	0x0003d8f0


	//   ....[4]....
        /*d450*/ 	.word	0x0003d900


	//   ....[5]....
        /*d454*/ 	.word	0x0003d930


	//   ....[6]....
        /*d458*/ 	.word	0x0003d940


	//   ....[7]....
        /*d45c*/ 	.word	0x0003d950


	//   ....[8]....
        /*d460*/ 	.word	0x0003d960


	//   ....[9]....
        /*d464*/ 	.word	0x0003d990


	//   ....[10]....
        /*d468*/ 	.word	0x0003d9a0


	//   ....[11]....
        /*d46c*/ 	.word	0x0003d9b0


	//   ....[12]....
        /*d470*/ 	.word	0x0003d9c0


	//   ....[13]....
        /*d474*/ 	.word	0x0003d9f0


	//   ....[14]....
        /*d478*/ 	.word	0x0003da00


	//   ....[15]....
        /*d47c*/ 	.word	0x0003da10


	//   ....[16]....
        /*d480*/ 	.word	0x0003da20


	//   ....[17]....
        /*d484*/ 	.word	0x0003da50


	//   ....[18]....
        /*d488*/ 	.word	0x0003da60


	//   ....[19]....
        /*d48c*/ 	.word	0x0003da70


	//   ....[20]....
        /*d490*/ 	.word	0x0003da80


	//   ....[21]....
        /*d494*/ 	.word	0x0003dab0


	//   ....[22]....
        /*d498*/ 	.word	0x0003dac0


	//   ....[23]....
        /*d49c*/ 	.word	0x0003dad0


	//   ....[24]....
        /*d4a0*/ 	.word	0x0003dae0


	//   ....[25]....
        /*d4a4*/ 	.word	0x0003db10


	//   ....[26]....
        /*d4a8*/ 	.word	0x0003db20


	//   ....[27]....
        /*d4ac*/ 	.word	0x0003db30


	//   ....[28]....
        /*d4b0*/ 	.word	0x0003db40


	//   ....[29]....
        /*d4b4*/ 	.word	0x0003db70


	//   ....[30]....
        /*d4b8*/ 	.word	0x0003db80


	//   ....[31]....
        /*d4bc*/ 	.word	0x0003db90


	//   ....[32]....
        /*d4c0*/ 	.word	0x0003dba0


	//   ....[33]....
        /*d4c4*/ 	.word	0x0003dbd0


	//   ....[34]....
        /*d4c8*/ 	.word	0x0003dbe0


	//   ....[35]....
        /*d4cc*/ 	.word	0x0003dbf0


	//   ....[36]....
        /*d4d0*/ 	.word	0x0003dc00


	//   ....[37]....
        /*d4d4*/ 	.word	0x0003dc30


	//   ....[38]....
        /*d4d8*/ 	.word	0x0003dc40


	//   ....[39]....
        /*d4dc*/ 	.word	0x0003dc50


	//   ....[40]....
        /*d4e0*/ 	.word	0x0003dc60


	//   ....[41]....
        /*d4e4*/ 	.word	0x0003dc90


	//   ....[42]....
        /*d4e8*/ 	.word	0x0003dca0


	//   ....[43]....
        /*d4ec*/ 	.word	0x0003dcb0


	//   ....[44]....
        /*d4f0*/ 	.word	0x0003dcc0


	//   ....[45]....
        /*d4f4*/ 	.word	0x0003dcf0


	//   ....[46]....
        /*d4f8*/ 	.word	0x0003dd00


	//   ....[47]....
        /*d4fc*/ 	.word	0x0003dd10


	//   ....[48]....
        /*d500*/ 	.word	0x0003dd20


	//   ....[49]....
        /*d504*/ 	.word	0x0003dd50


	//   ....[50]....
        /*d508*/ 	.word	0x0003dd60


	//   ....[51]....
        /*d50c*/ 	.word	0x0003dd70


	//   ....[52]....
        /*d510*/ 	.word	0x0003dd80


	//   ....[53]....
        /*d514*/ 	.word	0x0003ddb0


	//   ....[54]....
        /*d518*/ 	.word	0x0003ddc0


	//   ....[55]....
        /*d51c*/ 	.word	0x0003ddd0


	//   ....[56]....
        /*d520*/ 	.word	0x0003dde0


	//   ....[57]....
        /*d524*/ 	.word	0x0003de10


	//   ....[58]....
        /*d528*/ 	.word	0x0003de20


	//   ....[59]....
        /*d52c*/ 	.word	0x0003de30


	//   ....[60]....
        /*d530*/ 	.word	0x0003de40


	//   ....[61]....
        /*d534*/ 	.word	0x0003de70


	//   ....[62]....
        /*d538*/ 	.word	0x0003de80


	//   ....[63]....
        /*d53c*/ 	.word	0x0003de90


	//   ....[64]....
        /*d540*/ 	.word	0x0003dea0


	//   ....[65]....
        /*d544*/ 	.word	0x0003ded0


	//   ....[66]....
        /*d548*/ 	.word	0x0003dee0


	//   ....[67]....
        /*d54c*/ 	.word	0x0003def0


	//   ....[68]....
        /*d550*/ 	.word	0x0003df00


	//   ....[69]....
        /*d554*/ 	.word	0x0003df30


	//   ....[70]....
        /*d558*/ 	.word	0x0003df40


	//   ....[71]....
        /*d55c*/ 	.word	0x0003df50


	//   ....[72]....
        /*d560*/ 	.word	0x0003df60


	//   ....[73]....
        /*d564*/ 	.word	0x0003df90


	//   ....[74]....
        /*d568*/ 	.word	0x0003dfa0


	//   ....[75]....
        /*d56c*/ 	.word	0x0003dfb0


	//   ....[76]....
        /*d570*/ 	.word	0x0003dfc0


	//   ....[77]....
        /*d574*/ 	.word	0x0003dff0


	//   ....[78]....
        /*d578*/ 	.word	0x0003e000


	//   ....[79]....
        /*d57c*/ 	.word	0x0003e010


	//   ....[80]....
        /*d580*/ 	.word	0x0003e020


	//   ....[81]....
        /*d584*/ 	.word	0x0003e050


	//   ....[82]....
        /*d588*/ 	.word	0x0003e060


	//   ....[83]....
        /*d58c*/ 	.word	0x0003e070


	//   ....[84]....
        /*d590*/ 	.word	0x0003e080


	//   ....[85]....
        /*d594*/ 	.word	0x0003e0b0


	//   ....[86]....
        /*d598*/ 	.word	0x0003e0c0


	//   ....[87]....
        /*d59c*/ 	.word	0x0003e0d0


	//   ....[88]....
        /*d5a0*/ 	.word	0x0003e0e0


	//   ....[89]....
        /*d5a4*/ 	.word	0x0003e110


	//   ....[90]....
        /*d5a8*/ 	.word	0x0003e120


	//   ....[91]....
        /*d5ac*/ 	.word	0x0003e130


	//   ....[92]....
        /*d5b0*/ 	.word	0x0003e140


	//   ....[93]....
        /*d5b4*/ 	.word	0x0003e170


	//   ....[94]....
        /*d5b8*/ 	.word	0x0003e180


	//   ....[95]....
        /*d5bc*/ 	.word	0x0003e190


	//   ....[96]....
        /*d5c0*/ 	.word	0x0003e1a0


	//   ....[97]....
        /*d5c4*/ 	.word	0x0003e1d0


	//   ....[98]....
        /*d5c8*/ 	.word	0x0003e1e0


	//   ....[99]....
        /*d5cc*/ 	.word	0x0003e1f0


	//   ....[100]....
        /*d5d0*/ 	.word	0x0003e200


	//   ....[101]....
        /*d5d4*/ 	.word	0x0003e230


	//   ....[102]....
        /*d5d8*/ 	.word	0x0003e240


	//   ....[103]....
        /*d5dc*/ 	.word	0x0003e250


	//   ....[104]....
        /*d5e0*/ 	.word	0x0003e260


	//   ....[105]....
        /*d5e4*/ 	.word	0x0003e290


	//   ....[106]....
        /*d5e8*/ 	.word	0x0003e2a0


	//   ....[107]....
        /*d5ec*/ 	.word	0x0003e2b0


	//   ....[108]....
        /*d5f0*/ 	.word	0x0003e2c0


	//   ....[109]....
        /*d5f4*/ 	.word	0x0003e2f0


	//   ....[110]....
        /*d5f8*/ 	.word	0x0003e300


	//   ....[111]....
        /*d5fc*/ 	.word	0x0003e310


	//   ....[112]....
        /*d600*/ 	.word	0x0003e320


	//   ....[113]....
        /*d604*/ 	.word	0x0003e350


	//   ....[114]....
        /*d608*/ 	.word	0x0003e360


	//   ....[115]....
        /*d60c*/ 	.word	0x0003e370


	//   ....[116]....
        /*d610*/ 	.word	0x0003e380


	//   ....[117]....
        /*d614*/ 	.word	0x0003e3b0


	//   ....[118]....
        /*d618*/ 	.word	0x0003e3c0


	//   ....[119]....
        /*d61c*/ 	.word	0x0003e3d0


	//   ....[120]....
        /*d620*/ 	.word	0x0003e3e0


	//   ....[121]....
        /*d624*/ 	.word	0x0003e410


	//   ....[122]....
        /*d628*/ 	.word	0x0003e420


	//   ....[123]....
        /*d62c*/ 	.word	0x0003e430


	//   ....[124]....
        /*d630*/ 	.word	0x0003e440


	//   ....[125]....
        /*d634*/ 	.word	0x0003e470


	//   ....[126]....
        /*d638*/ 	.word	0x0003e480


	//   ....[127]....
        /*d63c*/ 	.word	0x0003e490


	//   ....[128]....
        /*d640*/ 	.word	0x0003e4a0


	//   ....[129]....
        /*d644*/ 	.word	0x0003e4d0


	//   ....[130]....
        /*d648*/ 	.word	0x0003e4e0


	//   ....[131]....
        /*d64c*/ 	.word	0x0003e4f0


	//   ....[132]....
        /*d650*/ 	.word	0x0003e500


	//   ....[133]....
        /*d654*/ 	.word	0x0003e530


	//   ....[134]....
        /*d658*/ 	.word	0x0003e540


	//   ....[135]....
        /*d65c*/ 	.word	0x0003e550


	//   ....[136]....
        /*d660*/ 	.word	0x0003e560


	//   ....[137]....
        /*d664*/ 	.word	0x0003e590


	//   ....[138]....
        /*d668*/ 	.word	0x0003e5a0


	//   ....[139]....
        /*d66c*/ 	.word	0x0003e5b0


	//   ....[140]....
        /*d670*/ 	.word	0x0003e5c0


	//   ....[141]....
        /*d674*/ 	.word	0x0003e5f0


	//   ....[142]....
        /*d678*/ 	.word	0x0003e600


	//   ....[143]....
        /*d67c*/ 	.word	0x0003e610


	//   ....[144]....
        /*d680*/ 	.word	0x0003e620


	//   ....[145]....
        /*d684*/ 	.word	0x0003e650


	//   ....[146]....
        /*d688*/ 	.word	0x0003e660


	//   ....[147]....
        /*d68c*/ 	.word	0x0003e670


	//   ....[148]....
        /*d690*/ 	.word	0x0003e680


	//   ....[149]....
        /*d694*/ 	.word	0x0003e6b0


	//   ....[150]....
        /*d698*/ 	.word	0x0003e6c0


	//   ....[151]....
        /*d69c*/ 	.word	0x0003e6d0


	//   ....[152]....
        /*d6a0*/ 	.word	0x0003e6e0


	//   ....[153]....
        /*d6a4*/ 	.word	0x0003e710


	//   ....[154]....
        /*d6a8*/ 	.word	0x0003e720


	//   ....[155]....
        /*d6ac*/ 	.word	0x0003e730


	//   ....[156]....
        /*d6b0*/ 	.word	0x0003e740


	//   ....[157]....
        /*d6b4*/ 	.word	0x0003e770


	//   ....[158]....
        /*d6b8*/ 	.word	0x0003e780


	//   ....[159]....
        /*d6bc*/ 	.word	0x0003e790


	//   ....[160]....
        /*d6c0*/ 	.word	0x0003e7a0


	//   ....[161]....
        /*d6c4*/ 	.word	0x0003e7d0


	//   ....[162]....
        /*d6c8*/ 	.word	0x0003e7e0


	//   ....[163]....
        /*d6cc*/ 	.word	0x0003e7f0


	//   ....[164]....
        /*d6d0*/ 	.word	0x0003e800


	//   ....[165]....
        /*d6d4*/ 	.word	0x0003e830


	//   ....[166]....
        /*d6d8*/ 	.word	0x0003e840


	//   ....[167]....
        /*d6dc*/ 	.word	0x0003e850


	//   ....[168]....
        /*d6e0*/ 	.word	0x0003e860


	//   ....[169]....
        /*d6e4*/ 	.word	0x0003e890


	//   ....[170]....
        /*d6e8*/ 	.word	0x0003e8a0


	//   ....[171]....
        /*d6ec*/ 	.word	0x0003e8b0


	//   ....[172]....
        /*d6f0*/ 	.word	0x0003e8c0


	//   ....[173]....
        /*d6f4*/ 	.word	0x0003e8f0


	//   ....[174]....
        /*d6f8*/ 	.word	0x0003e900


	//   ....[175]....
        /*d6fc*/ 	.word	0x0003e910


	//   ....[176]....
        /*d700*/ 	.word	0x0003e920


	//   ....[177]....
        /*d704*/ 	.word	0x0003e950


	//   ....[178]....
        /*d708*/ 	.word	0x0003e960


	//   ....[179]....
        /*d70c*/ 	.word	0x0003e970


	//   ....[180]....
        /*d710*/ 	.word	0x0003e980


	//   ....[181]....
        /*d714*/ 	.word	0x0003e9b0


	//   ....[182]....
        /*d718*/ 	.word	0x0003e9c0


	//   ....[183]....
        /*d71c*/ 	.word	0x0003e9d0


	//   ....[184]....
        /*d720*/ 	.word	0x0003e9e0


	//   ....[185]....
        /*d724*/ 	.word	0x0003ea10


	//   ....[186]....
        /*d728*/ 	.word	0x0003ea20


	//   ....[187]....
        /*d72c*/ 	.word	0x0003ea30


	//   ....[188]....
        /*d730*/ 	.word	0x0003ea40


	//   ....[189]....
        /*d734*/ 	.word	0x0003ea70


	//   ....[190]....
        /*d738*/ 	.word	0x0003ea80


	//   ....[191]....
        /*d73c*/ 	.word	0x0003ea90


	//   ....[192]....
        /*d740*/ 	.word	0x0003eaa0


	//   ....[193]....
        /*d744*/ 	.word	0x0003ead0


	//   ....[194]....
        /*d748*/ 	.word	0x0003eae0


	//   ....[195]....
        /*d74c*/ 	.word	0x0003eaf0


	//   ....[196]....
        /*d750*/ 	.word	0x0003eb00


	//   ....[197]....
        /*d754*/ 	.word	0x0003eb30


	//   ....[198]....
        /*d758*/ 	.word	0x0003eb40


	//   ....[199]....
        /*d75c*/ 	.word	0x0003eb50


	//   ....[200]....
        /*d760*/ 	.word	0x0003eb60


	//   ....[201]....
        /*d764*/ 	.word	0x0003eb90


	//   ....[202]....
        /*d768*/ 	.word	0x0003eba0


	//   ....[203]....
        /*d76c*/ 	.word	0x0003ebb0


	//   ....[204]....
        /*d770*/ 	.word	0x0003ebc0


	//   ....[205]....
        /*d774*/ 	.word	0x0003ebf0


	//   ....[206]....
        /*d778*/ 	.word	0x0003ec00


	//   ....[207]....
        /*d77c*/ 	.word	0x0003ec10


	//   ....[208]....
        /*d780*/ 	.word	0x0003ec20


	//   ....[209]....
        /*d784*/ 	.word	0x0003ec50


	//   ....[210]....
        /*d788*/ 	.word	0x0003ec60


	//   ....[211]....
        /*d78c*/ 	.word	0x0003ec70


	//   ....[212]....
        /*d790*/ 	.word	0x0003ec80


	//   ....[213]....
        /*d794*/ 	.word	0x0003ecb0


	//   ....[214]....
        /*d798*/ 	.word	0x0003ecc0


	//   ....[215]....
        /*d79c*/ 	.word	0x0003ecd0


	//   ....[216]....
        /*d7a0*/ 	.word	0x0003ece0


	//   ....[217]....
        /*d7a4*/ 	.word	0x0003ed10


	//   ....[218]....
        /*d7a8*/ 	.word	0x0003ed20


	//   ....[219]....
        /*d7ac*/ 	.word	0x0003ed30


	//   ....[220]....
        /*d7b0*/ 	.word	0x0003ed40


	//   ....[221]....
        /*d7b4*/ 	.word	0x0003ed70


	//   ....[222]....
        /*d7b8*/ 	.word	0x0003ed80


	//   ....[223]....
        /*d7bc*/ 	.word	0x0003ed90


	//   ....[224]....
        /*d7c0*/ 	.word	0x0003eda0


	//   ....[225]....
        /*d7c4*/ 	.word	0x0003edd0


	//   ....[226]....
        /*d7c8*/ 	.word	0x0003ede0


	//   ....[227]....
        /*d7cc*/ 	.word	0x0003edf0


	//   ....[228]....
        /*d7d0*/ 	.word	0x0003ee00


	//   ....[229]....
        /*d7d4*/ 	.word	0x0003ee30


	//   ....[230]....
        /*d7d8*/ 	.word	0x0003ee40


	//   ....[231]....
        /*d7dc*/ 	.word	0x0003ee50


	//   ....[232]....
        /*d7e0*/ 	.word	0x0003ee60


	//   ....[233]....
        /*d7e4*/ 	.word	0x0003ee90


	//   ....[234]....
        /*d7e8*/ 	.word	0x0003eea0


	//   ....[235]....
        /*d7ec*/ 	.word	0x0003eeb0


	//   ....[236]....
        /*d7f0*/ 	.word	0x0003eec0


	//   ....[237]....
        /*d7f4*/ 	.word	0x0003eef0


	//   ....[238]....
        /*d7f8*/ 	.word	0x0003ef00


	//   ....[239]....
        /*d7fc*/ 	.word	0x0003ef10


	//   ....[240]....
        /*d800*/ 	.word	0x0003ef20


	//   ....[241]....
        /*d804*/ 	.word	0x0003ef50


	//   ....[242]....
        /*d808*/ 	.word	0x0003ef60


	//   ....[243]....
        /*d80c*/ 	.word	0x0003ef70


	//   ....[244]....
        /*d810*/ 	.word	0x0003ef80


	//   ....[245]....
        /*d814*/ 	.word	0x0003efb0


	//   ....[246]....
        /*d818*/ 	.word	0x0003efc0


	//   ....[247]....
        /*d81c*/ 	.word	0x0003efd0


	//   ....[248]....
        /*d820*/ 	.word	0x0003efe0


	//   ....[249]....
        /*d824*/ 	.word	0x0003f010


	//   ....[250]....
        /*d828*/ 	.word	0x0003f020


	//   ....[251]....
        /*d82c*/ 	.word	0x0003f030


	//   ....[252]....
        /*d830*/ 	.word	0x0003f040


	//   ....[253]....
        /*d834*/ 	.word	0x0003f070


	//   ....[254]....
        /*d838*/ 	.word	0x0003f080


	//   ....[255]....
        /*d83c*/ 	.word	0x0003f090


	//   ....[0]....
        /*d840*/ 	.word	0x0003f0a0


	//   ....[1]....
        /*d844*/ 	.word	0x0003f0d0


	//   ....[2]....
        /*d848*/ 	.word	0x0003f0e0


	//   ....[3]....
        /*d84c*/ 	.word	0x0003f0f0


	//   ....[4]....
        /*d850*/ 	.word	0x0003f100


	//   ....[5]....
        /*d854*/ 	.word	0x0003f130


	//   ....[6]....
        /*d858*/ 	.word	0x0003f140


	//   ....[7]....
        /*d85c*/ 	.word	0x0003f150


	//   ....[8]....
        /*d860*/ 	.word	0x0003f160


	//   ....[9]....
        /*d864*/ 	.word	0x0003f190


	//   ....[10]....
        /*d868*/ 	.word	0x0003f1a0


	//   ....[11]....
        /*d86c*/ 	.word	0x0003f1b0


	//   ....[12]....
        /*d870*/ 	.word	0x0003f1c0


	//   ....[13]....
        /*d874*/ 	.word	0x0003f1f0


	//   ....[14]....
        /*d878*/ 	.word	0x0003f200


	//   ....[15]....
        /*d87c*/ 	.word	0x0003f210


	//   ....[16]....
        /*d880*/ 	.word	0x0003f220


	//   ....[17]....
        /*d884*/ 	.word	0x0003f250


	//   ....[18]....
        /*d888*/ 	.word	0x0003f260


	//   ....[19]....
        /*d88c*/ 	.word	0x0003f270


	//   ....[20]....
        /*d890*/ 	.word	0x0003f280


	//   ....[21]....
        /*d894*/ 	.word	0x0003f2b0


	//   ....[22]....
        /*d898*/ 	.word	0x0003f2c0


	//   ....[23]....
        /*d89c*/ 	.word	0x0003f2d0


	//   ....[24]....
        /*d8a0*/ 	.word	0x0003f2e0


	//   ....[25]....
        /*d8a4*/ 	.word	0x0003f310


	//   ....[26]....
        /*d8a8*/ 	.word	0x0003f320


	//   ....[27]....
        /*d8ac*/ 	.word	0x0003f330


	//   ....[28]....
        /*d8b0*/ 	.word	0x0003f340


	//   ....[29]....
        /*d8b4*/ 	.word	0x0003f370


	//   ....[30]....
        /*d8b8*/ 	.word	0x0003f380


	//   ....[31]....
        /*d8bc*/ 	.word	0x0003f390


	//   ....[32]....
        /*d8c0*/ 	.word	0x0003f3a0


	//   ....[33]....
        /*d8c4*/ 	.word	0x0003f3d0


	//   ....[34]....
        /*d8c8*/ 	.word	0x0003f3e0


	//   ....[35]....
        /*d8cc*/ 	.word	0x0003f3f0


	//   ....[36]....
        /*d8d0*/ 	.word	0x0003f400


	//   ....[37]....
        /*d8d4*/ 	.word	0x0003f430


	//   ....[38]....
        /*d8d8*/ 	.word	0x0003f440


	//   ....[39]....
        /*d8dc*/ 	.word	0x0003f450


	//   ....[40]....
        /*d8e0*/ 	.word	0x0003f460


	//   ....[41]....
        /*d8e4*/ 	.word	0x0003f490


	//   ....[42]....
        /*d8e8*/ 	.word	0x0003f4a0


	//   ....[43]....
        /*d8ec*/ 	.word	0x0003f4b0


	//   ....[44]....
        /*d8f0*/ 	.word	0x0003f4c0


	//   ....[45]....
        /*d8f4*/ 	.word	0x0003f4f0


	//   ....[46]....
        /*d8f8*/ 	.word	0x0003f500


	//   ....[47]....
        /*d8fc*/ 	.word	0x0003f510


	//   ....[48]....
        /*d900*/ 	.word	0x0003f520


	//   ....[49]....
        /*d904*/ 	.word	0x0003f550


	//   ....[50]....
        /*d908*/ 	.word	0x0003f560


	//   ....[51]....
        /*d90c*/ 	.word	0x0003f570


	//   ....[52]....
        /*d910*/ 	.word	0x0003f580


	//   ....[53]....
        /*d914*/ 	.word	0x0003f5b0


	//   ....[54]....
        /*d918*/ 	.word	0x0003f5c0


	//   ....[55]....
        /*d91c*/ 	.word	0x0003f5d0


	//   ....[56]....
        /*d920*/ 	.word	0x0003f5e0


	//   ....[57]....
        /*d924*/ 	.word	0x0003f610


	//   ....[58]....
        /*d928*/ 	.word	0x0003f620


	//   ....[59]....
        /*d92c*/ 	.word	0x0003f630


	//   ....[60]....
        /*d930*/ 	.word	0x0003f640


	//   ....[61]....
        /*d934*/ 	.word	0x0003f670


	//   ....[62]....
        /*d938*/ 	.word	0x0003f680


	//   ....[63]....
        /*d93c*/ 	.word	0x0003f690


	//   ....[64]....
        /*d940*/ 	.word	0x0003f6a0


	//   ....[65]....
        /*d944*/ 	.word	0x0003f6d0


	//   ....[66]....
        /*d948*/ 	.word	0x0003f6e0


	//   ....[67]....
        /*d94c*/ 	.word	0x0003f6f0


	//   ....[68]....
        /*d950*/ 	.word	0x0003f700


	//   ....[69]....
        /*d954*/ 	.word	0x0003f730


	//   ....[70]....
        /*d958*/ 	.word	0x0003f740


	//   ....[71]....
        /*d95c*/ 	.word	0x0003f750


	//   ....[72]....
        /*d960*/ 	.word	0x0003f760


	//   ....[73]....
        /*d964*/ 	.word	0x0003f790


	//   ....[74]....
        /*d968*/ 	.word	0x0003f7a0


	//   ....[75]....
        /*d96c*/ 	.word	0x0003f7b0


	//   ....[76]....
        /*d970*/ 	.word	0x0003f7c0


	//   ....[77]....
        /*d974*/ 	.word	0x0003f7f0


	//   ....[78]....
        /*d978*/ 	.word	0x0003f800


	//   ....[79]....
        /*d97c*/ 	.word	0x0003f810


	//   ....[80]....
        /*d980*/ 	.word	0x0003f820


	//   ....[81]....
        /*d984*/ 	.word	0x0003f850


	//   ....[82]....
        /*d988*/ 	.word	0x0003f860


	//   ....[83]....
        /*d98c*/ 	.word	0x0003f870


	//   ....[84]....
        /*d990*/ 	.word	0x0003f880


	//   ....[85]....
        /*d994*/ 	.word	0x0003f8b0


	//   ....[86]....
        /*d998*/ 	.word	0x0003f8c0


	//   ....[87]....
        /*d99c*/ 	.word	0x0003f8d0


	//   ....[88]....
        /*d9a0*/ 	.word	0x0003f8e0


	//   ....[89]....
        /*d9a4*/ 	.word	0x0003f910


	//   ....[90]....
        /*d9a8*/ 	.word	0x0003f920


	//   ....[91]....
        /*d9ac*/ 	.word	0x0003f930


	//   ....[92]....
        /*d9b0*/ 	.word	0x0003f940


	//   ....[93]....
        /*d9b4*/ 	.word	0x0003f970


	//   ....[94]....
        /*d9b8*/ 	.word	0x0003f980


	//   ....[95]....
        /*d9bc*/ 	.word	0x0003f990


	//   ....[96]....
        /*d9c0*/ 	.word	0x0003f9a0


	//   ....[97]....
        /*d9c4*/ 	.word	0x0003f9d0


	//   ....[98]....
        /*d9c8*/ 	.word	0x0003f9e0


	//   ....[99]....
        /*d9cc*/ 	.word	0x0003f9f0


	//   ....[100]....
        /*d9d0*/ 	.word	0x0003fa00


	//   ....[101]....
        /*d9d4*/ 	.word	0x0003fa30


	//   ....[102]....
        /*d9d8*/ 	.word	0x0003fa40


	//   ....[103]....
        /*d9dc*/ 	.word	0x0003fa50


	//   ....[104]....
        /*d9e0*/ 	.word	0x0003fa60


	//   ....[105]....
        /*d9e4*/ 	.word	0x0003fa90


	//   ....[106]....
        /*d9e8*/ 	.word	0x0003faa0


	//   ....[107]....
        /*d9ec*/ 	.word	0x0003fab0


	//   ....[108]....
        /*d9f0*/ 	.word	0x0003fac0


	//   ....[109]....
        /*d9f4*/ 	.word	0x0003faf0


	//   ....[110]....
        /*d9f8*/ 	.word	0x0003fb00


	//   ....[111]....
        /*d9fc*/ 	.word	0x0003fb10


	//   ....[112]....
        /*da00*/ 	.word	0x0003fb20


	//   ....[113]....
        /*da04*/ 	.word	0x0003fb50


	//   ....[114]....
        /*da08*/ 	.word	0x0003fb60


	//   ....[115]....
        /*da0c*/ 	.word	0x0003fb70


	//   ....[116]....
        /*da10*/ 	.word	0x0003fb80


	//   ....[117]....
        /*da14*/ 	.word	0x0003fbb0


	//   ....[118]....
        /*da18*/ 	.word	0x0003fbc0


	//   ....[119]....
        /*da1c*/ 	.word	0x0003fbd0


	//   ....[120]....
        /*da20*/ 	.word	0x0003fbe0


	//   ....[121]....
        /*da24*/ 	.word	0x0003fc10


	//   ....[122]....
        /*da28*/ 	.word	0x0003fc20


	//   ....[123]....
        /*da2c*/ 	.word	0x0003fc30


	//   ....[124]....
        /*da30*/ 	.word	0x0003fc40


	//   ....[125]....
        /*da34*/ 	.word	0x0003fc70


	//   ....[126]....
        /*da38*/ 	.word	0x0003fc80


	//   ....[127]....
        /*da3c*/ 	.word	0x0003fc90


	//   ....[128]....
        /*da40*/ 	.word	0x0003fca0


	//   ....[129]....
        /*da44*/ 	.word	0x0003fcd0


	//   ....[130]....
        /*da48*/ 	.word	0x0003fce0


	//   ....[131]....
        /*da4c*/ 	.word	0x0003fcf0


	//   ....[132]....
        /*da50*/ 	.word	0x0003fd00


	//   ....[133]....
        /*da54*/ 	.word	0x0003fd30


	//   ....[134]....
        /*da58*/ 	.word	0x0003fd40


	//   ....[135]....
        /*da5c*/ 	.word	0x0003fd50


	//   ....[136]....
        /*da60*/ 	.word	0x0003fd60


	//   ....[137]....
        /*da64*/ 	.word	0x0003fd90


	//   ....[138]....
        /*da68*/ 	.word	0x0003fda0


	//   ....[139]....
        /*da6c*/ 	.word	0x0003fdb0


	//   ....[140]....
        /*da70*/ 	.word	0x0003fdc0


	//   ....[141]....
        /*da74*/ 	.word	0x0003fdf0


	//   ....[142]....
        /*da78*/ 	.word	0x0003fe00


	//   ....[143]....
        /*da7c*/ 	.word	0x0003fe10


	//   ....[144]....
        /*da80*/ 	.word	0x0003fe20


	//   ....[145]....
        /*da84*/ 	.word	0x0003fe50


	//   ....[146]....
        /*da88*/ 	.word	0x0003fe60


	//   ....[147]....
        /*da8c*/ 	.word	0x0003fe70


	//   ....[148]....
        /*da90*/ 	.word	0x0003fe80


	//   ....[149]....
        /*da94*/ 	.word	0x0003feb0


	//   ....[150]....
        /*da98*/ 	.word	0x0003fec0


	//   ....[151]....
        /*da9c*/ 	.word	0x0003fed0


	//   ....[152]....
        /*daa0*/ 	.word	0x0003fee0


	//   ....[153]....
        /*daa4*/ 	.word	0x0003ff10


	//   ....[154]....
        /*daa8*/ 	.word	0x0003ff20


	//   ....[155]....
        /*daac*/ 	.word	0x0003ff30


	//   ....[156]....
        /*dab0*/ 	.word	0x0003ff40


	//   ....[157]....
        /*dab4*/ 	.word	0x0003ff70


	//   ....[158]....
        /*dab8*/ 	.word	0x0003ff80


	//   ....[159]....
        /*dabc*/ 	.word	0x0003ff90


	//   ....[160]....
        /*dac0*/ 	.word	0x0003ffa0


	//   ....[161]....
        /*dac4*/ 	.word	0x0003ffd0


	//   ....[162]....
        /*dac8*/ 	.word	0x0003ffe0


	//   ....[163]....
        /*dacc*/ 	.word	0x0003fff0


	//   ....[164]....
        /*dad0*/ 	.word	0x00040000


	//   ....[165]....
        /*dad4*/ 	.word	0x00040030


	//   ....[166]....
        /*dad8*/ 	.word	0x00040040


	//   ....[167]....
        /*dadc*/ 	.word	0x00040050


	//   ....[168]....
        /*dae0*/ 	.word	0x00040060


	//   ....[169]....
        /*dae4*/ 	.word	0x00040090


	//   ....[170]....
        /*dae8*/ 	.word	0x000400a0


	//   ....[171]....
        /*daec*/ 	.word	0x000400b0


	//   ....[172]....
        /*daf0*/ 	.word	0x000400c0


	//   ....[173]....
        /*daf4*/ 	.word	0x000400f0


	//   ....[174]....
        /*daf8*/ 	.word	0x00040100


	//   ....[175]....
        /*dafc*/ 	.word	0x00040110


	//   ....[176]....
        /*db00*/ 	.word	0x00040120


	//   ....[177]....
        /*db04*/ 	.word	0x00040150


	//   ....[178]....
        /*db08*/ 	.word	0x00040160


	//   ....[179]....
        /*db0c*/ 	.word	0x00040170


	//   ....[180]....
        /*db10*/ 	.word	0x00040180


	//   ....[181]....
        /*db14*/ 	.word	0x000401b0


	//   ....[182]....
        /*db18*/ 	.word	0x000401c0


	//   ....[183]....
        /*db1c*/ 	.word	0x000401d0


	//   ....[184]....
        /*db20*/ 	.word	0x000401e0


	//   ....[185]....
        /*db24*/ 	.word	0x00040210


	//   ....[186]....
        /*db28*/ 	.word	0x00040220


	//   ....[187]....
        /*db2c*/ 	.word	0x00040230


	//   ....[188]....
        /*db30*/ 	.word	0x00040240


	//   ....[189]....
        /*db34*/ 	.word	0x00040270


	//   ....[190]....
        /*db38*/ 	.word	0x00040280


	//   ....[191]....
        /*db3c*/ 	.word	0x00040290


	//   ....[192]....
        /*db40*/ 	.word	0x000402a0


	//   ....[193]....
        /*db44*/ 	.word	0x000402d0


	//   ....[194]....
        /*db48*/ 	.word	0x000402e0


	//   ....[195]....
        /*db4c*/ 	.word	0x000402f0


	//   ....[196]....
        /*db50*/ 	.word	0x00040300


	//   ....[197]....
        /*db54*/ 	.word	0x00040330


	//   ....[198]....
        /*db58*/ 	.word	0x00040340


	//   ....[199]....
        /*db5c*/ 	.word	0x00040350


	//   ....[200]....
        /*db60*/ 	.word	0x00040360


	//   ....[201]....
        /*db64*/ 	.word	0x00040390


	//   ....[202]....
        /*db68*/ 	.word	0x000403a0


	//   ....[203]....
        /*db6c*/ 	.word	0x000403b0


	//   ....[204]....
        /*db70*/ 	.word	0x000403c0


	//   ....[205]....
        /*db74*/ 	.word	0x000403f0


	//   ....[206]....
        /*db78*/ 	.word	0x00040400


	//   ....[207]....
        /*db7c*/ 	.word	0x00040410


	//   ....[208]....
        /*db80*/ 	.word	0x00040420


	//   ....[209]....
        /*db84*/ 	.word	0x00040450


	//   ....[210]....
        /*db88*/ 	.word	0x00040460


	//   ....[211]....
        /*db8c*/ 	.word	0x00040470


	//   ....[212]....
        /*db90*/ 	.word	0x00040480


	//   ....[213]....
        /*db94*/ 	.word	0x000404b0


	//   ....[214]....
        /*db98*/ 	.word	0x000404c0


	//   ....[215]....
        /*db9c*/ 	.word	0x000404d0


	//   ....[216]....
        /*dba0*/ 	.word	0x000404e0


	//   ....[217]....
        /*dba4*/ 	.word	0x00040510


	//   ....[218]....
        /*dba8*/ 	.word	0x00040520


	//   ....[219]....
        /*dbac*/ 	.word	0x00040530


	//   ....[220]....
        /*dbb0*/ 	.word	0x00040540


	//   ....[221]....
        /*dbb4*/ 	.word	0x00040570


	//   ....[222]....
        /*dbb8*/ 	.word	0x00040580


	//   ....[223]....
        /*dbbc*/ 	.word	0x00040590


	//   ....[224]....
        /*dbc0*/ 	.word	0x000405a0


	//   ....[225]....
        /*dbc4*/ 	.word	0x000405d0


	//   ....[226]....
        /*dbc8*/ 	.word	0x000405e0


	//   ....[227]....
        /*dbcc*/ 	.word	0x000405f0


	//   ....[228]....
        /*dbd0*/ 	.word	0x00040600


	//   ....[229]....
        /*dbd4*/ 	.word	0x00040630


	//   ....[230]....
        /*dbd8*/ 	.word	0x00040640


	//   ....[231]....
        /*dbdc*/ 	.word	0x00040650


	//   ....[232]....
        /*dbe0*/ 	.word	0x00040660


	//   ....[233]....
        /*dbe4*/ 	.word	0x00040690


	//   ....[234]....
        /*dbe8*/ 	.word	0x000406a0


	//   ....[235]....
        /*dbec*/ 	.word	0x000406b0


	//   ....[236]....
        /*dbf0*/ 	.word	0x000406c0


	//   ....[237]....
        /*dbf4*/ 	.word	0x000406f0


	//   ....[238]....
        /*dbf8*/ 	.word	0x00040700


	//   ....[239]....
        /*dbfc*/ 	.word	0x00040710


	//   ....[240]....
        /*dc00*/ 	.word	0x00040720


	//   ....[241]....
        /*dc04*/ 	.word	0x00040750


	//   ....[242]....
        /*dc08*/ 	.word	0x00040760


	//   ....[243]....
        /*dc0c*/ 	.word	0x00040770


	//   ....[244]....
        /*dc10*/ 	.word	0x00040780


	//   ....[245]....
        /*dc14*/ 	.word	0x000407b0


	//   ....[246]....
        /*dc18*/ 	.word	0x000407c0


	//   ....[247]....
        /*dc1c*/ 	.word	0x000407d0


	//   ....[248]....
        /*dc20*/ 	.word	0x000407e0


	//   ....[249]....
        /*dc24*/ 	.word	0x00040810


	//   ....[250]....
        /*dc28*/ 	.word	0x00040820


	//   ....[251]....
        /*dc2c*/ 	.word	0x00040830


	//   ....[252]....
        /*dc30*/ 	.word	0x00040840


	//   ....[253]....
        /*dc34*/ 	.word	0x00040870


	//   ....[254]....
        /*dc38*/ 	.word	0x00040880


	//   ....[255]....
        /*dc3c*/ 	.word	0x00040890


	//   ....[0]....
        /*dc40*/ 	.word	0x000408a0


	//   ....[1]....
        /*dc44*/ 	.word	0x000408d0


	//   ....[2]....
        /*dc48*/ 	.word	0x000408e0


	//   ....[3]....
        /*dc4c*/ 	.word	0x000408f0


	//   ....[4]....
        /*dc50*/ 	.word	0x00040900


	//   ....[5]....
        /*dc54*/ 	.word	0x00040930


	//   ....[6]....
        /*dc58*/ 	.word	0x00040940


	//   ....[7]....
        /*dc5c*/ 	.word	0x00040950


	//   ....[8]....
        /*dc60*/ 	.word	0x00040960


	//   ....[9]....
        /*dc64*/ 	.word	0x00040990


	//   ....[10]....
        /*dc68*/ 	.word	0x000409a0


	//   ....[11]....
        /*dc6c*/ 	.word	0x000409b0


	//   ....[12]....
        /*dc70*/ 	.word	0x000409c0


	//   ....[13]....
        /*dc74*/ 	.word	0x000409f0


	//   ....[14]....
        /*dc78*/ 	.word	0x00040a00


	//   ....[15]....
        /*dc7c*/ 	.word	0x00040a10


	//   ....[16]....
        /*dc80*/ 	.word	0x00040a20


	//   ....[17]....
        /*dc84*/ 	.word	0x00040a50


	//   ....[18]....
        /*dc88*/ 	.word	0x00040a60


	//   ....[19]....
        /*dc8c*/ 	.word	0x00040a70


	//   ....[20]....
        /*dc90*/ 	.word	0x00040a80


	//   ....[21]....
        /*dc94*/ 	.word	0x00040ab0


	//   ....[22]....
        /*dc98*/ 	.word	0x00040ac0


	//   ....[23]....
        /*dc9c*/ 	.word	0x00040ad0


	//   ....[24]....
        /*dca0*/ 	.word	0x00040ae0


	//   ....[25]....
        /*dca4*/ 	.word	0x00040b10


	//   ....[26]....
        /*dca8*/ 	.word	0x00040b20


	//   ....[27]....
        /*dcac*/ 	.word	0x00040b30


	//   ....[28]....
        /*dcb0*/ 	.word	0x00040b40


	//   ....[29]....
        /*dcb4*/ 	.word	0x00040b70


	//   ....[30]....
        /*dcb8*/ 	.word	0x00040b80


	//   ....[31]....
        /*dcbc*/ 	.word	0x00040b90


	//   ....[32]....
        /*dcc0*/ 	.word	0x00040ba0


	//   ....[33]....
        /*dcc4*/ 	.word	0x00040bd0


	//   ....[34]....
        /*dcc8*/ 	.word	0x00040be0


	//   ....[35]....
        /*dccc*/ 	.word	0x00040bf0


	//   ....[36]....
        /*dcd0*/ 	.word	0x00040c00


	//   ....[37]....
        /*dcd4*/ 	.word	0x00040c30


	//   ....[38]....
        /*dcd8*/ 	.word	0x00040c40


	//   ....[39]....
        /*dcdc*/ 	.word	0x00040c50


	//   ....[40]....
        /*dce0*/ 	.word	0x00040c60


	//   ....[41]....
        /*dce4*/ 	.word	0x00040c90


	//   ....[42]....
        /*dce8*/ 	.word	0x00040ca0


	//   ....[43]....
        /*dcec*/ 	.word	0x00040cb0


	//   ....[44]....
        /*dcf0*/ 	.word	0x00040cc0


	//   ....[45]....
        /*dcf4*/ 	.word	0x00040cf0


	//   ....[46]....
        /*dcf8*/ 	.word	0x00040d00


	//   ....[47]....
        /*dcfc*/ 	.word	0x00040d10


	//   ....[48]....
        /*dd00*/ 	.word	0x00040d20


	//   ....[49]....
        /*dd04*/ 	.word	0x00040d50


	//   ....[50]....
        /*dd08*/ 	.word	0x00040d60


	//   ....[51]....
        /*dd0c*/ 	.word	0x00040d70


	//   ....[52]....
        /*dd10*/ 	.word	0x00040d80


	//   ....[53]....
        /*dd14*/ 	.word	0x00040db0


	//   ....[54]....
        /*dd18*/ 	.word	0x00040dc0


	//   ....[55]....
        /*dd1c*/ 	.word	0x00040dd0


	//   ....[56]....
        /*dd20*/ 	.word	0x00040de0


	//   ....[57]....
        /*dd24*/ 	.word	0x00040e10


	//   ....[58]....
        /*dd28*/ 	.word	0x00040e20


	//   ....[59]....
        /*dd2c*/ 	.word	0x00040e30


	//   ....[60]....
        /*dd30*/ 	.word	0x00040e40


	//   ....[61]....
        /*dd34*/ 	.word	0x00040e70


	//   ....[62]....
        /*dd38*/ 	.word	0x00040e80


	//   ....[63]....
        /*dd3c*/ 	.word	0x00040e90


	//   ....[64]....
        /*dd40*/ 	.word	0x00040ea0


	//   ....[65]....
        /*dd44*/ 	.word	0x00040ed0


	//   ....[66]....
        /*dd48*/ 	.word	0x00040ee0


	//   ....[67]....
        /*dd4c*/ 	.word	0x00040ef0


	//   ....[68]....
        /*dd50*/ 	.word	0x00040f00


	//   ....[69]....
        /*dd54*/ 	.word	0x00040f30


	//   ....[70]....
        /*dd58*/ 	.word	0x00040f40


	//   ....[71]....
        /*dd5c*/ 	.word	0x00040f50


	//   ....[72]....
        /*dd60*/ 	.word	0x00040f60


	//   ....[73]....
        /*dd64*/ 	.word	0x00040f90


	//   ....[74]....
        /*dd68*/ 	.word	0x00040fa0


	//   ....[75]....
        /*dd6c*/ 	.word	0x00040fb0


	//   ....[76]....
        /*dd70*/ 	.word	0x00040fc0


	//   ....[77]....
        /*dd74*/ 	.word	0x00040ff0


	//   ....[78]....
        /*dd78*/ 	.word	0x00041000


	//   ....[79]....
        /*dd7c*/ 	.word	0x00041010


	//   ....[80]....
        /*dd80*/ 	.word	0x00041020


	//   ....[81]....
        /*dd84*/ 	.word	0x00041050


	//   ....[82]....
        /*dd88*/ 	.word	0x00041060


	//   ....[83]....
        /*dd8c*/ 	.word	0x00041070


	//   ....[84]....
        /*dd90*/ 	.word	0x00041080


	//   ....[85]....
        /*dd94*/ 	.word	0x000410b0


	//   ....[86]....
        /*dd98*/ 	.word	0x000410c0


	//   ....[87]....
        /*dd9c*/ 	.word	0x000410d0


	//   ....[88]....
        /*dda0*/ 	.word	0x000410e0


	//   ....[89]....
        /*dda4*/ 	.word	0x00041110


	//   ....[90]....
        /*dda8*/ 	.word	0x00041120


	//   ....[91]....
        /*ddac*/ 	.word	0x00041130


	//   ....[92]....
        /*ddb0*/ 	.word	0x00041140


	//   ....[93]....
        /*ddb4*/ 	.word	0x00041170


	//   ....[94]....
        /*ddb8*/ 	.word	0x00041180


	//   ....[95]....
        /*ddbc*/ 	.word	0x00041190


	//   ....[96]....
        /*ddc0*/ 	.word	0x000411a0


	//   ....[97]....
        /*ddc4*/ 	.word	0x000411d0


	//   ....[98]....
        /*ddc8*/ 	.word	0x000411e0


	//   ....[99]....
        /*ddcc*/ 	.word	0x000411f0


	//   ....[100]....
        /*ddd0*/ 	.word	0x00041200


	//   ....[101]....
        /*ddd4*/ 	.word	0x00041230


	//   ....[102]....
        /*ddd8*/ 	.word	0x00041240


	//   ....[103]....
        /*dddc*/ 	.word	0x00041250


	//   ....[104]....
        /*dde0*/ 	.word	0x00041260


	//   ....[105]....
        /*dde4*/ 	.word	0x00041290


	//   ....[106]....
        /*dde8*/ 	.word	0x000412a0


	//   ....[107]....
        /*ddec*/ 	.word	0x000412b0


	//   ....[108]....
        /*ddf0*/ 	.word	0x000412c0


	//   ....[109]....
        /*ddf4*/ 	.word	0x000412f0


	//   ....[110]....
        /*ddf8*/ 	.word	0x00041300


	//   ....[111]....
        /*ddfc*/ 	.word	0x00041310


	//   ....[112]....
        /*de00*/ 	.word	0x00041320


	//   ....[113]....
        /*de04*/ 	.word	0x00041350


	//   ....[114]....
        /*de08*/ 	.word	0x00041360


	//   ....[115]....
        /*de0c*/ 	.word	0x00041370


	//   ....[116]....
        /*de10*/ 	.word	0x00041380


	//   ....[117]....
        /*de14*/ 	.word	0x000413b0


	//   ....[118]....
        /*de18*/ 	.word	0x000413c0


	//   ....[119]....
        /*de1c*/ 	.word	0x000413d0


	//   ....[120]....
        /*de20*/ 	.word	0x000413e0


	//   ....[121]....
        /*de24*/ 	.word	0x00041410


	//   ....[122]....
        /*de28*/ 	.word	0x00041420


	//   ....[123]....
        /*de2c*/ 	.word	0x00041430


	//   ....[124]....
        /*de30*/ 	.word	0x00041440


	//   ....[125]....
        /*de34*/ 	.word	0x00041470


	//   ....[126]....
        /*de38*/ 	.word	0x00041480


	//   ....[127]....
        /*de3c*/ 	.word	0x00041490


	//   ....[128]....
        /*de40*/ 	.word	0x000414a0


	//   ....[129]....
        /*de44*/ 	.word	0x000414d0


	//   ....[130]....
        /*de48*/ 	.word	0x000414e0


	//   ....[131]....
        /*de4c*/ 	.word	0x000414f0


	//   ....[132]....
        /*de50*/ 	.word	0x00041500


	//   ....[133]....
        /*de54*/ 	.word	0x00041530


	//   ....[134]....
        /*de58*/ 	.word	0x00041540


	//   ....[135]....
        /*de5c*/ 	.word	0x00041550


	//   ....[136]....
        /*de60*/ 	.word	0x00041560


	//   ....[137]....
        /*de64*/ 	.word	0x00041590


	//   ....[138]....
        /*de68*/ 	.word	0x000415a0


	//   ....[139]....
        /*de6c*/ 	.word	0x000415b0


	//   ....[140]....
        /*de70*/ 	.word	0x000415c0


	//   ....[141]....
        /*de74*/ 	.word	0x000415f0


	//   ....[142]....
        /*de78*/ 	.word	0x00041600


	//   ....[143]....
        /*de7c*/ 	.word	0x00041610


	//   ....[144]....
        /*de80*/ 	.word	0x00041620


	//   ....[145]....
        /*de84*/ 	.word	0x00041650


	//   ....[146]....
        /*de88*/ 	.word	0x00041660


	//   ....[147]....
        /*de8c*/ 	.word	0x00041670


	//   ....[148]....
        /*de90*/ 	.word	0x00041680


	//   ....[149]....
        /*de94*/ 	.word	0x000416b0


	//   ....[150]....
        /*de98*/ 	.word	0x000416c0


	//   ....[151]....
        /*de9c*/ 	.word	0x000416d0


	//   ....[152]....
        /*dea0*/ 	.word	0x000416e0


	//   ....[153]....
        /*dea4*/ 	.word	0x00041710


	//   ....[154]....
        /*dea8*/ 	.word	0x00041720


	//   ....[155]....
        /*deac*/ 	.word	0x00041730


	//   ....[156]....
        /*deb0*/ 	.word	0x00041740


	//   ....[157]....
        /*deb4*/ 	.word	0x00041770


	//   ....[158]....
        /*deb8*/ 	.word	0x00041780


	//   ....[159]....
        /*debc*/ 	.word	0x00041790


	//   ....[160]....
        /*dec0*/ 	.word	0x000417a0


	//   ....[161]....
        /*dec4*/ 	.word	0x000417d0


	//   ....[162]....
        /*dec8*/ 	.word	0x000417e0


	//   ....[163]....
        /*decc*/ 	.word	0x000417f0


	//   ....[164]....
        /*ded0*/ 	.word	0x00041800


	//   ....[165]....
        /*ded4*/ 	.word	0x00041830


	//   ....[166]....
        /*ded8*/ 	.word	0x00041840


	//   ....[167]....
        /*dedc*/ 	.word	0x00041850


	//   ....[168]....
        /*dee0*/ 	.word	0x00041860


	//   ....[169]....
        /*dee4*/ 	.word	0x00041890


	//   ....[170]....
        /*dee8*/ 	.word	0x000418a0


	//   ....[171]....
        /*deec*/ 	.word	0x000418b0


	//   ....[172]....
        /*def0*/ 	.word	0x000418c0


	//   ....[173]....
        /*def4*/ 	.word	0x000418f0


	//   ....[174]....
        /*def8*/ 	.word	0x00041900


	//   ....[175]....
        /*defc*/ 	.word	0x00041910


	//   ....[176]....
        /*df00*/ 	.word	0x00041920


	//   ....[177]....
        /*df04*/ 	.word	0x00041950


	//   ....[178]....
        /*df08*/ 	.word	0x00041960


	//   ....[179]....
        /*df0c*/ 	.word	0x00041970


	//   ....[180]....
        /*df10*/ 	.word	0x00041980


	//   ....[181]....
        /*df14*/ 	.word	0x000419b0


	//   ....[182]....
        /*df18*/ 	.word	0x000419c0


	//   ....[183]....
        /*df1c*/ 	.word	0x000419d0


	//   ....[184]....
        /*df20*/ 	.word	0x000419e0


	//   ....[185]....
        /*df24*/ 	.word	0x00041a10


	//   ....[186]....
        /*df28*/ 	.word	0x00041a20


	//   ....[187]....
        /*df2c*/ 	.word	0x00041a30


	//   ....[188]....
        /*df30*/ 	.word	0x00041a40


	//   ....[189]....
        /*df34*/ 	.word	0x00041a70


	//   ....[190]....
        /*df38*/ 	.word	0x00041a80


	//   ....[191]....
        /*df3c*/ 	.word	0x00041a90


	//   ....[192]....
        /*df40*/ 	.word	0x00041aa0


	//   ....[193]....
        /*df44*/ 	.word	0x00041ad0


	//   ....[194]....
        /*df48*/ 	.word	0x00041ae0


	//   ....[195]....
        /*df4c*/ 	.word	0x00041af0


	//   ....[196]....
        /*df50*/ 	.word	0x00041b00


	//   ....[197]....
        /*df54*/ 	.word	0x00041b30


	//   ....[198]....
        /*df58*/ 	.word	0x00041b40


	//   ....[199]....
        /*df5c*/ 	.word	0x00041b50


	//   ....[200]....
        /*df60*/ 	.word	0x00041b60


	//   ....[201]....
        /*df64*/ 	.word	0x00041b90


	//   ....[202]....
        /*df68*/ 	.word	0x00041ba0


	//   ....[203]....
        /*df6c*/ 	.word	0x00041bb0


	//   ....[204]....
        /*df70*/ 	.word	0x00041bc0


	//   ....[205]....
        /*df74*/ 	.word	0x00041bf0


	//   ....[206]....
        /*df78*/ 	.word	0x00041c00


	//   ....[207]....
        /*df7c*/ 	.word	0x00041c10


	//   ....[208]....
        /*df80*/ 	.word	0x00041c20


	//   ....[209]....
        /*df84*/ 	.word	0x00041c50


	//   ....[210]....
        /*df88*/ 	.word	0x00041c60


	//   ....[211]....
        /*df8c*/ 	.word	0x00041c70


	//   ....[212]....
        /*df90*/ 	.word	0x00041c80


	//   ....[213]....
        /*df94*/ 	.word	0x00041cb0


	//   ....[214]....
        /*df98*/ 	.word	0x00041cc0


	//   ....[215]....
        /*df9c*/ 	.word	0x00041cd0


	//   ....[216]....
        /*dfa0*/ 	.word	0x00041ce0


	//   ....[217]....
        /*dfa4*/ 	.word	0x00041d10


	//   ....[218]....
        /*dfa8*/ 	.word	0x00041d20


	//   ....[219]....
        /*dfac*/ 	.word	0x00041d30


	//   ....[220]....
        /*dfb0*/ 	.word	0x00041d40


	//   ....[221]....
        /*dfb4*/ 	.word	0x00041d70


	//   ....[222]....
        /*dfb8*/ 	.word	0x00041d80


	//   ....[223]....
        /*dfbc*/ 	.word	0x00041d90


	//   ....[224]....
        /*dfc0*/ 	.word	0x00041da0


	//   ....[225]....
        /*dfc4*/ 	.word	0x00041dd0


	//   ....[226]....
        /*dfc8*/ 	.word	0x00041de0


	//   ....[227]....
        /*dfcc*/ 	.word	0x00041df0


	//   ....[228]....
        /*dfd0*/ 	.word	0x00041e00


	//   ....[229]....
        /*dfd4*/ 	.word	0x00041e30


	//   ....[230]....
        /*dfd8*/ 	.word	0x00041e40


	//   ....[231]....
        /*dfdc*/ 	.word	0x00041e50


	//   ....[232]....
        /*dfe0*/ 	.word	0x00041e60


	//   ....[233]....
        /*dfe4*/ 	.word	0x00041e90


	//   ....[234]....
        /*dfe8*/ 	.word	0x00041ea0


	//   ....[235]....
        /*dfec*/ 	.word	0x00041eb0


	//   ....[236]....
        /*dff0*/ 	.word	0x00041ec0


	//   ....[237]....
        /*dff4*/ 	.word	0x00041ef0


	//   ....[238]....
        /*dff8*/ 	.word	0x00041f00


	//   ....[239]....
        /*dffc*/ 	.word	0x00041f10


	//   ....[240]....
        /*e000*/ 	.word	0x00041f20


	//   ....[241]....
        /*e004*/ 	.word	0x00041f50


	//   ....[242]....
        /*e008*/ 	.word	0x00041f60


	//   ....[243]....
        /*e00c*/ 	.word	0x00041f70


	//   ....[244]....
        /*e010*/ 	.word	0x00041f80


	//   ....[245]....
        /*e014*/ 	.word	0x00041fb0


	//   ....[246]....
        /*e018*/ 	.word	0x00041fc0


	//   ....[247]....
        /*e01c*/ 	.word	0x00041fd0


	//   ....[248]....
        /*e020*/ 	.word	0x00041fe0


	//   ....[249]....
        /*e024*/ 	.word	0x00042010


	//   ....[250]....
        /*e028*/ 	.word	0x00042020


	//   ....[251]....
        /*e02c*/ 	.word	0x00042030


	//   ....[252]....
        /*e030*/ 	.word	0x00042040


	//   ....[253]....
        /*e034*/ 	.word	0x00042080


	//   ....[254]....
        /*e038*/ 	.word	0x000480a0


	//   ....[255]....
        /*e03c*/ 	.word	0x000480b0


	//   ....[0]....
        /*e040*/ 	.word	0x000480c0


	//   ....[1]....
        /*e044*/ 	.word	0x000480f0


	//   ....[2]....
        /*e048*/ 	.word	0x00048100


	//   ....[3]....
        /*e04c*/ 	.word	0x00048110


	//   ....[4]....
        /*e050*/ 	.word	0x00048120


	//   ....[5]....
        /*e054*/ 	.word	0x00048150


	//   ....[6]....
        /*e058*/ 	.word	0x00048160


	//   ....[7]....
        /*e05c*/ 	.word	0x00048170


	//   ....[8]....
        /*e060*/ 	.word	0x00048180


	//   ....[9]....
        /*e064*/ 	.word	0x000481b0


	//   ....[10]....
        /*e068*/ 	.word	0x000481c0


	//   ....[11]....
        /*e06c*/ 	.word	0x000481d0


	//   ....[12]....
        /*e070*/ 	.word	0x000481e0


	//   ....[13]....
        /*e074*/ 	.word	0x00048210


	//   ....[14]....
        /*e078*/ 	.word	0x00048220


	//   ....[15]....
        /*e07c*/ 	.word	0x00048230


	//   ....[16]....
        /*e080*/ 	.word	0x00048240


	//   ....[17]....
        /*e084*/ 	.word	0x00048270


	//   ....[18]....
        /*e088*/ 	.word	0x00048280


	//   ....[19]....
        /*e08c*/ 	.word	0x00048290


	//   ....[20]....
        /*e090*/ 	.word	0x000482a0


	//   ....[21]....
        /*e094*/ 	.word	0x000482d0


	//   ....[22]....
        /*e098*/ 	.word	0x000482e0


	//   ....[23]....
        /*e09c*/ 	.word	0x000482f0


	//   ....[24]....
        /*e0a0*/ 	.word	0x00048300


	//   ....[25]....
        /*e0a4*/ 	.word	0x00048330


	//   ....[26]....
        /*e0a8*/ 	.word	0x00048340


	//   ....[27]....
        /*e0ac*/ 	.word	0x00048350


	//   ....[28]....
        /*e0b0*/ 	.word	0x00048360


	//   ....[29]....
        /*e0b4*/ 	.word	0x00048390


	//   ....[30]....
        /*e0b8*/ 	.word	0x000483a0


	//   ....[31]....
        /*e0bc*/ 	.word	0x000483b0


	//   ....[32]....
        /*e0c0*/ 	.word	0x000483c0


	//   ....[33]....
        /*e0c4*/ 	.word	0x000483f0


	//   ....[34]....
        /*e0c8*/ 	.word	0x00048400


	//   ....[35]....
        /*e0cc*/ 	.word	0x00048410


	//   ....[36]....
        /*e0d0*/ 	.word	0x00048420


	//   ....[37]....
        /*e0d4*/ 	.word	0x00048450


	//   ....[38]....
        /*e0d8*/ 	.word	0x00048460


	//   ....[39]....
        /*e0dc*/ 	.word	0x00048470


	//   ....[40]....
        /*e0e0*/ 	.word	0x00048480


	//   ....[41]....
        /*e0e4*/ 	.word	0x000484b0


	//   ....[42]....
        /*e0e8*/ 	.word	0x000484c0


	//   ....[43]....
        /*e0ec*/ 	.word	0x000484d0


	//   ....[44]....
        /*e0f0*/ 	.word	0x000484e0


	//   ....[45]....
        /*e0f4*/ 	.word	0x00048510


	//   ....[46]....
        /*e0f8*/ 	.word	0x00048520


	//   ....[47]....
        /*e0fc*/ 	.word	0x00048530


	//   ....[48]....
        /*e100*/ 	.word	0x00048540


	//   ....[49]....
        /*e104*/ 	.word	0x00048570


	//   ....[50]....
        /*e108*/ 	.word	0x00048580


	//   ....[51]....
        /*e10c*/ 	.word	0x00048590


	//   ....[52]....
        /*e110*/ 	.word	0x000485a0


	//   ....[53]....
        /*e114*/ 	.word	0x000485d0


	//   ....[54]....
        /*e118*/ 	.word	0x000485e0


	//   ....[55]....
        /*e11c*/ 	.word	0x000485f0


	//   ....[56]....
        /*e120*/ 	.word	0x00048600


	//   ....[57]....
        /*e124*/ 	.word	0x00048630


	//   ....[58]....
        /*e128*/ 	.word	0x00048640


	//   ....[59]....
        /*e12c*/ 	.word	0x00048650


	//   ....[60]....
        /*e130*/ 	.word	0x00048660


	//   ....[61]....
        /*e134*/ 	.word	0x00048690


	//   ....[62]....
        /*e138*/ 	.word	0x000486a0


	//   ....[63]....
        /*e13c*/ 	.word	0x000486b0


	//   ....[64]....
        /*e140*/ 	.word	0x000486c0


	//   ....[65]....
        /*e144*/ 	.word	0x000486f0


	//   ....[66]....
        /*e148*/ 	.word	0x00048700


	//   ....[67]....
        /*e14c*/ 	.word	0x00048710


	//   ....[68]....
        /*e150*/ 	.word	0x00048720


	//   ....[69]....
        /*e154*/ 	.word	0x00048750


	//   ....[70]....
        /*e158*/ 	.word	0x00048760


	//   ....[71]....
        /*e15c*/ 	.word	0x00048770


	//   ....[72]....
        /*e160*/ 	.word	0x00048780


	//   ....[73]....
        /*e164*/ 	.word	0x000487b0


	//   ....[74]....
        /*e168*/ 	.word	0x000487c0


	//   ....[75]....
        /*e16c*/ 	.word	0x000487d0


	//   ....[76]....
        /*e170*/ 	.word	0x000487e0


	//   ....[77]....
        /*e174*/ 	.word	0x00048810


	//   ....[78]....
        /*e178*/ 	.word	0x00048820


	//   ....[79]....
        /*e17c*/ 	.word	0x00048830


	//   ....[80]....
        /*e180*/ 	.word	0x00048840


	//   ....[81]....
        /*e184*/ 	.word	0x00048870


	//   ....[82]....
        /*e188*/ 	.word	0x00048880


	//   ....[83]....
        /*e18c*/ 	.word	0x00048890


	//   ....[84]....
        /*e190*/ 	.word	0x000488a0


	//   ....[85]....
        /*e194*/ 	.word	0x000488d0


	//   ....[86]....
        /*e198*/ 	.word	0x000488e0


	//   ....[87]....
        /*e19c*/ 	.word	0x000488f0


	//   ....[88]....
        /*e1a0*/ 	.word	0x00048900


	//   ....[89]....
        /*e1a4*/ 	.word	0x00048930


	//   ....[90]....
        /*e1a8*/ 	.word	0x00048940


	//   ....[91]....
        /*e1ac*/ 	.word	0x00048950


	//   ....[92]....
        /*e1b0*/ 	.word	0x00048960


	//   ....[93]....
        /*e1b4*/ 	.word	0x00048990


	//   ....[94]....
        /*e1b8*/ 	.word	0x000489a0


	//   ....[95]....
        /*e1bc*/ 	.word	0x000489b0


	//   ....[96]....
        /*e1c0*/ 	.word	0x000489c0


	//   ....[97]....
        /*e1c4*/ 	.word	0x000489f0


	//   ....[98]....
        /*e1c8*/ 	.word	0x00048a00


	//   ....[99]....
        /*e1cc*/ 	.word	0x00048a10


	//   ....[100]....
        /*e1d0*/ 	.word	0x00048a20


	//   ....[101]....
        /*e1d4*/ 	.word	0x00048a50


	//   ....[102]....
        /*e1d8*/ 	.word	0x00048a60


	//   ....[103]....
        /*e1dc*/ 	.word	0x00048a70


	//   ....[104]....
        /*e1e0*/ 	.word	0x00048a80


	//   ....[105]....
        /*e1e4*/ 	.word	0x00048ab0


	//   ....[106]....
        /*e1e8*/ 	.word	0x00048ac0


	//   ....[107]....
        /*e1ec*/ 	.word	0x00048ad0


	//   ....[108]....
        /*e1f0*/ 	.word	0x00048ae0


	//   ....[109]....
        /*e1f4*/ 	.word	0x00048b10


	//   ....[110]....
        /*e1f8*/ 	.word	0x00048b20


	//   ....[111]....
        /*e1fc*/ 	.word	0x00048b30


	//   ....[112]....
        /*e200*/ 	.word	0x00048b40


	//   ....[113]....
        /*e204*/ 	.word	0x00048b70


	//   ....[114]....
        /*e208*/ 	.word	0x00048b80


	//   ....[115]....
        /*e20c*/ 	.word	0x00048b90


	//   ....[116]....
        /*e210*/ 	.word	0x00048ba0


	//   ....[117]....
        /*e214*/ 	.word	0x00048bd0


	//   ....[118]....
        /*e218*/ 	.word	0x00048be0


	//   ....[119]....
        /*e21c*/ 	.word	0x00048bf0


	//   ....[120]....
        /*e220*/ 	.word	0x00048c00


	//   ....[121]....
        /*e224*/ 	.word	0x00048c30


	//   ....[122]....
        /*e228*/ 	.word	0x00048c40


	//   ....[123]....
        /*e22c*/ 	.word	0x00048c50


	//   ....[124]....
        /*e230*/ 	.word	0x00048c60


	//   ....[125]....
        /*e234*/ 	.word	0x00048c90


	//   ....[126]....
        /*e238*/ 	.word	0x00048ca0


	//   ....[127]....
        /*e23c*/ 	.word	0x00048cb0


	//   ....[128]....
        /*e240*/ 	.word	0x00048cc0


	//   ....[129]....
        /*e244*/ 	.word	0x00048cf0


	//   ....[130]....
        /*e248*/ 	.word	0x00048d00


	//   ....[131]....
        /*e24c*/ 	.word	0x00048d10


	//   ....[132]....
        /*e250*/ 	.word	0x00048d20


	//   ....[133]....
        /*e254*/ 	.word	0x00048d50


	//   ....[134]....
        /*e258*/ 	.word	0x00048d60


	//   ....[135]....
        /*e25c*/ 	.word	0x00048d70


	//   ....[136]....
        /*e260*/ 	.word	0x00048d80


	//   ....[137]....
        /*e264*/ 	.word	0x00048db0


	//   ....[138]....
        /*e268*/ 	.word	0x00048dc0


	//   ....[139]....
        /*e26c*/ 	.word	0x00048dd0


	//   ....[140]....
        /*e270*/ 	.word	0x00048de0


	//   ....[141]....
        /*e274*/ 	.word	0x00048e10


	//   ....[142]....
        /*e278*/ 	.word	0x00048e20


	//   ....[143]....
        /*e27c*/ 	.word	0x00048e30


	//   ....[144]....
        /*e280*/ 	.word	0x00048e40


	//   ....[145]....
        /*e284*/ 	.word	0x00048e70


	//   ....[146]....
        /*e288*/ 	.word	0x00048e80


	//   ....[147]....
        /*e28c*/ 	.word	0x00048e90


	//   ....[148]....
        /*e290*/ 	.word	0x00048ea0


	//   ....[149]....
        /*e294*/ 	.word	0x00048ed0


	//   ....[150]....
        /*e298*/ 	.word	0x00048ee0


	//   ....[151]....
        /*e29c*/ 	.word	0x00048ef0


	//   ....[152]....
        /*e2a0*/ 	.word	0x00048f00


	//   ....[153]....
        /*e2a4*/ 	.word	0x00048f30


	//   ....[154]....
        /*e2a8*/ 	.word	0x00048f40


	//   ....[155]....
        /*e2ac*/ 	.word	0x00048f50


	//   ....[156]....
        /*e2b0*/ 	.word	0x00048f60


	//   ....[157]....
        /*e2b4*/ 	.word	0x00048f90


	//   ....[158]....
        /*e2b8*/ 	.word	0x00048fa0


	//   ....[159]....
        /*e2bc*/ 	.word	0x00048fb0


	//   ....[160]....
        /*e2c0*/ 	.word	0x00048fc0


	//   ....[161]....
        /*e2c4*/ 	.word	0x00048ff0


	//   ....[162]....
        /*e2c8*/ 	.word	0x00049000


	//   ....[163]....
        /*e2cc*/ 	.word	0x00049010


	//   ....[164]....
        /*e2d0*/ 	.word	0x00049020


	//   ....[165]....
        /*e2d4*/ 	.word	0x00049050


	//   ....[166]....
        /*e2d8*/ 	.word	0x00049060


	//   ....[167]....
        /*e2dc*/ 	.word	0x00049070


	//   ....[168]....
        /*e2e0*/ 	.word	0x00049080


	//   ....[169]....
        /*e2e4*/ 	.word	0x000490b0


	//   ....[170]....
        /*e2e8*/ 	.word	0x000490c0


	//   ....[171]....
        /*e2ec*/ 	.word	0x000490d0


	//   ....[172]....
        /*e2f0*/ 	.word	0x000490e0


	//   ....[173]....
        /*e2f4*/ 	.word	0x00049110


	//   ....[174]....
        /*e2f8*/ 	.word	0x00049120


	//   ....[175]....
        /*e2fc*/ 	.word	0x00049130


	//   ....[176]....
        /*e300*/ 	.word	0x00049140


	//   ....[177]....
        /*e304*/ 	.word	0x00049170


	//   ....[178]....
        /*e308*/ 	.word	0x00049180


	//   ....[179]....
        /*e30c*/ 	.word	0x00049190


	//   ....[180]....
        /*e310*/ 	.word	0x000491a0


	//   ....[181]....
        /*e314*/ 	.word	0x000491d0


	//   ....[182]....
        /*e318*/ 	.word	0x000491e0


	//   ....[183]....
        /*e31c*/ 	.word	0x000491f0


	//   ....[184]....
        /*e320*/ 	.word	0x00049200


	//   ....[185]....
        /*e324*/ 	.word	0x00049230


	//   ....[186]....
        /*e328*/ 	.word	0x00049240


	//   ....[187]....
        /*e32c*/ 	.word	0x00049250


	//   ....[188]....
        /*e330*/ 	.word	0x00049260


	//   ....[189]....
        /*e334*/ 	.word	0x00049290


	//   ....[190]....
        /*e338*/ 	.word	0x000492a0


	//   ....[191]....
        /*e33c*/ 	.word	0x000492b0


	//   ....[192]....
        /*e340*/ 	.word	0x000492c0


	//   ....[193]....
        /*e344*/ 	.word	0x000492f0


	//   ....[194]....
        /*e348*/ 	.word	0x00049300


	//   ....[195]....
        /*e34c*/ 	.word	0x00049310


	//   ....[196]....
        /*e350*/ 	.word	0x00049320


	//   ....[197]....
        /*e354*/ 	.word	0x00049350


	//   ....[198]....
        /*e358*/ 	.word	0x00049360


	//   ....[199]....
        /*e35c*/ 	.word	0x00049370


	//   ....[200]....
        /*e360*/ 	.word	0x00049380


	//   ....[201]....
        /*e364*/ 	.word	0x000493b0


	//   ....[202]....
        /*e368*/ 	.word	0x000493c0


	//   ....[203]....
        /*e36c*/ 	.word	0x000493d0


	//   ....[204]....
        /*e370*/ 	.word	0x000493e0


	//   ....[205]....
        /*e374*/ 	.word	0x00049410


	//   ....[206]....
        /*e378*/ 	.word	0x00049420


	//   ....[207]....
        /*e37c*/ 	.word	0x00049430


	//   ....[208]....
        /*e380*/ 	.word	0x00049440


	//   ....[209]....
        /*e384*/ 	.word	0x00049470


	//   ....[210]....
        /*e388*/ 	.word	0x00049480


	//   ....[211]....
        /*e38c*/ 	.word	0x00049490


	//   ....[212]....
        /*e390*/ 	.word	0x000494a0


	//   ....[213]....
        /*e394*/ 	.word	0x000494d0


	//   ....[214]....
        /*e398*/ 	.word	0x000494e0


	//   ....[215]....
        /*e39c*/ 	.word	0x000494f0


	//   ....[216]....
        /*e3a0*/ 	.word	0x00049500


	//   ....[217]....
        /*e3a4*/ 	.word	0x00049530


	//   ....[218]....
        /*e3a8*/ 	.word	0x00049540


	//   ....[219]....
        /*e3ac*/ 	.word	0x00049550


	//   ....[220]....
        /*e3b0*/ 	.word	0x00049560


	//   ....[221]....
        /*e3b4*/ 	.word	0x00049590


	//   ....[222]....
        /*e3b8*/ 	.word	0x000495a0


	//   ....[223]....
        /*e3bc*/ 	.word	0x000495b0


	//   ....[224]....
        /*e3c0*/ 	.word	0x000495c0


	//   ....[225]....
        /*e3c4*/ 	.word	0x000495f0


	//   ....[226]....
        /*e3c8*/ 	.word	0x00049600


	//   ....[227]....
        /*e3cc*/ 	.word	0x00049610


	//   ....[228]....
        /*e3d0*/ 	.word	0x00049620


	//   ....[229]....
        /*e3d4*/ 	.word	0x00049650


	//   ....[230]....
        /*e3d8*/ 	.word	0x00049660


	//   ....[231]....
        /*e3dc*/ 	.word	0x00049670


	//   ....[232]....
        /*e3e0*/ 	.word	0x00049680


	//   ....[233]....
        /*e3e4*/ 	.word	0x000496b0


	//   ....[234]....
        /*e3e8*/ 	.word	0x000496c0


	//   ....[235]....
        /*e3ec*/ 	.word	0x000496d0


	//   ....[236]....
        /*e3f0*/ 	.word	0x000496e0


	//   ....[237]....
        /*e3f4*/ 	.word	0x00049710


	//   ....[238]....
        /*e3f8*/ 	.word	0x00049720


	//   ....[239]....
        /*e3fc*/ 	.word	0x00049730


	//   ....[240]....
        /*e400*/ 	.word	0x00049740


	//   ....[241]....
        /*e404*/ 	.word	0x00049770


	//   ....[242]....
        /*e408*/ 	.word	0x00049780


	//   ....[243]....
        /*e40c*/ 	.word	0x00049790


	//   ....[244]....
        /*e410*/ 	.word	0x000497a0


	//   ....[245]....
        /*e414*/ 	.word	0x000497d0


	//   ....[246]....
        /*e418*/ 	.word	0x000497e0


	//   ....[247]....
        /*e41c*/ 	.word	0x000497f0


	//   ....[248]....
        /*e420*/ 	.word	0x00049800


	//   ....[249]....
        /*e424*/ 	.word	0x00049830


	//   ....[250]....
        /*e428*/ 	.word	0x00049840


	//   ....[251]....
        /*e42c*/ 	.word	0x00049850


	//   ....[252]....
        /*e430*/ 	.word	0x00049860


	//   ....[253]....
        /*e434*/ 	.word	0x00049890


	//   ....[254]....
        /*e438*/ 	.word	0x000498a0


	//   ....[255]....
        /*e43c*/ 	.word	0x000498b0


	//   ....[0]....
        /*e440*/ 	.word	0x000498c0


	//   ....[1]....
        /*e444*/ 	.word	0x000498f0


	//   ....[2]....
        /*e448*/ 	.word	0x00049900


	//   ....[3]....
        /*e44c*/ 	.word	0x00049910


	//   ....[4]....
        /*e450*/ 	.word	0x00049920


	//   ....[5]....
        /*e454*/ 	.word	0x00049950


	//   ....[6]....
        /*e458*/ 	.word	0x00049960


	//   ....[7]....
        /*e45c*/ 	.word	0x00049970


	//   ....[8]....
        /*e460*/ 	.word	0x00049980


	//   ....[9]....
        /*e464*/ 	.word	0x000499b0


	//   ....[10]....
        /*e468*/ 	.word	0x000499c0


	//   ....[11]....
        /*e46c*/ 	.word	0x000499d0


	//   ....[12]....
        /*e470*/ 	.word	0x000499e0


	//   ....[13]....
        /*e474*/ 	.word	0x00049a10


	//   ....[14]....
        /*e478*/ 	.word	0x00049a20


	//   ....[15]....
        /*e47c*/ 	.word	0x00049a30


	//   ....[16]....
        /*e480*/ 	.word	0x00049a40


	//   ....[17]....
        /*e484*/ 	.word	0x00049a70


	//   ....[18]....
        /*e488*/ 	.word	0x00049a80


	//   ....[19]....
        /*e48c*/ 	.word	0x00049a90


	//   ....[20]....
        /*e490*/ 	.word	0x00049aa0


	//   ....[21]....
        /*e494*/ 	.word	0x00049ad0


	//   ....[22]....
        /*e498*/ 	.word	0x00049ae0


	//   ....[23]....
        /*e49c*/ 	.word	0x00049af0


	//   ....[24]....
        /*e4a0*/ 	.word	0x00049b00


	//   ....[25]....
        /*e4a4*/ 	.word	0x00049b30


	//   ....[26]....
        /*e4a8*/ 	.word	0x00049b40


	//   ....[27]....
        /*e4ac*/ 	.word	0x00049b50


	//   ....[28]....
        /*e4b0*/ 	.word	0x00049b60


	//   ....[29]....
        /*e4b4*/ 	.word	0x00049b90


	//   ....[30]....
        /*e4b8*/ 	.word	0x00049ba0


	//   ....[31]....
        /*e4bc*/ 	.word	0x00049bb0


	//   ....[32]....
        /*e4c0*/ 	.word	0x00049bc0


	//   ....[33]....
        /*e4c4*/ 	.word	0x00049bf0


	//   ....[34]....
        /*e4c8*/ 	.word	0x00049c00


	//   ....[35]....
        /*e4cc*/ 	.word	0x00049c10


	//   ....[36]....
        /*e4d0*/ 	.word	0x00049c20


	//   ....[37]....
        /*e4d4*/ 	.word	0x00049c50


	//   ....[38]....
        /*e4d8*/ 	.word	0x00049c60


	//   ....[39]....
        /*e4dc*/ 	.word	0x00049c70


	//   ....[40]....
        /*e4e0*/ 	.word	0x00049c80


	//   ....[41]....
        /*e4e4*/ 	.word	0x00049cb0


	//   ....[42]....
        /*e4e8*/ 	.word	0x00049cc0


	//   ....[43]....
        /*e4ec*/ 	.word	0x00049cd0


	//   ....[44]....
        /*e4f0*/ 	.word	0x00049ce0


	//   ....[45]....
        /*e4f4*/ 	.word	0x00049d10


	//   ....[46]....
        /*e4f8*/ 	.word	0x00049d20


	//   ....[47]....
        /*e4fc*/ 	.word	0x00049d30


	//   ....[48]....
        /*e500*/ 	.word	0x00049d40


	//   ....[49]....
        /*e504*/ 	.word	0x00049d70


	//   ....[50]....
        /*e508*/ 	.word	0x00049d80


	//   ....[51]....
        /*e50c*/ 	.word	0x00049d90


	//   ....[52]....
        /*e510*/ 	.word	0x00049da0


	//   ....[53]....
        /*e514*/ 	.word	0x00049dd0


	//   ....[54]....
        /*e518*/ 	.word	0x00049de0


	//   ....[55]....
        /*e51c*/ 	.word	0x00049df0


	//   ....[56]....
        /*e520*/ 	.word	0x00049e00


	//   ....[57]....
        /*e524*/ 	.word	0x00049e30


	//   ....[58]....
        /*e528*/ 	.word	0x00049e40


	//   ....[59]....
        /*e52c*/ 	.word	0x00049e50


	//   ....[60]....
        /*e530*/ 	.word	0x00049e60


	//   ....[61]....
        /*e534*/ 	.word	0x00049e90


	//   ....[62]....
        /*e538*/ 	.word	0x00049ea0


	//   ....[63]....
        /*e53c*/ 	.word	0x00049eb0


	//   ....[64]....
        /*e540*/ 	.word	0x00049ec0


	//   ....[65]....
        /*e544*/ 	.word	0x00049ef0


	//   ....[66]....
        /*e548*/ 	.word	0x00049f00


	//   ....[67]....
        /*e54c*/ 	.word	0x00049f10


	//   ....[68]....
        /*e550*/ 	.word	0x00049f20


	//   ....[69]....
        /*e554*/ 	.word	0x00049f50


	//   ....[70]....
        /*e558*/ 	.word	0x00049f60


	//   ....[71]....
        /*e55c*/ 	.word	0x00049f70


	//   ....[72]....
        /*e560*/ 	.word	0x00049f80


	//   ....[73]....
        /*e564*/ 	.word	0x00049fb0


	//   ....[74]....
        /*e568*/ 	.word	0x00049fc0


	//   ....[75]....
        /*e56c*/ 	.word	0x00049fd0


	//   ....[76]....
        /*e570*/ 	.word	0x00049fe0


	//   ....[77]....
        /*e574*/ 	.word	0x0004a010


	//   ....[78]....
        /*e578*/ 	.word	0x0004a020


	//   ....[79]....
        /*e57c*/ 	.word	0x0004a030


	//   ....[80]....
        /*e580*/ 	.word	0x0004a040


	//   ....[81]....
        /*e584*/ 	.word	0x0004a070


	//   ....[82]....
        /*e588*/ 	.word	0x0004a080


	//   ....[83]....
        /*e58c*/ 	.word	0x0004a090


	//   ....[84]....
        /*e590*/ 	.word	0x0004a0a0


	//   ....[85]....
        /*e594*/ 	.word	0x0004a0d0


	//   ....[86]....
        /*e598*/ 	.word	0x0004a0e0


	//   ....[87]....
        /*e59c*/ 	.word	0x0004a0f0


	//   ....[88]....
        /*e5a0*/ 	.word	0x0004a100


	//   ....[89]....
        /*e5a4*/ 	.word	0x0004a130


	//   ....[90]....
        /*e5a8*/ 	.word	0x0004a140


	//   ....[91]....
        /*e5ac*/ 	.word	0x0004a150


	//   ....[92]....
        /*e5b0*/ 	.word	0x0004a160


	//   ....[93]....
        /*e5b4*/ 	.word	0x0004a190


	//   ....[94]....
        /*e5b8*/ 	.word	0x0004a1a0


	//   ....[95]....
        /*e5bc*/ 	.word	0x0004a1b0


	//   ....[96]....
        /*e5c0*/ 	.word	0x0004a1c0


	//   ....[97]....
        /*e5c4*/ 	.word	0x0004a1f0


	//   ....[98]....
        /*e5c8*/ 	.word	0x0004a200


	//   ....[99]....
        /*e5cc*/ 	.word	0x0004a210


	//   ....[100]....
        /*e5d0*/ 	.word	0x0004a220


	//   ....[101]....
        /*e5d4*/ 	.word	0x0004a250


	//   ....[102]....
        /*e5d8*/ 	.word	0x0004a260


	//   ....[103]....
        /*e5dc*/ 	.word	0x0004a270


	//   ....[104]....
        /*e5e0*/ 	.word	0x0004a280


	//   ....[105]....
        /*e5e4*/ 	.word	0x0004a2b0


	//   ....[106]....
        /*e5e8*/ 	.word	0x0004a2c0


	//   ....[107]....
        /*e5ec*/ 	.word	0x0004a2d0


	//   ....[108]....
        /*e5f0*/ 	.word	0x0004a2e0


	//   ....[109]....
        /*e5f4*/ 	.word	0x0004a310


	//   ....[110]....
        /*e5f8*/ 	.word	0x0004a320


	//   ....[111]....
        /*e5fc*/ 	.word	0x0004a330


	//   ....[112]....
        /*e600*/ 	.word	0x0004a340


	//   ....[113]....
        /*e604*/ 	.word	0x0004a370


	//   ....[114]....
        /*e608*/ 	.word	0x0004a380


	//   ....[115]....
        /*e60c*/ 	.word	0x0004a390


	//   ....[116]....
        /*e610*/ 	.word	0x0004a3a0


	//   ....[117]....
        /*e614*/ 	.word	0x0004a3d0


	//   ....[118]....
        /*e618*/ 	.word	0x0004a3e0


	//   ....[119]....
        /*e61c*/ 	.word	0x0004a3f0


	//   ....[120]....
        /*e620*/ 	.word	0x0004a400


	//   ....[121]....
        /*e624*/ 	.word	0x0004a430


	//   ....[122]....
        /*e628*/ 	.word	0x0004a440


	//   ....[123]....
        /*e62c*/ 	.word	0x0004a450


	//   ....[124]....
        /*e630*/ 	.word	0x0004a460


	//   ....[125]....
        /*e634*/ 	.word	0x0004a490


	//   ....[126]....
        /*e638*/ 	.word	0x0004a4a0


	//   ....[127]....
        /*e63c*/ 	.word	0x0004a4b0


	//   ....[128]....
        /*e640*/ 	.word	0x0004a4c0


	//   ....[129]....
        /*e644*/ 	.word	0x0004a4f0


	//   ....[130]....
        /*e648*/ 	.word	0x0004a500


	//   ....[131]....
        /*e64c*/ 	.word	0x0004a510


	//   ....[132]....
        /*e650*/ 	.word	0x0004a520


	//   ....[133]....
        /*e654*/ 	.word	0x0004a550


	//   ....[134]....
        /*e658*/ 	.word	0x0004a560


	//   ....[135]....
        /*e65c*/ 	.word	0x0004a570


	//   ....[136]....
        /*e660*/ 	.word	0x0004a580


	//   ....[137]....
        /*e664*/ 	.word	0x0004a5b0


	//   ....[138]....
        /*e668*/ 	.word	0x0004a5c0


	//   ....[139]....
        /*e66c*/ 	.word	0x0004a5d0


	//   ....[140]....
        /*e670*/ 	.word	0x0004a5e0


	//   ....[141]....
        /*e674*/ 	.word	0x0004a610


	//   ....[142]....
        /*e678*/ 	.word	0x0004a620


	//   ....[143]....
        /*e67c*/ 	.word	0x0004a630


	//   ....[144]....
        /*e680*/ 	.word	0x0004a640


	//   ....[145]....
        /*e684*/ 	.word	0x0004a670


	//   ....[146]....
        /*e688*/ 	.word	0x0004a680


	//   ....[147]....
        /*e68c*/ 	.word	0x0004a690


	//   ....[148]....
        /*e690*/ 	.word	0x0004a6a0


	//   ....[149]....
        /*e694*/ 	.word	0x0004a6d0


	//   ....[150]....
        /*e698*/ 	.word	0x0004a6e0


	//   ....[151]....
        /*e69c*/ 	.word	0x0004a6f0


	//   ....[152]....
        /*e6a0*/ 	.word	0x0004a700


	//   ....[153]....
        /*e6a4*/ 	.word	0x0004a730


	//   ....[154]....
        /*e6a8*/ 	.word	0x0004a740


	//   ....[155]....
        /*e6ac*/ 	.word	0x0004a750


	//   ....[156]....
        /*e6b0*/ 	.word	0x0004a760


	//   ....[157]....
        /*e6b4*/ 	.word	0x0004a790


	//   ....[158]....
        /*e6b8*/ 	.word	0x0004a7a0


	//   ....[159]....
        /*e6bc*/ 	.word	0x0004a7b0


	//   ....[160]....
        /*e6c0*/ 	.word	0x0004a7c0


	//   ....[161]....
        /*e6c4*/ 	.word	0x0004a7f0


	//   ....[162]....
        /*e6c8*/ 	.word	0x0004a800


	//   ....[163]....
        /*e6cc*/ 	.word	0x0004a810


	//   ....[164]....
        /*e6d0*/ 	.word	0x0004a820


	//   ....[165]....
        /*e6d4*/ 	.word	0x0004a850


	//   ....[166]....
        /*e6d8*/ 	.word	0x0004a860


	//   ....[167]....
        /*e6dc*/ 	.word	0x0004a870


	//   ....[168]....
        /*e6e0*/ 	.word	0x0004a880


	//   ....[169]....
        /*e6e4*/ 	.word	0x0004a8b0


	//   ....[170]....
        /*e6e8*/ 	.word	0x0004a8c0


	//   ....[171]....
        /*e6ec*/ 	.word	0x0004a8d0


	//   ....[172]....
        /*e6f0*/ 	.word	0x0004a8e0


	//   ....[173]....
        /*e6f4*/ 	.word	0x0004a910


	//   ....[174]....
        /*e6f8*/ 	.word	0x0004a920


	//   ....[175]....
        /*e6fc*/ 	.word	0x0004a930


	//   ....[176]....
        /*e700*/ 	.word	0x0004a940


	//   ....[177]....
        /*e704*/ 	.word	0x0004a970


	//   ....[178]....
        /*e708*/ 	.word	0x0004a980


	//   ....[179]....
        /*e70c*/ 	.word	0x0004a990


	//   ....[180]....
        /*e710*/ 	.word	0x0004a9a0


	//   ....[181]....
        /*e714*/ 	.word	0x0004a9d0


	//   ....[182]....
        /*e718*/ 	.word	0x0004a9e0


	//   ....[183]....
        /*e71c*/ 	.word	0x0004a9f0


	//   ....[184]....
        /*e720*/ 	.word	0x0004aa00


	//   ....[185]....
        /*e724*/ 	.word	0x0004aa30


	//   ....[186]....
        /*e728*/ 	.word	0x0004aa40


	//   ....[187]....
        /*e72c*/ 	.word	0x0004aa50


	//   ....[188]....
        /*e730*/ 	.word	0x0004aa60


	//   ....[189]....
        /*e734*/ 	.word	0x0004aa90


	//   ....[190]....
        /*e738*/ 	.word	0x0004aaa0


	//   ....[191]....
        /*e73c*/ 	.word	0x0004aab0


	//   ....[192]....
        /*e740*/ 	.word	0x0004aac0


	//   ....[193]....
        /*e744*/ 	.word	0x0004aaf0


	//   ....[194]....
        /*e748*/ 	.word	0x0004ab00


	//   ....[195]....
        /*e74c*/ 	.word	0x0004ab10


	//   ....[196]....
        /*e750*/ 	.word	0x0004ab20


	//   ....[197]....
        /*e754*/ 	.word	0x0004ab50


	//   ....[198]....
        /*e758*/ 	.word	0x0004ab60


	//   ....[199]....
        /*e75c*/ 	.word	0x0004ab70


	//   ....[200]....
        /*e760*/ 	.word	0x0004ab80


	//   ....[201]....
        /*e764*/ 	.word	0x0004abb0


	//   ....[202]....
        /*e768*/ 	.word	0x0004abc0


	//   ....[203]....
        /*e76c*/ 	.word	0x0004abd0


	//   ....[204]....
        /*e770*/ 	.word	0x0004abe0


	//   ....[205]....
        /*e774*/ 	.word	0x0004ac10


	//   ....[206]....
        /*e778*/ 	.word	0x0004ac20


	//   ....[207]....
        /*e77c*/ 	.word	0x0004ac30


	//   ....[208]....
        /*e780*/ 	.word	0x0004ac40


	//   ....[209]....
        /*e784*/ 	.word	0x0004ac70


	//   ....[210]....
        /*e788*/ 	.word	0x0004ac80


	//   ....[211]....
        /*e78c*/ 	.word	0x0004ac90


	//   ....[212]....
        /*e790*/ 	.word	0x0004aca0


	//   ....[213]....
        /*e794*/ 	.word	0x0004acd0


	//   ....[214]....
        /*e798*/ 	.word	0x0004ace0


	//   ....[215]....
        /*e79c*/ 	.word	0x0004acf0


	//   ....[216]....
        /*e7a0*/ 	.word	0x0004ad00


	//   ....[217]....
        /*e7a4*/ 	.word	0x0004ad30


	//   ....[218]....
        /*e7a8*/ 	.word	0x0004ad40


	//   ....[219]....
        /*e7ac*/ 	.word	0x0004ad50


	//   ....[220]....
        /*e7b0*/ 	.word	0x0004ad60


	//   ....[221]....
        /*e7b4*/ 	.word	0x0004ad90


	//   ....[222]....
        /*e7b8*/ 	.word	0x0004ada0


	//   ....[223]....
        /*e7bc*/ 	.word	0x0004adb0


	//   ....[224]....
        /*e7c0*/ 	.word	0x0004adc0


	//   ....[225]....
        /*e7c4*/ 	.word	0x0004adf0


	//   ....[226]....
        /*e7c8*/ 	.word	0x0004ae00


	//   ....[227]....
        /*e7cc*/ 	.word	0x0004ae10


	//   ....[228]....
        /*e7d0*/ 	.word	0x0004ae20


	//   ....[229]....
        /*e7d4*/ 	.word	0x0004ae50


	//   ....[230]....
        /*e7d8*/ 	.word	0x0004ae60


	//   ....[231]....
        /*e7dc*/ 	.word	0x0004ae70


	//   ....[232]....
        /*e7e0*/ 	.word	0x0004ae80


	//   ....[233]....
        /*e7e4*/ 	.word	0x0004aeb0


	//   ....[234]....
        /*e7e8*/ 	.word	0x0004aec0


	//   ....[235]....
        /*e7ec*/ 	.word	0x0004aed0


	//   ....[236]....
        /*e7f0*/ 	.word	0x0004aee0


	//   ....[237]....
        /*e7f4*/ 	.word	0x0004af10


	//   ....[238]....
        /*e7f8*/ 	.word	0x0004af20


	//   ....[239]....
        /*e7fc*/ 	.word	0x0004af30


	//   ....[240]....
        /*e800*/ 	.word	0x0004af40


	//   ....[241]....
        /*e804*/ 	.word	0x0004af70


	//   ....[242]....
        /*e808*/ 	.word	0x0004af80


	//   ....[243]....
        /*e80c*/ 	.word	0x0004af90


	//   ....[244]....
        /*e810*/ 	.word	0x0004afa0


	//   ....[245]....
        /*e814*/ 	.word	0x0004afd0


	//   ....[246]....
        /*e818*/ 	.word	0x0004afe0


	//   ....[247]....
        /*e81c*/ 	.word	0x0004aff0


	//   ....[248]....
        /*e820*/ 	.word	0x0004b000


	//   ....[249]....
        /*e824*/ 	.word	0x0004b030


	//   ....[250]....
        /*e828*/ 	.word	0x0004b040


	//   ....[251]....
        /*e82c*/ 	.word	0x0004b050


	//   ....[252]....
        /*e830*/ 	.word	0x0004b060


	//   ....[253]....
        /*e834*/ 	.word	0x0004b090


	//   ....[254]....
        /*e838*/ 	.word	0x0004b0a0


	//   ....[255]....
        /*e83c*/ 	.word	0x0004b0b0


	//   ....[0]....
        /*e840*/ 	.word	0x0004b0c0


	//   ....[1]....
        /*e844*/ 	.word	0x0004b0f0


	//   ....[2]....
        /*e848*/ 	.word	0x0004b100


	//   ....[3]....
        /*e84c*/ 	.word	0x0004b110


	//   ....[4]....
        /*e850*/ 	.word	0x0004b120


	//   ....[5]....
        /*e854*/ 	.word	0x0004b150


	//   ....[6]....
        /*e858*/ 	.word	0x0004b160


	//   ....[7]....
        /*e85c*/ 	.word	0x0004b170


	//   ....[8]....
        /*e860*/ 	.word	0x0004b180


	//   ....[9]....
        /*e864*/ 	.word	0x0004b1b0


	//   ....[10]....
        /*e868*/ 	.word	0x0004b1c0


	//   ....[11]....
        /*e86c*/ 	.word	0x0004b1d0


	//   ....[12]....
        /*e870*/ 	.word	0x0004b1e0


	//   ....[13]....
        /*e874*/ 	.word	0x0004b210


	//   ....[14]....
        /*e878*/ 	.word	0x0004b220


	//   ....[15]....
        /*e87c*/ 	.word	0x0004b230


	//   ....[16]....
        /*e880*/ 	.word	0x0004b240


	//   ....[17]....
        /*e884*/ 	.word	0x0004b270


	//   ....[18]....
        /*e888*/ 	.word	0x0004b280


	//   ....[19]....
        /*e88c*/ 	.word	0x0004b290


	//   ....[20]....
        /*e890*/ 	.word	0x0004b2a0


	//   ....[21]....
        /*e894*/ 	.word	0x0004b2d0


	//   ....[22]....
        /*e898*/ 	.word	0x0004b2e0


	//   ....[23]....
        /*e89c*/ 	.word	0x0004b2f0


	//   ....[24]....
        /*e8a0*/ 	.word	0x0004b300


	//   ....[25]....
        /*e8a4*/ 	.word	0x0004b330


	//   ....[26]....
        /*e8a8*/ 	.word	0x0004b340


	//   ....[27]....
        /*e8ac*/ 	.word	0x0004b350


	//   ....[28]....
        /*e8b0*/ 	.word	0x0004b360


	//   ....[29]....
        /*e8b4*/ 	.word	0x0004b390


	//   ....[30]....
        /*e8b8*/ 	.word	0x0004b3a0


	//   ....[31]....
        /*e8bc*/ 	.word	0x0004b3b0


	//   ....[32]....
        /*e8c0*/ 	.word	0x0004b3c0


	//   ....[33]....
        /*e8c4*/ 	.word	0x0004b3f0


	//   ....[34]....
        /*e8c8*/ 	.word	0x0004b400


	//   ....[35]....
        /*e8cc*/ 	.word	0x0004b410


	//   ....[36]....
        /*e8d0*/ 	.word	0x0004b420


	//   ....[37]....
        /*e8d4*/ 	.word	0x0004b450


	//   ....[38]....
        /*e8d8*/ 	.word	0x0004b460


	//   ....[39]....
        /*e8dc*/ 	.word	0x0004b470


	//   ....[40]....
        /*e8e0*/ 	.word	0x0004b480


	//   ....[41]....
        /*e8e4*/ 	.word	0x0004b4b0


	//   ....[42]....
        /*e8e8*/ 	.word	0x0004b4c0


	//   ....[43]....
        /*e8ec*/ 	.word	0x0004b4d0


	//   ....[44]....
        /*e8f0*/ 	.word	0x0004b4e0


	//   ....[45]....
        /*e8f4*/ 	.word	0x0004b510


	//   ....[46]....
        /*e8f8*/ 	.word	0x0004b520


	//   ....[47]....
        /*e8fc*/ 	.word	0x0004b530


	//   ....[48]....
        /*e900*/ 	.word	0x0004b540


	//   ....[49]....
        /*e904*/ 	.word	0x0004b570


	//   ....[50]....
        /*e908*/ 	.word	0x0004b580


	//   ....[51]....
        /*e90c*/ 	.word	0x0004b590


	//   ....[52]....
        /*e910*/ 	.word	0x0004b5a0


	//   ....[53]....
        /*e914*/ 	.word	0x0004b5d0


	//   ....[54]....
        /*e918*/ 	.word	0x0004b5e0


	//   ....[55]....
        /*e91c*/ 	.word	0x0004b5f0


	//   ....[56]....
        /*e920*/ 	.word	0x0004b600


	//   ....[57]....
        /*e924*/ 	.word	0x0004b630


	//   ....[58]....
        /*e928*/ 	.word	0x0004b640


	//   ....[59]....
        /*e92c*/ 	.word	0x0004b650


	//   ....[60]....
        /*e930*/ 	.word	0x0004b660


	//   ....[61]....
        /*e934*/ 	.word	0x0004b690


	//   ....[62]....
        /*e938*/ 	.word	0x0004b6a0


	//   ....[63]....
        /*e93c*/ 	.word	0x0004b6b0


	//   ....[64]....
        /*e940*/ 	.word	0x0004b6c0


	//   ....[65]....
        /*e944*/ 	.word	0x0004b6f0


	//   ....[66]....
        /*e948*/ 	.word	0x0004b700


	//   ....[67]....
        /*e94c*/ 	.word	0x0004b710


	//   ....[68]....
        /*e950*/ 	.word	0x0004b720


	//   ....[69]....
        /*e954*/ 	.word	0x0004b750


	//   ....[70]....
        /*e958*/ 	.word	0x0004b760


	//   ....[71]....
        /*e95c*/ 	.word	0x0004b770


	//   ....[72]....
        /*e960*/ 	.word	0x0004b780


	//   ....[73]....
        /*e964*/ 	.word	0x0004b7b0


	//   ....[74]....
        /*e968*/ 	.word	0x0004b7c0


	//   ....[75]....
        /*e96c*/ 	.word	0x0004b7d0


	//   ....[76]....
        /*e970*/ 	.word	0x0004b7e0


	//   ....[77]....
        /*e974*/ 	.word	0x0004b810


	//   ....[78]....
        /*e978*/ 	.word	0x0004b820


	//   ....[79]....
        /*e97c*/ 	.word	0x0004b830


	//   ....[80]....
        /*e980*/ 	.word	0x0004b840


	//   ....[81]....
        /*e984*/ 	.word	0x0004b870


	//   ....[82]....
        /*e988*/ 	.word	0x0004b880


	//   ....[83]....
        /*e98c*/ 	.word	0x0004b890


	//   ....[84]....
        /*e990*/ 	.word	0x0004b8a0


	//   ....[85]....
        /*e994*/ 	.word	0x0004b8d0


	//   ....[86]....
        /*e998*/ 	.word	0x0004b8e0


	//   ....[87]....
        /*e99c*/ 	.word	0x0004b8f0


	//   ....[88]....
        /*e9a0*/ 	.word	0x0004b900


	//   ....[89]....
        /*e9a4*/ 	.word	0x0004b930


	//   ....[90]....
        /*e9a8*/ 	.word	0x0004b940


	//   ....[91]....
        /*e9ac*/ 	.word	0x0004b950


	//   ....[92]....
        /*e9b0*/ 	.word	0x0004b960


	//   ....[93]....
        /*e9b4*/ 	.word	0x0004b990


	//   ....[94]....
        /*e9b8*/ 	.word	0x0004b9a0


	//   ....[95]....
        /*e9bc*/ 	.word	0x0004b9b0


	//   ....[96]....
        /*e9c0*/ 	.word	0x0004b9c0


	//   ....[97]....
        /*e9c4*/ 	.word	0x0004b9f0


	//   ....[98]....
        /*e9c8*/ 	.word	0x0004ba00


	//   ....[99]....
        /*e9cc*/ 	.word	0x0004ba10


	//   ....[100]....
        /*e9d0*/ 	.word	0x0004ba20


	//   ....[101]....
        /*e9d4*/ 	.word	0x0004ba50


	//   ....[102]....
        /*e9d8*/ 	.word	0x0004ba60


	//   ....[103]....
        /*e9dc*/ 	.word	0x0004ba70


	//   ....[104]....
        /*e9e0*/ 	.word	0x0004ba80


	//   ....[105]....
        /*e9e4*/ 	.word	0x0004bab0


	//   ....[106]....
        /*e9e8*/ 	.word	0x0004bac0


	//   ....[107]....
        /*e9ec*/ 	.word	0x0004bad0


	//   ....[108]....
        /*e9f0*/ 	.word	0x0004bae0


	//   ....[109]....
        /*e9f4*/ 	.word	0x0004bb10


	//   ....[110]....
        /*e9f8*/ 	.word	0x0004bb20


	//   ....[111]....
        /*e9fc*/ 	.word	0x0004bb30


	//   ....[112]....
        /*ea00*/ 	.word	0x0004bb40


	//   ....[113]....
        /*ea04*/ 	.word	0x0004bb70


	//   ....[114]....
        /*ea08*/ 	.word	0x0004bb80


	//   ....[115]....
        /*ea0c*/ 	.word	0x0004bb90


	//   ....[116]....
        /*ea10*/ 	.word	0x0004bba0


	//   ....[117]....
        /*ea14*/ 	.word	0x0004bbd0


	//   ....[118]....
        /*ea18*/ 	.word	0x0004bbe0


	//   ....[119]....
        /*ea1c*/ 	.word	0x0004bbf0


	//   ....[120]....
        /*ea20*/ 	.word	0x0004bc00


	//   ....[121]....
        /*ea24*/ 	.word	0x0004bc30


	//   ....[122]....
        /*ea28*/ 	.word	0x0004bc40


	//   ....[123]....
        /*ea2c*/ 	.word	0x0004bc50


	//   ....[124]....
        /*ea30*/ 	.word	0x0004bc60


	//   ....[125]....
        /*ea34*/ 	.word	0x0004bc90


	//   ....[126]....
        /*ea38*/ 	.word	0x0004bca0


	//   ....[127]....
        /*ea3c*/ 	.word	0x0004bcb0


	//   ....[128]....
        /*ea40*/ 	.word	0x0004bcc0


	//   ....[129]....
        /*ea44*/ 	.word	0x0004bcf0


	//   ....[130]....
        /*ea48*/ 	.word	0x0004bd00


	//   ....[131]....
        /*ea4c*/ 	.word	0x0004bd10


	//   ....[132]....
        /*ea50*/ 	.word	0x0004bd20


	//   ....[133]....
        /*ea54*/ 	.word	0x0004bd50


	//   ....[134]....
        /*ea58*/ 	.word	0x0004bd60


	//   ....[135]....
        /*ea5c*/ 	.word	0x0004bd70


	//   ....[136]....
        /*ea60*/ 	.word	0x0004bd80


	//   ....[137]....
        /*ea64*/ 	.word	0x0004bdb0


	//   ....[138]....
        /*ea68*/ 	.word	0x0004bdc0


	//   ....[139]....
        /*ea6c*/ 	.word	0x0004bdd0


	//   ....[140]....
        /*ea70*/ 	.word	0x0004bde0


	//   ....[141]....
        /*ea74*/ 	.word	0x0004be10


	//   ....[142]....
        /*ea78*/ 	.word	0x0004be20


	//   ....[143]....
        /*ea7c*/ 	.word	0x0004be30


	//   ....[144]....
        /*ea80*/ 	.word	0x0004be40


	//   ....[145]....
        /*ea84*/ 	.word	0x0004be70


	//   ....[146]....
        /*ea88*/ 	.word	0x0004be80


	//   ....[147]....
        /*ea8c*/ 	.word	0x0004be90


	//   ....[148]....
        /*ea90*/ 	.word	0x0004bea0


	//   ....[149]....
        /*ea94*/ 	.word	0x0004bed0


	//   ....[150]....
        /*ea98*/ 	.word	0x0004bee0


	//   ....[151]....
        /*ea9c*/ 	.word	0x0004bef0


	//   ....[152]....
        /*eaa0*/ 	.word	0x0004bf00


	//   ....[153]....
        /*eaa4*/ 	.word	0x0004bf30


	//   ....[154]....
        /*eaa8*/ 	.word	0x0004bf40


	//   ....[155]....
        /*eaac*/ 	.word	0x0004bf50


	//   ....[156]....
        /*eab0*/ 	.word	0x0004bf60


	//   ....[157]....
        /*eab4*/ 	.word	0x0004bf90


	//   ....[158]....
        /*eab8*/ 	.word	0x0004bfa0


	//   ....[159]....
        /*eabc*/ 	.word	0x0004bfb0


	//   ....[160]....
        /*eac0*/ 	.word	0x0004bfc0


	//   ....[161]....
        /*eac4*/ 	.word	0x0004bff0


	//   ....[162]....
        /*eac8*/ 	.word	0x0004c000


	//   ....[163]....
        /*eacc*/ 	.word	0x0004c010


	//   ....[164]....
        /*ead0*/ 	.word	0x0004c020


	//   ....[165]....
        /*ead4*/ 	.word	0x0004c050


	//   ....[166]....
        /*ead8*/ 	.word	0x0004c060


	//   ....[167]....
        /*eadc*/ 	.word	0x0004c070


	//   ....[168]....
        /*eae0*/ 	.word	0x0004c080


	//   ....[169]....
        /*eae4*/ 	.word	0x0004c0b0


	//   ....[170]....
        /*eae8*/ 	.word	0x0004c0c0


	//   ....[171]....
        /*eaec*/ 	.word	0x0004c0d0


	//   ....[172]....
        /*eaf0*/ 	.word	0x0004c0e0


	//   ....[173]....
        /*eaf4*/ 	.word	0x0004c110


	//   ....[174]....
        /*eaf8*/ 	.word	0x0004c120


	//   ....[175]....
        /*eafc*/ 	.word	0x0004c130


	//   ....[176]....
        /*eb00*/ 	.word	0x0004c140


	//   ....[177]....
        /*eb04*/ 	.word	0x0004c170


	//   ....[178]....
        /*eb08*/ 	.word	0x0004c180


	//   ....[179]....
        /*eb0c*/ 	.word	0x0004c190


	//   ....[180]....
        /*eb10*/ 	.word	0x0004c1a0


	//   ....[181]....
        /*eb14*/ 	.word	0x0004c1d0


	//   ....[182]....
        /*eb18*/ 	.word	0x0004c1e0


	//   ....[183]....
        /*eb1c*/ 	.word	0x0004c1f0


	//   ....[184]....
        /*eb20*/ 	.word	0x0004c200


	//   ....[185]....
        /*eb24*/ 	.word	0x0004c230


	//   ....[186]....
        /*eb28*/ 	.word	0x0004c240


	//   ....[187]....
        /*eb2c*/ 	.word	0x0004c250


	//   ....[188]....
        /*eb30*/ 	.word	0x0004c260


	//   ....[189]....
        /*eb34*/ 	.word	0x0004c290


	//   ....[190]....
        /*eb38*/ 	.word	0x0004c2a0


	//   ....[191]....
        /*eb3c*/ 	.word	0x0004c2b0


	//   ....[192]....
        /*eb40*/ 	.word	0x0004c2c0


	//   ....[193]....
        /*eb44*/ 	.word	0x0004c2f0


	//   ....[194]....
        /*eb48*/ 	.word	0x0004c300


	//   ....[195]....
        /*eb4c*/ 	.word	0x0004c310


	//   ....[196]....
        /*eb50*/ 	.word	0x0004c320


	//   ....[197]....
        /*eb54*/ 	.word	0x0004c350


	//   ....[198]....
        /*eb58*/ 	.word	0x0004c360


	//   ....[199]....
        /*eb5c*/ 	.word	0x0004c370


	//   ....[200]....
        /*eb60*/ 	.word	0x0004c380


	//   ....[201]....
        /*eb64*/ 	.word	0x0004c3b0


	//   ....[202]....
        /*eb68*/ 	.word	0x0004c3c0


	//   ....[203]....
        /*eb6c*/ 	.word	0x0004c3d0


	//   ....[204]....
        /*eb70*/ 	.word	0x0004c3e0


	//   ....[205]....
        /*eb74*/ 	.word	0x0004c410


	//   ....[206]....
        /*eb78*/ 	.word	0x0004c420


	//   ....[207]....
        /*eb7c*/ 	.word	0x0004c430


	//   ....[208]....
        /*eb80*/ 	.word	0x0004c440


	//   ....[209]....
        /*eb84*/ 	.word	0x0004c470


	//   ....[210]....
        /*eb88*/ 	.word	0x0004c480


	//   ....[211]....
        /*eb8c*/ 	.word	0x0004c490


	//   ....[212]....
        /*eb90*/ 	.word	0x0004c4a0


	//   ....[213]....
        /*eb94*/ 	.word	0x0004c4d0


	//   ....[214]....
        /*eb98*/ 	.word	0x0004c4e0


	//   ....[215]....
        /*eb9c*/ 	.word	0x0004c4f0


	//   ....[216]....
        /*eba0*/ 	.word	0x0004c500


	//   ....[217]....
        /*eba4*/ 	.word	0x0004c530


	//   ....[218]....
        /*eba8*/ 	.word	0x0004c540


	//   ....[219]....
        /*ebac*/ 	.word	0x0004c550


	//   ....[220]....
        /*ebb0*/ 	.word	0x0004c560


	//   ....[221]....
        /*ebb4*/ 	.word	0x0004c590


	//   ....[222]....
        /*ebb8*/ 	.word	0x0004c5a0


	//   ....[223]....
        /*ebbc*/ 	.word	0x0004c5b0


	//   ....[224]....
        /*ebc0*/ 	.word	0x0004c5c0


	//   ....[225]....
        /*ebc4*/ 	.word	0x0004c5f0


	//   ....[226]....
        /*ebc8*/ 	.word	0x0004c600


	//   ....[227]....
        /*ebcc*/ 	.word	0x0004c610


	//   ....[228]....
        /*ebd0*/ 	.word	0x0004c620


	//   ....[229]....
        /*ebd4*/ 	.word	0x0004c650


	//   ....[230]....
        /*ebd8*/ 	.word	0x0004c660


	//   ....[231]....
        /*ebdc*/ 	.word	0x0004c670


	//   ....[232]....
        /*ebe0*/ 	.word	0x0004c680


	//   ....[233]....
        /*ebe4*/ 	.word	0x0004c6b0


	//   ....[234]....
        /*ebe8*/ 	.word	0x0004c6c0


	//   ....[235]....
        /*ebec*/ 	.word	0x0004c6d0


	//   ....[236]....
        /*ebf0*/ 	.word	0x0004c6e0


	//   ....[237]....
        /*ebf4*/ 	.word	0x0004c710


	//   ....[238]....
        /*ebf8*/ 	.word	0x0004c720


	//   ....[239]....
        /*ebfc*/ 	.word	0x0004c730


	//   ....[240]....
        /*ec00*/ 	.word	0x0004c740


	//   ....[241]....
        /*ec04*/ 	.word	0x0004c770


	//   ....[242]....
        /*ec08*/ 	.word	0x0004c780


	//   ....[243]....
        /*ec0c*/ 	.word	0x0004c790


	//   ....[244]....
        /*ec10*/ 	.word	0x0004c7a0


	//   ....[245]....
        /*ec14*/ 	.word	0x0004c7d0


	//   ....[246]....
        /*ec18*/ 	.word	0x0004c7e0


	//   ....[247]....
        /*ec1c*/ 	.word	0x0004c7f0


	//   ....[248]....
        /*ec20*/ 	.word	0x0004c800


	//   ....[249]....
        /*ec24*/ 	.word	0x0004c830


	//   ....[250]....
        /*ec28*/ 	.word	0x0004c840


	//   ....[251]....
        /*ec2c*/ 	.word	0x0004c850


	//   ....[252]....
        /*ec30*/ 	.word	0x0004c860


	//   ....[253]....
        /*ec34*/ 	.word	0x0004c890


	//   ....[254]....
        /*ec38*/ 	.word	0x0004c8a0


	//   ....[255]....
        /*ec3c*/ 	.word	0x0004c8b0


	//   ....[0]....
        /*ec40*/ 	.word	0x0004c8c0


	//   ....[1]....
        /*ec44*/ 	.word	0x0004c8f0


	//   ....[2]....
        /*ec48*/ 	.word	0x0004c900


	//   ....[3]....
        /*ec4c*/ 	.word	0x0004c910


	//   ....[4]....
        /*ec50*/ 	.word	0x0004c920


	//   ....[5]....
        /*ec54*/ 	.word	0x0004c950


	//   ....[6]....
        /*ec58*/ 	.word	0x0004c960


	//   ....[7]....
        /*ec5c*/ 	.word	0x0004c970


	//   ....[8]....
        /*ec60*/ 	.word	0x0004c980


	//   ....[9]....
        /*ec64*/ 	.word	0x0004c9b0


	//   ....[10]....
        /*ec68*/ 	.word	0x0004c9c0


	//   ....[11]....
        /*ec6c*/ 	.word	0x0004c9d0


	//   ....[12]....
        /*ec70*/ 	.word	0x0004c9e0


	//   ....[13]....
        /*ec74*/ 	.word	0x0004ca10


	//   ....[14]....
        /*ec78*/ 	.word	0x0004ca20


	//   ....[15]....
        /*ec7c*/ 	.word	0x0004ca30


	//   ....[16]....
        /*ec80*/ 	.word	0x0004ca40


	//   ....[17]....
        /*ec84*/ 	.word	0x0004ca70


	//   ....[18]....
        /*ec88*/ 	.word	0x0004ca80


	//   ....[19]....
        /*ec8c*/ 	.word	0x0004ca90


	//   ....[20]....
        /*ec90*/ 	.word	0x0004caa0


	//   ....[21]....
        /*ec94*/ 	.word	0x0004cad0


	//   ....[22]....
        /*ec98*/ 	.word	0x0004cae0


	//   ....[23]....
        /*ec9c*/ 	.word	0x0004caf0


	//   ....[24]....
        /*eca0*/ 	.word	0x0004cb00


	//   ....[25]....
        /*eca4*/ 	.word	0x0004cb30


	//   ....[26]....
        /*eca8*/ 	.word	0x0004cb40


	//   ....[27]....
        /*ecac*/ 	.word	0x0004cb50


	//   ....[28]....
        /*ecb0*/ 	.word	0x0004cb60


	//   ....[29]....
        /*ecb4*/ 	.word	0x0004cb90


	//   ....[30]....
        /*ecb8*/ 	.word	0x0004cba0


	//   ....[31]....
        /*ecbc*/ 	.word	0x0004cbb0


	//   ....[32]....
        /*ecc0*/ 	.word	0x0004cbc0


	//   ....[33]....
        /*ecc4*/ 	.word	0x0004cbf0


	//   ....[34]....
        /*ecc8*/ 	.word	0x0004cc00


	//   ....[35]....
        /*eccc*/ 	.word	0x0004cc10


	//   ....[36]....
        /*ecd0*/ 	.word	0x0004cc20


	//   ....[37]....
        /*ecd4*/ 	.word	0x0004cc50


	//   ....[38]....
        /*ecd8*/ 	.word	0x0004cc60


	//   ....[39]....
        /*ecdc*/ 	.word	0x0004cc70


	//   ....[40]....
        /*ece0*/ 	.word	0x0004cc80


	//   ....[41]....
        /*ece4*/ 	.word	0x0004ccb0


	//   ....[42]....
        /*ece8*/ 	.word	0x0004ccc0


	//   ....[43]....
        /*ecec*/ 	.word	0x0004ccd0


	//   ....[44]....
        /*ecf0*/ 	.word	0x0004cce0


	//   ....[45]....
        /*ecf4*/ 	.word	0x0004cd10


	//   ....[46]....
        /*ecf8*/ 	.word	0x0004cd20


	//   ....[47]....
        /*ecfc*/ 	.word	0x0004cd30


	//   ....[48]....
        /*ed00*/ 	.word	0x0004cd40


	//   ....[49]....
        /*ed04*/ 	.word	0x0004cd70


	//   ....[50]....
        /*ed08*/ 	.word	0x0004cd80


	//   ....[51]....
        /*ed0c*/ 	.word	0x0004cd90


	//   ....[52]....
        /*ed10*/ 	.word	0x0004cda0


	//   ....[53]....
        /*ed14*/ 	.word	0x0004cdd0


	//   ....[54]....
        /*ed18*/ 	.word	0x0004cde0


	//   ....[55]....
        /*ed1c*/ 	.word	0x0004cdf0


	//   ....[56]....
        /*ed20*/ 	.word	0x0004ce00


	//   ....[57]....
        /*ed24*/ 	.word	0x0004ce30


	//   ....[58]....
        /*ed28*/ 	.word	0x0004ce40


	//   ....[59]....
        /*ed2c*/ 	.word	0x0004ce50


	//   ....[60]....
        /*ed30*/ 	.word	0x0004ce60


	//   ....[61]....
        /*ed34*/ 	.word	0x0004ce90


	//   ....[62]....
        /*ed38*/ 	.word	0x0004cea0


	//   ....[63]....
        /*ed3c*/ 	.word	0x0004ceb0


	//   ....[64]....
        /*ed40*/ 	.word	0x0004cec0


	//   ....[65]....
        /*ed44*/ 	.word	0x0004cef0


	//   ....[66]....
        /*ed48*/ 	.word	0x0004cf00


	//   ....[67]....
        /*ed4c*/ 	.word	0x0004cf10


	//   ....[68]....
        /*ed50*/ 	.word	0x0004cf20


	//   ....[69]....
        /*ed54*/ 	.word	0x0004cf50


	//   ....[70]....
        /*ed58*/ 	.word	0x0004cf60


	//   ....[71]....
        /*ed5c*/ 	.word	0x0004cf70


	//   ....[72]....
        /*ed60*/ 	.word	0x0004cf80


	//   ....[73]....
        /*ed64*/ 	.word	0x0004cfb0


	//   ....[74]....
        /*ed68*/ 	.word	0x0004cfc0


	//   ....[75]....
        /*ed6c*/ 	.word	0x0004cfd0


	//   ....[76]....
        /*ed70*/ 	.word	0x0004cfe0


	//   ....[77]....
        /*ed74*/ 	.word	0x0004d010


	//   ....[78]....
        /*ed78*/ 	.word	0x0004d020


	//   ....[79]....
        /*ed7c*/ 	.word	0x0004d030


	//   ....[80]....
        /*ed80*/ 	.word	0x0004d040


	//   ....[81]....
        /*ed84*/ 	.word	0x0004d070


	//   ....[82]....
        /*ed88*/ 	.word	0x0004d080


	//   ....[83]....
        /*ed8c*/ 	.word	0x0004d090


	//   ....[84]....
        /*ed90*/ 	.word	0x0004d0a0


	//   ....[85]....
        /*ed94*/ 	.word	0x0004d0d0


	//   ....[86]....
        /*ed98*/ 	.word	0x0004d0e0


	//   ....[87]....
        /*ed9c*/ 	.word	0x0004d0f0


	//   ....[88]....
        /*eda0*/ 	.word	0x0004d100


	//   ....[89]....
        /*eda4*/ 	.word	0x0004d130


	//   ....[90]....
        /*eda8*/ 	.word	0x0004d140


	//   ....[91]....
        /*edac*/ 	.word	0x0004d150


	//   ....[92]....
        /*edb0*/ 	.word	0x0004d160


	//   ....[93]....
        /*edb4*/ 	.word	0x0004d190


	//   ....[94]....
        /*edb8*/ 	.word	0x0004d1a0


	//   ....[95]....
        /*edbc*/ 	.word	0x0004d1b0


	//   ....[96]....
        /*edc0*/ 	.word	0x0004d1c0


	//   ....[97]....
        /*edc4*/ 	.word	0x0004d1f0


	//   ....[98]....
        /*edc8*/ 	.word	0x0004d200


	//   ....[99]....
        /*edcc*/ 	.word	0x0004d210


	//   ....[100]....
        /*edd0*/ 	.word	0x0004d220


	//   ....[101]....
        /*edd4*/ 	.word	0x0004d250


	//   ....[102]....
        /*edd8*/ 	.word	0x0004d260


	//   ....[103]....
        /*eddc*/ 	.word	0x0004d270


	//   ....[104]....
        /*ede0*/ 	.word	0x0004d280


	//   ....[105]....
        /*ede4*/ 	.word	0x0004d2b0


	//   ....[106]....
        /*ede8*/ 	.word	0x0004d2c0


	//   ....[107]....
        /*edec*/ 	.word	0x0004d2d0


	//   ....[108]....
        /*edf0*/ 	.word	0x0004d2e0


	//   ....[109]....
        /*edf4*/ 	.word	0x0004d310


	//   ....[110]....
        /*edf8*/ 	.word	0x0004d320


	//   ....[111]....
        /*edfc*/ 	.word	0x0004d330


	//   ....[112]....
        /*ee00*/ 	.word	0x0004d340


	//   ....[113]....
        /*ee04*/ 	.word	0x0004d370


	//   ....[114]....
        /*ee08*/ 	.word	0x0004d380


	//   ....[115]....
        /*ee0c*/ 	.word	0x0004d390


	//   ....[116]....
        /*ee10*/ 	.word	0x0004d3a0


	//   ....[117]....
        /*ee14*/ 	.word	0x0004d3d0


	//   ....[118]....
        /*ee18*/ 	.word	0x0004d3e0


	//   ....[119]....
        /*ee1c*/ 	.word	0x0004d3f0


	//   ....[120]....
        /*ee20*/ 	.word	0x0004d400


	//   ....[121]....
        /*ee24*/ 	.word	0x0004d430


	//   ....[122]....
        /*ee28*/ 	.word	0x0004d440


	//   ....[123]....
        /*ee2c*/ 	.word	0x0004d450


	//   ....[124]....
        /*ee30*/ 	.word	0x0004d460


	//   ....[125]....
        /*ee34*/ 	.word	0x0004d490


	//   ....[126]....
        /*ee38*/ 	.word	0x0004d4a0


	//   ....[127]....
        /*ee3c*/ 	.word	0x0004d4b0


	//   ....[128]....
        /*ee40*/ 	.word	0x0004d4c0


	//   ....[129]....
        /*ee44*/ 	.word	0x0004d4f0


	//   ....[130]....
        /*ee48*/ 	.word	0x0004d500


	//   ....[131]....
        /*ee4c*/ 	.word	0x0004d510


	//   ....[132]....
        /*ee50*/ 	.word	0x0004d520


	//   ....[133]....
        /*ee54*/ 	.word	0x0004d550


	//   ....[134]....
        /*ee58*/ 	.word	0x0004d560


	//   ....[135]....
        /*ee5c*/ 	.word	0x0004d570


	//   ....[136]....
        /*ee60*/ 	.word	0x0004d580


	//   ....[137]....
        /*ee64*/ 	.word	0x0004d5b0


	//   ....[138]....
        /*ee68*/ 	.word	0x0004d5c0


	//   ....[139]....
        /*ee6c*/ 	.word	0x0004d5d0


	//   ....[140]....
        /*ee70*/ 	.word	0x0004d5e0


	//   ....[141]....
        /*ee74*/ 	.word	0x0004d610


	//   ....[142]....
        /*ee78*/ 	.word	0x0004d620


	//   ....[143]....
        /*ee7c*/ 	.word	0x0004d630


	//   ....[144]....
        /*ee80*/ 	.word	0x0004d640


	//   ....[145]....
        /*ee84*/ 	.word	0x0004d670


	//   ....[146]....
        /*ee88*/ 	.word	0x0004d680


	//   ....[147]....
        /*ee8c*/ 	.word	0x0004d690


	//   ....[148]....
        /*ee90*/ 	.word	0x0004d6a0


	//   ....[149]....
        /*ee94*/ 	.word	0x0004d6d0


	//   ....[150]....
        /*ee98*/ 	.word	0x0004d6e0


	//   ....[151]....
        /*ee9c*/ 	.word	0x0004d6f0


	//   ....[152]....
        /*eea0*/ 	.word	0x0004d700


	//   ....[153]....
        /*eea4*/ 	.word	0x0004d730


	//   ....[154]....
        /*eea8*/ 	.word	0x0004d740


	//   ....[155]....
        /*eeac*/ 	.word	0x0004d750


	//   ....[156]....
        /*eeb0*/ 	.word	0x0004d760


	//   ....[157]....
        /*eeb4*/ 	.word	0x0004d790


	//   ....[158]....
        /*eeb8*/ 	.word	0x0004d7a0


	//   ....[159]....
        /*eebc*/ 	.word	0x0004d7b0


	//   ....[160]....
        /*eec0*/ 	.word	0x0004d7c0


	//   ....[161]....
        /*eec4*/ 	.word	0x0004d7f0


	//   ....[162]....
        /*eec8*/ 	.word	0x0004d800


	//   ....[163]....
        /*eecc*/ 	.word	0x0004d810


	//   ....[164]....
        /*eed0*/ 	.word	0x0004d820


	//   ....[165]....
        /*eed4*/ 	.word	0x0004d850


	//   ....[166]....
        /*eed8*/ 	.word	0x0004d860


	//   ....[167]....
        /*eedc*/ 	.word	0x0004d870


	//   ....[168]....
        /*eee0*/ 	.word	0x0004d880


	//   ....[169]....
        /*eee4*/ 	.word	0x0004d8b0


	//   ....[170]....
        /*eee8*/ 	.word	0x0004d8c0


	//   ....[171]....
        /*eeec*/ 	.word	0x0004d8d0


	//   ....[172]....
        /*eef0*/ 	.word	0x0004d8e0


	//   ....[173]....
        /*eef4*/ 	.word	0x0004d910


	//   ....[174]....
        /*eef8*/ 	.word	0x0004d920


	//   ....[175]....
        /*eefc*/ 	.word	0x0004d930


	//   ....[176]....
        /*ef00*/ 	.word	0x0004d940


	//   ....[177]....
        /*ef04*/ 	.word	0x0004d970


	//   ....[178]....
        /*ef08*/ 	.word	0x0004d980


	//   ....[179]....
        /*ef0c*/ 	.word	0x0004d990


	//   ....[180]....
        /*ef10*/ 	.word	0x0004d9a0


	//   ....[181]....
        /*ef14*/ 	.word	0x0004d9d0


	//   ....[182]....
        /*ef18*/ 	.word	0x0004d9e0


	//   ....[183]....
        /*ef1c*/ 	.word	0x0004d9f0


	//   ....[184]....
        /*ef20*/ 	.word	0x0004da00


	//   ....[185]....
        /*ef24*/ 	.word	0x0004da30


	//   ....[186]....
        /*ef28*/ 	.word	0x0004da40


	//   ....[187]....
        /*ef2c*/ 	.word	0x0004da50


	//   ....[188]....
        /*ef30*/ 	.word	0x0004da60


	//   ....[189]....
        /*ef34*/ 	.word	0x0004da90


	//   ....[190]....
        /*ef38*/ 	.word	0x0004daa0


	//   ....[191]....
        /*ef3c*/ 	.word	0x0004dab0


	//   ....[192]....
        /*ef40*/ 	.word	0x0004dac0


	//   ....[193]....
        /*ef44*/ 	.word	0x0004daf0


	//   ....[194]....
        /*ef48*/ 	.word	0x0004db00


	//   ....[195]....
        /*ef4c*/ 	.word	0x0004db10


	//   ....[196]....
        /*ef50*/ 	.word	0x0004db20


	//   ....[197]....
        /*ef54*/ 	.word	0x0004db50


	//   ....[198]....
        /*ef58*/ 	.word	0x0004db60


	//   ....[199]....
        /*ef5c*/ 	.word	0x0004db70


	//   ....[200]....
        /*ef60*/ 	.word	0x0004db80


	//   ....[201]....
        /*ef64*/ 	.word	0x0004dbb0


	//   ....[202]....
        /*ef68*/ 	.word	0x0004dbc0


	//   ....[203]....
        /*ef6c*/ 	.word	0x0004dbd0


	//   ....[204]....
        /*ef70*/ 	.word	0x0004dbe0


	//   ....[205]....
        /*ef74*/ 	.word	0x0004dc10


	//   ....[206]....
        /*ef78*/ 	.word	0x0004dc20


	//   ....[207]....
        /*ef7c*/ 	.word	0x0004dc30


	//   ....[208]....
        /*ef80*/ 	.word	0x0004dc40


	//   ....[209]....
        /*ef84*/ 	.word	0x0004dc70


	//   ....[210]....
        /*ef88*/ 	.word	0x0004dc80


	//   ....[211]....
        /*ef8c*/ 	.word	0x0004dc90


	//   ....[212]....
        /*ef90*/ 	.word	0x0004dca0


	//   ....[213]....
        /*ef94*/ 	.word	0x0004dcd0


	//   ....[214]....
        /*ef98*/ 	.word	0x0004dce0


	//   ....[215]....
        /*ef9c*/ 	.word	0x0004dcf0


	//   ....[216]....
        /*efa0*/ 	.word	0x0004dd00


	//   ....[217]....
        /*efa4*/ 	.word	0x0004dd30


	//   ....[218]....
        /*efa8*/ 	.word	0x0004dd40


	//   ....[219]....
        /*efac*/ 	.word	0x0004dd50


	//   ....[220]....
        /*efb0*/ 	.word	0x0004dd60


	//   ....[221]....
        /*efb4*/ 	.word	0x0004dd90


	//   ....[222]....
        /*efb8*/ 	.word	0x0004dda0


	//   ....[223]....
        /*efbc*/ 	.word	0x0004ddb0


	//   ....[224]....
        /*efc0*/ 	.word	0x0004ddc0


	//   ....[225]....
        /*efc4*/ 	.word	0x0004ddf0


	//   ....[226]....
        /*efc8*/ 	.word	0x0004de00


	//   ....[227]....
        /*efcc*/ 	.word	0x0004de10


	//   ....[228]....
        /*efd0*/ 	.word	0x0004de20


	//   ....[229]....
        /*efd4*/ 	.word	0x0004de50


	//   ....[230]....
        /*efd8*/ 	.word	0x0004de60


	//   ....[231]....
        /*efdc*/ 	.word	0x0004de70


	//   ....[232]....
        /*efe0*/ 	.word	0x0004de80


	//   ....[233]....
        /*efe4*/ 	.word	0x0004deb0


	//   ....[234]....
        /*efe8*/ 	.word	0x0004dec0


	//   ....[235]....
        /*efec*/ 	.word	0x0004ded0


	//   ....[236]....
        /*eff0*/ 	.word	0x0004dee0


	//   ....[237]....
        /*eff4*/ 	.word	0x0004df10


	//   ....[238]....
        /*eff8*/ 	.word	0x0004df20


	//   ....[239]....
        /*effc*/ 	.word	0x0004df30


	//   ....[240]....
        /*f000*/ 	.word	0x0004df40


	//   ....[241]....
        /*f004*/ 	.word	0x0004df70


	//   ....[242]....
        /*f008*/ 	.word	0x0004df80


	//   ....[243]....
        /*f00c*/ 	.word	0x0004df90


	//   ....[244]....
        /*f010*/ 	.word	0x0004dfa0


	//   ....[245]....
        /*f014*/ 	.word	0x0004dfd0


	//   ....[246]....
        /*f018*/ 	.word	0x0004dfe0


	//   ....[247]....
        /*f01c*/ 	.word	0x0004dff0


	//   ....[248]....
        /*f020*/ 	.word	0x0004e000


	//   ....[249]....
        /*f024*/ 	.word	0x0004e030


	//   ....[250]....
        /*f028*/ 	.word	0x0004e040


	//   ....[251]....
        /*f02c*/ 	.word	0x0004e050


	//   ....[252]....
        /*f030*/ 	.word	0x0004e060


	//   ....[253]....
        /*f034*/ 	.word	0x0004e0a0


	//   ....[254]....
        /*f038*/ 	.word	0x000540c0


	//   ....[255]....
        /*f03c*/ 	.word	0x000540d0


	//   ....[0]....
        /*f040*/ 	.word	0x000540e0


	//   ....[1]....
        /*f044*/ 	.word	0x00054110


	//   ....[2]....
        /*f048*/ 	.word	0x00054120


	//   ....[3]....
        /*f04c*/ 	.word	0x00054130


	//   ....[4]....
        /*f050*/ 	.word	0x00054140


	//   ....[5]....
        /*f054*/ 	.word	0x00054170


	//   ....[6]....
        /*f058*/ 	.word	0x00054180


	//   ....[7]....
        /*f05c*/ 	.word	0x00054190


	//   ....[8]....
        /*f060*/ 	.word	0x000541a0


	//   ....[9]....
        /*f064*/ 	.word	0x000541d0


	//   ....[10]....
        /*f068*/ 	.word	0x000541e0


	//   ....[11]....
        /*f06c*/ 	.word	0x000541f0


	//   ....[12]....
        /*f070*/ 	.word	0x00054200


	//   ....[13]....
        /*f074*/ 	.word	0x00054230


	//   ....[14]....
        /*f078*/ 	.word	0x00054240


	//   ....[15]....
        /*f07c*/ 	.word	0x00054250


	//   ....[16]....
        /*f080*/ 	.word	0x00054260


	//   ....[17]....
        /*f084*/ 	.word	0x00054290


	//   ....[18]....
        /*f088*/ 	.word	0x000542a0


	//   ....[19]....
        /*f08c*/ 	.word	0x000542b0


	//   ....[20]....
        /*f090*/ 	.word	0x000542c0


	//   ....[21]....
        /*f094*/ 	.word	0x000542f0


	//   ....[22]....
        /*f098*/ 	.word	0x00054300


	//   ....[23]....
        /*f09c*/ 	.word	0x00054310


	//   ....[24]....
        /*f0a0*/ 	.word	0x00054320


	//   ....[25]....
        /*f0a4*/ 	.word	0x00054350


	//   ....[26]....
        /*f0a8*/ 	.word	0x00054360


	//   ....[27]....
        /*f0ac*/ 	.word	0x00054370


	//   ....[28]....
        /*f0b0*/ 	.word	0x00054380


	//   ....[29]....
        /*f0b4*/ 	.word	0x000543b0


	//   ....[30]....
        /*f0b8*/ 	.word	0x000543c0


	//   ....[31]....
        /*f0bc*/ 	.word	0x000543d0


	//   ....[32]....
        /*f0c0*/ 	.word	0x000543e0


	//   ....[33]....
        /*f0c4*/ 	.word	0x00054410


	//   ....[34]....
        /*f0c8*/ 	.word	0x00054420


	//   ....[35]....
        /*f0cc*/ 	.word	0x00054430


	//   ....[36]....
        /*f0d0*/ 	.word	0x00054440


	//   ....[37]....
        /*f0d4*/ 	.word	0x00054470


	//   ....[38]....
        /*f0d8*/ 	.word	0x00054480


	//   ....[39]....
        /*f0dc*/ 	.word	0x00054490


	//   ....[40]....
        /*f0e0*/ 	.word	0x000544a0


	//   ....[41]....
        /*f0e4*/ 	.word	0x000544d0


	//   ....[42]....
        /*f0e8*/ 	.word	0x000544e0


	//   ....[43]....
        /*f0ec*/ 	.word	0x000544f0


	//   ....[44]....
        /*f0f0*/ 	.word	0x00054500


	//   ....[45]....
        /*f0f4*/ 	.word	0x00054530


	//   ....[46]....
        /*f0f8*/ 	.word	0x00054540


	//   ....[47]....
        /*f0fc*/ 	.word	0x00054550


	//   ....[48]....
        /*f100*/ 	.word	0x00054560


	//   ....[49]....
        /*f104*/ 	.word	0x00054590


	//   ....[50]....
        /*f108*/ 	.word	0x000545a0


	//   ....[51]....
        /*f10c*/ 	.word	0x000545b0


	//   ....[52]....
        /*f110*/ 	.word	0x000545c0


	//   ....[53]....
        /*f114*/ 	.word	0x000545f0


	//   ....[54]....
        /*f118*/ 	.word	0x00054600


	//   ....[55]....
        /*f11c*/ 	.word	0x00054610


	//   ....[56]....
        /*f120*/ 	.word	0x00054620


	//   ....[57]....
        /*f124*/ 	.word	0x00054650


	//   ....[58]....
        /*f128*/ 	.word	0x00054660


	//   ....[59]....
        /*f12c*/ 	.word	0x00054670


	//   ....[60]....
        /*f130*/ 	.word	0x00054680


	//   ....[61]....
        /*f134*/ 	.word	0x000546b0


	//   ....[62]....
        /*f138*/ 	.word	0x000546c0


	//   ....[63]....
        /*f13c*/ 	.word	0x000546d0


	//   ....[64]....
        /*f140*/ 	.word	0x000546e0


	//   ....[65]....
        /*f144*/ 	.word	0x00054710


	//   ....[66]....
        /*f148*/ 	.word	0x00054720


	//   ....[67]....
        /*f14c*/ 	.word	0x00054730


	//   ....[68]....
        /*f150*/ 	.word	0x00054740


	//   ....[69]....
        /*f154*/ 	.word	0x00054770


	//   ....[70]....
        /*f158*/ 	.word	0x00054780


	//   ....[71]....
        /*f15c*/ 	.word	0x00054790


	//   ....[72]....
        /*f160*/ 	.word	0x000547a0


	//   ....[73]....
        /*f164*/ 	.word	0x000547d0


	//   ....[74]....
        /*f168*/ 	.word	0x000547e0


	//   ....[75]....
        /*f16c*/ 	.word	0x000547f0


	//   ....[76]....
        /*f170*/ 	.word	0x00054800


	//   ....[77]....
        /*f174*/ 	.word	0x00054830


	//   ....[78]....
        /*f178*/ 	.word	0x00054840


	//   ....[79]....
        /*f17c*/ 	.word	0x00054850


	//   ....[80]....
        /*f180*/ 	.word	0x00054860


	//   ....[81]....
        /*f184*/ 	.word	0x00054890


	//   ....[82]....
        /*f188*/ 	.word	0x000548a0


	//   ....[83]....
        /*f18c*/ 	.word	0x000548b0


	//   ....[84]....
        /*f190*/ 	.word	0x000548c0


	//   ....[85]....
        /*f194*/ 	.word	0x000548f0


	//   ....[86]....
        /*f198*/ 	.word	0x00054900


	//   ....[87]....
        /*f19c*/ 	.word	0x00054910


	//   ....[88]....
        /*f1a0*/ 	.word	0x00054920


	//   ....[89]....
        /*f1a4*/ 	.word	0x00054950


	//   ....[90]....
        /*f1a8*/ 	.word	0x00054960


	//   ....[91]....
        /*f1ac*/ 	.word	0x00054970


	//   ....[92]....
        /*f1b0*/ 	.word	0x00054980


	//   ....[93]....
        /*f1b4*/ 	.word	0x000549b0


	//   ....[94]....
        /*f1b8*/ 	.word	0x000549c0


	//   ....[95]....
        /*f1bc*/ 	.word	0x000549d0


	//   ....[96]....
        /*f1c0*/ 	.word	0x000549e0


	//   ....[97]....
        /*f1c4*/ 	.word	0x00054a10


	//   ....[98]....
        /*f1c8*/ 	.word	0x00054a20


	//   ....[99]....
        /*f1cc*/ 	.word	0x00054a30


	//   ....[100]....
        /*f1d0*/ 	.word	0x00054a40


	//   ....[101]....
        /*f1d4*/ 	.word	0x00054a70


	//   ....[102]....
        /*f1d8*/ 	.word	0x00054a80


	//   ....[103]....
        /*f1dc*/ 	.word	0x00054a90


	//   ....[104]....
        /*f1e0*/ 	.word	0x00054aa0


	//   ....[105]....
        /*f1e4*/ 	.word	0x00054ad0


	//   ....[106]....
        /*f1e8*/ 	.word	0x00054ae0


	//   ....[107]....
        /*f1ec*/ 	.word	0x00054af0


	//   ....[108]....
        /*f1f0*/ 	.word	0x00054b00


	//   ....[109]....
        /*f1f4*/ 	.word	0x00054b30


	//   ....[110]....
        /*f1f8*/ 	.word	0x00054b40


	//   ....[111]....
        /*f1fc*/ 	.word	0x00054b50


	//   ....[112]....
        /*f200*/ 	.word	0x00054b60


	//   ....[113]....
        /*f204*/ 	.word	0x00054b90


	//   ....[114]....
        /*f208*/ 	.word	0x00054ba0


	//   ....[115]....
        /*f20c*/ 	.word	0x00054bb0


	//   ....[116]....
        /*f210*/ 	.word	0x00054bc0


	//   ....[117]....
        /*f214*/ 	.word	0x00054bf0


	//   ....[118]....
        /*f218*/ 	.word	0x00054c00


	//   ....[119]....
        /*f21c*/ 	.word	0x00054c10


	//   ....[120]....
        /*f220*/ 	.word	0x00054c20


	//   ....[121]....
        /*f224*/ 	.word	0x00054c50


	//   ....[122]....
        /*f228*/ 	.word	0x00054c60


	//   ....[123]....
        /*f22c*/ 	.word	0x00054c70


	//   ....[124]....
        /*f230*/ 	.word	0x00054c80


	//   ....[125]....
        /*f234*/ 	.word	0x00054cb0


	//   ....[126]....
        /*f238*/ 	.word	0x00054cc0


	//   ....[127]....
        /*f23c*/ 	.word	0x00054cd0


	//   ....[128]....
        /*f240*/ 	.word	0x00054ce0


	//   ....[129]....
        /*f244*/ 	.word	0x00054d10


	//   ....[130]....
        /*f248*/ 	.word	0x00054d20


	//   ....[131]....
        /*f24c*/ 	.word	0x00054d30


	//   ....[132]....
        /*f250*/ 	.word	0x00054d40


	//   ....[133]....
        /*f254*/ 	.word	0x00054d70


	//   ....[134]....
        /*f258*/ 	.word	0x00054d80


	//   ....[135]....
        /*f25c*/ 	.word	0x00054d90


	//   ....[136]....
        /*f260*/ 	.word	0x00054da0


	//   ....[137]....
        /*f264*/ 	.word	0x00054dd0


	//   ....[138]....
        /*f268*/ 	.word	0x00054de0


	//   ....[139]....
        /*f26c*/ 	.word	0x00054df0


	//   ....[140]....
        /*f270*/ 	.word	0x00054e00


	//   ....[141]....
        /*f274*/ 	.word	0x00054e30


	//   ....[142]....
        /*f278*/ 	.word	0x00054e40


	//   ....[143]....
        /*f27c*/ 	.word	0x00054e50


	//   ....[144]....
        /*f280*/ 	.word	0x00054e60


	//   ....[145]....
        /*f284*/ 	.word	0x00054e90


	//   ....[146]....
        /*f288*/ 	.word	0x00054ea0


	//   ....[147]....
        /*f28c*/ 	.word	0x00054eb0


	//   ....[148]....
        /*f290*/ 	.word	0x00054ec0


	//   ....[149]....
        /*f294*/ 	.word	0x00054ef0


	//   ....[150]....
        /*f298*/ 	.word	0x00054f00


	//   ....[151]....
        /*f29c*/ 	.word	0x00054f10


	//   ....[152]....
        /*f2a0*/ 	.word	0x00054f20


	//   ....[153]....
        /*f2a4*/ 	.word	0x00054f50


	//   ....[154]....
        /*f2a8*/ 	.word	0x00054f60


	//   ....[155]....
        /*f2ac*/ 	.word	0x00054f70


	//   ....[156]....
        /*f2b0*/ 	.word	0x00054f80


	//   ....[157]....
        /*f2b4*/ 	.word	0x00054fb0


	//   ....[158]....
        /*f2b8*/ 	.word	0x00054fc0


	//   ....[159]....
        /*f2bc*/ 	.word	0x00054fd0


	//   ....[160]....
        /*f2c0*/ 	.word	0x00054fe0


	//   ....[161]....
        /*f2c4*/ 	.word	0x00055010


	//   ....[162]....
        /*f2c8*/ 	.word	0x00055020


	//   ....[163]....
        /*f2cc*/ 	.word	0x00055030


	//   ....[164]....
        /*f2d0*/ 	.word	0x00055040


	//   ....[165]....
        /*f2d4*/ 	.word	0x00055070


	//   ....[166]....
        /*f2d8*/ 	.word	0x00055080


	//   ....[167]....
        /*f2dc*/ 	.word	0x00055090


	//   ....[168]....
        /*f2e0*/ 	.word	0x000550a0


	//   ....[169]....
        /*f2e4*/ 	.word	0x000550d0


	//   ....[170]....
        /*f2e8*/ 	.word	0x000550e0


	//   ....[171]....
        /*f2ec*/ 	.word	0x000550f0


	//   ....[172]....
        /*f2f0*/ 	.word	0x00055100


	//   ....[173]....
        /*f2f4*/ 	.word	0x00055130


	//   ....[174]....
        /*f2f8*/ 	.word	0x00055140


	//   ....[175]....
        /*f2fc*/ 	.word	0x00055150


	//   ....[176]....
        /*f300*/ 	.word	0x00055160


	//   ....[177]....
        /*f304*/ 	.word	0x00055190


	//   ....[178]....
        /*f308*/ 	.word	0x000551a0


	//   ....[179]....
        /*f30c*/ 	.word	0x000551b0


	//   ....[180]....
        /*f310*/ 	.word	0x000551c0


	//   ....[181]....
        /*f314*/ 	.word	0x000551f0


	//   ....[182]....
        /*f318*/ 	.word	0x00055200


	//   ....[183]....
        /*f31c*/ 	.word	0x00055210


	//   ....[184]....
        /*f320*/ 	.word	0x00055220


	//   ....[185]....
        /*f324*/ 	.word	0x00055250


	//   ....[186]....
        /*f328*/ 	.word	0x00055260


	//   ....[187]....
        /*f32c*/ 	.word	0x00055270


	//   ....[188]....
        /*f330*/ 	.word	0x00055280


	//   ....[189]....
        /*f334*/ 	.word	0x000552b0


	//   ....[190]....
        /*f338*/ 	.word	0x000552c0


	//   ....[191]....
        /*f33c*/ 	.word	0x000552d0


	//   ....[192]....
        /*f340*/ 	.word	0x000552e0


	//   ....[193]....
        /*f344*/ 	.word	0x00055310


	//   ....[194]....
        /*f348*/ 	.word	0x00055320


	//   ....[195]....
        /*f34c*/ 	.word	0x00055330


	//   ....[196]....
        /*f350*/ 	.word	0x00055340


	//   ....[197]....
        /*f354*/ 	.word	0x00055370


	//   ....[198]....
        /*f358*/ 	.word	0x00055380


	//   ....[199]....
        /*f35c*/ 	.word	0x00055390


	//   ....[200]....
        /*f360*/ 	.word	0x000553a0


	//   ....[201]....
        /*f364*/ 	.word	0x000553d0


	//   ....[202]....
        /*f368*/ 	.word	0x000553e0


	//   ....[203]....
        /*f36c*/ 	.word	0x000553f0


	//   ....[204]....
        /*f370*/ 	.word	0x00055400


	//   ....[205]....
        /*f374*/ 	.word	0x00055430


	//   ....[206]....
        /*f378*/ 	.word	0x00055440


	//   ....[207]....
        /*f37c*/ 	.word	0x00055450


	//   ....[208]....
        /*f380*/ 	.word	0x00055460


	//   ....[209]....
        /*f384*/ 	.word	0x00055490


	//   ....[210]....
        /*f388*/ 	.word	0x000554a0


	//   ....[211]....
        /*f38c*/ 	.word	0x000554b0


	//   ....[212]....
        /*f390*/ 	.word	0x000554c0


	//   ....[213]....
        /*f394*/ 	.word	0x000554f0


	//   ....[214]....
        /*f398*/ 	.word	0x00055500


	//   ....[215]....
        /*f39c*/ 	.word	0x00055510


	//   ....[216]....
        /*f3a0*/ 	.word	0x00055520


	//   ....[217]....
        /*f3a4*/ 	.word	0x00055550


	//   ....[218]....
        /*f3a8*/ 	.word	0x00055560


	//   ....[219]....
        /*f3ac*/ 	.word	0x00055570


	//   ....[220]....
        /*f3b0*/ 	.word	0x00055580


	//   ....[221]....
        /*f3b4*/ 	.word	0x000555b0


	//   ....[222]....
        /*f3b8*/ 	.word	0x000555c0


	//   ....[223]....
        /*f3bc*/ 	.word	0x000555d0


	//   ....[224]....
        /*f3c0*/ 	.word	0x000555e0


	//   ....[225]....
        /*f3c4*/ 	.word	0x00055610


	//   ....[226]....
        /*f3c8*/ 	.word	0x00055620


	//   ....[227]....
        /*f3cc*/ 	.word	0x00055630


	//   ....[228]....
        /*f3d0*/ 	.word	0x00055640


	//   ....[229]....
        /*f3d4*/ 	.word	0x00055670


	//   ....[230]....
        /*f3d8*/ 	.word	0x00055680


	//   ....[231]....
        /*f3dc*/ 	.word	0x00055690


	//   ....[232]....
        /*f3e0*/ 	.word	0x000556a0


	//   ....[233]....
        /*f3e4*/ 	.word	0x000556d0


	//   ....[234]....
        /*f3e8*/ 	.word	0x000556e0


	//   ....[235]....
        /*f3ec*/ 	.word	0x000556f0


	//   ....[236]....
        /*f3f0*/ 	.word	0x00055700


	//   ....[237]....
        /*f3f4*/ 	.word	0x00055730


	//   ....[238]....
        /*f3f8*/ 	.word	0x00055740


	//   ....[239]....
        /*f3fc*/ 	.word	0x00055750


	//   ....[240]....
        /*f400*/ 	.word	0x00055760


	//   ....[241]....
        /*f404*/ 	.word	0x00055790


	//   ....[242]....
        /*f408*/ 	.word	0x000557a0


	//   ....[243]....
        /*f40c*/ 	.word	0x000557b0


	//   ....[244]....
        /*f410*/ 	.word	0x000557c0


	//   ....[245]....
        /*f414*/ 	.word	0x000557f0


	//   ....[246]....
        /*f418*/ 	.word	0x00055800


	//   ....[247]....
        /*f41c*/ 	.word	0x00055810


	//   ....[248]....
        /*f420*/ 	.word	0x00055820


	//   ....[249]....
        /*f424*/ 	.word	0x00055850


	//   ....[250]....
        /*f428*/ 	.word	0x00055860


	//   ....[251]....
        /*f42c*/ 	.word	0x00055870


	//   ....[252]....
        /*f430*/ 	.word	0x00055880


	//   ....[253]....
        /*f434*/ 	.word	0x000558b0


	//   ....[254]....
        /*f438*/ 	.word	0x000558c0


	//   ....[255]....
        /*f43c*/ 	.word	0x000558d0


	//   ....[0]....
        /*f440*/ 	.word	0x000558e0


	//   ....[1]....
        /*f444*/ 	.word	0x00055910


	//   ....[2]....
        /*f448*/ 	.word	0x00055920


	//   ....[3]....
        /*f44c*/ 	.word	0x00055930


	//   ....[4]....
        /*f450*/ 	.word	0x00055940


	//   ....[5]....
        /*f454*/ 	.word	0x00055970


	//   ....[6]....
        /*f458*/ 	.word	0x00055980


	//   ....[7]....
        /*f45c*/ 	.word	0x00055990


	//   ....[8]....
        /*f460*/ 	.word	0x000559a0


	//   ....[9]....
        /*f464*/ 	.word	0x000559d0


	//   ....[10]....
        /*f468*/ 	.word	0x000559e0


	//   ....[11]....
        /*f46c*/ 	.word	0x000559f0


	//   ....[12]....
        /*f470*/ 	.word	0x00055a00


	//   ....[13]....
        /*f474*/ 	.word	0x00055a30


	//   ....[14]....
        /*f478*/ 	.word	0x00055a40


	//   ....[15]....
        /*f47c*/ 	.word	0x00055a50


	//   ....[16]....
        /*f480*/ 	.word	0x00055a60


	//   ....[17]....
        /*f484*/ 	.word	0x00055a90


	//   ....[18]....
        /*f488*/ 	.word	0x00055aa0


	//   ....[19]....
        /*f48c*/ 	.word	0x00055ab0


	//   ....[20]....
        /*f490*/ 	.word	0x00055ac0


	//   ....[21]....
        /*f494*/ 	.word	0x00055af0


	//   ....[22]....
        /*f498*/ 	.word	0x00055b00


	//   ....[23]....
        /*f49c*/ 	.word	0x00055b10


	//   ....[24]....
        /*f4a0*/ 	.word	0x00055b20


	//   ....[25]....
        /*f4a4*/ 	.word	0x00055b50


	//   ....[26]....
        /*f4a8*/ 	.word	0x00055b60


	//   ....[27]....
        /*f4ac*/ 	.word	0x00055b70


	//   ....[28]....
        /*f4b0*/ 	.word	0x00055b80


	//   ....[29]....
        /*f4b4*/ 	.word	0x00055bb0


	//   ....[30]....
        /*f4b8*/ 	.word	0x00055bc0


	//   ....[31]....
        /*f4bc*/ 	.word	0x00055bd0


	//   ....[32]....
        /*f4c0*/ 	.word	0x00055be0


	//   ....[33]....
        /*f4c4*/ 	.word	0x00055c10


	//   ....[34]....
        /*f4c8*/ 	.word	0x00055c20


	//   ....[35]....
        /*f4cc*/ 	.word	0x00055c30


	//   ....[36]....
        /*f4d0*/ 	.word	0x00055c40


	//   ....[37]....
        /*f4d4*/ 	.word	0x00055c70


	//   ....[38]....
        /*f4d8*/ 	.word	0x00055c80


	//   ....[39]....
        /*f4dc*/ 	.word	0x00055c90


	//   ....[40]....
        /*f4e0*/ 	.word	0x00055ca0


	//   ....[41]....
        /*f4e4*/ 	.word	0x00055cd0


	//   ....[42]....
        /*f4e8*/ 	.word	0x00055ce0


	//   ....[43]....
        /*f4ec*/ 	.word	0x00055cf0


	//   ....[44]....
        /*f4f0*/ 	.word	0x00055d00


	//   ....[45]....
        /*f4f4*/ 	.word	0x00055d30


	//   ....[46]....
        /*f4f8*/ 	.word	0x00055d40


	//   ....[47]....
        /*f4fc*/ 	.word	0x00055d50


	//   ....[48]....
        /*f500*/ 	.word	0x00055d60


	//   ....[49]....
        /*f504*/ 	.word	0x00055d90


	//   ....[50]....
        /*f508*/ 	.word	0x00055da0


	//   ....[51]....
        /*f50c*/ 	.word	0x00055db0


	//   ....[52]....
        /*f510*/ 	.word	0x00055dc0


	//   ....[53]....
        /*f514*/ 	.word	0x00055df0


	//   ....[54]....
        /*f518*/ 	.word	0x00055e00


	//   ....[55]....
        /*f51c*/ 	.word	0x00055e10


	//   ....[56]....
        /*f520*/ 	.word	0x00055e20


	//   ....[57]....
        /*f524*/ 	.word	0x00055e50


	//   ....[58]....
        /*f528*/ 	.word	0x00055e60


	//   ....[59]....
        /*f52c*/ 	.word	0x00055e70


	//   ....[60]....
        /*f530*/ 	.word	0x00055e80


	//   ....[61]....
        /*f534*/ 	.word	0x00055eb0


	//   ....[62]....
        /*f538*/ 	.word	0x00055ec0


	//   ....[63]....
        /*f53c*/ 	.word	0x00055ed0


	//   ....[64]....
        /*f540*/ 	.word	0x00055ee0


	//   ....[65]....
        /*f544*/ 	.word	0x00055f10


	//   ....[66]....
        /*f548*/ 	.word	0x00055f20


	//   ....[67]....
        /*f54c*/ 	.word	0x00055f30


	//   ....[68]....
        /*f550*/ 	.word	0x00055f40


	//   ....[69]....
        /*f554*/ 	.word	0x00055f70


	//   ....[70]....
        /*f558*/ 	.word	0x00055f80


	//   ....[71]....
        /*f55c*/ 	.word	0x00055f90


	//   ....[72]....
        /*f560*/ 	.word	0x00055fa0


	//   ....[73]....
        /*f564*/ 	.word	0x00055fd0


	//   ....[74]....
        /*f568*/ 	.word	0x00055fe0


	//   ....[75]....
        /*f56c*/ 	.word	0x00055ff0


	//   ....[76]....
        /*f570*/ 	.word	0x00056000


	//   ....[77]....
        /*f574*/ 	.word	0x00056030


	//   ....[78]....
        /*f578*/ 	.word	0x00056040


	//   ....[79]....
        /*f57c*/ 	.word	0x00056050


	//   ....[80]....
        /*f580*/ 	.word	0x00056060


	//   ....[81]....
        /*f584*/ 	.word	0x00056090


	//   ....[82]....
        /*f588*/ 	.word	0x000560a0


	//   ....[83]....
        /*f58c*/ 	.word	0x000560b0


	//   ....[84]....
        /*f590*/ 	.word	0x000560c0


	//   ....[85]....
        /*f594*/ 	.word	0x000560f0


	//   ....[86]....
        /*f598*/ 	.word	0x00056100


	//   ....[87]....
        /*f59c*/ 	.word	0x00056110


	//   ....[88]....
        /*f5a0*/ 	.word	0x00056120


	//   ....[89]....
        /*f5a4*/ 	.word	0x00056150


	//   ....[90]....
        /*f5a8*/ 	.word	0x00056160


	//   ....[91]....
        /*f5ac*/ 	.word	0x00056170


	//   ....[92]....
        /*f5b0*/ 	.word	0x00056180


	//   ....[93]....
        /*f5b4*/ 	.word	0x000561b0


	//   ....[94]....
        /*f5b8*/ 	.word	0x000561c0


	//   ....[95]....
        /*f5bc*/ 	.word	0x000561d0


	//   ....[96]....
        /*f5c0*/ 	.word	0x000561e0


	//   ....[97]....
        /*f5c4*/ 	.word	0x00056210


	//   ....[98]....
        /*f5c8*/ 	.word	0x00056220


	//   ....[99]....
        /*f5cc*/ 	.word	0x00056230


	//   ....[100]....
        /*f5d0*/ 	.word	0x00056240


	//   ....[101]....
        /*f5d4*/ 	.word	0x00056270


	//   ....[102]....
        /*f5d8*/ 	.word	0x00056280


	//   ....[103]....
        /*f5dc*/ 	.word	0x00056290


	//   ....[104]....
        /*f5e0*/ 	.word	0x000562a0


	//   ....[105]....
        /*f5e4*/ 	.word	0x000562d0


	//   ....[106]....
        /*f5e8*/ 	.word	0x000562e0


	//   ....[107]....
        /*f5ec*/ 	.word	0x000562f0


	//   ....[108]....
        /*f5f0*/ 	.word	0x00056300


	//   ....[109]....
        /*f5f4*/ 	.word	0x00056330


	//   ....[110]....
        /*f5f8*/ 	.word	0x00056340


	//   ....[111]....
        /*f5fc*/ 	.word	0x00056350


	//   ....[112]....
        /*f600*/ 	.word	0x00056360


	//   ....[113]....
        /*f604*/ 	.word	0x00056390


	//   ....[114]....
        /*f608*/ 	.word	0x000563a0


	//   ....[115]....
        /*f60c*/ 	.word	0x000563b0


	//   ....[116]....
        /*f610*/ 	.word	0x000563c0


	//   ....[117]....
        /*f614*/ 	.word	0x000563f0


	//   ....[118]....
        /*f618*/ 	.word	0x00056400


	//   ....[119]....
        /*f61c*/ 	.word	0x00056410


	//   ....[120]....
        /*f620*/ 	.word	0x00056420


	//   ....[121]....
        /*f624*/ 	.word	0x00056450


	//   ....[122]....
        /*f628*/ 	.word	0x00056460


	//   ....[123]....
        /*f62c*/ 	.word	0x00056470


	//   ....[124]....
        /*f630*/ 	.word	0x00056480


	//   ....[125]....
        /*f634*/ 	.word	0x000564b0


	//   ....[126]....
        /*f638*/ 	.word	0x000564c0


	//   ....[127]....
        /*f63c*/ 	.word	0x000564d0


	//   ....[128]....
        /*f640*/ 	.word	0x000564e0


	//   ....[129]....
        /*f644*/ 	.word	0x00056510


	//   ....[130]....
        /*f648*/ 	.word	0x00056520


	//   ....[131]....
        /*f64c*/ 	.word	0x00056530


	//   ....[132]....
        /*f650*/ 	.word	0x00056540


	//   ....[133]....
        /*f654*/ 	.word	0x00056570


	//   ....[134]....
        /*f658*/ 	.word	0x00056580


	//   ....[135]....
        /*f65c*/ 	.word	0x00056590


	//   ....[136]....
        /*f660*/ 	.word	0x000565a0


	//   ....[137]....
        /*f664*/ 	.word	0x000565d0


	//   ....[138]....
        /*f668*/ 	.word	0x000565e0


	//   ....[139]....
        /*f66c*/ 	.word	0x000565f0


	//   ....[140]....
        /*f670*/ 	.word	0x00056600


	//   ....[141]....
        /*f674*/ 	.word	0x00056630


	//   ....[142]....
        /*f678*/ 	.word	0x00056640


	//   ....[143]....
        /*f67c*/ 	.word	0x00056650


	//   ....[144]....
        /*f680*/ 	.word	0x00056660


	//   ....[145]....
        /*f684*/ 	.word	0x00056690


	//   ....[146]....
        /*f688*/ 	.word	0x000566a0


	//   ....[147]....
        /*f68c*/ 	.word	0x000566b0


	//   ....[148]....
        /*f690*/ 	.word	0x000566c0


	//   ....[149]....
        /*f694*/ 	.word	0x000566f0


	//   ....[150]....
        /*f698*/ 	.word	0x00056700


	//   ....[151]....
        /*f69c*/ 	.word	0x00056710


	//   ....[152]....
        /*f6a0*/ 	.word	0x00056720


	//   ....[153]....
        /*f6a4*/ 	.word	0x00056750


	//   ....[154]....
        /*f6a8*/ 	.word	0x00056760


	//   ....[155]....
        /*f6ac*/ 	.word	0x00056770


	//   ....[156]....
        /*f6b0*/ 	.word	0x00056780


	//   ....[157]....
        /*f6b4*/ 	.word	0x000567b0


	//   ....[158]....
        /*f6b8*/ 	.word	0x000567c0


	//   ....[159]....
        /*f6bc*/ 	.word	0x000567d0


	//   ....[160]....
        /*f6c0*/ 	.word	0x000567e0


	//   ....[161]....
        /*f6c4*/ 	.word	0x00056810


	//   ....[162]....
        /*f6c8*/ 	.word	0x00056820


	//   ....[163]....
        /*f6cc*/ 	.word	0x00056830


	//   ....[164]....
        /*f6d0*/ 	.word	0x00056840


	//   ....[165]....
        /*f6d4*/ 	.word	0x00056870


	//   ....[166]....
        /*f6d8*/ 	.word	0x00056880


	//   ....[167]....
        /*f6dc*/ 	.word	0x00056890


	//   ....[168]....
        /*f6e0*/ 	.word	0x000568a0


	//   ....[169]....
        /*f6e4*/ 	.word	0x000568d0


	//   ....[170]....
        /*f6e8*/ 	.word	0x000568e0


	//   ....[171]....
        /*f6ec*/ 	.word	0x000568f0


	//   ....[172]....
        /*f6f0*/ 	.word	0x00056900


	//   ....[173]....
        /*f6f4*/ 	.word	0x00056930


	//   ....[174]....
        /*f6f8*/ 	.word	0x00056940


	//   ....[175]....
        /*f6fc*/ 	.word	0x00056950


	//   ....[176]....
        /*f700*/ 	.word	0x00056960


	//   ....[177]....
        /*f704*/ 	.word	0x00056990


	//   ....[178]....
        /*f708*/ 	.word	0x000569a0


	//   ....[179]....
        /*f70c*/ 	.word	0x000569b0


	//   ....[180]....
        /*f710*/ 	.word	0x000569c0


	//   ....[181]....
        /*f714*/ 	.word	0x000569f0


	//   ....[182]....
        /*f718*/ 	.word	0x00056a00


	//   ....[183]....
        /*f71c*/ 	.word	0x00056a10


	//   ....[184]....
        /*f720*/ 	.word	0x00056a20


	//   ....[185]....
        /*f724*/ 	.word	0x00056a50


	//   ....[186]....
        /*f728*/ 	.word	0x00056a60


	//   ....[187]....
        /*f72c*/ 	.word	0x00056a70


	//   ....[188]....
        /*f730*/ 	.word	0x00056a80


	//   ....[189]....
        /*f734*/ 	.word	0x00056ab0


	//   ....[190]....
        /*f738*/ 	.word	0x00056ac0


	//   ....[191]....
        /*f73c*/ 	.word	0x00056ad0


	//   ....[192]....
        /*f740*/ 	.word	0x00056ae0


	//   ....[193]....
        /*f744*/ 	.word	0x00056b10


	//   ....[194]....
        /*f748*/ 	.word	0x00056b20


	//   ....[195]....
        /*f74c*/ 	.word	0x00056b30


	//   ....[196]....
        /*f750*/ 	.word	0x00056b40


	//   ....[197]....
        /*f754*/ 	.word	0x00056b70


	//   ....[198]....
        /*f758*/ 	.word	0x00056b80


	//   ....[199]....
        /*f75c*/ 	.word	0x00056b90


	//   ....[200]....
        /*f760*/ 	.word	0x00056ba0


	//   ....[201]....
        /*f764*/ 	.word	0x00056bd0


	//   ....[202]....
        /*f768*/ 	.word	0x00056be0


	//   ....[203]....
        /*f76c*/ 	.word	0x00056bf0


	//   ....[204]....
        /*f770*/ 	.word	0x00056c00


	//   ....[205]....
        /*f774*/ 	.word	0x00056c30


	//   ....[206]....
        /*f778*/ 	.word	0x00056c40


	//   ....[207]....
        /*f77c*/ 	.word	0x00056c50


	//   ....[208]....
        /*f780*/ 	.word	0x00056c60


	//   ....[209]....
        /*f784*/ 	.word	0x00056c90


	//   ....[210]....
        /*f788*/ 	.word	0x00056ca0


	//   ....[211]....
        /*f78c*/ 	.word	0x00056cb0


	//   ....[212]....
        /*f790*/ 	.word	0x00056cc0


	//   ....[213]....
        /*f794*/ 	.word	0x00056cf0


	//   ....[214]....
        /*f798*/ 	.word	0x00056d00


	//   ....[215]....
        /*f79c*/ 	.word	0x00056d10


	//   ....[216]....
        /*f7a0*/ 	.word	0x00056d20


	//   ....[217]....
        /*f7a4*/ 	.word	0x00056d50


	//   ....[218]....
        /*f7a8*/ 	.word	0x00056d60


	//   ....[219]....
        /*f7ac*/ 	.word	0x00056d70


	//   ....[220]....
        /*f7b0*/ 	.word	0x00056d80


	//   ....[221]....
        /*f7b4*/ 	.word	0x00056db0


	//   ....[222]....
        /*f7b8*/ 	.word	0x00056dc0


	//   ....[223]....
        /*f7bc*/ 	.word	0x00056dd0


	//   ....[224]....
        /*f7c0*/ 	.word	0x00056de0


	//   ....[225]....
        /*f7c4*/ 	.word	0x00056e10


	//   ....[226]....
        /*f7c8*/ 	.word	0x00056e20


	//   ....[227]....
        /*f7cc*/ 	.word	0x00056e30


	//   ....[228]....
        /*f7d0*/ 	.word	0x00056e40


	//   ....[229]....
        /*f7d4*/ 	.word	0x00056e70


	//   ....[230]....
        /*f7d8*/ 	.word	0x00056e80


	//   ....[231]....
        /*f7dc*/ 	.word	0x00056e90


	//   ....[232]....
        /*f7e0*/ 	.word	0x00056ea0


	//   ....[233]....
        /*f7e4*/ 	.word	0x00056ed0


	//   ....[234]....
        /*f7e8*/ 	.word	0x00056ee0


	//   ....[235]....
        /*f7ec*/ 	.word	0x00056ef0


	//   ....[236]....
        /*f7f0*/ 	.word	0x00056f00


	//   ....[237]....
        /*f7f4*/ 	.word	0x00056f30


	//   ....[238]....
        /*f7f8*/ 	.word	0x00056f40


	//   ....[239]....
        /*f7fc*/ 	.word	0x00056f50


	//   ....[240]....
        /*f800*/ 	.word	0x00056f60


	//   ....[241]....
        /*f804*/ 	.word	0x00056f90


	//   ....[242]....
        /*f808*/ 	.word	0x00056fa0


	//   ....[243]....
        /*f80c*/ 	.word	0x00056fb0


	//   ....[244]....
        /*f810*/ 	.word	0x00056fc0


	//   ....[245]....
        /*f814*/ 	.word	0x00056ff0


	//   ....[246]....
        /*f818*/ 	.word	0x00057000


	//   ....[247]....
        /*f81c*/ 	.word	0x00057010


	//   ....[248]....
        /*f820*/ 	.word	0x00057020


	//   ....[249]....
        /*f824*/ 	.word	0x00057050


	//   ....[250]....
        /*f828*/ 	.word	0x00057060


	//   ....[251]....
        /*f82c*/ 	.word	0x00057070


	//   ....[252]....
        /*f830*/ 	.word	0x00057080


	//   ....[253]....
        /*f834*/ 	.word	0x000570b0


	//   ....[254]....
        /*f838*/ 	.word	0x000570c0


	//   ....[255]....
        /*f83c*/ 	.word	0x000570d0


	//   ....[0]....
        /*f840*/ 	.word	0x000570e0


	//   ....[1]....
        /*f844*/ 	.word	0x00057110


	//   ....[2]....
        /*f848*/ 	.word	0x00057120


	//   ....[3]....
        /*f84c*/ 	.word	0x00057130


	//   ....[4]....
        /*f850*/ 	.word	0x00057140


	//   ....[5]....
        /*f854*/ 	.word	0x00057170


	//   ....[6]....
        /*f858*/ 	.word	0x00057180


	//   ....[7]....
        /*f85c*/ 	.word	0x00057190


	//   ....[8]....
        /*f860*/ 	.word	0x000571a0


	//   ....[9]....
        /*f864*/ 	.word	0x000571d0


	//   ....[10]....
        /*f868*/ 	.word	0x000571e0


	//   ....[11]....
        /*f86c*/ 	.word	0x000571f0


	//   ....[12]....
        /*f870*/ 	.word	0x00057200


	//   ....[13]....
        /*f874*/ 	.word	0x00057230


	//   ....[14]....
        /*f878*/ 	.word	0x00057240


	//   ....[15]....
        /*f87c*/ 	.word	0x00057250


	//   ....[16]....
        /*f880*/ 	.word	0x00057260


	//   ....[17]....
        /*f884*/ 	.word	0x00057290


	//   ....[18]....
        /*f888*/ 	.word	0x000572a0


	//   ....[19]....
        /*f88c*/ 	.word	0x000572b0


	//   ....[20]....
        /*f890*/ 	.word	0x000572c0


	//   ....[21]....
        /*f894*/ 	.word	0x000572f0


	//   ....[22]....
        /*f898*/ 	.word	0x00057300


	//   ....[23]....
        /*f89c*/ 	.word	0x00057310


	//   ....[24]....
        /*f8a0*/ 	.word	0x00057320


	//   ....[25]....
        /*f8a4*/ 	.word	0x00057350


	//   ....[26]....
        /*f8a8*/ 	.word	0x00057360


	//   ....[27]....
        /*f8ac*/ 	.word	0x00057370


	//   ....[28]....
        /*f8b0*/ 	.word	0x00057380


	//   ....[29]....
        /*f8b4*/ 	.word	0x000573b0


	//   ....[30]....
        /*f8b8*/ 	.word	0x000573c0


	//   ....[31]....
        /*f8bc*/ 	.word	0x000573d0


	//   ....[32]....
        /*f8c0*/ 	.word	0x000573e0


	//   ....[33]....
        /*f8c4*/ 	.word	0x00057410


	//   ....[34]....
        /*f8c8*/ 	.word	0x00057420


	//   ....[35]....
        /*f8cc*/ 	.word	0x00057430


	//   ....[36]....
        /*f8d0*/ 	.word	0x00057440


	//   ....[37]....
        /*f8d4*/ 	.word	0x00057470


	//   ....[38]....
        /*f8d8*/ 	.word	0x00057480


	//   ....[39]....
        /*f8dc*/ 	.word	0x00057490


	//   ....[40]....
        /*f8e0*/ 	.word	0x000574a0


	//   ....[41]....
        /*f8e4*/ 	.word	0x000574d0


	//   ....[42]....
        /*f8e8*/ 	.word	0x000574e0


	//   ....[43]....
        /*f8ec*/ 	.word	0x000574f0


	//   ....[44]....
        /*f8f0*/ 	.word	0x00057500


	//   ....[45]....
        /*f8f4*/ 	.word	0x00057530


	//   ....[46]....
        /*f8f8*/ 	.word	0x00057540


	//   ....[47]....
        /*f8fc*/ 	.word	0x00057550


	//   ....[48]....
        /*f900*/ 	.word	0x00057560


	//   ....[49]....
        /*f904*/ 	.word	0x00057590


	//   ....[50]....
        /*f908*/ 	.word	0x000575a0


	//   ....[51]....
        /*f90c*/ 	.word	0x000575b0


	//   ....[52]....
        /*f910*/ 	.word	0x000575c0


	//   ....[53]....
        /*f914*/ 	.word	0x000575f0


	//   ....[54]....
        /*f918*/ 	.word	0x00057600


	//   ....[55]....
        /*f91c*/ 	.word	0x00057610


	//   ....[56]....
        /*f920*/ 	.word	0x00057620


	//   ....[57]....
        /*f924*/ 	.word	0x00057650


	//   ....[58]....
        /*f928*/ 	.word	0x00057660


	//   ....[59]....
        /*f92c*/ 	.word	0x00057670


	//   ....[60]....
        /*f930*/ 	.word	0x00057680


	//   ....[61]....
        /*f934*/ 	.word	0x000576b0


	//   ....[62]....
        /*f938*/ 	.word	0x000576c0


	//   ....[63]....
        /*f93c*/ 	.word	0x000576d0


	//   ....[64]....
        /*f940*/ 	.word	0x000576e0


	//   ....[65]....
        /*f944*/ 	.word	0x00057710


	//   ....[66]....
        /*f948*/ 	.word	0x00057720


	//   ....[67]....
        /*f94c*/ 	.word	0x00057730


	//   ....[68]....
        /*f950*/ 	.word	0x00057740


	//   ....[69]....
        /*f954*/ 	.word	0x00057770


	//   ....[70]....
        /*f958*/ 	.word	0x00057780


	//   ....[71]....
        /*f95c*/ 	.word	0x00057790


	//   ....[72]....
        /*f960*/ 	.word	0x000577a0


	//   ....[73]....
        /*f964*/ 	.word	0x000577d0


	//   ....[74]....
        /*f968*/ 	.word	0x000577e0


	//   ....[75]....
        /*f96c*/ 	.word	0x000577f0


	//   ....[76]....
        /*f970*/ 	.word	0x00057800


	//   ....[77]....
        /*f974*/ 	.word	0x00057830


	//   ....[78]....
        /*f978*/ 	.word	0x00057840


	//   ....[79]....
        /*f97c*/ 	.word	0x00057850


	//   ....[80]....
        /*f980*/ 	.word	0x00057860


	//   ....[81]....
        /*f984*/ 	.word	0x00057890


	//   ....[82]....
        /*f988*/ 	.word	0x000578a0


	//   ....[83]....
        /*f98c*/ 	.word	0x000578b0


	//   ....[84]....
        /*f990*/ 	.word	0x000578c0


	//   ....[85]....
        /*f994*/ 	.word	0x000578f0


	//   ....[86]....
        /*f998*/ 	.word	0x00057900


	//   ....[87]....
        /*f99c*/ 	.word	0x00057910


	//   ....[88]....
        /*f9a0*/ 	.word	0x00057920


	//   ....[89]....
        /*f9a4*/ 	.word	0x00057950


	//   ....[90]....
        /*f9a8*/ 	.word	0x00057960


	//   ....[91]....
        /*f9ac*/ 	.word	0x00057970


	//   ....[92]....
        /*f9b0*/ 	.word	0x00057980


	//   ....[93]....
        /*f9b4*/ 	.word	0x000579b0


	//   ....[94]....
        /*f9b8*/ 	.word	0x000579c0


	//   ....[95]....
        /*f9bc*/ 	.word	0x000579d0


	//   ....[96]....
        /*f9c0*/ 	.word	0x000579e0


	//   ....[97]....
        /*f9c4*/ 	.word	0x00057a10


	//   ....[98]....
        /*f9c8*/ 	.word	0x00057a20


	//   ....[99]....
        /*f9cc*/ 	.word	0x00057a30


	//   ....[100]....
        /*f9d0*/ 	.word	0x00057a40


	//   ....[101]....
        /*f9d4*/ 	.word	0x00057a70


	//   ....[102]....
        /*f9d8*/ 	.word	0x00057a80


	//   ....[103]....
        /*f9dc*/ 	.word	0x00057a90


	//   ....[104]....
        /*f9e0*/ 	.word	0x00057aa0


	//   ....[105]....
        /*f9e4*/ 	.word	0x00057ad0


	//   ....[106]....
        /*f9e8*/ 	.word	0x00057ae0


	//   ....[107]....
        /*f9ec*/ 	.word	0x00057af0


	//   ....[108]....
        /*f9f0*/ 	.word	0x00057b00


	//   ....[109]....
        /*f9f4*/ 	.word	0x00057b30


	//   ....[110]....
        /*f9f8*/ 	.word	0x00057b40


	//   ....[111]....
        /*f9fc*/ 	.word	0x00057b50


	//   ....[112]....
        /*fa00*/ 	.word	0x00057b60


	//   ....[113]....
        /*fa04*/ 	.word	0x00057b90


	//   ....[114]....
        /*fa08*/ 	.word	0x00057ba0


	//   ....[115]....
        /*fa0c*/ 	.word	0x00057bb0


	//   ....[116]....
        /*fa10*/ 	.word	0x00057bc0


	//   ....[117]....
        /*fa14*/ 	.word	0x00057bf0


	//   ....[118]....
        /*fa18*/ 	.word	0x00057c00


	//   ....[119]....
        /*fa1c*/ 	.word	0x00057c10


	//   ....[120]....
        /*fa20*/ 	.word	0x00057c20


	//   ....[121]....
        /*fa24*/ 	.word	0x00057c50


	//   ....[122]....
        /*fa28*/ 	.word	0x00057c60


	//   ....[123]....
        /*fa2c*/ 	.word	0x00057c70


	//   ....[124]....
        /*fa30*/ 	.word	0x00057c80


	//   ....[125]....
        /*fa34*/ 	.word	0x00057cb0


	//   ....[126]....
        /*fa38*/ 	.word	0x00057cc0


	//   ....[127]....
        /*fa3c*/ 	.word	0x00057cd0


	//   ....[128]....
        /*fa40*/ 	.word	0x00057ce0


	//   ....[129]....
        /*fa44*/ 	.word	0x00057d10


	//   ....[130]....
        /*fa48*/ 	.word	0x00057d20


	//   ....[131]....
        /*fa4c*/ 	.word	0x00057d30


	//   ....[132]....
        /*fa50*/ 	.word	0x00057d40


	//   ....[133]....
        /*fa54*/ 	.word	0x00057d70


	//   ....[134]....
        /*fa58*/ 	.word	0x00057d80


	//   ....[135]....
        /*fa5c*/ 	.word	0x00057d90


	//   ....[136]....
        /*fa60*/ 	.word	0x00057da0


	//   ....[137]....
        /*fa64*/ 	.word	0x00057dd0


	//   ....[138]....
        /*fa68*/ 	.word	0x00057de0


	//   ....[139]....
        /*fa6c*/ 	.word	0x00057df0


	//   ....[140]....
        /*fa70*/ 	.word	0x00057e00


	//   ....[141]....
        /*fa74*/ 	.word	0x00057e30


	//   ....[142]....
        /*fa78*/ 	.word	0x00057e40


	//   ....[143]....
        /*fa7c*/ 	.word	0x00057e50


	//   ....[144]....
        /*fa80*/ 	.word	0x00057e60


	//   ....[145]....
        /*fa84*/ 	.word	0x00057e90


	//   ....[146]....
        /*fa88*/ 	.word	0x00057ea0


	//   ....[147]....
        /*fa8c*/ 	.word	0x00057eb0


	//   ....[148]....
        /*fa90*/ 	.word	0x00057ec0


	//   ....[149]....
        /*fa94*/ 	.word	0x00057ef0


	//   ....[150]....
        /*fa98*/ 	.word	0x00057f00


	//   ....[151]....
        /*fa9c*/ 	.word	0x00057f10


	//   ....[152]....
        /*faa0*/ 	.word	0x00057f20


	//   ....[153]....
        /*faa4*/ 	.word	0x00057f50


	//   ....[154]....
        /*faa8*/ 	.word	0x00057f60


	//   ....[155]....
        /*faac*/ 	.word	0x00057f70


	//   ....[156]....
        /*fab0*/ 	.word	0x00057f80


	//   ....[157]....
        /*fab4*/ 	.word	0x00057fb0


	//   ....[158]....
        /*fab8*/ 	.word	0x00057fc0


	//   ....[159]....
        /*fabc*/ 	.word	0x00057fd0


	//   ....[160]....
        /*fac0*/ 	.word	0x00057fe0


	//   ....[161]....
        /*fac4*/ 	.word	0x00058010


	//   ....[162]....
        /*fac8*/ 	.word	0x00058020


	//   ....[163]....
        /*facc*/ 	.word	0x00058030


	//   ....[164]....
        /*fad0*/ 	.word	0x00058040


	//   ....[165]....
        /*fad4*/ 	.word	0x00058070


	//   ....[166]....
        /*fad8*/ 	.word	0x00058080


	//   ....[167]....
        /*fadc*/ 	.word	0x00058090


	//   ....[168]....
        /*fae0*/ 	.word	0x000580a0


	//   ....[169]....
        /*fae4*/ 	.word	0x000580d0


	//   ....[170]....
        /*fae8*/ 	.word	0x000580e0


	//   ....[171]....
        /*faec*/ 	.word	0x000580f0


	//   ....[172]....
        /*faf0*/ 	.word	0x00058100


	//   ....[173]....
        /*faf4*/ 	.word	0x00058130


	//   ....[174]....
        /*faf8*/ 	.word	0x00058140


	//   ....[175]....
        /*fafc*/ 	.word	0x00058150


	//   ....[176]....
        /*fb00*/ 	.word	0x00058160


	//   ....[177]....
        /*fb04*/ 	.word	0x00058190


	//   ....[178]....
        /*fb08*/ 	.word	0x000581a0


	//   ....[179]....
        /*fb0c*/ 	.word	0x000581b0


	//   ....[180]....
        /*fb10*/ 	.word	0x000581c0


	//   ....[181]....
        /*fb14*/ 	.word	0x000581f0


	//   ....[182]....
        /*fb18*/ 	.word	0x00058200


	//   ....[183]....
        /*fb1c*/ 	.word	0x00058210


	//   ....[184]....
        /*fb20*/ 	.word	0x00058220


	//   ....[185]....
        /*fb24*/ 	.word	0x00058250


	//   ....[186]....
        /*fb28*/ 	.word	0x00058260


	//   ....[187]....
        /*fb2c*/ 	.word	0x00058270


	//   ....[188]....
        /*fb30*/ 	.word	0x00058280


	//   ....[189]....
        /*fb34*/ 	.word	0x000582b0


	//   ....[190]....
        /*fb38*/ 	.word	0x000582c0


	//   ....[191]....
        /*fb3c*/ 	.word	0x000582d0


	//   ....[192]....
        /*fb40*/ 	.word	0x000582e0


	//   ....[193]....
        /*fb44*/ 	.word	0x00058310


	//   ....[194]....
        /*fb48*/ 	.word	0x00058320


	//   ....[195]....
        /*fb4c*/ 	.word	0x00058330


	//   ....[196]....
        /*fb50*/ 	.word	0x00058340


	//   ....[197]....
        /*fb54*/ 	.word	0x00058370


	//   ....[198]....
        /*fb58*/ 	.word	0x00058380


	//   ....[199]....
        /*fb5c*/ 	.word	0x00058390


	//   ....[200]....
        /*fb60*/ 	.word	0x000583a0


	//   ....[201]....
        /*fb64*/ 	.word	0x000583d0


	//   ....[202]....
        /*fb68*/ 	.word	0x000583e0


	//   ....[203]....
        /*fb6c*/ 	.word	0x000583f0


	//   ....[204]....
        /*fb70*/ 	.word	0x00058400


	//   ....[205]....
        /*fb74*/ 	.word	0x00058430


	//   ....[206]....
        /*fb78*/ 	.word	0x00058440


	//   ....[207]....
        /*fb7c*/ 	.word	0x00058450


	//   ....[208]....
        /*fb80*/ 	.word	0x00058460


	//   ....[209]....
        /*fb84*/ 	.word	0x00058490


	//   ....[210]....
        /*fb88*/ 	.word	0x000584a0


	//   ....[211]....
        /*fb8c*/ 	.word	0x000584b0


	//   ....[212]....
        /*fb90*/ 	.word	0x000584c0


	//   ....[213]....
        /*fb94*/ 	.word	0x000584f0


	//   ....[214]....
        /*fb98*/ 	.word	0x00058500


	//   ....[215]....
        /*fb9c*/ 	.word	0x00058510


	//   ....[216]....
        /*fba0*/ 	.word	0x00058520


	//   ....[217]....
        /*fba4*/ 	.word	0x00058550


	//   ....[218]....
        /*fba8*/ 	.word	0x00058560


	//   ....[219]....
        /*fbac*/ 	.word	0x00058570


	//   ....[220]....
        /*fbb0*/ 	.word	0x00058580


	//   ....[221]....
        /*fbb4*/ 	.word	0x000585b0


	//   ....[222]....
        /*fbb8*/ 	.word	0x000585c0


	//   ....[223]....
        /*fbbc*/ 	.word	0x000585d0


	//   ....[224]....
        /*fbc0*/ 	.word	0x000585e0


	//   ....[225]....
        /*fbc4*/ 	.word	0x00058610


	//   ....[226]....
        /*fbc8*/ 	.word	0x00058620


	//   ....[227]....
        /*fbcc*/ 	.word	0x00058630


	//   ....[228]....
        /*fbd0*/ 	.word	0x00058640


	//   ....[229]....
        /*fbd4*/ 	.word	0x00058670


	//   ....[230]....
        /*fbd8*/ 	.word	0x00058680


	//   ....[231]....
        /*fbdc*/ 	.word	0x00058690


	//   ....[232]....
        /*fbe0*/ 	.word	0x000586a0


	//   ....[233]....
        /*fbe4*/ 	.word	0x000586d0


	//   ....[234]....
        /*fbe8*/ 	.word	0x000586e0


	//   ....[235]....
        /*fbec*/ 	.word	0x000586f0


	//   ....[236]....
        /*fbf0*/ 	.word	0x00058700


	//   ....[237]....
        /*fbf4*/ 	.word	0x00058730


	//   ....[238]....
        /*fbf8*/ 	.word	0x00058740


	//   ....[239]....
        /*fbfc*/ 	.word	0x00058750


	//   ....[240]....
        /*fc00*/ 	.word	0x00058760


	//   ....[241]....
        /*fc04*/ 	.word	0x00058790


	//   ....[242]....
        /*fc08*/ 	.word	0x000587a0


	//   ....[243]....
        /*fc0c*/ 	.word	0x000587b0


	//   ....[244]....
        /*fc10*/ 	.word	0x000587c0


	//   ....[245]....
        /*fc14*/ 	.word	0x000587f0


	//   ....[246]....
        /*fc18*/ 	.word	0x00058800


	//   ....[247]....
        /*fc1c*/ 	.word	0x00058810


	//   ....[248]....
        /*fc20*/ 	.word	0x00058820


	//   ....[249]....
        /*fc24*/ 	.word	0x00058850


	//   ....[250]....
        /*fc28*/ 	.word	0x00058860


	//   ....[251]....
        /*fc2c*/ 	.word	0x00058870


	//   ....[252]....
        /*fc30*/ 	.word	0x00058880


	//   ....[253]....
        /*fc34*/ 	.word	0x000588b0


	//   ....[254]....
        /*fc38*/ 	.word	0x000588c0


	//   ....[255]....
        /*fc3c*/ 	.word	0x000588d0


	//   ....[0]....
        /*fc40*/ 	.word	0x000588e0


	//   ....[1]....
        /*fc44*/ 	.word	0x00058910


	//   ....[2]....
        /*fc48*/ 	.word	0x00058920


	//   ....[3]....
        /*fc4c*/ 	.word	0x00058930


	//   ....[4]....
        /*fc50*/ 	.word	0x00058940


	//   ....[5]....
        /*fc54*/ 	.word	0x00058970


	//   ....[6]....
        /*fc58*/ 	.word	0x00058980


	//   ....[7]....
        /*fc5c*/ 	.word	0x00058990


	//   ....[8]....
        /*fc60*/ 	.word	0x000589a0


	//   ....[9]....
        /*fc64*/ 	.word	0x000589d0


	//   ....[10]....
        /*fc68*/ 	.word	0x000589e0


	//   ....[11]....
        /*fc6c*/ 	.word	0x000589f0


	//   ....[12]....
        /*fc70*/ 	.word	0x00058a00


	//   ....[13]....
        /*fc74*/ 	.word	0x00058a30


	//   ....[14]....
        /*fc78*/ 	.word	0x00058a40


	//   ....[15]....
        /*fc7c*/ 	.word	0x00058a50


	//   ....[16]....
        /*fc80*/ 	.word	0x00058a60


	//   ....[17]....
        /*fc84*/ 	.word	0x00058a90


	//   ....[18]....
        /*fc88*/ 	.word	0x00058aa0


	//   ....[19]....
        /*fc8c*/ 	.word	0x00058ab0


	//   ....[20]....
        /*fc90*/ 	.word	0x00058ac0


	//   ....[21]....
        /*fc94*/ 	.word	0x00058af0


	//   ....[22]....
        /*fc98*/ 	.word	0x00058b00


	//   ....[23]....
        /*fc9c*/ 	.word	0x00058b10


	//   ....[24]....
        /*fca0*/ 	.word	0x00058b20


	//   ....[25]....
        /*fca4*/ 	.word	0x00058b50


	//   ....[26]....
        /*fca8*/ 	.word	0x00058b60


	//   ....[27]....
        /*fcac*/ 	.word	0x00058b70


	//   ....[28]....
        /*fcb0*/ 	.word	0x00058b80


	//   ....[29]....
        /*fcb4*/ 	.word	0x00058bb0


	//   ....[30]....
        /*fcb8*/ 	.word	0x00058bc0


	//   ....[31]....
        /*fcbc*/ 	.word	0x00058bd0


	//   ....[32]....
        /*fcc0*/ 	.word	0x00058be0


	//   ....[33]....
        /*fcc4*/ 	.word	0x00058c10


	//   ....[34]....
        /*fcc8*/ 	.word	0x00058c20


	//   ....[35]....
        /*fccc*/ 	.word	0x00058c30


	//   ....[36]....
        /*fcd0*/ 	.word	0x00058c40


	//   ....[37]....
        /*fcd4*/ 	.word	0x00058c70


	//   ....[38]....
        /*fcd8*/ 	.word	0x00058c80


	//   ....[39]....
        /*fcdc*/ 	.word	0x00058c90


	//   ....[40]....
        /*fce0*/ 	.word	0x00058ca0


	//   ....[41]....
        /*fce4*/ 	.word	0x00058cd0


	//   ....[42]....
        /*fce8*/ 	.word	0x00058ce0


	//   ....[43]....
        /*fcec*/ 	.word	0x00058cf0


	//   ....[44]....
        /*fcf0*/ 	.word	0x00058d00


	//   ....[45]....
        /*fcf4*/ 	.word	0x00058d30


	//   ....[46]....
        /*fcf8*/ 	.word	0x00058d40


	//   ....[47]....
        /*fcfc*/ 	.word	0x00058d50


	//   ....[48]....
        /*fd00*/ 	.word	0x00058d60


	//   ....[49]....
        /*fd04*/ 	.word	0x00058d90


	//   ....[50]....
        /*fd08*/ 	.word	0x00058da0


	//   ....[51]....
        /*fd0c*/ 	.word	0x00058db0


	//   ....[52]....
        /*fd10*/ 	.word	0x00058dc0


	//   ....[53]....
        /*fd14*/ 	.word	0x00058df0


	//   ....[54]....
        /*fd18*/ 	.word	0x00058e00


	//   ....[55]....
        /*fd1c*/ 	.word	0x00058e10


	//   ....[56]....
        /*fd20*/ 	.word	0x00058e20


	//   ....[57]....
        /*fd24*/ 	.word	0x00058e50


	//   ....[58]....
        /*fd28*/ 	.word	0x00058e60


	//   ....[59]....
        /*fd2c*/ 	.word	0x00058e70


	//   ....[60]....
        /*fd30*/ 	.word	0x00058e80


	//   ....[61]....
        /*fd34*/ 	.word	0x00058eb0


	//   ....[62]....
        /*fd38*/ 	.word	0x00058ec0


	//   ....[63]....
        /*fd3c*/ 	.word	0x00058ed0


	//   ....[64]....
        /*fd40*/ 	.word	0x00058ee0


	//   ....[65]....
        /*fd44*/ 	.word	0x00058f10


	//   ....[66]....
        /*fd48*/ 	.word	0x00058f20


	//   ....[67]....
        /*fd4c*/ 	.word	0x00058f30


	//   ....[68]....
        /*fd50*/ 	.word	0x00058f40


	//   ....[69]....
        /*fd54*/ 	.word	0x00058f70


	//   ....[70]....
        /*fd58*/ 	.word	0x00058f80


	//   ....[71]....
        /*fd5c*/ 	.word	0x00058f90


	//   ....[72]....
        /*fd60*/ 	.word	0x00058fa0


	//   ....[73]....
        /*fd64*/ 	.word	0x00058fd0


	//   ....[74]....
        /*fd68*/ 	.word	0x00058fe0


	//   ....[75]....
        /*fd6c*/ 	.word	0x00058ff0


	//   ....[76]....
        /*fd70*/ 	.word	0x00059000


	//   ....[77]....
        /*fd74*/ 	.word	0x00059030


	//   ....[78]....
        /*fd78*/ 	.word	0x00059040


	//   ....[79]....
        /*fd7c*/ 	.word	0x00059050


	//   ....[80]....
        /*fd80*/ 	.word	0x00059060


	//   ....[81]....
        /*fd84*/ 	.word	0x00059090


	//   ....[82]....
        /*fd88*/ 	.word	0x000590a0


	//   ....[83]....
        /*fd8c*/ 	.word	0x000590b0


	//   ....[84]....
        /*fd90*/ 	.word	0x000590c0


	//   ....[85]....
        /*fd94*/ 	.word	0x000590f0


	//   ....[86]....
        /*fd98*/ 	.word	0x00059100


	//   ....[87]....
        /*fd9c*/ 	.word	0x00059110


	//   ....[88]....
        /*fda0*/ 	.word	0x00059120


	//   ....[89]....
        /*fda4*/ 	.word	0x00059150


	//   ....[90]....
        /*fda8*/ 	.word	0x00059160


	//   ....[91]....
        /*fdac*/ 	.word	0x00059170


	//   ....[92]....
        /*fdb0*/ 	.word	0x00059180


	//   ....[93]....
        /*fdb4*/ 	.word	0x000591b0


	//   ....[94]....
        /*fdb8*/ 	.word	0x000591c0


	//   ....[95]....
        /*fdbc*/ 	.word	0x000591d0


	//   ....[96]....
        /*fdc0*/ 	.word	0x000591e0


	//   ....[97]....
        /*fdc4*/ 	.word	0x00059210


	//   ....[98]....
        /*fdc8*/ 	.word	0x00059220


	//   ....[99]....
        /*fdcc*/ 	.word	0x00059230


	//   ....[100]....
        /*fdd0*/ 	.word	0x00059240


	//   ....[101]....
        /*fdd4*/ 	.word	0x00059270


	//   ....[102]....
        /*fdd8*/ 	.word	0x00059280


	//   ....[103]....
        /*fddc*/ 	.word	0x00059290


	//   ....[104]....
        /*fde0*/ 	.word	0x000592a0


	//   ....[105]....
        /*fde4*/ 	.word	0x000592d0


	//   ....[106]....
        /*fde8*/ 	.word	0x000592e0


	//   ....[107]....
        /*fdec*/ 	.word	0x000592f0


	//   ....[108]....
        /*fdf0*/ 	.word	0x00059300


	//   ....[109]....
        /*fdf4*/ 	.word	0x00059330


	//   ....[110]....
        /*fdf8*/ 	.word	0x00059340


	//   ....[111]....
        /*fdfc*/ 	.word	0x00059350


	//   ....[112]....
        /*fe00*/ 	.word	0x00059360


	//   ....[113]....
        /*fe04*/ 	.word	0x00059390


	//   ....[114]....
        /*fe08*/ 	.word	0x000593a0


	//   ....[115]....
        /*fe0c*/ 	.word	0x000593b0


	//   ....[116]....
        /*fe10*/ 	.word	0x000593c0


	//   ....[117]....
        /*fe14*/ 	.word	0x000593f0


	//   ....[118]....
        /*fe18*/ 	.word	0x00059400


	//   ....[119]....
        /*fe1c*/ 	.word	0x00059410


	//   ....[120]....
        /*fe20*/ 	.word	0x00059420


	//   ....[121]....
        /*fe24*/ 	.word	0x00059450


	//   ....[122]....
        /*fe28*/ 	.word	0x00059460


	//   ....[123]....
        /*fe2c*/ 	.word	0x00059470


	//   ....[124]....
        /*fe30*/ 	.word	0x00059480


	//   ....[125]....
        /*fe34*/ 	.word	0x000594b0


	//   ....[126]....
        /*fe38*/ 	.word	0x000594c0


	//   ....[127]....
        /*fe3c*/ 	.word	0x000594d0


	//   ....[128]....
        /*fe40*/ 	.word	0x000594e0


	//   ....[129]....
        /*fe44*/ 	.word	0x00059510


	//   ....[130]....
        /*fe48*/ 	.word	0x00059520


	//   ....[131]....
        /*fe4c*/ 	.word	0x00059530


	//   ....[132]....
        /*fe50*/ 	.word	0x00059540


	//   ....[133]....
        /*fe54*/ 	.word	0x00059570


	//   ....[134]....
        /*fe58*/ 	.word	0x00059580


	//   ....[135]....
        /*fe5c*/ 	.word	0x00059590


	//   ....[136]....
        /*fe60*/ 	.word	0x000595a0


	//   ....[137]....
        /*fe64*/ 	.word	0x000595d0


	//   ....[138]....
        /*fe68*/ 	.word	0x000595e0


	//   ....[139]....
        /*fe6c*/ 	.word	0x000595f0


	//   ....[140]....
        /*fe70*/ 	.word	0x00059600


	//   ....[141]....
        /*fe74*/ 	.word	0x00059630


	//   ....[142]....
        /*fe78*/ 	.word	0x00059640


	//   ....[143]....
        /*fe7c*/ 	.word	0x00059650


	//   ....[144]....
        /*fe80*/ 	.word	0x00059660


	//   ....[145]....
        /*fe84*/ 	.word	0x00059690


	//   ....[146]....
        /*fe88*/ 	.word	0x000596a0


	//   ....[147]....
        /*fe8c*/ 	.word	0x000596b0


	//   ....[148]....
        /*fe90*/ 	.word	0x000596c0


	//   ....[149]....
        /*fe94*/ 	.word	0x000596f0


	//   ....[150]....
        /*fe98*/ 	.word	0x00059700


	//   ....[151]....
        /*fe9c*/ 	.word	0x00059710


	//   ....[152]....
        /*fea0*/ 	.word	0x00059720


	//   ....[153]....
        /*fea4*/ 	.word	0x00059750


	//   ....[154]....
        /*fea8*/ 	.word	0x00059760


	//   ....[155]....
        /*feac*/ 	.word	0x00059770


	//   ....[156]....
        /*feb0*/ 	.word	0x00059780


	//   ....[157]....
        /*feb4*/ 	.word	0x000597b0


	//   ....[158]....
        /*feb8*/ 	.word	0x000597c0


	//   ....[159]....
        /*febc*/ 	.word	0x000597d0


	//   ....[160]....
        /*fec0*/ 	.word	0x000597e0


	//   ....[161]....
        /*fec4*/ 	.word	0x00059810


	//   ....[162]....
        /*fec8*/ 	.word	0x00059820


	//   ....[163]....
        /*fecc*/ 	.word	0x00059830


	//   ....[164]....
        /*fed0*/ 	.word	0x00059840


	//   ....[165]....
        /*fed4*/ 	.word	0x00059870


	//   ....[166]....
        /*fed8*/ 	.word	0x00059880


	//   ....[167]....
        /*fedc*/ 	.word	0x00059890


	//   ....[168]....
        /*fee0*/ 	.word	0x000598a0


	//   ....[169]....
        /*fee4*/ 	.word	0x000598d0


	//   ....[170]....
        /*fee8*/ 	.word	0x000598e0


	//   ....[171]....
        /*feec*/ 	.word	0x000598f0


	//   ....[172]....
        /*fef0*/ 	.word	0x00059900


	//   ....[173]....
        /*fef4*/ 	.word	0x00059930


	//   ....[174]....
        /*fef8*/ 	.word	0x00059940


	//   ....[175]....
        /*fefc*/ 	.word	0x00059950


	//   ....[176]....
        /*ff00*/ 	.word	0x00059960


	//   ....[177]....
        /*ff04*/ 	.word	0x00059990


	//   ....[178]....
        /*ff08*/ 	.word	0x000599a0


	//   ....[179]....
        /*ff0c*/ 	.word	0x000599b0


	//   ....[180]....
        /*ff10*/ 	.word	0x000599c0


	//   ....[181]....
        /*ff14*/ 	.word	0x000599f0


	//   ....[182]....
        /*ff18*/ 	.word	0x00059a00


	//   ....[183]....
        /*ff1c*/ 	.word	0x00059a10


	//   ....[184]....
        /*ff20*/ 	.word	0x00059a20


	//   ....[185]....
        /*ff24*/ 	.word	0x00059a50


	//   ....[186]....
        /*ff28*/ 	.word	0x00059a60


	//   ....[187]....
        /*ff2c*/ 	.word	0x00059a70


	//   ....[188]....
        /*ff30*/ 	.word	0x00059a80


	//   ....[189]....
        /*ff34*/ 	.word	0x00059ab0


	//   ....[190]....
        /*ff38*/ 	.word	0x00059ac0


	//   ....[191]....
        /*ff3c*/ 	.word	0x00059ad0


	//   ....[192]....
        /*ff40*/ 	.word	0x00059ae0


	//   ....[193]....
        /*ff44*/ 	.word	0x00059b10


	//   ....[194]....
        /*ff48*/ 	.word	0x00059b20


	//   ....[195]....
        /*ff4c*/ 	.word	0x00059b30


	//   ....[196]....
        /*ff50*/ 	.word	0x00059b40


	//   ....[197]....
        /*ff54*/ 	.word	0x00059b70


	//   ....[198]....
        /*ff58*/ 	.word	0x00059b80


	//   ....[199]....
        /*ff5c*/ 	.word	0x00059b90


	//   ....[200]....
        /*ff60*/ 	.word	0x00059ba0


	//   ....[201]....
        /*ff64*/ 	.word	0x00059bd0


	//   ....[202]....
        /*ff68*/ 	.word	0x00059be0


	//   ....[203]....
        /*ff6c*/ 	.word	0x00059bf0


	//   ....[204]....
        /*ff70*/ 	.word	0x00059c00


	//   ....[205]....
        /*ff74*/ 	.word	0x00059c30


	//   ....[206]....
        /*ff78*/ 	.word	0x00059c40


	//   ....[207]....
        /*ff7c*/ 	.word	0x00059c50


	//   ....[208]....
        /*ff80*/ 	.word	0x00059c60


	//   ....[209]....
        /*ff84*/ 	.word	0x00059c90


	//   ....[210]....
        /*ff88*/ 	.word	0x00059ca0


	//   ....[211]....
        /*ff8c*/ 	.word	0x00059cb0


	//   ....[212]....
        /*ff90*/ 	.word	0x00059cc0


	//   ....[213]....
        /*ff94*/ 	.word	0x00059cf0


	//   ....[214]....
        /*ff98*/ 	.word	0x00059d00


	//   ....[215]....
        /*ff9c*/ 	.word	0x00059d10


	//   ....[216]....
        /*ffa0*/ 	.word	0x00059d20


	//   ....[217]....
        /*ffa4*/ 	.word	0x00059d50


	//   ....[218]....
        /*ffa8*/ 	.word	0x00059d60


	//   ....[219]....
        /*ffac*/ 	.word	0x00059d70


	//   ....[220]....
        /*ffb0*/ 	.word	0x00059d80


	//   ....[221]....
        /*ffb4*/ 	.word	0x00059db0


	//   ....[222]....
        /*ffb8*/ 	.word	0x00059dc0


	//   ....[223]....
        /*ffbc*/ 	.word	0x00059dd0


	//   ....[224]....
        /*ffc0*/ 	.word	0x00059de0


	//   ....[225]....
        /*ffc4*/ 	.word	0x00059e10


	//   ....[226]....
        /*ffc8*/ 	.word	0x00059e20


	//   ....[227]....
        /*ffcc*/ 	.word	0x00059e30


	//   ....[228]....
        /*ffd0*/ 	.word	0x00059e40


	//   ....[229]....
        /*ffd4*/ 	.word	0x00059e70


	//   ....[230]....
        /*ffd8*/ 	.word	0x00059e80


	//   ....[231]....
        /*ffdc*/ 	.word	0x00059e90


	//   ....[232]....
        /*ffe0*/ 	.word	0x00059ed0


	//   ....[233]....
        /*ffe4*/ 	.word	0x00059ef0


	//   ....[234]....
        /*ffe8*/ 	.word	0x00059f00


	//   ....[235]....
        /*ffec*/ 	.word	0x00059f30


	//   ....[236]....
        /*fff0*/ 	.word	0x00059f40


	//   ....[237]....
        /*fff4*/ 	.word	0x00059f50


	//   ....[238]....
        /*fff8*/ 	.word	0x00059f60


	//   ....[239]....
        /*fffc*/ 	.word	0x00059f90


	//   ....[240]....
        /*10000*/ 	.word	0x00059fa0


	//   ....[241]....
        /*10004*/ 	.word	0x00059fb0


	//   ....[242]....
        /*10008*/ 	.word	0x00059fc0


	//   ....[243]....
        /*1000c*/ 	.word	0x00059ff0


	//   ....[244]....
        /*10010*/ 	.word	0x0005a000


	//   ....[245]....
        /*10014*/ 	.word	0x0005a010


	//   ....[246]....
        /*10018*/ 	.word	0x0005a020


	//   ....[247]....
        /*1001c*/ 	.word	0x0005a050


	//   ....[248]....
        /*10020*/ 	.word	0x0005a060


	//   ....[249]....
        /*10024*/ 	.word	0x0005a070


	//   ....[250]....
        /*10028*/ 	.word	0x0005a080


	//   ....[251]....
        /*1002c*/ 	.word	0x0005a0b0


	//   ....[252]....
        /*10030*/ 	.word	0x0005a0d0


	//   ....[253]....
        /*10034*/ 	.word	0x00060110


	//   ....[254]....
        /*10038*/ 	.word	0x00060140


	//   ....[255]....
        /*1003c*/ 	.word	0x00060160


	//----- nvinfo : EIATTR_VRC_CTA_INIT_COUNT
	.align		4
.L_259:
        /*10040*/ 	.byte	0x02, 0x4a
	.zero		1
	.zero		1


	//----- nvinfo : EIATTR_EXIT_INSTR_OFFSETS
	.align		4
        /*10044*/ 	.byte	0x04, 0x1c
        /*10046*/ 	.short	(.L_261 - .L_260)


	//   ....[0]....
.L_260:
        /*10048*/ 	.word	0x00060230


	//----- nvinfo : EIATTR_CBANK_PARAM_SIZE
	.align		4
.L_261:
        /*1004c*/ 	.byte	0x03, 0x19
        /*1004e*/ 	.short	0x0010


	//----- nvinfo : EIATTR_PARAM_CBANK
	.align		4
        /*10050*/ 	.byte	0x04, 0x0a
        /*10052*/ 	.short	(.L_263 - .L_262)
	.align		4
.L_262:
        /*10054*/ 	.word	index@(.nv.constant0._Z20mma_s8s8s32_16_16_16PvPi)
        /*10058*/ 	.short	0x0380
        /*1005a*/ 	.short	0x0010


	//----- nvinfo : EIATTR_SW_WAR
	.align		4
.L_263:
        /*1005c*/ 	.byte	0x04, 0x36
        /*1005e*/ 	.short	(.L_265 - .L_264)
.L_264:
        /*10060*/ 	.word	0x00000008
.L_265:


//--------------------- .nv.info._Z19mma_f8f8f32_16_8_32PvPi --------------------------
	.section	.nv.info._Z19mma_f8f8f32_16_8_32PvPi,"",@"SHT_CUDA_INFO"
	.sectionflags	@""
	.align	4


	//----- nvinfo : EIATTR_CUDA_API_VERSION
	.align		4
        /*0000*/ 	.byte	0x04, 0x37
        /*0002*/ 	.short	(.L_267 - .L_266)
.L_266:
        /*0004*/ 	.word	0x00000082


	//----- nvinfo : EIATTR_KPARAM_INFO
	.align		4
.L_267:
        /*0008*/ 	.byte	0x04, 0x17
        /*000a*/ 	.short	(.L_269 - .L_268)
.L_268:
        /*000c*/ 	.word	0x00000000
        /*0010*/ 	.short	0x0001
        /*0012*/ 	.short	0x0008
        /*0014*/ 	.byte	0x00, 0xf5, 0x21, 0x00


	//----- nvinfo : EIATTR_KPARAM_INFO
	.align		4
.L_269:
        /*0018*/ 	.byte	0x04, 0x17
        /*001a*/ 	.short	(.L_271 - .L_270)
.L_270:
        /*001c*/ 	.word	0x00000000
        /*0020*/ 	.short	0x0000
        /*0022*/ 	.short	0x0000
        /*0024*/ 	.byte	0x00, 0xf5, 0x21, 0x00


	//----- nvinfo : EIATTR_SPARSE_MMA_MASK
	.align		4
.L_271:
        /*0028*/ 	.byte	0x03, 0x50
        /*002a*/ 	.short	0x0000


	//----- nvinfo : EIATTR_WMMA_USED
	.align		4
        /*002c*/ 	.byte	0x01, 0x2b
	.zero		2


	//----- nvinfo : EIATTR_MAXREG_COUNT
	.align		4
        /*0030*/ 	.byte	0x03, 0x1b
        /*0032*/ 	.short	0x00ff


	//----- nvinfo : EIATTR_MERCURY_ISA_VERSION
	.align		4
        /*0034*/ 	.byte	0x03, 0x5f
        /*0036*/ 	.short	0x0101


	//----- nvinfo : EIATTR_COOP_GROUP_MASK_REGIDS
	.align		4
        /*0038*/ 	.byte	0x04, 0x29
        /*003a*/ 	.short	(.L_273 - .L_272)


	//   ....[0]....
.L_272:
        /*003c*/ 	.word	0xffffffff


	//   ....[1]....
        /*0040*/ 	.word	0xffffffff


	//   ....[2]....
        /*0044*/ 	.word	0xffffffff


	//   ....[3]....
        /*0048*/ 	.word	0xffffffff


	//   ....[4]....
        /*004c*/ 	.word	0xffffffff


	//   ....[5]....
        /*0050*/ 	.word	0xffffffff


	//   ....[6]....
        /*0054*/ 	.word	0xffffffff


	//   ....[7]....
        /*0058*/ 	.word	0xffffffff


	//   ....[8]....
        /*005c*/ 	.word	0xffffffff


	//   ....[9]....
        /*0060*/ 	.word	0xffffffff


	//   ....[10]....
        /*0064*/ 	.word	0xffffffff


	//   ....[11]....
        /*0068*/ 	.word	0xffffffff


	//   ....[12]....
        /*006c*/ 	.word	0xffffffff


	//   ....[13]....
        /*0070*/ 	.word	0xffffffff


	//   ....[14]....
        /*0074*/ 	.word	0xffffffff


	//   ....[15]....
        /*0078*/ 	.word	0xffffffff


	//   ....[16]....
        /*007c*/ 	.word	0xffffffff


	//   ....[17]....
        /*0080*/ 	.word	0xffffffff


	//   ....[18]....
        /*0084*/ 	.word	0xffffffff


	//   ....[19]....
        /*0088*/ 	.word	0xffffffff


	//   ....[20]....
        /*008c*/ 	.word	0xffffffff


	//   ....[21]....
        /*0090*/ 	.word	0xffffffff


	//   ....[22]....
        /*0094*/ 	.word	0xffffffff


	//   ....[23]....
        /*0098*/ 	.word	0xffffffff


	//   ....[24]....
        /*009c*/ 	.word	0xffffffff


	//   ....[25]....
        /*00a0*/ 	.word	0xffffffff


	//   ....[26]....
        /*00a4*/ 	.word	0xffffffff


	//   ....[27]....
        /*00a8*/ 	.word	0xffffffff


	//   ....[28]....
        /*00ac*/ 	.word	0xffffffff


	//   ....[29]....
        /*00b0*/ 	.word	0xffffffff


	//   ....[30]....
        /*00b4*/ 	.word	0xffffffff


	//   ....[31]....
        /*00b8*/ 	.word	0xffffffff


	//   ....[32]....
        /*00bc*/ 	.word	0xffffffff


	//   ....[33]....
        /*00c0*/ 	.word	0xffffffff


	//   ....[34]....
        /*00c4*/ 	.word	0xffffffff


	//   ....[35]....
        /*00c8*/ 	.word	0xffffffff


	//   ....[36]....
        /*00cc*/ 	.word	0xffffffff


	//   ....[37]....
        /*00d0*/ 	.word	0xffffffff


	//   ....[38]....
        /*00d4*/ 	.word	0xffffffff


	//   ....[39]....
        /*00d8*/ 	.word	0xffffffff


	//   ....[40]....
        /*00dc*/ 	.word	0xffffffff


	//   ....[41]....
        /*00e0*/ 	.word	0xffffffff


	//   ....[42]....
        /*00e4*/ 	.word	0xffffffff


	//   ....[43]....
        /*00e8*/ 	.word	0xffffffff


	//   ....[44]....
        /*00ec*/ 	.word	0xffffffff


	//   ....[45]....
        /*00f0*/ 	.word	0xffffffff


	//   ....[46]....
        /*00f4*/ 	.word	0xffffffff


	//   ....[47]....
        /*00f8*/ 	.word	0xffffffff


	//   ....[48]....
        /*00fc*/ 	.word	0xffffffff


	//   ....[49]....
        /*0100*/ 	.word	0xffffffff


	//   ....[50]....
        /*0104*/ 	.word	0xffffffff


	//   ....[51]....
        /*0108*/ 	.word	0xffffffff


	//   ....[52]....
        /*010c*/ 	.word	0xffffffff


	//   ....[53]....
        /*0110*/ 	.word	0xffffffff


	//   ....[54]....
        /*0114*/ 	.word	0xffffffff


	//   ....[55]....
        /*0118*/ 	.word	0xffffffff


	//   ....[56]....
        /*011c*/ 	.word	0xffffffff


	//   ....[57]....
        /*0120*/ 	.word	0xffffffff


	//   ....[58]....
        /*0124*/ 	.word	0xffffffff


	//   ....[59]....
        /*0128*/ 	.word	0xffffffff


	//   ....[60]....
        /*012c*/ 	.word	0xffffffff


	//   ....[61]....
        /*0130*/ 	.word	0xffffffff


	//   ....[62]....
        /*0134*/ 	.word	0xffffffff


	//   ....[63]....
        /*0138*/ 	.word	0xffffffff


	//----- nvinfo : EIATTR_COOP_GROUP_INSTR_OFFSETS
	.align		4
.L_273:
        /*013c*/ 	.byte	0x04, 0x28
        /*013e*/ 	.short	(.L_275 - .L_274)


	//   ....[0]....
.L_274:
        /*0140*/ 	.word	0x00000060


	//   ....[1]....
        /*0144*/ 	.word	0x00000080


	//   ....[2]....
        /*0148*/ 	.word	0x000000a0


	//   ....[3]....
        /*014c*/ 	.word	0x000000c0


	//   ....[4]....
        /*0150*/ 	.word	0x000000e0


	//   ....[5]....
        /*0154*/ 	.word	0x00000100


	//   ....[6]....
        /*0158*/ 	.word	0x00000120


	//   ....[7]....
        /*015c*/ 	.word	0x00000130


	//   ....[8]....
        /*0160*/ 	.word	0x00000140


	//   ....[9]....
        /*0164*/ 	.word	0x00000150


	//   ....[10]....
        /*0168*/ 	.word	0x00000180


	//   ....[11]....
        /*016c*/ 	.word	0x00000190


	//   ....[12]....
        /*0170*/ 	.word	0x000001a0


	//   ....[13]....
        /*0174*/ 	.word	0x00000e80


	//   ....[14]....
        /*0178*/ 	.word	0x00000ea0


	//   ....[15]....
        /*017c*/ 	.word	0x00000ee0


	//   ....[16]....
        /*0180*/ 	.word	0x00000ef0


	//   ....[17]....
        /*0184*/ 	.word	0x00000f00


	//   ....[18]....
        /*0188*/ 	.word	0x00000f20


	//   ....[19]....
        /*018c*/ 	.word	0x00000f60


	//   ....[20]....
        /*0190*/ 	.word	0x00000f70


	//   ....[21]....
        /*0194*/ 	.word	0x00000f80


	//   ....[22]....
        /*0198*/ 	.word	0x00000fa0


	//   ....[23]....
        /*019c*/ 	.word	0x00000fe0


	//   ....[24]....
        /*01a0*/ 	.word	0x00000ff0


	//   ....[25]....
        /*01a4*/ 	.word	0x00001000


	//   ....[26]....
        /*01a8*/ 	.word	0x00001020


	//   ....[27]....
        /*01ac*/ 	.word	0x00001060


	//   ....[28]....
        /*01b0*/ 	.word	0x00001070


	//   ....[29]....
        /*01b4*/ 	.word	0x00001080


	//   ....[30]....
        /*01b8*/ 	.word	0x000010a0


	//   ....[31]....
        /*01bc*/ 	.word	0x000010e0


	//   ....[32]....
        /*01c0*/ 	.word	0x000010f0


	//   ....[33]....
        /*01c4*/ 	.word	0x00001100


	//   ....[34]....
        /*01c8*/ 	.word	0x00001120


	//   ....[35]....
        /*01cc*/ 	.word	0x00001160


	//   ....[36]....
        /*01d0*/ 	.word	0x00001170


	//   ....[37]....
        /*01d4*/ 	.word	0x00001180


	//   ....[38]....
        /*01d8*/ 	.word	0x000011a0


	//   ....[39]....
        /*01dc*/ 	.word	0x000011e0


	//   ....[40]....
        /*01e0*/ 	.word	0x000011f0


	//   ....[41]....
        /*01e4*/ 	.word	0x00001200


	//   ....[42]....
        /*01e8*/ 	.word	0x00001220


	//   ....[43]....
        /*01ec*/ 	.word	0x00001260


	//   ....[44]....
        /*01f0*/ 	.word	0x00001270


	//   ....[45]....
        /*01f4*/ 	.word	0x00001280


	//   ....[46]....
        /*01f8*/ 	.word	0x000012a0


	//   ....[47]....
        /*01fc*/ 	.word	0x000012e0


	//   ....[48]....
        /*0200*/ 	.word	0x00001300


	//   ....[49]....
        /*0204*/ 	.word	0x00001310


	//   ....[50]....
        /*0208*/ 	.word	0x00001330


	//   ....[51]....
        /*020c*/ 	.word	0x00001370


	//   ....[52]....
        /*0210*/ 	.word	0x00001390


	//   ....[53]....
        /*0214*/ 	.word	0x000013a0


	//   ....[54]....
        /*0218*/ 	.word	0x000013c0


	//   ....[55]....
        /*021c*/ 	.word	0x00001400


	//   ....[56]....
        /*0220*/ 	.word	0x00001410


	//   ....[57]....
        /*0224*/ 	.word	0x00001420


	//   ....[58]....
        /*0228*/ 	.word	0x00001440


	//   ....[59]....
        /*022c*/ 	.word	0x00001480


	//   ....[60]....
        /*0230*/ 	.word	0x00001490


	//   ....[61]....
        /*0234*/ 	.word	0x000014a0


	//   ....[62]....
        /*0238*/ 	.word	0x000014c0


	//   ....[63]....
        /*023c*/ 	.word	0x00001500


	//----- nvinfo : EIATTR_VRC_CTA_INIT_COUNT
	.align		4
.L_275:
        /*0240*/ 	.byte	0x02, 0x4a
	.zero		1
	.zero		1


	//----- nvinfo : EIATTR_EXIT_INSTR_OFFSETS
	.align		4
        /*0244*/ 	.byte	0x04, 0x1c
        /*0246*/ 	.short	(.L_277 - .L_276)


	//   ....[0]....
.L_276:
        /*0248*/ 	.word	0x00001620


	//----- nvinfo : EIATTR_CBANK_PARAM_SIZE
	.align		4
.L_277:
        /*024c*/ 	.byte	0x03, 0x19
        /*024e*/ 	.short	0x0010


	//----- nvinfo : EIATTR_PARAM_CBANK
	.align		4
        /*0250*/ 	.byte	0x04, 0x0a
        /*0252*/ 	.short	(.L_279 - .L_278)
	.align		4
.L_278:
        /*0254*/ 	.word	index@(.nv.constant0._Z19mma_f8f8f32_16_8_32PvPi)
        /*0258*/ 	.short	0x0380
        /*025a*/ 	.short	0x0010


	//----- nvinfo : EIATTR_SW_WAR
	.align		4
.L_279:
        /*025c*/ 	.byte	0x04, 0x36
        /*025e*/ 	.short	(.L_281 - .L_280)
.L_280:
        /*0260*/ 	.word	0x00000008
.L_281:


//--------------------- .nv.info._Z19mma_f8f8f16_16_8_32PvPi --------------------------
	.section	.nv.info._Z19mma_f8f8f16_16_8_32PvPi,"",@"SHT_CUDA_INFO"
	.sectionflags	@""
	.align	4


	//----- nvinfo : EIATTR_CUDA_API_VERSION
	.align		4
        /*0000*/ 	.byte	0x04, 0x37
        /*0002*/ 	.short	(.L_283 - .L_282)
.L_282:
        /*0004*/ 	.word	0x00000082


	//----- nvinfo : EIATTR_KPARAM_INFO
	.align		4
.L_283:
        /*0008*/ 	.byte	0x04, 0x17
        /*000a*/ 	.short	(.L_285 - .L_284)
.L_284:
        /*000c*/ 	.word	0x00000000
        /*0010*/ 	.short	0x0001
        /*0012*/ 	.short	0x0008
        /*0014*/ 	.byte	0x00, 0xf5, 0x21, 0x00


	//----- nvinfo : EIATTR_KPARAM_INFO
	.align		4
.L_285:
        /*0018*/ 	.byte	0x04, 0x17
        /*001a*/ 	.short	(.L_287 - .L_286)
.L_286:
        /*001c*/ 	.word	0x00000000
        /*0020*/ 	.short	0x0000
        /*0022*/ 	.short	0x0000
        /*0024*/ 	.byte	0x00, 0xf5, 0x21, 0x00


	//----- nvinfo : EIATTR_SPARSE_MMA_MASK
	.align		4
.L_287:
        /*0028*/ 	.byte	0x03, 0x50
        /*002a*/ 	.short	0x0000


	//----- nvinfo : EIATTR_WMMA_USED
	.align		4
        /*002c*/ 	.byte	0x01, 0x2b
	.zero		2


	//----- nvinfo : EIATTR_MAXREG_COUNT
	.align		4
        /*0030*/ 	.byte	0x03, 0x1b
        /*0032*/ 	.short	0x00ff


	//----- nvinfo : EIATTR_MERCURY_ISA_VERSION
	.align		4
        /*0034*/ 	.byte	0x03, 0x5f
        /*0036*/ 	.short	0x0101


	//----- nvinfo : EIATTR_COOP_GROUP_MASK_REGIDS
	.align		4
        /*0038*/ 	.byte	0x04, 0x29
        /*003a*/ 	.short	(.L_289 - .L_288)


	//   ....[0]....
.L_288:
        /*003c*/ 	.word	0xffffffff


	//   ....[1]....
        /*0040*/ 	.word	0xffffffff


	//   ....[2]....
        /*0044*/ 	.word	0xffffffff


	//   ....[3]....
        /*0048*/ 	.word	0xffffffff


	//   ....[4]....
        /*004c*/ 	.word	0xffffffff


	//   ....[5]....
        /*0050*/ 	.word	0xffffffff


	//   ....[6]....
        /*0054*/ 	.word	0xffffffff


	//   ....[7]....
        /*0058*/ 	.word	0xffffffff


	//   ....[8]....
        /*005c*/ 	.word	0xffffffff


	//   ....[9]....
        /*0060*/ 	.word	0xffffffff


	//   ....[10]....
        /*0064*/ 	.word	0xffffffff


	//   ....[11]....
        /*0068*/ 	.word	0xffffffff


	//   ....[12]....
        /*006c*/ 	.word	0xffffffff


	//   ....[13]....
        /*0070*/ 	.word	0xffffffff


	//   ....[14]....
        /*0074*/ 	.word	0xffffffff


	//   ....[15]....
        /*0078*/ 	.word	0xffffffff


	//   ....[16]....
        /*007c*/ 	.word	0xffffffff


	//   ....[17]....
        /*0080*/ 	.word	0xffffffff


	//   ....[18]....
        /*0084*/ 	.word	0xffffffff


	//   ....[19]....
        /*0088*/ 	.word	0xffffffff


	//   ....[20]....
        /*008c*/ 	.word	0xffffffff


	//   ....[21]....
        /*0090*/ 	.word	0xffffffff


	//   ....[22]....
        /*0094*/ 	.word	0xffffffff


	//   ....[23]....
        /*0098*/ 	.word	0xffffffff


	//   ....[24]....
        /*009c*/ 	.word	0xffffffff


	//   ....[25]....
        /*00a0*/ 	.word	0xffffffff


	//   ....[26]....
        /*00a4*/ 	.word	0xffffffff


	//   ....[27]....
        /*00a8*/ 	.word	0xffffffff


	//   ....[28]....
        /*00ac*/ 	.word	0xffffffff


	//   ....[29]....
        /*00b0*/ 	.word	0xffffffff


	//   ....[30]....
        /*00b4*/ 	.word	0xffffffff


	//   ....[31]....
        /*00b8*/ 	.word	0xffffffff


	//   ....[32]....
        /*00bc*/ 	.word	0xffffffff


	//   ....[33]....
        /*00c0*/ 	.word	0xffffffff


	//   ....[34]....
        /*00c4*/ 	.word	0xffffffff


	//   ....[35]....
        /*00c8*/ 	.word	0xffffffff


	//   ....[36]....
        /*00cc*/ 	.word	0xffffffff


	//   ....[37]....
        /*00d0*/ 	.word	0xffffffff


	//   ....[38]....
        /*00d4*/ 	.word	0xffffffff


	//   ....[39]....
        /*00d8*/ 	.word	0xffffffff


	//   ....[40]....
        /*00dc*/ 	.word	0xffffffff


	//   ....[41]....
        /*00e0*/ 	.word	0xffffffff


	//   ....[42]....
        /*00e4*/ 	.word	0xffffffff


	//   ....[43]....
        /*00e8*/ 	.word	0xffffffff


	//   ....[44]....
        /*00ec*/ 	.word	0xffffffff


	//   ....[45]....
        /*00f0*/ 	.word	0xffffffff


	//   ....[46]....
        /*00f4*/ 	.word	0xffffffff


	//   ....[47]....
        /*00f8*/ 	.word	0xffffffff


	//   ....[48]....
        /*00fc*/ 	.word	0xffffffff


	//   ....[49]....
        /*0100*/ 	.word	0xffffffff


	//   ....[50]....
        /*0104*/ 	.word	0xffffffff


	//   ....[51]....
        /*0108*/ 	.word	0xffffffff


	//   ....[52]....
        /*010c*/ 	.word	0xffffffff


	//   ....[53]....
        /*0110*/ 	.word	0xffffffff


	//   ....[54]....
        /*0114*/ 	.word	0xffffffff


	//   ....[55]....
        /*0118*/ 	.word	0xffffffff


	//   ....[56]....
        /*011c*/ 	.word	0xffffffff


	//   ....[57]....
        /*0120*/ 	.word	0xffffffff


	//   ....[58]....
        /*0124*/ 	.word	0xffffffff


	//   ....[59]....
        /*0128*/ 	.word	0xffffffff


	//   ....[60]....
        /*012c*/ 	.word	0xffffffff


	//   ....[61]....
        /*0130*/ 	.word	0xffffffff


	//   ....[62]....
        /*0134*/ 	.word	0xffffffff


	//   ....[63]....
        /*0138*/ 	.word	0xffffffff


	//----- nvinfo : EIATTR_COOP_GROUP_INSTR_OFFSETS
	.align		4
.L_289:
        /*013c*/ 	.byte	0x04, 0x28
        /*013e*/ 	.short	(.L_291 - .L_290)


	//   ....[0]....
.L_290:
        /*0140*/ 	.word	0x00000050


	//   ....[1]....
        /*0144*/ 	.word	0x00000070


	//   ....[2]....
        /*0148*/ 	.word	0x00000090


	//   ....[3]....
        /*014c*/ 	.word	0x000000b0


	//   ....[4]....
        /*0150*/ 	.word	0x000000d0


	//   ....[5]....
        /*0154*/ 	.word	0x000000f0


	//   ....[6]....
        /*0158*/ 	.word	0x00000120


	//   ....[7]....
        /*015c*/ 	.word	0x00000140


	//   ....[8]....
        /*0160*/ 	.word	0x00000150


	//   ....[9]....
        /*0164*/ 	.word	0x00000170


	//   ....[10]....
        /*0168*/ 	.word	0x00000180


	//   ....[11]....
        /*016c*/ 	.word	0x00000190


	//   ....[12]....
        /*0170*/ 	.word	0x000001c0


	//   ....[13]....
        /*0174*/ 	.word	0x000001e0


	//   ....[14]....
        /*0178*/ 	.word	0x00000200


	//   ....[15]....
        /*017c*/ 	.word	0x00000220


	//   ....[16]....
        /*0180*/ 	.word	0x00000240


	//   ....[17]....
        /*0184*/ 	.word	0x00000260


	//   ....[18]....
        /*0188*/ 	.word	0x00000280


	//   ....[19]....
        /*018c*/ 	.word	0x000002a0


	//   ....[20]....
        /*0190*/ 	.word	0x000002c0


	//   ....[21]....
        /*0194*/ 	.word	0x000002e0


	//   ....[22]....
        /*0198*/ 	.word	0x00000300


	//   ....[23]....
        /*019c*/ 	.word	0x00000320


	//   ....[24]....
        /*01a0*/ 	.word	0x00000340


	//   ....[25]....
        /*01a4*/ 	.word	0x00000360


	//   ....[26]....
        /*01a8*/ 	.word	0x00000380


	//   ....[27]....
        /*01ac*/ 	.word	0x000003a0


	//   ....[28]....
        /*01b0*/ 	.word	0x000003c0


	//   ....[29]....
        /*01b4*/ 	.word	0x000003e0


	//   ....[30]....
        /*01b8*/ 	.word	0x00000400


	//   ....[31]....
        /*01bc*/ 	.word	0x00000420


	//   ....[32]....
        /*01c0*/ 	.word	0x00000440


	//   ....[33]....
        /*01c4*/ 	.word	0x00000460


	//   ....[34]....
        /*01c8*/ 	.word	0x00000480


	//   ....[35]....
        /*01cc*/ 	.word	0x000004a0


	//   ....[36]....
        /*01d0*/ 	.word	0x000004c0


	//   ....[37]....
        /*01d4*/ 	.word	0x000004e0


	//   ....[38]....
        /*01d8*/ 	.word	0x00000500


	//   ....[39]....
        /*01dc*/ 	.word	0x00000520


	//   ....[40]....
        /*01e0*/ 	.word	0x00000540


	//   ....[41]....
        /*01e4*/ 	.word	0x00000560


	//   ....[42]....
        /*01e8*/ 	.word	0x00000580


	//   ....[43]....
        /*01ec*/ 	.word	0x000005a0


	//   ....[44]....
        /*01f0*/ 	.word	0x000005c0


	//   ....[45]....
        /*01f4*/ 	.word	0x000005e0


	//   ....[46]....
        /*01f8*/ 	.word	0x00000600


	//   ....[47]....
        /*01fc*/ 	.word	0x00000620


	//   ....[48]....
        /*0200*/ 	.word	0x00000660


	//   ....[49]....
        /*0204*/ 	.word	0x00000680


	//   ....[50]....
        /*0208*/ 	.word	0x000006a0


	//   ....[51]....
        /*020c*/ 	.word	0x000006c0


	//   ....[52]....
        /*0210*/ 	.word	0x00000700


	//   ....[53]....
        /*0214*/ 	.word	0x00000720


	//   ....[54]....
        /*0218*/ 	.word	0x00000740


	//   ....[55]....
        /*021c*/ 	.word	0x00000760


	//   ....[56]....
        /*0220*/ 	.word	0x00000780


	//   ....[57]....
        /*0224*/ 	.word	0x000007a0


	//   ....[58]....
        /*0228*/ 	.word	0x000007c0


	//   ....[59]....
        /*022c*/ 	.word	0x000007e0


	//   ....[60]....
        /*0230*/ 	.word	0x00000800


	//   ....[61]....
        /*0234*/ 	.word	0x00000820


	//   ....[62]....
        /*0238*/ 	.word	0x00000840


	//   ....[63]....
        /*023c*/ 	.word	0x00000860


	//----- nvinfo : EIATTR_VRC_CTA_INIT_COUNT
	.align		4
.L_291:
        /*0240*/ 	.byte	0x02, 0x4a
	.zero		1
	.zero		1


	//----- nvinfo : EIATTR_EXIT_INSTR_OFFSETS
	.align		4
        /*0244*/ 	.byte	0x04, 0x1c
        /*0246*/ 	.short	(.L_293 - .L_292)


	//   ....[0]....
.L_292:
        /*0248*/ 	.word	0x00000dd0


	//----- nvinfo : EIATTR_CBANK_PARAM_SIZE
	.align		4
.L_293:
        /*024c*/ 	.byte	0x03, 0x19
        /*024e*/ 	.short	0x0010


	//----- nvinfo : EIATTR_PARAM_CBANK
	.align		4
        /*0250*/ 	.byte	0x04, 0x0a
        /*0252*/ 	.short	(.L_295 - .L_294)
	.align		4
.L_294:
        /*0254*/ 	.word	index@(.nv.constant0._Z19mma_f8f8f16_16_8_32PvPi)
        /*0258*/ 	.short	0x0380
        /*025a*/ 	.short	0x0010


	//----- nvinfo : EIATTR_SW_WAR
	.align		4
.L_295:
        /*025c*/ 	.byte	0x04, 0x36
        /*025e*/ 	.short	(.L_297 - .L_296)
.L_296:
        /*0260*/ 	.word	0x00000008
.L_297:


//--------------------- .nv.info._Z23mma_mxf8mxf8f32_16_8_32PvPi --------------------------
	.section	.nv.info._Z23mma_mxf8mxf8f32_16_8_32PvPi,"",@"SHT_CUDA_INFO"
	.sectionflags	@""
	.align	4


	//----- nvinfo : EIATTR_CUDA_API_VERSION
	.align		4
        /*0000*/ 	.byte	0x04, 0x37
        /*0002*/ 	.short	(.L_299 - .L_298)
.L_298:
        /*0004*/ 	.word	0x00000082


	//----- nvinfo : EIATTR_KPARAM_INFO
	.align		4
.L_299:
        /*0008*/ 	.byte	0x04, 0x17
        /*000a*/ 	.short	(.L_301 - .L_300)
.L_300:
        /*000c*/ 	.word	0x00000000
        /*0010*/ 	.short	0x0001
        /*0012*/ 	.short	0x0008
        /*0014*/ 	.byte	0x00, 0xf5, 0x21, 0x00


	//----- nvinfo : EIATTR_KPARAM_INFO
	.align		4
.L_301:
        /*0018*/ 	.byte	0x04, 0x17
        /*001a*/ 	.short	(.L_303 - .L_302)
.L_302:
        /*001c*/ 	.word	0x00000000
        /*0020*/ 	.short	0x0000
        /*0022*/ 	.short	0x0000
        /*0024*/ 	.byte	0x00, 0xf5, 0x21, 0x00


	//----- nvinfo : EIATTR_SPARSE_MMA_MASK
	.align		4
.L_303:
        /*0028*/ 	.byte	0x03, 0x50
        /*002a*/ 	.short	0x0000


	//----- nvinfo : EIATTR_MAXREG_COUNT
	.align		4
        /*002c*/ 	.byte	0x03, 0x1b
        /*002e*/ 	.short	0x00ff


	//----- nvinfo : EIATTR_MERCURY_ISA_VERSION
	.align		4
        /*0030*/ 	.byte	0x03, 0x5f
        /*0032*/ 	.short	0x0101


	//----- nvinfo : EIATTR_VRC_CTA_INIT_COUNT
	.align		4
        /*0034*/ 	.byte	0x02, 0x4a
	.zero		1
	.zero		1


	//----- nvinfo : EIATTR_EXIT_INSTR_OFFSETS
	.align		4
        /*0038*/ 	.byte	0x04, 0x1c
        /*003a*/ 	.short	(.L_305 - .L_304)


	//   ....[0]....
.L_304:
        /*003c*/ 	.word	0x00000050


	//----- nvinfo : EIATTR_CBANK_PARAM_SIZE
	.align		4
.L_305:
        /*0040*/ 	.byte	0x03, 0x19
        /*0042*/ 	.short	0x0010


	//----- nvinfo : EIATTR_PARAM_CBANK
	.align		4
        /*0044*/ 	.byte	0x04, 0x0a
        /*0046*/ 	.short	(.L_307 - .L_306)
	.align		4
.L_306:
        /*0048*/ 	.word	index@(.nv.constant0._Z23mma_mxf8mxf8f32_16_8_32PvPi)
        /*004c*/ 	.short	0x0380
        /*004e*/ 	.short	0x0010


	//----- nvinfo : EIATTR_SW_WAR
	.align		4
.L_307:
        /*0050*/ 	.byte	0x04, 0x36
        /*0052*/ 	.short	(.L_309 - .L_308)
.L_308:
        /*0054*/ 	.word	0x00000008
.L_309:


//--------------------- .nv.info._Z23mma_mxf6mxf6f32_16_8_32PvPi --------------------------
	.section	.nv.info._Z23mma_mxf6mxf6f32_16_8_32PvPi,"",@"SHT_CUDA_INFO"
	.sectionflags	@""
	.align	4


	//----- nvinfo : EIATTR_CUDA_API_VERSION
	.align		4
        /*0000*/ 	.byte	0x04, 0x37
        /*0002*/ 	.short	(.L_311 - .L_310)
.L_310:
        /*0004*/ 	.word	0x00000082


	//----- nvinfo : EIATTR_KPARAM_INFO
	.align		4
.L_311:
        /*0008*/ 	.byte	0x04, 0x17
        /*000a*/ 	.short	(.L_313 - .L_312)
.L_312:
        /*000c*/ 	.word	0x00000000
        /*0010*/ 	.short	0x0001
        /*0012*/ 	.short	0x0008
        /*0014*/ 	.byte	0x00, 0xf5, 0x21, 0x00


	//----- nvinfo : EIATTR_KPARAM_INFO
	.align		4
.L_313:
        /*0018*/ 	.byte	0x04, 0x17
        /*001a*/ 	.short	(.L_315 - .L_314)
.L_314:
        /*001c*/ 	.word	0x00000000
        /*0020*/ 	.short	0x0000
        /*0022*/ 	.short	0x0000
        /*0024*/ 	.byte	0x00, 0xf5, 0x21, 0x00


	//----- nvinfo : EIATTR_SPARSE_MMA_MASK
	.align		4
.L_315:
        /*0028*/ 	.byte	0x03, 0x50
        /*002a*/ 	.short	0x0000


	//----- nvinfo : EIATTR_MAXREG_COUNT
	.align		4
        /*002c*/ 	.byte	0x03, 0x1b
        /*002e*/ 	.short	0x00ff


	//----- nvinfo : EIATTR_MERCURY_ISA_VERSION
	.align		4
        /*0030*/ 	.byte	0x03, 0x5f
        /*0032*/ 	.short	0x0101


	//----- nvinfo : EIATTR_VRC_CTA_INIT_COUNT
	.align		4
        /*0034*/ 	.byte	0x02, 0x4a
	.zero		1
	.zero		1


	//----- nvinfo : EIATTR_EXIT_INSTR_OFFSETS
	.align		4
        /*0038*/ 	.byte	0x04, 0x1c
        /*003a*/ 	.short	(.L_317 - .L_316)


	//   ....[0]....
.L_316:
        /*003c*/ 	.word	0x00000050


	//----- nvinfo : EIATTR_CBANK_PARAM_SIZE
	.align		4
.L_317:
        /*0040*/ 	.byte	0x03, 0x19
        /*0042*/ 	.short	0x0010


	//----- nvinfo : EIATTR_PARAM_CBANK
	.align		4
        /*0044*/ 	.byte	0x04, 0x0a
        /*0046*/ 	.short	(.L_319 - .L_318)
	.align		4
.L_318:
        /*0048*/ 	.word	index@(.nv.constant0._Z23mma_mxf6mxf6f32_16_8_32PvPi)
        /*004c*/ 	.short	0x0380
        /*004e*/ 	.short	0x0010


	//----- nvinfo : EIATTR_SW_WAR
	.align		4
.L_319:
        /*0050*/ 	.byte	0x04, 0x36
        /*0052*/ 	.short	(.L_321 - .L_320)
.L_320:
        /*0054*/ 	.word	0x00000008
.L_321:


//--------------------- .nv.info._Z19mma_f6f6f32_16_8_32PvPi --------------------------
	.section	.nv.info._Z19mma_f6f6f32_16_8_32PvPi,"",@"SHT_CUDA_INFO"
	.sectionflags	@""
	.align	4


	//----- nvinfo : EIATTR_CUDA_API_VERSION
	.align		4
        /*0000*/ 	.byte	0x04, 0x37
        /*0002*/ 	.short	(.L_323 - .L_322)
.L_322:
        /*0004*/ 	.word	0x00000082


	//----- nvinfo : EIATTR_KPARAM_INFO
	.align		4
.L_323:
        /*0008*/ 	.byte	0x04, 0x17
        /*000a*/ 	.short	(.L_325 - .L_324)
.L_324:
        /*000c*/ 	.word	0x00000000
        /*0010*/ 	.short	0x0001
        /*0012*/ 	.short	0x0008
        /*0014*/ 	.byte	0x00, 0xf5, 0x21, 0x00


	//----- nvinfo : EIATTR_KPARAM_INFO
	.align		4
.L_325:
        /*0018*/ 	.byte	0x04, 0x17
        /*001a*/ 	.short	(.L_327 - .L_326)
.L_326:
        /*001c*/ 	.word	0x00000000
        /*0020*/ 	.short	0x0000
        /*0022*/ 	.short	0x0000
        /*0024*/ 	.byte	0x00, 0xf5, 0x21, 0x00


	//----- nvinfo : EIATTR_SPARSE_MMA_MASK
	.align		4
.L_327:
        /*0028*/ 	.byte	0x03, 0x50
        /*002a*/ 	.short	0x0000


	//----- nvinfo : EIATTR_MAXREG_COUNT
	.align		4
        /*002c*/ 	.byte	0x03, 0x1b
        /*002e*/ 	.short	0x00ff


	//----- nvinfo : EIATTR_MERCURY_ISA_VERSION
	.align		4
        /*0030*/ 	.byte	0x03, 0x5f
        /*0032*/ 	.short	0x0101


	//----- nvinfo : EIATTR_VRC_CTA_INIT_COUNT
	.align		4
        /*0034*/ 	.byte	0x02, 0x4a
	.zero		1
	.zero		1


	//----- nvinfo : EIATTR_EXIT_INSTR_OFFSETS
	.align		4
        /*0038*/ 	.byte	0x04, 0x1c
        /*003a*/ 	.short	(.L_329 - .L_328)


	//   ....[0]....
.L_328:
        /*003c*/ 	.word	0x00000050


	//----- nvinfo : EIATTR_CBANK_PARAM_SIZE
	.align		4
.L_329:
        /*0040*/ 	.byte	0x03, 0x19
        /*0042*/ 	.short	0x0010


	//----- nvinfo : EIATTR_PARAM_CBANK
	.align		4
        /*0044*/ 	.byte	0x04, 0x0a
        /*0046*/ 	.short	(.L_331 - .L_330)
	.align		4
.L_330:
        /*0048*/ 	.word	index@(.nv.constant0._Z19mma_f6f6f32_16_8_32PvPi)
        /*004c*/ 	.short	0x0380
        /*004e*/ 	.short	0x0010


	//----- nvinfo : EIATTR_SW_WAR
	.align		4
.L_331:
        /*0050*/ 	.byte	0x04, 0x36
        /*0052*/ 	.short	(.L_333 - .L_332)
.L_332:
        /*0054*/ 	.word	0x00000008
.L_333:


//--------------------- .nv.info._Z19mma_f6f6f16_16_8_32PvPi --------------------------
	.section	.nv.info._Z19mma_f6f6f16_16_8_32PvPi,"",@"SHT_CUDA_INFO"
	.sectionflags	@""
	.align	4


	//----- nvinfo : EIATTR_CUDA_API_VERSION
	.align		4
        /*0000*/ 	.byte	0x04, 0x37
        /*0002*/ 	.short	(.L_335 - .L_334)
.L_334:
        /*0004*/ 	.word	0x00000082


	//----- nvinfo : EIATTR_KPARAM_INFO
	.align		4
.L_335:
        /*0008*/ 	.byte	0x04, 0x17
        /*000a*/ 	.short	(.L_337 - .L_336)
.L_336:
        /*000c*/ 	.word	0x00000000
        /*0010*/ 	.short	0x0001
        /*0012*/ 	.short	0x0008
        /*0014*/ 	.byte	0x00, 0xf5, 0x21, 0x00


	//----- nvinfo : EIATTR_KPARAM_INFO
	.align		4
.L_337:
        /*0018*/ 	.byte	0x04, 0x17
        /*001a*/ 	.short	(.L_339 - .L_338)
.L_338:
        /*001c*/ 	.word	0x00000000
        /*0020*/ 	.short	0x0000
        /*0022*/ 	.short	0x0000
        /*0024*/ 	.byte	0x00, 0xf5, 0x21, 0x00


	//----- nvinfo : EIATTR_SPARSE_MMA_MASK
	.align		4
.L_339:
        /*0028*/ 	.byte	0x03, 0x50
        /*002a*/ 	.short	0x0000


	//----- nvinfo : EIATTR_MAXREG_COUNT
	.align		4
        /*002c*/ 	.byte	0x03, 0x1b
        /*002e*/ 	.short	0x00ff


	//----- nvinfo : EIATTR_MERCURY_ISA_VERSION
	.align		4
        /*0030*/ 	.byte	0x03, 0x5f
        /*0032*/ 	.short	0x0101


	//----- nvinfo : EIATTR_VRC_CTA_INIT_COUNT
	.align		4
        /*0034*/ 	.byte	0x02, 0x4a
	.zero		1
	.zero		1


	//----- nvinfo : EIATTR_EXIT_INSTR_OFFSETS
	.align		4
        /*0038*/ 	.byte	0x04, 0x1c
        /*003a*/ 	.short	(.L_341 - .L_340)


	//   ....[0]....
.L_340:
        /*003c*/ 	.word	0x00000050


	//----- nvinfo : EIATTR_CBANK_PARAM_SIZE
	.align		4
.L_341:
        /*0040*/ 	.byte	0x03, 0x19
        /*0042*/ 	.short	0x0010


	//----- nvinfo : EIATTR_PARAM_CBANK
	.align		4
        /*0044*/ 	.byte	0x04, 0x0a
        /*0046*/ 	.short	(.L_343 - .L_342)
	.align		4
.L_342:
        /*0048*/ 	.word	index@(.nv.constant0._Z19mma_f6f6f16_16_8_32PvPi)
        /*004c*/ 	.short	0x0380
        /*004e*/ 	.short	0x0010


	//----- nvinfo : EIATTR_SW_WAR
	.align		4
.L_343:
        /*0050*/ 	.byte	0x04, 0x36
        /*0052*/ 	.short	(.L_345 - .L_344)
.L_344:
        /*0054*/ 	.word	0x00000008
.L_345:


//--------------------- .nv.info._Z19mma_f4f4f32_16_8_32PvPi --------------------------
	.section	.nv.info._Z19mma_f4f4f32_16_8_32PvPi,"",@"SHT_CUDA_INFO"
	.sectionflags	@""
	.align	4


	//----- nvinfo : EIATTR_CUDA_API_VERSION
	.align		4
        /*0000*/ 	.byte	0x04, 0x37
        /*0002*/ 	.short	(.L_347 - .L_346)
.L_346:
        /*0004*/ 	.word	0x00000082


	//----- nvinfo : EIATTR_KPARAM_INFO
	.align		4
.L_347:
        /*0008*/ 	.byte	0x04, 0x17
        /*000a*/ 	.short	(.L_349 - .L_348)
.L_348:
        /*000c*/ 	.word	0x00000000
        /*0010*/ 	.short	0x0001
        /*0012*/ 	.short	0x0008
        /*0014*/ 	.byte	0x00, 0xf5, 0x21, 0x00


	//----- nvinfo : EIATTR_KPARAM_INFO
	.align		4
.L_349:
        /*0018*/ 	.byte	0x04, 0x17
        /*001a*/ 	.short	(.L_351 - .L_350)
.L_350:
        /*001c*/ 	.word	0x00000000
        /*0020*/ 	.short	0x0000
        /*0022*/ 	.short	0x0000
        /*0024*/ 	.byte	0x00, 0xf5, 0x21, 0x00


	//----- nvinfo : EIATTR_SPARSE_MMA_MASK
	.align		4
.L_351:
        /*0028*/ 	.byte	0x03, 0x50
        /*002a*/ 	.short	0x0000


	//----- nvinfo : EIATTR_MAXREG_COUNT
	.align		4
        /*002c*/ 	.byte	0x03, 0x1b
        /*002e*/ 	.short	0x00ff


	//----- nvinfo : EIATTR_MERCURY_ISA_VERSION
	.align		4
        /*0030*/ 	.byte	0x03, 0x5f
        /*0032*/ 	.short	0x0101


	//----- nvinfo : EIATTR_VRC_CTA_INIT_COUNT
	.align		4
        /*0034*/ 	.byte	0x02, 0x4a
	.zero		1
	.zero		1


	//----- nvinfo : EIATTR_EXIT_INSTR_OFFSETS
	.align		4
        /*0038*/ 	.byte	0x04, 0x1c
        /*003a*/ 	.short	(.L_353 - .L_352)


	//   ....[0]....
.L_352:
        /*003c*/ 	.word	0x00000050


	//----- nvinfo : EIATTR_CBANK_PARAM_SIZE
	.align		4
.L_353:
        /*0040*/ 	.byte	0x03, 0x19
        /*0042*/ 	.short	0x0010


	//----- nvinfo : EIATTR_PARAM_CBANK
	.align		4
        /*0044*/ 	.byte	0x04, 0x0a
        /*0046*/ 	.short	(.L_355 - .L_354)
	.align		4
.L_354:
        /*0048*/ 	.word	index@(.nv.constant0._Z19mma_f4f4f32_16_8_32PvPi)
        /*004c*/ 	.short	0x0380
        /*004e*/ 	.short	0x0010


	//----- nvinfo : EIATTR_SW_WAR
	.align		4
.L_355:
        /*0050*/ 	.byte	0x04, 0x36
        /*0052*/ 	.short	(.L_357 - .L_356)
.L_356:
        /*0054*/ 	.word	0x00000008
.L_357:


//--------------------- .nv.info._Z19mma_f4f4f16_16_8_32PvPi --------------------------
	.section	.nv.info._Z19mma_f4f4f16_16_8_32PvPi,"",@"SHT_CUDA_INFO"
	.sectionflags	@""
	.align	4


	//----- nvinfo : EIATTR_CUDA_API_VERSION
	.align		4
        /*0000*/ 	.byte	0x04, 0x37
        /*0002*/ 	.short	(.L_359 - .L_358)
.L_358:
        /*0004*/ 	.word	0x00000082


	//----- nvinfo : EIATTR_KPARAM_INFO
	.align		4
.L_359:
        /*0008*/ 	.byte	0x04, 0x17
        /*000a*/ 	.short	(.L_361 - .L_360)
.L_360:
        /*000c*/ 	.word	0x00000000
        /*0010*/ 	.short	0x0001
        /*0012*/ 	.short	0x0008
        /*0014*/ 	.byte	0x00, 0xf5, 0x21, 0x00


	//----- nvinfo : EIATTR_KPARAM_INFO
	.align		4
.L_361:
        /*0018*/ 	.byte	0x04, 0x17
        /*001a*/ 	.short	(.L_363 - .L_362)
.L_362:
        /*001c*/ 	.word	0x00000000
        /*0020*/ 	.short	0x0000
        /*0022*/ 	.short	0x0000
        /*0024*/ 	.byte	0x00, 0xf5, 0x21, 0x00


	//----- nvinfo : EIATTR_SPARSE_MMA_MASK
	.align		4
.L_363:
        /*0028*/ 	.byte	0x03, 0x50
        /*002a*/ 	.short	0x0000


	//----- nvinfo : EIATTR_MAXREG_COUNT
	.align		4
        /*002c*/ 	.byte	0x03, 0x1b
        /*002e*/ 	.short	0x00ff


	//----- nvinfo : EIATTR_MERCURY_ISA_VERSION
	.align		4
        /*0030*/ 	.byte	0x03, 0x5f
        /*0032*/ 	.short	0x0101


	//----- nvinfo : EIATTR_VRC_CTA_INIT_COUNT
	.align		4
        /*0034*/ 	.byte	0x02, 0x4a
	.zero		1
	.zero		1


	//----- nvinfo : EIATTR_EXIT_INSTR_OFFSETS
	.align		4
        /*0038*/ 	.byte	0x04, 0x1c
        /*003a*/ 	.short	(.L_365 - .L_364)


	//   ....[0]....
.L_364:
        /*003c*/ 	.word	0x00000050


	//----- nvinfo : EIATTR_CBANK_PARAM_SIZE
	.align		4
.L_365:
        /*0040*/ 	.byte	0x03, 0x19
        /*0042*/ 	.short	0x0010


	//----- nvinfo : EIATTR_PARAM_CBANK
	.align		4
        /*0044*/ 	.byte	0x04, 0x0a
        /*0046*/ 	.short	(.L_367 - .L_366)
	.align		4
.L_366:
        /*0048*/ 	.word	index@(.nv.constant0._Z19mma_f4f4f16_16_8_32PvPi)
        /*004c*/ 	.short	0x0380
        /*004e*/ 	.short	0x0010


	//----- nvinfo : EIATTR_SW_WAR
	.align		4
.L_367:
        /*0050*/ 	.byte	0x04, 0x36
        /*0052*/ 	.short	(.L_369 - .L_368)
.L_368:
        /*0054*/ 	.word	0x00000008
.L_369:


//--------------------- .nv.info._Z23mma_nvf4nvf4f32_16_8_64PvPi --------------------------
	.section	.nv.info._Z23mma_nvf4nvf4f32_16_8_64PvPi,"",@"SHT_CUDA_INFO"
	.sectionflags	@""
	.align	4


	//----- nvinfo : EIATTR_CUDA_API_VERSION
	.align		4
        /*0000*/ 	.byte	0x04, 0x37
        /*0002*/ 	.short	(.L_371 - .L_370)
.L_370:
        /*0004*/ 	.word	0x00000082


	//----- nvinfo : EIATTR_KPARAM_INFO
	.align		4
.L_371:
        /*0008*/ 	.byte	0x04, 0x17
        /*000a*/ 	.short	(.L_373 - .L_372)
.L_372:
        /*000c*/ 	.word	0x00000000
        /*0010*/ 	.short	0x0001
        /*0012*/ 	.short	0x0008
        /*0014*/ 	.byte	0x00, 0xf5, 0x21, 0x00


	//----- nvinfo : EIATTR_KPARAM_INFO
	.align		4
.L_373:
        /*0018*/ 	.byte	0x04, 0x17
        /*001a*/ 	.short	(.L_375 - .L_374)
.L_374:
        /*001c*/ 	.word	0x00000000
        /*0020*/ 	.short	0x0000
        /*0022*/ 	.short	0x0000
        /*0024*/ 	.byte	0x00, 0xf5, 0x21, 0x00


	//----- nvinfo : EIATTR_SPARSE_MMA_MASK
	.align		4
.L_375:
        /*0028*/ 	.byte	0x03, 0x50
        /*002a*/ 	.short	0x0000


	//----- nvinfo : EIATTR_MAXREG_COUNT
	.align		4
        /*002c*/ 	.byte	0x03, 0x1b
        /*002e*/ 	.short	0x00ff


	//----- nvinfo : EIATTR_MERCURY_ISA_VERSION
	.align		4
        /*0030*/ 	.byte	0x03, 0x5f
        /*0032*/ 	.short	0x0101


	//----- nvinfo : EIATTR_VRC_CTA_INIT_COUNT
	.align		4
        /*0034*/ 	.byte	0x02, 0x4a
	.zero		1
	.zero		1


	//----- nvinfo : EIATTR_EXIT_INSTR_OFFSETS
	.align		4
        /*0038*/ 	.byte	0x04, 0x1c
        /*003a*/ 	.short	(.L_377 - .L_376)


	//   ....[0]....
.L_376:
        /*003c*/ 	.word	0x00000050


	//----- nvinfo : EIATTR_CBANK_PARAM_SIZE
	.align		4
.L_377:
        /*0040*/ 	.byte	0x03, 0x19
        /*0042*/ 	.short	0x0010


	//----- nvinfo : EIATTR_PARAM_CBANK
	.align		4
        /*0044*/ 	.byte	0x04, 0x0a
        /*0046*/ 	.short	(.L_379 - .L_378)
	.align		4
.L_378:
        /*0048*/ 	.word	index@(.nv.constant0._Z23mma_nvf4nvf4f32_16_8_64PvPi)
        /*004c*/ 	.short	0x0380
        /*004e*/ 	.short	0x0010


	//----- nvinfo : EIATTR_SW_WAR
	.align		4
.L_379:
        /*0050*/ 	.byte	0x04, 0x36
        /*0052*/ 	.short	(.L_381 - .L_380)
.L_380:
        /*0054*/ 	.word	0x00000008
.L_381:


//--------------------- .nv.info._Z23mma_mxf4mxf4f32_16_8_64PvPi --------------------------
	.section	.nv.info._Z23mma_mxf4mxf4f32_16_8_64PvPi,"",@"SHT_CUDA_INFO"
	.sectionflags	@""
	.align	4


	//----- nvinfo : EIATTR_CUDA_API_VERSION
	.align		4
        /*0000*/ 	.byte	0x04, 0x37
        /*0002*/ 	.short	(.L_383 - .L_382)
.L_382:
        /*0004*/ 	.word	0x00000082


	//----- nvinfo : EIATTR_KPARAM_INFO
	.align		4
.L_383:
        /*0008*/ 	.byte	0x04, 0x17
        /*000a*/ 	.short	(.L_385 - .L_384)
.L_384:
        /*000c*/ 	.word	0x00000000
        /*0010*/ 	.short	0x0001
        /*0012*/ 	.short	0x0008
        /*0014*/ 	.byte	0x00, 0xf5, 0x21, 0x00


	//----- nvinfo : EIATTR_KPARAM_INFO
	.align		4
.L_385:
        /*0018*/ 	.byte	0x04, 0x17
        /*001a*/ 	.short	(.L_387 - .L_386)
.L_386:
        /*001c*/ 	.word	0x00000000
        /*0020*/ 	.short	0x0000
        /*0022*/ 	.short	0x0000
        /*0024*/ 	.byte	0x00, 0xf5, 0x21, 0x00


	//----- nvinfo : EIATTR_SPARSE_MMA_MASK
	.align		4
.L_387:
        /*0028*/ 	.byte	0x03, 0x50
        /*002a*/ 	.short	0x0000


	//----- nvinfo : EIATTR_MAXREG_COUNT
	.align		4
        /*002c*/ 	.byte	0x03, 0x1b
        /*002e*/ 	.short	0x00ff


	//----- nvinfo : EIATTR_MERCURY_ISA_VERSION
	.align		4
        /*0030*/ 	.byte	0x03, 0x5f
        /*0032*/ 	.short	0x0101


	//----- nvinfo : EIATTR_VRC_CTA_INIT_COUNT
	.align		4
        /*0034*/ 	.byte	0x02, 0x4a
	.zero		1
	.zero		1


	//----- nvinfo : EIATTR_EXIT_INSTR_OFFSETS
	.align		4
        /*0038*/ 	.byte	0x04, 0x1c
        /*003a*/ 	.short	(.L_389 - .L_388)


	//   ....[0]....
.L_388:
        /*003c*/ 	.word	0x00000050


	//----- nvinfo : EIATTR_CBANK_PARAM_SIZE
	.align		4
.L_389:
        /*0040*/ 	.byte	0x03, 0x19
        /*0042*/ 	.short	0x0010


	//----- nvinfo : EIATTR_PARAM_CBANK
	.align		4
        /*0044*/ 	.byte	0x04, 0x0a
        /*0046*/ 	.short	(.L_391 - .L_390)
	.align		4
.L_390:
        /*0048*/ 	.word	index@(.nv.constant0._Z23mma_mxf4mxf4f32_16_8_64PvPi)
        /*004c*/ 	.short	0x0380
        /*004e*/ 	.short	0x0010


	//----- nvinfo : EIATTR_SW_WAR
	.align		4
.L_391:
        /*0050*/ 	.byte	0x04, 0x36
        /*0052*/ 	.short	(.L_393 - .L_392)
.L_392:
        /*0054*/ 	.word	0x00000008
.L_393:


//--------------------- .nv.info._Z18mma_s4s4s32_8_8_32PvPi --------------------------
	.section	.nv.info._Z18mma_s4s4s32_8_8_32PvPi,"",@"SHT_CUDA_INFO"
	.sectionflags	@""
	.align	4


	//----- nvinfo : EIATTR_CUDA_API_VERSION
	.align		4
        /*0000*/ 	.byte	0x04, 0x37
        /*0002*/ 	.short	(.L_395 - .L_394)
.L_394:
        /*0004*/ 	.word	0x00000082


	//----- nvinfo : EIATTR_KPARAM_INFO
	.align		4
.L_395:
        /*0008*/ 	.byte	0x04, 0x17
        /*000a*/ 	.short	(.L_397 - .L_396)
.L_396:
        /*000c*/ 	.word	0x00000000
        /*0010*/ 	.short	0x0001
        /*0012*/ 	.short	0x0008
        /*0014*/ 	.byte	0x00, 0xf5, 0x21, 0x00


	//----- nvinfo : EIATTR_KPARAM_INFO
	.align		4
.L_397:
        /*0018*/ 	.byte	0x04, 0x17
        /*001a*/ 	.short	(.L_399 - .L_398)
.L_398:
        /*001c*/ 	.word	0x00000000
        /*0020*/ 	.short	0x0000
        /*0022*/ 	.short	0x0000
        /*0024*/ 	.byte	0x00, 0xf5, 0x21, 0x00


	//----- nvinfo : EIATTR_SPARSE_MMA_MASK
	.align		4
.L_399:
        /*0028*/ 	.byte	0x03, 0x50
        /*002a*/ 	.short	0x0000


	//----- nvinfo : EIATTR_WMMA_USED
	.align		4
        /*002c*/ 	.byte	0x01, 0x2b
	.zero		2


	//----- nvinfo : EIATTR_MAXREG_COUNT
	.align		4
        /*0030*/ 	.byte	0x03, 0x1b
        /*0032*/ 	.short	0x00ff


	//----- nvinfo : EIATTR_MERCURY_ISA_VERSION
	.align		4
        /*0034*/ 	.byte	0x03, 0x5f
        /*0036*/ 	.short	0x0101


	//----- nvinfo : EIATTR_COOP_GROUP_MASK_REGIDS
	.align		4
        /*0038*/ 	.byte	0x04, 0x29
        /*003a*/ 	.short	(.L_401 - .L_400)


	//   ....[0]....
.L_400:
        /*003c*/ 	.word	0xffffffff


	//   ....[1]....
        /*0040*/ 	.word	0xffffffff


	//   ....[2]....
        /*0044*/ 	.word	0xffffffff


	//   ....[3]....
        /*0048*/ 	.word	0xffffffff


	//   ....[4]....
        /*004c*/ 	.word	0xffffffff


	//   ....[5]....
        /*0050*/ 	.word	0xffffffff


	//   ....[6]....
        /*0054*/ 	.word	0xffffffff


	//   ....[7]....
        /*0058*/ 	.word	0xffffffff


	//   ....[8]....
        /*005c*/ 	.word	0xffffffff


	//   ....[9]....
        /*0060*/ 	.word	0xffffffff


	//   ....[10]....
        /*0064*/ 	.word	0xffffffff


	//   ....[11]....
        /*0068*/ 	.word	0xffffffff


	//   ....[12]....
        /*006c*/ 	.word	0xffffffff


	//   ....[13]....
        /*0070*/ 	.word	0xffffffff


	//   ....[14]....
        /*0074*/ 	.word	0xffffffff


	//   ....[15]....
        /*0078*/ 	.word	0xffffffff


	//   ....[16]....
        /*007c*/ 	.word	0xffffffff


	//   ....[17]....
        /*0080*/ 	.word	0xffffffff


	//   ....[18]....
        /*0084*/ 	.word	0xffffffff


	//   ....[19]....
        /*0088*/ 	.word	0xffffffff


	//   ....[20]....
        /*008c*/ 	.word	0xffffffff


	//   ....[21]....
        /*0090*/ 	.word	0xffffffff


	//   ....[22]....
        /*0094*/ 	.word	0xffffffff


	//   ....[23]....
        /*0098*/ 	.word	0xffffffff


	//   ....[24]....
        /*009c*/ 	.word	0xffffffff


	//   ....[25]....
        /*00a0*/ 	.word	0xffffffff


	//   ....[26]....
        /*00a4*/ 	.word	0xffffffff


	//   ....[27]....
        /*00a8*/ 	.word	0xffffffff


	//   ....[28]....
        /*00ac*/ 	.word	0xffffffff


	//   ....[29]....
        /*00b0*/ 	.word	0xffffffff


	//   ....[30]....
        /*00b4*/ 	.word	0xffffffff


	//   ....[31]....
        /*00b8*/ 	.word	0xffffffff


	//   ....[32]....
        /*00bc*/ 	.word	0xffffffff


	//   ....[33]....
        /*00c0*/ 	.word	0xffffffff


	//   ....[34]....
        /*00c4*/ 	.word	0xffffffff


	//   ....[35]....
        /*00c8*/ 	.word	0xffffffff


	//   ....[36]....
        /*00cc*/ 	.word	0xffffffff


	//   ....[37]....
        /*00d0*/ 	.word	0xffffffff


	//   ....[38]....
        /*00d4*/ 	.word	0xffffffff


	//   ....[39]....
        /*00d8*/ 	.word	0xffffffff


	//   ....[40]....
        /*00dc*/ 	.word	0xffffffff


	//   ....[41]....
        /*00e0*/ 	.word	0xffffffff


	//   ....[42]....
        /*00e4*/ 	.word	0xffffffff


	//   ....[43]....
        /*00e8*/ 	.word	0xffffffff


	//   ....[44]....
        /*00ec*/ 	.word	0xffffffff


	//   ....[45]....
        /*00f0*/ 	.word	0xffffffff


	//   ....[46]....
        /*00f4*/ 	.word	0xffffffff


	//   ....[47]....
        /*00f8*/ 	.word	0xffffffff


	//   ....[48]....
        /*00fc*/ 	.word	0xffffffff


	//   ....[49]....
        /*0100*/ 	.word	0xffffffff


	//   ....[50]....
        /*0104*/ 	.word	0xffffffff


	//   ....[51]....
        /*0108*/ 	.word	0xffffffff


	//   ....[52]....
        /*010c*/ 	.word	0xffffffff


	//   ....[53]....
        /*0110*/ 	.word	0xffffffff


	//   ....[54]....
        /*0114*/ 	.word	0xffffffff


	//   ....[55]....
        /*0118*/ 	.word	0xffffffff


	//   ....[56]....
        /*011c*/ 	.word	0xffffffff


	//   ....[57]....
        /*0120*/ 	.word	0xffffffff


	//   ....[58]....
        /*0124*/ 	.word	0xffffffff


	//   ....[59]....
        /*0128*/ 	.word	0xffffffff


	//   ....[60]....
        /*012c*/ 	.word	0xffffffff


	//   ....[61]....
        /*0130*/ 	.word	0xffffffff


	//   ....[62]....
        /*0134*/ 	.word	0xffffffff


	//   ....[63]....
        /*0138*/ 	.word	0xffffffff


	//----- nvinfo : EIATTR_COOP_GROUP_INSTR_OFFSETS
	.align		4
.L_401:
        /*013c*/ 	.byte	0x04, 0x28
        /*013e*/ 	.short	(.L_403 - .L_402)


	//   ....[0]....
.L_402:
        /*0140*/ 	.word	0x000000c0


	//   ....[1]....
        /*0144*/ 	.word	0x00000120


	//   ....[2]....
        /*0148*/ 	.word	0x00000160


	//   ....[3]....
        /*014c*/ 	.word	0x000001b0


	//   ....[4]....
        /*0150*/ 	.word	0x00000210


	//   ....[5]....
        /*0154*/ 	.word	0x00000250


	//   ....[6]....
        /*0158*/ 	.word	0x000002a0


	//   ....[7]....
        /*015c*/ 	.word	0x00000300


	//   ....[8]....
        /*0160*/ 	.word	0x00000340


	//   ....[9]....
        /*0164*/ 	.word	0x00000390


	//   ....[10]....
        /*0168*/ 	.word	0x000003f0


	//   ....[11]....
        /*016c*/ 	.word	0x00000430


	//   ....[12]....
        /*0170*/ 	.word	0x00000480


	//   ....[13]....
        /*0174*/ 	.word	0x000004e0


	//   ....[14]....
        /*0178*/ 	.word	0x00000520


	//   ....[15]....
        /*017c*/ 	.word	0x00000570


	//   ....[16]....
        /*0180*/ 	.word	0x000005d0


	//   ....[17]....
        /*0184*/ 	.word	0x00000610


	//   ....[18]....
        /*0188*/ 	.word	0x00000660


	//   ....[19]....
        /*018c*/ 	.word	0x000006c0


	//   ....[20]....
        /*0190*/ 	.word	0x00000700


	//   ....[21]....
        /*0194*/ 	.word	0x00000750


	//   ....[22]....
        /*0198*/ 	.word	0x000007b0


	//   ....[23]....
        /*019c*/ 	.word	0x000007f0


	//   ....[24]....
        /*01a0*/ 	.word	0x00000850


	//   ....[25]....
        /*01a4*/ 	.word	0x00000890


	//   ....[26]....
        /*01a8*/ 	.word	0x000008e0


	//   ....[27]....
        /*01ac*/ 	.word	0x00000940


	//   ....[28]....
        /*01b0*/ 	.word	0x00000980


	//   ....[29]....
        /*01b4*/ 	.word	0x000009e0


	//   ....[30]....
        /*01b8*/ 	.word	0x00000a20


	//   ....[31]....
        /*01bc*/ 	.word	0x00000a70


	//   ....[32]....
        /*01c0*/ 	.word	0x00000ad0


	//   ....[33]....
        /*01c4*/ 	.word	0x00000b10


	//   ....[34]....
        /*01c8*/ 	.word	0x00000b70


	//   ....[35]....
        /*01cc*/ 	.word	0x00000bb0


	//   ....[36]....
        /*01d0*/ 	.word	0x00000c00


	//   ....[37]....
        /*01d4*/ 	.word	0x00000c60


	//   ....[38]....
        /*01d8*/ 	.word	0x00000ca0


	//   ....[39]....
        /*01dc*/ 	.word	0x00000d00


	//   ....[40]....
        /*01e0*/ 	.word	0x00000d40


	//   ....[41]....
        /*01e4*/ 	.word	0x00000d90


	//   ....[42]....
        /*01e8*/ 	.word	0x00000df0


	//   ....[43]....
        /*01ec*/ 	.word	0x00000e30


	//   ....[44]....
        /*01f0*/ 	.word	0x00000e90


	//   ....[45]....
        /*01f4*/ 	.word	0x00000ed0


	//   ....[46]....
        /*01f8*/ 	.word	0x00000f20


	//   ....[47]....
        /*01fc*/ 	.word	0x00000f80


	//   ....[48]....
        /*0200*/ 	.word	0x00000fc0


	//   ....[49]....
        /*0204*/ 	.word	0x00001020


	//   ....[50]....
        /*0208*/ 	.word	0x00001060


	//   ....[51]....
        /*020c*/ 	.word	0x000010b0


	//   ....[52]....
        /*0210*/ 	.word	0x00001110


	//   ....[53]....
        /*0214*/ 	.word	0x00001150


	//   ....[54]....
        /*0218*/ 	.word	0x000011b0


	//   ....[55]....
        /*021c*/ 	.word	0x000011f0


	//   ....[56]....
        /*0220*/ 	.word	0x00001240


	//   ....[57]....
        /*0224*/ 	.word	0x000012a0


	//   ....[58]....
        /*0228*/ 	.word	0x000012e0


	//   ....[59]....
        /*022c*/ 	.word	0x00001340


	//   ....[60]....
        /*0230*/ 	.word	0x00001380


	//   ....[61]....
        /*0234*/ 	.word	0x000013d0


	//   ....[62]....
        /*0238*/ 	.word	0x00001430


	//   ....[63]....
        /*023c*/ 	.word	0x00001460


	//----- nvinfo : EIATTR_VRC_CTA_INIT_COUNT
	.align		4
.L_403:
        /*0240*/ 	.byte	0x02, 0x4a
	.zero		1
	.zero		1


	//----- nvinfo : EIATTR_EXIT_INSTR_OFFSETS
	.align		4
        /*0244*/ 	.byte	0x04, 0x1c
        /*0246*/ 	.short	(.L_405 - .L_404)


	//   ....[0]....
.L_404:
        /*0248*/ 	.word	0x00001560


	//----- nvinfo : EIATTR_CRS_STACK_SIZE
	.align		4
.L_405:
        /*024c*/ 	.byte	0x04, 0x1e
        /*024e*/ 	.short	(.L_407 - .L_406)
.L_406:
        /*0250*/ 	.word	0x00000000


	//----- nvinfo : EIATTR_CBANK_PARAM_SIZE
	.align		4
.L_407:
        /*0254*/ 	.byte	0x03, 0x19
        /*0256*/ 	.short	0x0010


	//----- nvinfo : EIATTR_PARAM_CBANK
	.align		4
        /*0258*/ 	.byte	0x04, 0x0a
        /*025a*/ 	.short	(.L_409 - .L_408)
	.align		4
.L_408:
        /*025c*/ 	.word	index@(.nv.constant0._Z18mma_s4s4s32_8_8_32PvPi)
        /*0260*/ 	.short	0x0380
        /*0262*/ 	.short	0x0010


	//----- nvinfo : EIATTR_SW_WAR
	.align		4
.L_409:
        /*0264*/ 	.byte	0x04, 0x36
        /*0266*/ 	.short	(.L_411 - .L_410)
.L_410:
        /*0268*/ 	.word	0x00000008
.L_411:


//--------------------- .nv.callgraph             --------------------------
	.section	.nv.callgraph,"",@"SHT_CUDA_CALLGRAPH"
	.align	4
	.sectionentsize	8
	.align		4
        /*0000*/ 	.word	0x00000000
	.align		4
        /*0004*/ 	.word	0xffffffff
	.align		4
        /*0008*/ 	.word	0x00000000
	.align		4
        /*000c*/ 	.word	0xfffffffe
	.align		4
        /*0010*/ 	.word	0x00000000
	.align		4
        /*0014*/ 	.word	0xfffffffd
	.align		4
        /*0018*/ 	.word	0x00000000
	.align		4
        /*001c*/ 	.word	0xfffffffc


//--------------------- .text._Z23mma_tf32tf32f32_16_16_8PvPi --------------------------
	.section	.text._Z23mma_tf32tf32f32_16_16_8PvPi,"ax",@progbits
	.align	128
        .global         _Z23mma_tf32tf32f32_16_16_8PvPi
        .type           _Z23mma_tf32tf32f32_16_16_8PvPi,@function
        .size           _Z23mma_tf32tf32f32_16_16_8PvPi,(.L_x_24 - _Z23mma_tf32tf32f32_16_16_8PvPi)
        .other          _Z23mma_tf32tf32f32_16_16_8PvPi,@"STO_CUDA_ENTRY STV_DEFAULT"
_Z23mma_tf32tf32f32_16_16_8PvPi:
.text._Z23mma_tf32tf32f32_16_16_8PvPi:
[----:B------:R-:W-:Y:S01]  /*0000*/  LDC R1, c[0x0][0x37c] ;  /* 0x0000df00ff017b82 */ /* 0x000fe20000000800 */
[----:B------:R-:W-:Y:S02]  /*0010*/  CS2R R4, SRZ ;  /* 0x0000000000047805 */ /* 0x000fe4000001ff00 */
[----:B------:R-:W-:Y:S01]  /*0020*/  CS2R R2, SRZ ;  /* 0x0000000000027805 */ /* 0x000fe2000001ff00 */
[----:B------:R-:W-:-:S04]  /*0030*/  NOP ;  /* 0x0000000000007918 */ /* 0x000fc80000000000 */
[----:B------:R-:W-:Y:S01]  /*0040*/  HMMA.1684.F32.TF32 R4, R4, RZ, RZ ;  /* 0x000000ff0404723c */ /* 0x000fe200000850ff */
[----:B------:R-:W-:Y:S01]  /*0050*/  NOP ;  /* 0x0000000000007918 */ /* 0x000fe20000000000 */
[----:B------:R-:W-:Y:S01]  /*0060*/  NOP ;  /* 0x0000000000007918 */ /* 0x000fe20000000000 */
[----:B------:R-:W-:Y:S01]  /*0070*/  NOP ;  /* 0x0000000000007918 */ /* 0x000fe20000000000 */
[----:B------:R-:W-:-:S15]  /*0080*/  NOP ;  /* 0x0000000000007918 */ /* 0x000fde0000000000 */
[----:B------:R-:W-:-:S01]  /*0090*/  NOP ;  /* 0x0000000000007918 */ /* 0x000fc20000000000 */
[----:B------:R-:W-:Y:S01]  /*00a0*/  HMMA.1684.F32.TF32 R4, R2, RZ, R4 ;  /* 0x000000ff0204723c */ /* 0x000fe20000085004 */
        /* <DEDUP_REMOVED lines=867> */
[----:B------:R-:W0:-:S15]  /*36e0*/  LDCU.64 UR4, c[0x0][0x358] ;  /* 0x00006b00ff0477ac */ /* 0x000e1e0008000a00 */
[----:B------:R-:W-:-:S01]  /*36f0*/  NOP ;  /* 0x0000000000007918 */ /* 0x000fc20000000000 */
[----:B------:R-:W-:-:S15]  /*3700*/  HMMA.1684.F32.TF32 R4, R2, RZ, R4 ;  /* 0x000000ff0204723c */ /* 0x000fde0000085004 */
[----:B------:R-:W-:-:S05]  /*3710*/  NOP ;  /* 0x0000000000007918 */ /* 0x000fca0000000000 */
        /* <DEDUP_REMOVED lines=2046> */
[----:B------:R-:W-:Y:S01]  /*b700*/  HMMA.1684.F32.TF32 R4, R2, RZ, R4 ;  /* 0x000000ff0204723c */ /* 0x000fe20000085004 */
[----:B------:R-:W-:Y:S01]  /*b710*/  CS2R R2, SRZ ;  /* 0x0000000000027805 */ /* 0x000fe2000001ff00 */
        /* <DEDUP_REMOVED lines=876> */
[----:B------:R-:W-:Y:S01]  /*ede0*/  CS2R R8, SRZ ;  /* 0x0000000000087805 */ /* 0x000fe2000001ff00 */
[----:B------:R-:W-:-:S15]  /*edf0*/  NOP ;  /* 0x0000000000007918 */ /* 0x000fde0000000000 */
[----:B------:R-:W-:-:S02]  /*ee00*/  NOP ;  /* 0x0000000000007918 */ /* 0x000fc40000000000 */
        /* <DEDUP_REMOVED lines=37171> */
[----:B------:R-:W1:Y:S01]  /*a0140*/  S2R R9, SR_TID.Y ;  /* 0x0000000000097919 */ /* 0x000e620000002200 */
[----:B------:R-:W-:Y:S02]  /*a0150*/  CS2R R2, SRZ ;  /* 0x0000000000027805 */ /* 0x000fe4000001ff00 */
[----:B------:R-:W-:Y:S01]  /*a0160*/  CS2R R12, SRZ ;  /* 0x00000000000c7805 */ /* 0x000fe2000001ff00 */
[----:B------:R-:W-:Y:S01]  /*a0170*/  NOP ;  /* 0x0000000000007918 */ /* 0x000fe20000000000 */
[----:B------:R-:W2:Y:S01]  /*a0180*/  S2R R11, SR_LANEID ;  /* 0x00000000000b7919 */ /* 0x000ea20000000000 */
[----:B------:R-:W-:Y:S01]  /*a0190*/  NOP ;  /* 0x0000000000007918 */ /* 0x000fe20000000000 */
[----:B------:R-:W-:-:S12]  /*a01a0*/  NOP ;  /* 0x0000000000007918 */ /* 0x000fd80000000000 */
[----:B------:R-:W-:Y:S01]  /*a01b0*/  HMMA.1684.F32.TF32 R4, R2, RZ, R4 ;  /* 0x000000ff0204723c */ /* 0x000fe20000085004 */
[----:B------:R-:W3:Y:S01]  /*a01c0*/  LDC.64 R2, c[0x0][0x380] ;  /* 0x0000e000ff027b82 */ /* 0x000ee20000000a00 */
[----:B-1----:R-:W-:Y:S01]  /*a01d0*/  IMAD.SHL.U32 R9, R9, 0x100, RZ ;  /* 0x0000010009097824 */ /* 0x002fe200078e00ff */
[----:B--2---:R-:W-:-:S15]  /*a01e0*/  LOP3.LUT R8, R11, 0x3, RZ, 0xc0, !PT ;  /* 0x000000030b087812 */ /* 0x004fde00078ec0ff */
[----:B------:R-:W-:-:S02]  /*a01f0*/  NOP ;  /* 0x0000000000007918 */ /* 0x000fc40000000000 */
[----:B------:R-:W-:Y:S01]  /*a0200*/  HMMA.1684.F32.TF32 R4, R12, RZ, R4 ;  /* 0x000000ff0c04723c */ /* 0x000fe20000085004 */
[----:B------:R-:W-:Y:S01]  /*a0210*/  SHF.R.U32.HI R11, RZ, 0x2, R11 ;  /* 0x00000002ff0b7819 */ /* 0x000fe2000001160b */
[----:B---3--:R-:W-:-:S04]  /*a0220*/  IMAD.WIDE.U32 R2, R9, 0x4, R2 ;  /* 0x0000000409027825 */ /* 0x008fc800078e0002 */
[----:B------:R-:W-:Y:S02]  /*a0230*/  IMAD.MOV.U32 R9, RZ, RZ, RZ ;  /* 0x000000ffff097224 */ /* 0x000fe400078e00ff */
[----:B------:R-:W-:Y:S01]  /*a0240*/  IMAD.WIDE.U32 R8, R11, 0x8, R8 ;  /* 0x000000080b087825 */ /* 0x000fe200078e0008 */
[----:B------:R-:W-:Y:S02]  /*a0250*/  CS2R R10, SRZ ;  /* 0x00000000000a7805 */ /* 0x000fe4000001ff00 */
[----:B------:R-:W-:-:S09]  /*a0260*/  LEA R2, P0, R8, R2, 0x3 ;  /* 0x0000000208027211 */ /* 0x000fd200078018ff */
[----:B------:R-:W-:Y:S01]  /*a0270*/  HMMA.1684.F32.TF32 R4, R10, RZ, R4 ;  /* 0x000000ff0a04723c */ /* 0x000fe20000085004 */
[----:B------:R-:W-:Y:S02]  /*a0280*/  LEA.HI.X R3, R8, R3, R9, 0x3, P0 ;  /* 0x0000000308037211 */ /* 0x000fe400000f1c09 */
[----:B------:R-:W1:-:S15]  /*a0290*/  LDC.64 R8, c[0x0][0x388] ;  /* 0x0000e200ff087b82 */ /* 0x000e5e0000000a00 */
[----:B------:R-:W-:-:S01]  /*a02a0*/  NOP ;  /* 0x0000000000007918 */ /* 0x000fc20000000000 */
[----:B0-----:R-:W-:Y:S04]  /*a02b0*/  ST.E.64 desc[UR4][R2.64], R4 ;  /* 0x0000000402007985 */ /* 0x001fe8000c101b04 */
[----:B------:R-:W-:Y:S04]  /*a02c0*/  ST.E.64 desc[UR4][R2.64+0x20], R4 ;  /* 0x0000200402007985 */ /* 0x000fe8000c101b04 */
[----:B------:R-:W-:Y:S04]  /*a02d0*/  ST.E.64 desc[UR4][R2.64+0x200], R6 ;  /* 0x0002000602007985 */ /* 0x000fe8000c101b04 */
[----:B------:R-:W-:Y:S04]  /*a02e0*/  ST.E.64 desc[UR4][R2.64+0x220], R6 ;  /* 0x0002200602007985 */ /* 0x000fe8000c101b04 */
[----:B-1----:R-:W-:Y:S01]  /*a02f0*/  STG.E desc[UR4][R8.64], RZ ;  /* 0x000000ff08007986 */ /* 0x002fe2000c101904 */
[----:B------:R-:W-:Y:S05]  /*a0300*/  EXIT ;  /* 0x000000000000794d */ /* 0x000fea0003800000 */
.L_x_0:
[----:B------:R-:W-:-:S00]  /*a0310*/  BRA `(.L_x_0) ;  /* 0xfffffffc00fc7947 */ /* 0x000fc0000383ffff */
[----:B------:R-:W-:-:S00]  /*a0320*/  NOP ;  /* 0x0000000000007918 */ /* 0x000fc00000000000 */
        /* <DEDUP_REMOVED lines=13> */
.L_x_24:


//--------------------- .text._Z23mma_bf16bf16f32_32_8_16PvPi --------------------------
	.section	.text._Z23mma_bf16bf16f32_32_8_16PvPi,"ax",@progbits
	.align	128
        .global         _Z23mma_bf16bf16f32_32_8_16PvPi
        .type           _Z23mma_bf16bf16f32_32_8_16PvPi,@function
        .size           _Z23mma_bf16bf16f32_32_8_16PvPi,(.L_x_25 - _Z23mma_bf16bf16f32_32_8_16PvPi)
        .other          _Z23mma_bf16bf16f32_32_8_16PvPi,@"STO_CUDA_ENTRY STV_DEFAULT"
_Z23mma_bf16bf16f32_32_8_16PvPi:
.text._Z23mma_bf16bf16f32_32_8_16PvPi:
[----:B------:R-:W-:Y:S01]  /*0000*/  LDC R1, c[0x0][0x37c] ;  /* 0x0000df00ff017b82 */ /* 0x000fe20000000800 */
[----:B------:R-:W0:Y:S01]  /*0010*/  I2F.BF16 R8, RZ ;  /* 0x000000ff00087306 */ /* 0x000e220000202400 */
[----:B------:R-:W-:Y:S01]  /*0020*/  NOP ;  /* 0x0000000000007918 */ /* 0x000fe20000000000 */
[----:B------:R-:W-:Y:S01]  /*0030*/  NOP ;  /* 0x0000000000007918 */ /* 0x000fe20000000000 */
[----:B------:R-:W-:Y:S01]  /*0040*/  NOP ;  /* 0x0000000000007918 */ /* 0x000fe20000000000 */
[----:B0-----:R-:W-:Y:S01]  /*0050*/  PRMT R8, R8, 0x5410, R8 ;  /* 0x0000541008087816 */ /* 0x001fe20000000008 */
[----:B------:R-:W-:-:S04]  /*0060*/  NOP ;  /* 0x0000000000007918 */ /* 0x000fc80000000000 */
[--C-:B------:R-:W-:Y:S01]  /*0070*/  IMAD.MOV.U32 R2, RZ, RZ, R8.reuse ;  /* 0x000000ffff027224 */ /* 0x100fe200078e0008 */
[-C--:B------:R-:W-:Y:S01]  /*0080*/  MOV R9, R8.reuse ;  /* 0x0000000800097202 */ /* 0x080fe20000000f00 */
[--C-:B------:R-:W-:Y:S01]  /*0090*/  IMAD.MOV.U32 R3, RZ, RZ, R8.reuse ;  /* 0x000000ffff037224 */ /* 0x100fe200078e0008 */
[----:B------:R-:W-:Y:S01]  /*00a0*/  MOV R11, R8 ;  /* 0x00000008000b7202 */ /* 0x000fe20000000f00 */
[----:B------:R-:W-:Y:S01]  /*00b0*/  IMAD.MOV.U32 R10, RZ, RZ, R8 ;  /* 0x000000ffff0a7224 */ /* 0x000fe200078e0008 */
[----:B------:R-:W-:-:S06]  /*00c0*/  NOP ;  /* 0x0000000000007918 */ /* 0x000fcc0000000000 */
[----:B------:R-:W-:Y:S01]  /*00d0*/  HMMA.16816.F32.BF16 R4, R8, R2, RZ ;  /* 0x000000020804723c */ /* 0x000fe200000418ff */
[----:B------:R-:W-:Y:S01]  /*00e0*/  NOP ;  /* 0x0000000000007918 */ /* 0x000fe20000000000 */
[----:B------:R-:W-:Y:S01]  /*00f0*/  NOP ;  /* 0x0000000000007918 */ /* 0x000fe20000000000 */
[----:B------:R-:W-:Y:S01]  /*0100*/  NOP ;  /* 0x0000000000007918 */ /* 0x000fe20000000000 */
[----:B------:R-:W-:-:S15]  /*0110*/  NOP ;  /* 0x0000000000007918 */ /* 0x000fde0000000000 */
[----:B------:R-:W-:-:S01]  /*0120*/  NOP ;  /* 0x0000000000007918 */ /* 0x000fc20000000000 */
[----:B------:R-:W-:Y:S01]  /*0130*/  HMMA.16816.F32.BF16 R4, R8, R2, R4 ;  /* 0x000000020804723c */ /* 0x000fe20000041804 */
        /* <DEDUP_REMOVED lines=752> */
[----:B------:R-:W0:-:S15]  /*3040*/  LDCU.64 UR4, c[0x0][0x358] ;  /* 0x00006b00ff0477ac */ /* 0x000e1e0008000a00 */
[----:B------:R-:W-:-:S02]  /*3050*/  NOP ;  /* 0x0000000000007918 */ /* 0x000fc40000000000 */
[----:B------:R-:W-:-:S15]  /*3060*/  HMMA.16816.F32.BF16 R4, R8, R2, R4 ;  /* 0x000000020804723c */ /* 0x000fde0000041804 */
[----:B------:R-:W-:-:S05]  /*3070*/  NOP ;  /* 0x0000000000007918 */ /* 0x000fca0000000000 */
        /* <DEDUP_REMOVED lines=766> */
[----:B------:R-:W-:Y:S01]  /*6060*/  HMMA.16816.F32.BF16 R4, R8, R2, R4 ;  /* 0x000000020804723c */ /* 0x000fe20000041804 */
[--C-:B------:R-:W-:Y:S01]  /*6070*/  IMAD.MOV.U32 R2, RZ, RZ, R8.reuse ;  /* 0x000000ffff027224 */ /* 0x100fe200078e0008 */
[-C--:B------:R-:W-:Y:S01]  /*6080*/  MOV R3, R8.reuse ;  /* 0x0000000800037202 */ /* 0x080fe20000000f00 */
[--C-:B------:R-:W-:Y:S01]  /*6090*/  IMAD.MOV.U32 R9, RZ, RZ, R8.reuse ;  /* 0x000000ffff097224 */ /* 0x100fe200078e0008 */
[----:B------:R-:W-:Y:S01]  /*60a0*/  MOV R10, R8 ;  /* 0x00000008000a7202 */ /* 0x000fe20000000f00 */
[----:B------:R-:W-:Y:S01]  /*60b0*/  IMAD.MOV.U32 R11, RZ, RZ, R8 ;  /* 0x000000ffff0b7224 */ /* 0x000fe200078e0008 */
[----:B------:R-:W-:Y:S01]  /*60c0*/  NOP ;  /* 0x0000000000007918 */ /* 0x000fe20000000000 */
[----:B------:R-:W-:Y:S01]  /*60d0*/  NOP ;  /* 0x0000000000007918 */ /* 0x000fe20000000000 */
[----:B------:R-:W-:-:S12]  /*60e0*/  NOP ;  /* 0x0000000000007918 */ /* 0x000fd80000000000 */
        /* <DEDUP_REMOVED lines=763> */
[----:B------:R-:W-:Y:S01]  /*90a0*/  MOV R12, R8 ;  /* 0x00000008000c7202 */ /* 0x000fe20000000f00 */
[----:B------:R-:W-:Y:S01]  /*90b0*/  IMAD.MOV.U32 R13, RZ, RZ, R8 ;  /* 0x000000ffff0d7224 */ /* 0x000fe200078e0008 */
[----:B------:R-:W-:-:S15]  /*90c0*/  NOP ;  /* 0x0000000000007918 */ /* 0x000fde0000000000 */
        /* <DEDUP_REMOVED lines=768> */
[-C--:B------:R-:W-:Y:S01]  /*c0d0*/  MOV R2, R8.reuse ;  /* 0x0000000800027202 */ /* 0x080fe20000000f00 */
[--C-:B------:R-:W-:Y:S01]  /*c0e0*/  IMAD.MOV.U32 R3, RZ, RZ, R8.reuse ;  /* 0x000000ffff037224 */ /* 0x100fe200078e0008 */
[-C--:B------:R-:W-:Y:S01]  /*c0f0*/  MOV R9, R8.reuse ;  /* 0x0000000800097202 */ /* 0x080fe20000000f00 */
[----:B------:R-:W-:Y:S01]  /*c100*/  IMAD.MOV.U32 R10, RZ, RZ, R8 ;  /* 0x000000ffff0a7224 */ /* 0x000fe200078e0008 */
[----:B------:R-:W-:Y:S01]  /*c110*/  MOV R11, R8 ;  /* 0x00000008000b7202 */ /* 0x000fe20000000f00 */
        /* <DEDUP_REMOVED lines=766> */
[----:B------:R-:W-:Y:S01]  /*f100*/  IMAD.MOV.U32 R12, RZ, RZ, R8 ;  /* 0x000000ffff0c7224 */ /* 0x000fe200078e0008 */
[----:B------:R-:W-:Y:S01]  /*f110*/  MOV R13, R8 ;  /* 0x00000008000d7202 */ /* 0x000fe20000000f00 */
        /* <DEDUP_REMOVED lines=6163> */
[----:B------:R-:W-:-:S15]  /*27250*/  IMAD.MOV.U32 R12, RZ, RZ, R8 ;  /* 0x000000ffff0c7224 */ /* 0x000fde00078e0008 */
[----:B------:R-:W-:-:S01]  /*27260*/  NOP ;  /* 0x0000000000007918 */ /* 0x000fc20000000000 */
[----:B------:R-:W-:Y:S01]  /*27270*/  HMMA.16816.F32.BF16 R4, R8, R2, R4 ;  /* 0x000000020804723c */ /* 0x000fe20000041804 */
[----:B------:R-:W-:Y:S01]  /*27280*/  MOV R13, R8 ;  /* 0x00000008000d7202 */ /* 0x000fe20000000f00 */
[----:B------:R-:W-:-:S15]  /*27290*/  NOP ;  /* 0x0000000000007918 */ /* 0x000fde0000000000 */
[----:B------:R-:W-:-:S03]  /*272a0*/  NOP ;  /* 0x0000000000007918 */ /* 0x000fc60000000000 */
        /* <DEDUP_REMOVED lines=13832> */
[----:B------:R-:W-:-:S15]  /*5d330*/  MOV R12, R8 ;  /* 0x00000008000c7202 */ /* 0x000fde0000000f00 */
[----:B------:R-:W-:-:S01]  /*5d340*/  NOP ;  /* 0x0000000000007918 */ /* 0x000fc20000000000 */
[----:B------:R-:W-:Y:S01]  /*5d350*/  HMMA.16816.F32.BF16 R4, R8, R2, R4 ;  /* 0x000000020804723c */ /* 0x000fe20000041804 */
[----:B------:R-:W-:Y:S01]  /*5d360*/  IMAD.MOV.U32 R13, RZ, RZ, R8 ;  /* 0x000000ffff0d7224 */ /* 0x000fe200078e0008 */
[----:B------:R-:W-:Y:S01]  /*5d370*/  NOP ;  /* 0x0000000000007918 */ /* 0x000fe20000000000 */
[----:B------:R-:W-:Y:S01]  /*5d380*/  NOP ;  /* 0x0000000000007918 */ /* 0x000fe20000000000 */
[----:B------:R-:W-:-:S15]  /*5d390*/  NOP ;  /* 0x0000000000007918 */ /* 0x000fde0000000000 */
[----:B------:R-:W-:-:S01]  /*5d3a0*/  NOP ;  /* 0x0000000000007918 */ /* 0x000fc20000000000 */
[----:B------:R-:W-:Y:S01]  /*5d3b0*/  HMMA.16816.F32.BF16 R4, R8, R2, R4 ;  /* 0x000000020804723c */ /* 0x000fe20000041804 */
[----:B------:R-:W-:Y:S01]  /*5d3c0*/  NOP ;  /* 0x0000000000007918 */ /* 0x000fe20000000000 */
[----:B------:R-:W-:Y:S01]  /*5d3d0*/  NOP ;  /* 0x0000000000007918 */ /* 0x000fe20000000000 */
[----:B------:R-:W1:Y:S01]  /*5d3e0*/  S2R R0, SR_LANEID ;  /* 0x0000000000007919 */ /* 0x000e620000000000 */
        /* <DEDUP_REMOVED lines=793> */
[----:B------:R-:W2:-:S15]  /*60580*/  S2R R2, SR_TID.Y ;  /* 0x0000000000027919 */ /* 0x000e9e0000002200 */
[----:B------:R-:W-:-:S04]  /*60590*/  NOP ;  /* 0x0000000000007918 */ /* 0x000fc80000000000 */
[----:B------:R-:W-:-:S15]  /*605a0*/  HMMA.16816.F32.BF16 R4, R8, R12, R4 ;  /* 0x0000000c0804723c */ /* 0x000fde0000041804 */
[----:B------:R-:W-:-:S05]  /*605b0*/  NOP ;  /* 0x0000000000007918 */ /* 0x000fca0000000000 */
[----:B------:R-:W-:Y:S01]  /*605c0*/  HMMA.16816.F32.BF16 R4, R8, R12, R4 ;  /* 0x0000000c0804723c */ /* 0x000fe20000041804 */
[----:B------:R-:W3:Y:S01]  /*605d0*/  LDC.64 R12, c[0x0][0x380] ;  /* 0x0000e000ff0c7b82 */ /* 0x000ee20000000a00 */
[-C--:B------:R-:W-:Y:S01]  /*605e0*/  MOV R14, R8.reuse ;  /* 0x00000008000e7202 */ /* 0x080fe20000000f00 */
[--C-:B------:R-:W-:Y:S01]  /*605f0*/  IMAD.MOV.U32 R15, RZ, RZ, R8.reuse ;  /* 0x000000ffff0f7224 */ /* 0x100fe200078e0008 */
[-C--:B------:R-:W-:Y:S01]  /*60600*/  MOV R9, R8.reuse ;  /* 0x0000000800097202 */ /* 0x080fe20000000f00 */
[----:B------:R-:W-:Y:S01]  /*60610*/  IMAD.MOV.U32 R10, RZ, RZ, R8 ;  /* 0x000000ffff0a7224 */ /* 0x000fe200078e0008 */
[----:B------:R-:W-:Y:S01]  /*60620*/  MOV R11, R8 ;  /* 0x00000008000b7202 */ /* 0x000fe20000000f00 */
[----:B--2---:R-:W-:-:S13]  /*60630*/  IMAD.SHL.U32 R3, R2, 0x100, RZ ;  /* 0x0000010002037824 */ /* 0x004fda00078e00ff */
[----:B------:R-:W-:Y:S01]  /*60640*/  HMMA.16816.F32.BF16 R4, R8, R14, R4 ;  /* 0x0000000e0804723c */ /* 0x000fe20000041804 */
[----:B-1----:R-:W-:Y:S02]  /*60650*/  LOP3.LUT R10, R0, 0x3, RZ, 0xc0, !PT ;  /* 0x00000003000a7812 */ /* 0x002fe400078ec0ff */
[----:B------:R-:W-:Y:S02]  /*60660*/  SHF.R.U32.HI R9, RZ, 0x2, R0 ;  /* 0x00000002ff097819 */ /* 0x000fe40000011600 */
[----:B------:R-:W-:Y:S01]  /*60670*/  MOV R11, RZ ;  /* 0x000000ff000b7202 */ /* 0x000fe20000000f00 */
[----:B---3--:R-:W-:-:S04]  /*60680*/  IMAD.WIDE.U32 R2, R3, 0x4, R12 ;  /* 0x0000000403027825 */ /* 0x008fc800078e000c */
[----:B------:R-:W-:Y:S01]  /*60690*/  IMAD.WIDE.U32 R12, R9, 0x4, R10 ;  /* 0x00000004090c7825 */ /* 0x000fe200078e000a */
[----:B------:R-:W-:-:S03]  /*606a0*/  MOV R10, R8 ;  /* 0x00000008000a7202 */ /* 0x000fc60000000f00 */
[--C-:B------:R-:W-:Y:S01]  /*606b0*/  IMAD.MOV.U32 R9, RZ, RZ, R8.reuse ;  /* 0x000000ffff097224 */ /* 0x100fe200078e0008 */
[----:B------:R-:W-:Y:S01]  /*606c0*/  LEA R2, P0, R12, R2, 0x3 ;  /* 0x000000020c027211 */ /* 0x000fe200078018ff */
[----:B------:R-:W-:-:S03]  /*606d0*/  IMAD.MOV.U32 R11, RZ, RZ, R8 ;  /* 0x000000ffff0b7224 */ /* 0x000fc600078e0008 */
[----:B------:R-:W-:Y:S02]  /*606e0*/  LEA.HI.X R3, R12, R3, R13, 0x3, P0 ;  /* 0x000000030c037211 */ /* 0x000fe400000f1c0d */
[----:B------:R-:W1:Y:S02]  /*606f0*/  LDC.64 R12, c[0x0][0x388] ;  /* 0x0000e200ff0c7b82 */ /* 0x000e640000000a00 */
[----:B------:R-:W-:Y:S01]  /*60700*/  HMMA.16816.F32.BF16 R4, R8, R14, R4 ;  /* 0x0000000e0804723c */ /* 0x000fe20000041804 */
[----:B------:R-:W-:Y:S01]  /*60710*/  NOP ;  /* 0x0000000000007918 */ /* 0x000fe20000000000 */
[----:B------:R-:W-:Y:S01]  /*60720*/  NOP ;  /* 0x0000000000007918 */ /* 0x000fe20000000000 */
[----:B------:R-:W-:-:S15]  /*60730*/  NOP ;  /* 0x0000000000007918 */ /* 0x000fde0000000000 */
[----:B------:R-:W-:-:S01]  /*60740*/  NOP ;  /* 0x0000000000007918 */ /* 0x000fc20000000000 */
[----:B0-----:R-:W-:Y:S04]  /*60750*/  STG.E.64 desc[UR4][R2.64], R4 ;  /* 0x0000000402007986 */ /* 0x001fe8000c101b04 */
[----:B------:R-:W-:Y:S04]  /*60760*/  STG.E.64 desc[UR4][R2.64+0x200], R4 ;  /* 0x0002000402007986 */ /* 0x000fe8000c101b04 */
[----:B------:R-:W-:Y:S04]  /*60770*/  STG.E.64 desc[UR4][R2.64+0x100], R6 ;  /* 0x0001000602007986 */ /* 0x000fe8000c101b04 */
[----:B------:R-:W-:Y:S04]  /*60780*/  STG.E.64 desc[UR4][R2.64+0x300], R6 ;  /* 0x0003000602007986 */ /* 0x000fe8000c101b04 */
[----:B-1----:R-:W-:Y:S01]  /*60790*/  STG.E desc[UR4][R12.64], RZ ;  /* 0x000000ff0c007986 */ /* 0x002fe2000c101904 */
[----:B------:R-:W-:Y:S05]  /*607a0*/  EXIT ;  /* 0x000000000000794d */ /* 0x000fea0003800000 */
.L_x_1:
        /* <DEDUP_REMOVED lines=13> */
.L_x_25:


//--------------------- .text._Z24mma_bf16bf16f32_16_16_16PvPi --------------------------
	.section	.text._Z24mma_bf16bf16f32_16_16_16PvPi,"ax",@progbits
	.align	128
        .global         _Z24mma_bf16bf16f32_16_16_16PvPi
        .type           _Z24mma_bf16bf16f32_16_16_16PvPi,@function
        .size           _Z24mma_bf16bf16f32_16_16_16PvPi,(.L_x_26 - _Z24mma_bf16bf16f32_16_16_16PvPi)
        .other          _Z24mma_bf16bf16f32_16_16_16PvPi,@"STO_CUDA_ENTRY STV_DEFAULT"
_Z24mma_bf16bf16f32_16_16_16PvPi:
.text._Z24mma_bf16bf16f32_16_16_16PvPi:
        /* <DEDUP_REMOVED lines=24699> */
.L_x_2:
        /* <DEDUP_REMOVED lines=13> */
.L_x_26:


//--------------------- .text._Z21mma_f16f16f32_32_8_16PvPi --------------------------
	.section	.text._Z21mma_f16f16f32_32_8_16PvPi,"ax",@progbits
	.align	128
        .global         _Z21mma_f16f16f32_32_8_16PvPi
        .type           _Z21mma_f16f16f32_32_8_16PvPi,@function
        .size           _Z21mma_f16f16f32_32_8_16PvPi,(.L_x_27 - _Z21mma_f16f16f32_32_8_16PvPi)
        .other          _Z21mma_f16f16f32_32_8_16PvPi,@"STO_CUDA_ENTRY STV_DEFAULT"
_Z21mma_f16f16f32_32_8_16PvPi:
.text._Z21mma_f16f16f32_32_8_16PvPi:
[----:B------:R-:W-:Y:S01]  /*0000*/  LDC R1, c[0x0][0x37c] ;  /* 0x0000df00ff017b82 */ /* 0x000fe20000000800 */
[----:B------:R-:W-:Y:S02]  /*0010*/  CS2R R2, SRZ ;  /* 0x0000000000027805 */ /* 0x000fe4000001ff00 */
[----:B------:R-:W-:Y:S02]  /*0020*/  CS2R R4, SRZ ;  /* 0x0000000000047805 */ /* 0x000fe4000001ff00 */
[----:B------:R-:W-:Y:S02]  /*0030*/  CS2R R6, SRZ ;  /* 0x0000000000067805 */ /* 0x000fe4000001ff00 */
[----:B------:R-:W-:Y:S02]  /*0040*/  CS2R R8, SRZ ;  /* 0x0000000000087805 */ /* 0x000fe4000001ff00 */
[----:B------:R-:W-:Y:S01]  /*0050*/  CS2R R10, SRZ ;  /* 0x00000000000a7805 */ /* 0x000fe2000001ff00 */
[----:B------:R-:W-:-:S02]  /*0060*/  NOP ;  /* 0x0000000000007918 */ /* 0x000fc40000000000 */
[----:B------:R-:W-:Y:S01]  /*0070*/  HMMA.16816.F32 R4, R4, R2, RZ ;  /* 0x000000020404723c */ /* 0x000fe200000018ff */
[----:B------:R-:W-:Y:S01]  /*0080*/  NOP ;  /* 0x0000000000007918 */ /* 0x000fe20000000000 */
[----:B------:R-:W-:Y:S01]  /*0090*/  NOP ;  /* 0x0000000000007918 */ /* 0x000fe20000000000 */
[----:B------:R-:W-:Y:S01]  /*00a0*/  NOP ;  /* 0x0000000000007918 */ /* 0x000fe20000000000 */
[----:B------:R-:W-:-:S15]  /*00b0*/  NOP ;  /* 0x0000000000007918 */ /* 0x000fde0000000000 */
[----:B------:R-:W-:-:S01]  /*00c0*/  NOP ;  /* 0x0000000000007918 */ /* 0x000fc20000000000 */
[----:B------:R-:W-:Y:S01]  /*00d0*/  HMMA.16816.F32 R4, R8, R2, R4 ;  /* 0x000000020804723c */ /* 0x000fe20000001804 */
        /* <DEDUP_REMOVED lines=758> */
[----:B------:R-:W0:-:S15]  /*3040*/  LDCU.64 UR4, c[0x0][0x358] ;  /* 0x00006b00ff0477ac */ /* 0x000e1e0008000a00 */
[----:B------:R-:W-:-:S02]  /*3050*/  NOP ;  /* 0x0000000000007918 */ /* 0x000fc40000000000 */
[----:B------:R-:W-:-:S15]  /*3060*/  HMMA.16816.F32 R4, R8, R2, R4 ;  /* 0x000000020804723c */ /* 0x000fde0000001804 */
[----:B------:R-:W-:-:S05]  /*3070*/  NOP ;  /* 0x0000000000007918 */ /* 0x000fca0000000000 */
        /* <DEDUP_REMOVED lines=764> */
[----:B------:R-:W-:Y:S01]  /*6040*/  HMMA.16816.F32 R4, R8, R2, R4 ;  /* 0x000000020804723c */ /* 0x000fe20000001804 */
[----:B------:R-:W-:Y:S02]  /*6050*/  CS2R R2, SRZ ;  /* 0x0000000000027805 */ /* 0x000fe4000001ff00 */
[----:B------:R-:W-:Y:S02]  /*6060*/  CS2R R8, SRZ ;  /* 0x0000000000087805 */ /* 0x000fe4000001ff00 */
[----:B------:R-:W-:Y:S01]  /*6070*/  CS2R R10, SRZ ;  /* 0x00000000000a7805 */ /* 0x000fe2000001ff00 */
[----:B------:R-:W-:Y:S01]  /*6080*/  NOP ;  /* 0x0000000000007918 */ /* 0x000fe20000000000 */
[----:B------:R-:W-:Y:S01]  /*6090*/  NOP ;  /* 0x0000000000007918 */ /* 0x000fe20000000000 */
[----:B------:R-:W-:-:S12]  /*60a0*/  NOP ;  /* 0x0000000000007918 */ /* 0x000fd80000000000 */
        /* <DEDUP_REMOVED lines=763> */
[----:B------:R-:W-:Y:S01]  /*9060*/  CS2R R12, SRZ ;  /* 0x00000000000c7805 */ /* 0x000fe2000001ff00 */
[----:B------:R-:W-:-:S15]  /*9070*/  NOP ;  /* 0x0000000000007918 */ /* 0x000fde0000000000 */
[----:B------:R-:W-:-:S03]  /*9080*/  NOP ;  /* 0x0000000000007918 */ /* 0x000fc60000000000 */
        /* <DEDUP_REMOVED lines=9228> */
[----:B------:R-:W-:-:S15]  /*2d150*/  CS2R R12, SRZ ;  /* 0x00000000000c7805 */ /* 0x000fde000001ff00 */
[----:B------:R-:W-:-:S01]  /*2d160*/  NOP ;  /* 0x0000000000007918 */ /* 0x000fc20000000000 */
[----:B------:R-:W-:Y:S01]  /*2d170*/  HMMA.16816.F32 R4, R8, R2, R4 ;  /* 0x000000020804723c */ /* 0x000fe20000001804 */
[----:B------:R-:W-:-:S15]  /*2d180*/  NOP ;  /* 0x0000000000007918 */ /* 0x000fde0000000000 */
[----:B------:R-:W-:-:S04]  /*2d190*/  NOP ;  /* 0x0000000000007918 */ /* 0x000fc80000000000 */
        /* <DEDUP_REMOVED lines=12265> */
[----:B------:R-:W-:Y:S01]  /*5d030*/  CS2R R14, SRZ ;  /* 0x00000000000e7805 */ /* 0x000fe2000001ff00 */
        /* <DEDUP_REMOVED lines=12> */
[----:B------:R-:W1:Y:S01]  /*5d100*/  S2R R0, SR_LANEID ;  /* 0x0000000000007919 */ /* 0x000e620000000000 */
        /* <DEDUP_REMOVED lines=30> */
[----:B------:R-:W-:-:S15]  /*5d2f0*/  NOP ;  /* 0x0000000000007918 */ /* 0x000fde0000000000 */
        /* <DEDUP_REMOVED lines=764> */
[----:B------:R-:W2:-:S15]  /*602c0*/  S2R R9, SR_TID.Y ;  /* 0x0000000000097919 */ /* 0x000e9e0000002200 */
[----:B------:R-:W-:-:S04]  /*602d0*/  NOP ;  /* 0x0000000000007918 */ /* 0x000fc80000000000 */
[----:B------:R-:W-:Y:S01]  /*602e0*/  HMMA.16816.F32 R4, R12, R2, R4 ;  /* 0x000000020c04723c */ /* 0x000fe20000001804 */
[----:B------:R-:W3:Y:S01]  /*602f0*/  LDC.64 R2, c[0x0][0x380] ;  /* 0x0000e000ff027b82 */ /* 0x000ee20000000a00 */
[----:B--2---:R-:W-:-:S15]  /*60300*/  IMAD.SHL.U32 R9, R9, 0x100, RZ ;  /* 0x0000010009097824 */ /* 0x004fde00078e00ff */
[----:B------:R-:W-:-:S03]  /*60310*/  NOP ;  /* 0x0000000000007918 */ /* 0x000fc60000000000 */
[----:B------:R-:W-:Y:S01]  /*60320*/  HMMA.16816.F32 R4, R12, R10, R4 ;  /* 0x0000000a0c04723c */ /* 0x000fe20000001804 */
[----:B-1----:R-:W-:Y:S02]  /*60330*/  LOP3.LUT R8, R0, 0x3, RZ, 0xc0, !PT ;  /* 0x0000000300087812 */ /* 0x002fe400078ec0ff */
[----:B------:R-:W-:Y:S02]  /*60340*/  CS2R R14, SRZ ;  /* 0x00000000000e7805 */ /* 0x000fe4000001ff00 */
[----:B------:R-:W-:Y:S01]  /*60350*/  SHF.R.U32.HI R13, RZ, 0x2, R0 ;  /* 0x00000002ff0d7819 */ /* 0x000fe20000011600 */
[----:B---3--:R-:W-:Y:S01]  /*60360*/  IMAD.WIDE.U32 R2, R9, 0x4, R2 ;  /* 0x0000000409027825 */ /* 0x008fe200078e0002 */
[----:B------:R-:W-:Y:S01]  /*60370*/  CS2R R10, SRZ ;  /* 0x00000000000a7805 */ /* 0x000fe2000001ff00 */
[----:B------:R-:W-:Y:S02]  /*60380*/  NOP ;  /* 0x0000000000007918 */ /* 0x000fe40000000000 */
[----:B------:R-:W-:Y:S01]  /*60390*/  IMAD.MOV.U32 R9, RZ, RZ, RZ ;  /* 0x000000ffff097224 */ /* 0x000fe200078e00ff */
[----:B------:R-:W-:Y:S01]  /*603a0*/  NOP ;  /* 0x0000000000007918 */ /* 0x000fe20000000000 */
[----:B------:R-:W-:Y:S01]  /*603b0*/  IMAD.WIDE.U32 R12, R13, 0x4, R8 ;  /* 0x000000040d0c7825 */ /* 0x000fe200078e0008 */
[----:B------:R-:W-:-:S02]  /*603c0*/  NOP ;  /* 0x0000000000007918 */ /* 0x000fc40000000000 */
[C---:B------:R-:W-:Y:S01]  /*603d0*/  LEA R2, P0, R12.reuse, R2, 0x3 ;  /* 0x000000020c027211 */ /* 0x040fe200078018ff */
[----:B------:R-:W-:Y:S02]  /*603e0*/  IMAD.MOV.U32 R8, RZ, RZ, RZ ;  /* 0x000000ffff087224 */ /* 0x000fe400078e00ff */
[----:B------:R-:W-:Y:S01]  /*603f0*/  IMAD.MOV.U32 R9, RZ, RZ, RZ ;  /* 0x000000ffff097224 */ /* 0x000fe200078e00ff */
[----:B------:R-:W-:Y:S02]  /*60400*/  LEA.HI.X R3, R12, R3, R13, 0x3, P0 ;  /* 0x000000030c037211 */ /* 0x000fe400000f1c0d */
[----:B------:R-:W1:Y:S04]  /*60410*/  LDC.64 R12, c[0x0][0x388] ;  /* 0x0000e200ff0c7b82 */ /* 0x000e680000000a00 */
[----:B------:R-:W-:-:S15]  /*60420*/  HMMA.16816.F32 R4, R8, R14, R4 ;  /* 0x0000000e0804723c */ /* 0x000fde0000001804 */
[----:B------:R-:W-:-:S04]  /*60430*/  NOP ;  /* 0x0000000000007918 */ /* 0x000fc80000000000 */
[----:B0-----:R-:W-:Y:S04]  /*60440*/  STG.E.64 desc[UR4][R2.64], R4 ;  /* 0x0000000402007986 */ /* 0x001fe8000c101b04 */
[----:B------:R-:W-:Y:S04]  /*60450*/  STG.E.64 desc[UR4][R2.64+0x200], R4 ;  /* 0x0002000402007986 */ /* 0x000fe8000c101b04 */
[----:B------:R-:W-:Y:S04]  /*60460*/  STG.E.64 desc[UR4][R2.64+0x100], R6 ;  /* 0x0001000602007986 */ /* 0x000fe8000c101b04 */
[----:B------:R-:W-:Y:S04]  /*60470*/  STG.E.64 desc[UR4][R2.64+0x300], R6 ;  /* 0x0003000602007986 */ /* 0x000fe8000c101b04 */
[----:B-1----:R-:W-:Y:S01]  /*60480*/  STG.E desc[UR4][R12.64], RZ ;  /* 0x000000ff0c007986 */ /* 0x002fe2000c101904 */
[----:B------:R-:W-:Y:S05]  /*60490*/  EXIT ;  /* 0x000000000000794d */ /* 0x000fea0003800000 */
.L_x_3:
        /* <DEDUP_REMOVED lines=14> */
.L_x_27:


//--------------------- .text._Z22mma_f16f16f32_16_16_16PvPi --------------------------
	.section	.text._Z22mma_f16f16f32_16_16_16PvPi,"ax",@progbits
	.align	128
        .global         _Z22mma_f16f16f32_16_16_16PvPi
        .type           _Z22mma_f16f16f32_16_16_16PvPi,@function
        .size           _Z22mma_f16f16f32_16_16_16PvPi,(.L_x_28 - _Z22mma_f16f16f32_16_16_16PvPi)
        .other          _Z22mma_f16f16f32_16_16_16PvPi,@"STO_CUDA_ENTRY STV_DEFAULT"
_Z22mma_f16f16f32_16_16_16PvPi:
.text._Z22mma_f16f16f32_16_16_16PvPi:
        /* <DEDUP_REMOVED lines=24650> */
.L_x_4:
        /* <DEDUP_REMOVED lines=14> */
.L_x_28:


//--------------------- .text._Z21mma_f16f16f16_32_8_16PvPi --------------------------
	.section	.text._Z21mma_f16f16f16_32_8_16PvPi,"ax",@progbits
	.align	128
        .global         _Z21mma_f16f16f16_32_8_16PvPi
        .type           _Z21mma_f16f16f16_32_8_16PvPi,@function
        .size           _Z21mma_f16f16f16_32_8_16PvPi,(.L_x_29 - _Z21mma_f16f16f16_32_8_16PvPi)
        .other          _Z21mma_f16f16f16_32_8_16PvPi,@"STO_CUDA_ENTRY STV_DEFAULT"
_Z21mma_f16f16f16_32_8_16PvPi:
.text._Z21mma_f16f16f16_32_8_16PvPi:
[----:B------:R-:W-:Y:S01]  /*0000*/  LDC R1, c[0x0][0x37c] ;  /* 0x0000df00ff017b82 */ /* 0x000fe20000000800 */
[----:B------:R-:W-:Y:S02]  /*0010*/  CS2R R2, SRZ ;  /* 0x0000000000027805 */ /* 0x000fe4000001ff00 */
[----:B------:R-:W-:Y:S02]  /*0020*/  CS2R R4, SRZ ;  /* 0x0000000000047805 */ /* 0x000fe4000001ff00 */
[----:B------:R-:W-:Y:S02]  /*0030*/  CS2R R6, SRZ ;  /* 0x0000000000067805 */ /* 0x000fe4000001ff00 */
[----:B------:R-:W-:Y:S01]  /*0040*/  CS2R R8, SRZ ;  /* 0x0000000000087805 */ /* 0x000fe2000001ff00 */
[----:B------:R-:W-:-:S04]  /*0050*/  NOP ;  /* 0x0000000000007918 */ /* 0x000fc80000000000 */
[----:B------:R-:W-:Y:S01]  /*0060*/  HMMA.16816.F16 R2, R4, R2, RZ ;  /* 0x000000020402723c */ /* 0x000fe200000008ff */
[----:B------:R-:W-:Y:S01]  /*0070*/  NOP ;  /* 0x0000000000007918 */ /* 0x000fe20000000000 */
[----:B------:R-:W-:Y:S01]  /*0080*/  NOP ;  /* 0x0000000000007918 */ /* 0x000fe20000000000 */
[----:B------:R-:W-:Y:S01]  /*0090*/  NOP ;  /* 0x0000000000007918 */ /* 0x000fe20000000000 */
[----:B------:R-:W-:-:S15]  /*00a0*/  NOP ;  /* 0x0000000000007918 */ /* 0x000fde0000000000 */
[----:B------:R-:W-:-:S01]  /*00b0*/  NOP ;  /* 0x0000000000007918 */ /* 0x000fc20000000000 */
[----:B------:R-:W-:Y:S01]  /*00c0*/  HMMA.16816.F16 R2, R4, R8, R2 ;  /* 0x000000080402723c */ /* 0x000fe20000000802 */
        /* <DEDUP_REMOVED lines=758> */
[----:B------:R-:W0:-:S15]  /*3030*/  LDCU.64 UR4, c[0x0][0x358] ;  /* 0x00006b00ff0477ac */ /* 0x000e1e0008000a00 */
[----:B------:R-:W-:-:S02]  /*3040*/  NOP ;  /* 0x0000000000007918 */ /* 0x000fc40000000000 */
[----:B------:R-:W-:-:S15]  /*3050*/  HMMA.16816.F16 R2, R4, R8, R2 ;  /* 0x000000080402723c */ /* 0x000fde0000000802 */
[----:B------:R-:W-:-:S05]  /*3060*/  NOP ;  /* 0x0000000000007918 */ /* 0x000fca0000000000 */
        /* <DEDUP_REMOVED lines=764> */
[----:B------:R-:W-:Y:S01]  /*6030*/  HMMA.16816.F16 R2, R4, R8, R2 ;  /* 0x000000080402723c */ /* 0x000fe20000000802 */
[----:B------:R-:W-:Y:S02]  /*6040*/  CS2R R8, SRZ ;  /* 0x0000000000087805 */ /* 0x000fe4000001ff00 */
[----:B------:R-:W-:Y:S02]  /*6050*/  CS2R R4, SRZ ;  /* 0x0000000000047805 */ /* 0x000fe4000001ff00 */
[----:B------:R-:W-:Y:S01]  /*6060*/  CS2R R6, SRZ ;  /* 0x0000000000067805 */ /* 0x000fe2000001ff00 */
[----:B------:R-:W-:Y:S01]  /*6070*/  NOP ;  /* 0x0000000000007918 */ /* 0x000fe20000000000 */
[----:B------:R-:W-:Y:S01]  /*6080*/  NOP ;  /* 0x0000000000007918 */ /* 0x000fe20000000000 */
[----:B------:R-:W-:-:S12]  /*6090*/  NOP ;  /* 0x0000000000007918 */ /* 0x000fd80000000000 */
        /* <DEDUP_REMOVED lines=763> */
[----:B------:R-:W-:Y:S01]  /*9050*/  CS2R R10, SRZ ;  /* 0x00000000000a7805 */ /* 0x000fe2000001ff00 */
[----:B------:R-:W-:-:S15]  /*9060*/  NOP ;  /* 0x0000000000007918 */ /* 0x000fde0000000000 */
[----:B------:R-:W-:-:S03]  /*9070*/  NOP ;  /* 0x0000000000007918 */ /* 0x000fc60000000000 */
        /* <DEDUP_REMOVED lines=9228> */
[----:B------:R-:W-:-:S15]  /*2d140*/  CS2R R10, SRZ ;  /* 0x00000000000a7805 */ /* 0x000fde000001ff00 */
[----:B------:R-:W-:-:S01]  /*2d150*/  NOP ;  /* 0x0000000000007918 */ /* 0x000fc20000000000 */
[----:B------:R-:W-:Y:S01]  /*2d160*/  HMMA.16816.F16 R2, R4, R8, R2 ;  /* 0x000000080402723c */ /* 0x000fe20000000802 */
[----:B------:R-:W-:-:S15]  /*2d170*/  NOP ;  /* 0x0000000000007918 */ /* 0x000fde0000000000 */
[----:B------:R-:W-:-:S04]  /*2d180*/  NOP ;  /* 0x0000000000007918 */ /* 0x000fc80000000000 */
        /* <DEDUP_REMOVED lines=12277> */
[----:B------:R-:W1:Y:S01]  /*5d0e0*/  S2R R0, SR_TID.Y ;  /* 0x0000000000007919 */ /* 0x000e620000002200 */
        /* <DEDUP_REMOVED lines=30> */
[----:B------:R-:W-:Y:S02]  /*5d2d0*/  CS2R R12, SRZ ;  /* 0x00000000000c7805 */ /* 0x000fe4000001ff00 */
[----:B------:R-:W-:Y:S01]  /*5d2e0*/  CS2R R14, SRZ ;  /* 0x00000000000e7805 */ /* 0x000fe2000001ff00 */
[----:B------:R-:W-:-:S15]  /*5d2f0*/  NOP ;  /* 0x0000000000007918 */ /* 0x000fde0000000000 */
        /* <DEDUP_REMOVED lines=763> */
[----:B------:R-:W2:-:S15]  /*602b0*/  S2R R9, SR_LANEID ;  /* 0x0000000000097919 */ /* 0x000e9e0000000000 */
[----:B------:R-:W-:-:S04]  /*602c0*/  NOP ;  /* 0x0000000000007918 */ /* 0x000fc80000000000 */
[----:B------:R-:W-:Y:S01]  /*602d0*/  HMMA.16816.F16 R4, R4, R10, R2 ;  /* 0x0000000a0404723c */ /* 0x000fe20000000802 */
[----:B------:R-:W3:-:S15]  /*602e0*/  LDC.64 R2, c[0x0][0x380] ;  /* 0x0000e000ff027b82 */ /* 0x000ede0000000a00 */
[----:B------:R-:W-:-:S04]  /*602f0*/  NOP ;  /* 0x0000000000007918 */ /* 0x000fc80000000000 */
[----:B------:R-:W-:Y:S01]  /*60300*/  HMMA.16816.F16 R10, R12, R10, R4 ;  /* 0x0000000a0c0a723c */ /* 0x000fe20000000804 */
[----:B-1----:R-:W-:Y:S01]  /*60310*/  IMAD.SHL.U32 R5, R0, 0x100, RZ ;  /* 0x0000010000057824 */ /* 0x002fe200078e00ff */
[----:B--2---:R-:W-:Y:S02]  /*60320*/  LOP3.LUT R4, R9, 0x3, RZ, 0xc0, !PT ;  /* 0x0000000309047812 */ /* 0x004fe400078ec0ff */
        /* <DEDUP_REMOVED lines=14> */
[----:B------:R-:W-:-:S15]  /*60410*/  HMMA.16816.F16 R4, R4, R12, R10 ;  /* 0x0000000c0404723c */ /* 0x000fde000000080a */
[----:B------:R-:W-:-:S04]  /*60420*/  NOP ;  /* 0x0000000000007918 */ /* 0x000fc80000000000 */
[----:B0-----:R-:W-:Y:S04]  /*60430*/  STG.E desc[UR4][R2.64], R4 ;  /* 0x0000000402007986 */ /* 0x001fe8000c101904 */
[----:B------:R-:W-:Y:S04]  /*60440*/  STG.E desc[UR4][R2.64+0x100], R4 ;  /* 0x0001000402007986 */ /* 0x000fe8000c101904 */
[----:B------:R-:W-:Y:S04]  /*60450*/  STG.E desc[UR4][R2.64+0x80], R5 ;  /* 0x0000800502007986 */ /* 0x000fe8000c101904 */
[----:B------:R-:W-:Y:S04]  /*60460*/  STG.E desc[UR4][R2.64+0x180], R5 ;  /* 0x0001800502007986 */ /* 0x000fe8000c101904 */
[----:B-1----:R-:W-:Y:S01]  /*60470*/  STG.E desc[UR4][R8.64], RZ ;  /* 0x000000ff08007986 */ /* 0x002fe2000c101904 */
[----:B------:R-:W-:Y:S05]  /*60480*/  EXIT ;  /* 0x000000000000794d */ /* 0x000fea0003800000 */
.L_x_5:
        /* <DEDUP_REMOVED lines=15> */
.L_x_29:


//--------------------- .text._Z22mma_f16f16f16_16_16_16PvPi --------------------------
	.section	.text._Z22mma_f16f16f16_16_16_16PvPi,"ax",@progbits
	.align	128
        .global         _Z22mma_f16f16f16_16_16_16PvPi
        .type           _Z22mma_f16f16f16_16_16_16PvPi,@function
        .size           _Z22mma_f16f16f16_16_16_16PvPi,(.L_x_30 - _Z22mma_f16f16f16_16_16_16PvPi)
        .other          _Z22mma_f16f16f16_16_16_16PvPi,@"STO_CUDA_ENTRY STV_DEFAULT"
_Z22mma_f16f16f16_16_16_16PvPi:
.text._Z22mma_f16f16f16_16_16_16PvPi:
        /* <DEDUP_REMOVED lines=24649> */
.L_x_6:
        /* <DEDUP_REMOVED lines=15> */
.L_x_30:


//--------------------- .text._Z19mma_s8s8s32_32_8_16PvPi --------------------------
	.section	.text._Z19mma_s8s8s32_32_8_16PvPi,"ax",@progbits
	.align	128
        .global         _Z19mma_s8s8s32_32_8_16PvPi
        .type           _Z19mma_s8s8s32_32_8_16PvPi,@function
        .size           _Z19mma_s8s8s32_32_8_16PvPi,(.L_x_31 - _Z19mma_s8s8s32_32_8_16PvPi)
        .other          _Z19mma_s8s8s32_32_8_16PvPi,@"STO_CUDA_ENTRY STV_DEFAULT"
_Z19mma_s8s8s32_32_8_16PvPi:
.text._Z19mma_s8s8s32_32_8_16PvPi:
[----:B------:R-:W-:Y:S01]  /*0000*/  LDC R1, c[0x0][0x37c] ;  /* 0x0000df00ff017b82 */ /* 0x000fe20000000800 */
[----:B------:R-:W-:Y:S02]  /*0010*/  CS2R R4, SRZ ;  /* 0x0000000000047805 */ /* 0x000fe4000001ff00 */
[----:B------:R-:W-:Y:S01]  /*0020*/  CS2R R2, SRZ ;  /* 0x0000000000027805 */ /* 0x000fe2000001ff00 */
[----:B------:R-:W-:-:S04]  /*0030*/  NOP ;  /* 0x0000000000007918 */ /* 0x000fc80000000000 */
[----:B------:R-:W-:Y:S01]  /*0040*/  IMMA.16816.S8.S8 R4, R4.ROW, RZ.COL, RZ ;  /* 0x000000ff04047237 */ /* 0x000fe200004054ff */
[----:B------:R-:W-:Y:S01]  /*0050*/  NOP ;  /* 0x0000000000007918 */ /* 0x000fe20000000000 */
[----:B------:R-:W-:Y:S01]  /*0060*/  NOP ;  /* 0x0000000000007918 */ /* 0x000fe20000000000 */
[----:B------:R-:W-:Y:S01]  /*0070*/  NOP ;  /* 0x0000000000007918 */ /* 0x000fe20000000000 */
[----:B------:R-:W-:-:S15]  /*0080*/  NOP ;  /* 0x0000000000007918 */ /* 0x000fde0000000000 */
[----:B------:R-:W-:-:S01]  /*0090*/  NOP ;  /* 0x0000000000007918 */ /* 0x000fc20000000000 */
[----:B------:R-:W-:Y:S01]  /*00a0*/  IMMA.16816.S8.S8 R4, R2.ROW, RZ.COL, R4 ;  /* 0x000000ff02047237 */ /* 0x000fe20000405404 */
        /* <DEDUP_REMOVED lines=1526> */
[----:B------:R-:W0:-:S15]  /*6010*/  LDCU.64 UR4, c[0x0][0x358] ;  /* 0x00006b00ff0477ac */ /* 0x000e1e0008000a00 */
[----:B------:R-:W-:-:S02]  /*6020*/  NOP ;  /* 0x0000000000007918 */ /* 0x000fc40000000000 */
[----:B------:R-:W-:-:S15]  /*6030*/  IMMA.16816.S8.S8 R4, R2.ROW, RZ.COL, R4 ;  /* 0x000000ff02047237 */ /* 0x000fde0000405404 */
[----:B------:R-:W-:-:S05]  /*6040*/  NOP ;  /* 0x0000000000007918 */ /* 0x000fca0000000000 */
        /* <DEDUP_REMOVED lines=1532> */
[----:B------:R-:W-:Y:S01]  /*c010*/  IMMA.16816.S8.S8 R4, R2.ROW, RZ.COL, R4 ;  /* 0x000000ff02047237 */ /* 0x000fe20000405404 */
[----:B------:R-:W-:Y:S01]  /*c020*/  CS2R R2, SRZ ;  /* 0x0000000000027805 */ /* 0x000fe2000001ff00 */
        /* <DEDUP_REMOVED lines=1535> */
[----:B------:R-:W-:Y:S01]  /*12020*/  CS2R R8, SRZ ;  /* 0x0000000000087805 */ /* 0x000fe2000001ff00 */
[----:B------:R-:W-:-:S15]  /*12030*/  NOP ;  /* 0x0000000000007918 */ /* 0x000fde0000000000 */
[----:B------:R-:W-:-:S03]  /*12040*/  NOP ;  /* 0x0000000000007918 */ /* 0x000fc60000000000 */
        /* <DEDUP_REMOVED lines=6142> */
[----:B------:R-:W-:-:S15]  /*2a030*/  CS2R R8, SRZ ;  /* 0x0000000000087805 */ /* 0x000fde000001ff00 */
[----:B------:R-:W-:-:S01]  /*2a040*/  NOP ;  /* 0x0000000000007918 */ /* 0x000fc20000000000 */
[----:B------:R-:W-:Y:S01]  /*2a050*/  IMMA.16816.S8.S8 R4, R2.ROW, RZ.COL, R4 ;  /* 0x000000ff02047237 */ /* 0x000fe20000405404 */
[----:B------:R-:W-:-:S15]  /*2a060*/  NOP ;  /* 0x0000000000007918 */ /* 0x000fde0000000000 */
[----:B------:R-:W-:-:S04]  /*2a070*/  NOP ;  /* 0x0000000000007918 */ /* 0x000fc80000000000 */
        /* <DEDUP_REMOVED lines=12258> */
[----:B------:R-:W1:-:S15]  /*59ea0*/  S2R R11, SR_LANEID ;  /* 0x00000000000b7919 */ /* 0x000e5e0000000000 */
[----:B------:R-:W-:-:S01]  /*59eb0*/  NOP ;  /* 0x0000000000007918 */ /* 0x000fc20000000000 */
[----:B------:R-:W-:Y:S01]  /*59ec0*/  IMMA.16816.S8.S8 R4, R2.ROW, RZ.COL, R4 ;  /* 0x000000ff02047237 */ /* 0x000fe20000405404 */
[----:B------:R-:W-:Y:S01]  /*59ed0*/  NOP ;  /* 0x0000000000007918 */ /* 0x000fe20000000000 */
[----:B------:R-:W2:Y:S01]  /*59ee0*/  S2R R9, SR_TID.Y ;  /* 0x0000000000097919 */ /* 0x000ea20000002200 */
        /* <DEDUP_REMOVED lines=29> */
[----:B------:R-:W-:Y:S01]  /*5a0c0*/  CS2R R12, SRZ ;  /* 0x00000000000c7805 */ /* 0x000fe2000001ff00 */
[----:B------:R-:W-:-:S15]  /*5a0d0*/  NOP ;  /* 0x0000000000007918 */ /* 0x000fde0000000000 */
        /* <DEDUP_REMOVED lines=1534> */
[----:B------:R-:W3:Y:S01]  /*600c0*/  LDC.64 R2, c[0x0][0x380] ;  /* 0x0000e000ff027b82 */ /* 0x000ee20000000a00 */
[----:B--2---:R-:W-:-:S15]  /*600d0*/  IMAD.SHL.U32 R9, R9, 0x100, RZ ;  /* 0x0000010009097824 */ /* 0x004fde00078e00ff */
[----:B------:R-:W-:-:S03]  /*600e0*/  NOP ;  /* 0x0000000000007918 */ /* 0x000fc60000000000 */
[----:B------:R-:W-:Y:S01]  /*600f0*/  IMMA.16816.S8.S8 R4, R12.ROW, RZ.COL, R4 ;  /* 0x000000ff0c047237 */ /* 0x000fe20000405404 */
[----:B-1----:R-:W-:Y:S01]  /*60100*/  LOP3.LUT R8, R11, 0x3, RZ, 0xc0, !PT ;  /* 0x000000030b087812 */ /* 0x002fe200078ec0ff */
[----:B------:R-:W-:Y:S01]  /*60110*/  NOP ;  /* 0x0000000000007918 */ /* 0x000fe20000000000 */
[----:B------:R-:W-:Y:S01]  /*60120*/  SHF.R.U32.HI R11, RZ, 0x2, R11 ;  /* 0x00000002ff0b7819 */ /* 0x000fe2000001160b */
[----:B---3--:R-:W-:Y:S01]  /*60130*/  IMAD.WIDE.U32 R2, R9, 0x4, R2 ;  /* 0x0000000409027825 */ /* 0x008fe200078e0002 */
[----:B------:R-:W-:-:S03]  /*60140*/  NOP ;  /* 0x0000000000007918 */ /* 0x000fc60000000000 */
[----:B------:R-:W-:Y:S01]  /*60150*/  IMAD.MOV.U32 R9, RZ, RZ, RZ ;  /* 0x000000ffff097224 */ /* 0x000fe200078e00ff */
[----:B------:R-:W-:Y:S01]  /*60160*/  NOP ;  /* 0x0000000000007918 */ /* 0x000fe20000000000 */
[----:B------:R-:W-:Y:S01]  /*60170*/  IMAD.WIDE.U32 R8, R11, 0x4, R8 ;  /* 0x000000040b087825 */ /* 0x000fe200078e0008 */
[----:B------:R-:W-:Y:S02]  /*60180*/  CS2R R10, SRZ ;  /* 0x00000000000a7805 */ /* 0x000fe4000001ff00 */
[----:B------:R-:W-:-:S07]  /*60190*/  LEA R2, P0, R8, R2, 0x3 ;  /* 0x0000000208027211 */ /* 0x000fce00078018ff */
[----:B------:R-:W-:Y:S01]  /*601a0*/  IMMA.16816.S8.S8 R4, R10.ROW, RZ.COL, R4 ;  /* 0x000000ff0a047237 */ /* 0x000fe20000405404 */
[----:B------:R-:W-:Y:S02]  /*601b0*/  LEA.HI.X R3, R8, R3, R9, 0x3, P0 ;  /* 0x0000000308037211 */ /* 0x000fe400000f1c09 */
[----:B------:R-:W1:-:S15]  /*601c0*/  LDC.64 R8, c[0x0][0x388] ;  /* 0x0000e200ff087b82 */ /* 0x000e5e0000000a00 */
[----:B------:R-:W-:-:S01]  /*601d0*/  NOP ;  /* 0x0000000000007918 */ /* 0x000fc20000000000 */
[----:B0-----:R-:W-:Y:S04]  /*601e0*/  STG.E.64 desc[UR4][R2.64], R4 ;  /* 0x0000000402007986 */ /* 0x001fe8000c101b04 */
[----:B------:R-:W-:Y:S04]  /*601f0*/  STG.E.64 desc[UR4][R2.64+0x200], R4 ;  /* 0x0002000402007986 */ /* 0x000fe8000c101b04 */
[----:B------:R-:W-:Y:S04]  /*60200*/  STG.E.64 desc[UR4][R2.64+0x100], R6 ;  /* 0x0001000602007986 */ /* 0x000fe8000c101b04 */
[----:B------:R-:W-:Y:S04]  /*60210*/  STG.E.64 desc[UR4][R2.64+0x300], R6 ;  /* 0x0003000602007986 */ /* 0x000fe8000c101b04 */
[----:B-1----:R-:W-:Y:S01]  /*60220*/  STG.E desc[UR4][R8.64], RZ ;  /* 0x000000ff08007986 */ /* 0x002fe2000c101904 */
[----:B------:R-:W-:Y:S05]  /*60230*/  EXIT ;  /* 0x000000000000794d */ /* 0x000fea0003800000 */
.L_x_7:
        /* <DEDUP_REMOVED lines=12> */
.L_x_31:


//--------------------- .text._Z20mma_s8s8s32_16_16_16PvPi --------------------------
	.section	.text._Z20mma_s8s8s32_16_16_16PvPi,"ax",@progbits
	.align	128
        .global         _Z20mma_s8s8s32_16_16_16PvPi
        .type           _Z20mma_s8s8s32_16_16_16PvPi,@function
        .size           _Z20mma_s8s8s32_16_16_16PvPi,(.L_x_32 - _Z20mma_s8s8s32_16_16_16PvPi)
        .other          _Z20mma_s8s8s32_16_16_16PvPi,@"STO_CUDA_ENTRY STV_DEFAULT"
_Z20mma_s8s8s32_16_16_16PvPi:
.text._Z20mma_s8s8s32_16_16_16PvPi:
        /* <DEDUP_REMOVED lines=24612> */
.L_x_8:
        /* <DEDUP_REMOVED lines=12> */
.L_x_32:


//--------------------- .text._Z19mma_f8f8f32_16_8_32PvPi --------------------------
	.section	.text._Z19mma_f8f8f32_16_8_32PvPi,"ax",@progbits
	.align	128
        .global         _Z19mma_f8f8f32_16_8_32PvPi
        .type           _Z19mma_f8f8f32_16_8_32PvPi,@function
        .size           _Z19mma_f8f8f32_16_8_32PvPi,(.L_x_33 - _Z19mma_f8f8f32_16_8_32PvPi)
        .other          _Z19mma_f8f8f32_16_8_32PvPi,@"STO_CUDA_ENTRY STV_DEFAULT"
_Z19mma_f8f8f32_16_8_32PvPi:
.text._Z19mma_f8f8f32_16_8_32PvPi:
[----:B------:R-:W-:Y:S01]  /*0000*/  LDC R1, c[0x0][0x37c] ;  /* 0x0000df00ff017b82 */ /* 0x000fe20000000800 */
[----:B------:R-:W-:Y:S02]  /*0010*/  CS2R R2, SRZ ;  /* 0x0000000000027805 */ /* 0x000fe4000001ff00 */
[----:B------:R-:W-:Y:S01]  /*0020*/  CS2R R8, SRZ ;  /* 0x0000000000087805 */ /* 0x000fe2000001ff00 */
[----:B------:R-:W0:Y:S01]  /*0030*/  LDCU.64 UR6, c[0x0][0x358] ;  /* 0x00006b00ff0677ac */ /* 0x000e220008000a00 */
[----:B------:R-:W-:-:S05]  /*0040*/  UMOV UR4, URZ ;  /* 0x000000ff00047c82 */ /* 0x000fca0008000000 */
.L_x_9:
[----:B------:R-:W-:Y:S01]  /*0050*/  F2FP.F16.E4M3.UNPACK_B R4, RZ ;  /* 0x000000ffff04723e */ /* 0x000fe200020006ff */
[----:B------:R-:W-:-:S03]  /*0060*/  NOP ;  /* 0x0000000000007918 */ /* 0x000fc60000000000 */
[-C--:B------:R-:W-:Y:S01]  /*0070*/  MOV R10, R4.reuse ;  /* 0x00000004000a7202 */ /* 0x080fe20000000f00 */
[----:B------:R-:W-:Y:S01]  /*0080*/  NOP ;  /* 0x0000000000007918 */ /* 0x000fe20000000000 */
[-C--:B------:R-:W-:Y:S01]  /*0090*/  MOV R11, R4.reuse ;  /* 0x00000004000b7202 */ /* 0x080fe20000000f00 */
[----:B------:R-:W-:Y:S01]  /*00a0*/  NOP ;  /* 0x0000000000007918 */ /* 0x000fe20000000000 */
[-C--:B------:R-:W-:Y:S01]  /*00b0*/  MOV R5, R4.reuse ;  /* 0x0000000400057202 */ /* 0x080fe20000000f00 */
[----:B------:R-:W-:Y:S01]  /*00c0*/  NOP ;  /* 0x0000000000007918 */ /* 0x000fe20000000000 */
[-C--:B------:R-:W-:Y:S01]  /*00d0*/  MOV R6, R4.reuse ;  /* 0x0000000400067202 */ /* 0x080fe20000000f00 */
[----:B------:R-:W-:Y:S01]  /*00e0*/  NOP ;  /* 0x0000000000007918 */ /* 0x000fe20000000000 */
[----:B------:R-:W-:Y:S01]  /*00f0*/  MOV R7, R4 ;  /* 0x0000000400077202 */ /* 0x000fe20000000f00 */
[----:B------:R-:W-:-:S06]  /*0100*/  NOP ;  /* 0x0000000000007918 */ /* 0x000fcc0000000000 */
        /* <DEDUP_REMOVED lines=10> */
[----:B------:R-:W-:-:S01]  /*01b0*/  NOP ;  /* 0x0000000000007918 */ /* 0x000fc20000000000 */
[----:B------:R-:W-:Y:S01]  /*01c0*/  FADD R0, R5, R9 ;  /* 0x0000000905007221 */ /* 0x000fe20000000000 */
        /* <DEDUP_REMOVED lines=203> */
[----:B------:R-:W-:Y:S01]  /*0e80*/  NOP ;  /* 0x0000000000007918 */ /* 0x000fe20000000000 */
[----:B------:R-:W-:Y:S01]  /*0e90*/  FADD R9, R6, R9 ;  /* 0x0000000906097221 */ /* 0x000fe20000000000 */
[----:B------:R-:W-:Y:S01]  /*0ea0*/  NOP ;  /* 0x0000000000007918 */ /* 0x000fe20000000000 */
[----:B------:R-:W-:Y:S01]  /*0eb0*/  FADD R11, R4, R11 ;  /* 0x0000000b040b7221 */ /* 0x000fe20000000000 */
[----:B------:R-:W-:Y:S01]  /*0ec0*/  FADD R0, R5, R0 ;  /* 0x0000000005007221 */ /* 0x000fe20000000000 */
[----:B------:R-:W-:Y:S01]  /*0ed0*/  FADD R2, R7, R2 ;  /* 0x0000000207027221 */ /* 0x000fe20000000000 */
[----:B------:R-:W-:Y:S01]  /*0ee0*/  NOP ;  /* 0x0000000000007918 */ /* 0x000fe20000000000 */
[----:B------:R-:W-:Y:S01]  /*0ef0*/  NOP ;  /* 0x0000000000007918 */ /* 0x000fe20000000000 */
        /* <DEDUP_REMOVED lines=63> */
[----:B------:R-:W-:Y:S01]  /*12f0*/  UIADD3 UR4, UPT, UPT, UR4, 0x40, URZ ;  /* 0x0000004004047890 */ /* 0x000fe2000fffe0ff */
        /* <DEDUP_REMOVED lines=8> */
[----:B------:R-:W-:Y:S01]  /*1380*/  UISETP.NE.AND UP0, UPT, UR4, 0x2000, UPT ;  /* 0x000020000400788c */ /* 0x000fe2000bf05270 */
        /* <DEDUP_REMOVED lines=24> */
[----:B------:R-:W-:Y:S05]  /*1510*/  BRA.U UP0, `(.L_x_9) ;  /* 0xffffffe900cc7547 */ /* 0x000fea000b83ffff */
[----:B------:R-:W1:Y:S01]  /*1520*/  S2R R7, SR_LANEID ;  /* 0x0000000000077919 */ /* 0x000e620000000000 */
[----:B------:R-:W2:Y:S01]  /*1530*/  LDCU.64 UR8, c[0x0][0x380] ;  /* 0x00007000ff0877ac */ /* 0x000ea20008000a00 */
[----:B------:R-:W3:Y:S01]  /*1540*/  LDC.64 R12, c[0x0][0x388] ;  /* 0x0000e200ff0c7b82 */ /* 0x000ee20000000a00 */
[----:B------:R-:W-:Y:S01]  /*1550*/  MOV R5, RZ ;  /* 0x000000ff00057202 */ /* 0x000fe20000000f00 */
[----:B--2---:R-:W-:-:S04]  /*1560*/  UIADD3 UR4, UP0, UPT, UR8, 0x100, URZ ;  /* 0x0000010008047890 */ /* 0x004fc8000ff1e0ff */
[----:B------:R-:W-:Y:S01]  /*1570*/  UIADD3.X UR5, UPT, UPT, URZ, UR9, URZ, UP0, !UPT ;  /* 0x00000009ff057290 */ /* 0x000fe200087fe4ff */
[----:B-1----:R-:W-:Y:S02]  /*1580*/  LOP3.LUT R4, R7, 0x3, RZ, 0xc0, !PT ;  /* 0x0000000307047812 */ /* 0x002fe400078ec0ff */
[----:B------:R-:W-:-:S05]  /*1590*/  SHF.R.U32.HI R7, RZ, 0x2, R7 ;  /* 0x00000002ff077819 */ /* 0x000fca0000011607 */
[----:B------:R-:W-:-:S03]  /*15a0*/  IMAD.WIDE.U32 R4, R7, 0x4, R4 ;  /* 0x0000000407047825 */ /* 0x000fc600078e0004 */
[C---:B------:R-:W-:Y:S02]  /*15b0*/  LEA R6, P0, R4.reuse, UR8, 0x3 ;  /* 0x0000000804067c11 */ /* 0x040fe4000f8018ff */
[C---:B------:R-:W-:Y:S02]  /*15c0*/  LEA R10, P1, R4.reuse, UR4, 0x3 ;  /* 0x00000004040a7c11 */ /* 0x040fe4000f8218ff */
[C-C-:B------:R-:W-:Y:S02]  /*15d0*/  LEA.HI.X R7, R4.reuse, UR9, R5.reuse, 0x3, P0 ;  /* 0x0000000904077c11 */ /* 0x140fe400080f1c05 */
[----:B------:R-:W-:-:S03]  /*15e0*/  LEA.HI.X R11, R4, UR5, R5, 0x3, P1 ;  /* 0x00000005040b7c11 */ /* 0x000fc600088f1c05 */
[----:B0-----:R-:W-:Y:S04]  /*15f0*/  STG.E.64 desc[UR6][R6.64], R8 ;  /* 0x0000000806007986 */ /* 0x001fe8000c101b06 */
[----:B------:R-:W-:Y:S04]  /*1600*/  STG.E.64 desc[UR6][R10.64], R2 ;  /* 0x000000020a007986 */ /* 0x000fe8000c101b06 */
[----:B---3--:R-:W-:Y:S01]  /*1610*/  STG.E desc[UR6][R12.64], RZ ;  /* 0x000000ff0c007986 */ /* 0x008fe2000c101906 */
[----:B------:R-:W-:Y:S05]  /*1620*/  EXIT ;  /* 0x000000000000794d */ /* 0x000fea0003800000 */
.L_x_10:
        /* <DEDUP_REMOVED lines=13> */
.L_x_33:


//--------------------- .text._Z19mma_f8f8f16_16_8_32PvPi --------------------------
	.section	.text._Z19mma_f8f8f16_16_8_32PvPi,"ax",@progbits
	.align	128
        .global         _Z19mma_f8f8f16_16_8_32PvPi
        .type           _Z19mma_f8f8f16_16_8_32PvPi,@function
        .size           _Z19mma_f8f8f16_16_8_32PvPi,(.L_x_34 - _Z19mma_f8f8f16_16_8_32PvPi)
        .other          _Z19mma_f8f8f16_16_8_32PvPi,@"STO_CUDA_ENTRY STV_DEFAULT"
_Z19mma_f8f8f16_16_8_32PvPi:
.text._Z19mma_f8f8f16_16_8_32PvPi:
[----:B------:R-:W-:Y:S01]  /*0000*/  LDC R1, c[0x0][0x37c] ;  /* 0x0000df00ff017b82 */ /* 0x000fe20000000800 */
[----:B------:R-:W-:Y:S01]  /*0010*/  CS2R R4, SRZ ;  /* 0x0000000000047805 */ /* 0x000fe2000001ff00 */
[----:B------:R-:W0:Y:S01]  /*0020*/  LDCU.64 UR6, c[0x0][0x358] ;  /* 0x00006b00ff0677ac */ /* 0x000e220008000a00 */
[----:B------:R-:W-:-:S05]  /*0030*/  UMOV UR4, URZ ;  /* 0x000000ff00047c82 */ /* 0x000fca0008000000 */
.L_x_11:
        /* <DEDUP_REMOVED lines=12> */
[----:B------:R-:W-:Y:S01]  /*0100*/  HMMA.16816.F16 R2, R8, R2, RZ ;  /* 0x000000020802723c */ /* 0x000fe200000008ff */
[-C--:B------:R-:W-:Y:S01]  /*0110*/  MOV R6, R8.reuse ;  /* 0x0000000800067202 */ /* 0x080fe20000000f00 */
[----:B------:R-:W-:Y:S01]  /*0120*/  NOP ;  /* 0x0000000000007918 */ /* 0x000fe20000000000 */
[----:B------:R-:W-:Y:S01]  /*0130*/  MOV R7, R8 ;  /* 0x0000000800077202 */ /* 0x000fe20000000f00 */
[----:B------:R-:W-:Y:S01]  /*0140*/  NOP ;  /* 0x0000000000007918 */ /* 0x000fe20000000000 */
[----:B------:R-:W-:-:S15]  /*0150*/  NOP ;  /* 0x0000000000007918 */ /* 0x000fde0000000000 */
[----:B------:R-:W-:Y:S01]  /*0160*/  HMMA.16816.F16 R2, R8, R6, R2 ;  /* 0x000000060802723c */ /* 0x000fe20000000802 */
[----:B------:R-:W-:Y:S01]  /*0170*/  NOP ;  /* 0x0000000000007918 */ /* 0x000fe20000000000 */
[----:B------:R-:W-:Y:S01]  /*0180*/  NOP ;  /* 0x0000000000007918 */ /* 0x000fe20000000000 */
[----:B------:R-:W-:-:S15]  /*0190*/  NOP ;  /* 0x0000000000007918 */ /* 0x000fde0000000000 */
[----:B------:R-:W-:-:S01]  /*01a0*/  NOP ;  /* 0x0000000000007918 */ /* 0x000fc20000000000 */
[C---:B------:R-:W-:Y:S01]  /*01b0*/  HADD2 R4, R2.reuse, R4 ;  /* 0x0000000402047230 */ /* 0x040fe20000000000 */
[----:B------:R-:W-:Y:S01]  /*01c0*/  NOP ;  /* 0x0000000000007918 */ /* 0x000fe20000000000 */
        /* <DEDUP_REMOVED lines=71> */
[----:B------:R-:W-:Y:S01]  /*0640*/  UIADD3 UR4, UPT, UPT, UR4, 0x40, URZ ;  /* 0x0000004004047890 */ /* 0x000fe2000fffe0ff */
        /* <DEDUP_REMOVED lines=9> */
[----:B------:R-:W-:Y:S01]  /*06e0*/  UISETP.NE.AND UP0, UPT, UR4, 0x2000, UPT ;  /* 0x000020000400788c */ /* 0x000fe2000bf05270 */
        /* <DEDUP_REMOVED lines=22> */
[----:B------:R-:W-:Y:S01]  /*0850*/  HADD2 R5, R3, R5 ;  /* 0x0000000503057230 */ /* 0x000fe20000000000 */
[----:B------:R-:W-:Y:S01]  /*0860*/  NOP ;  /* 0x0000000000007918 */ /* 0x000fe20000000000 */
[----:B------:R-:W-:-:S02]  /*0870*/  HADD2 R4, R2, R4 ;  /* 0x0000000402047230 */ /* 0x000fc40000000000 */
[C---:B------:R-:W-:Y:S02]  /*0880*/  HADD2 R5, R3.reuse, R5 ;  /* 0x0000000503057230 */ /* 0x040fe40000000000 */
[C---:B------:R-:W-:Y:S02]  /*0890*/  HADD2 R4, R2.reuse, R4 ;  /* 0x0000000402047230 */ /* 0x040fe40000000000 */
[C---:B------:R-:W-:Y:S02]  /*08a0*/  HADD2 R5, R3.reuse, R5 ;  /* 0x0000000503057230 */ /* 0x040fe40000000000 */
[C---:B------:R-:W-:Y:S02]  /*08b0*/  HADD2 R4, R2.reuse, R4 ;  /* 0x0000000402047230 */ /* 0x040fe40000000000 */
[----:B------:R-:W-:Y:S02]  /*08c0*/  HADD2 R5, R3, R5 ;  /* 0x0000000503057230 */ /* 0x000fe40000000000 */
        /* <DEDUP_REMOVED lines=67> */
[----:B------:R-:W-:Y:S01]  /*0d00*/  HADD2 R5, R3, R5 ;  /* 0x0000000503057230 */ /* 0x000fe20000000000 */
[----:B------:R-:W-:Y:S06]  /*0d10*/  BRA.U UP0, `(.L_x_11) ;  /* 0xfffffff100c87547 */ /* 0x000fec000b83ffff */
[----:B------:R-:W1:Y:S01]  /*0d20*/  S2R R7, SR_LANEID ;  /* 0x0000000000077919 */ /* 0x000e620000000000 */
[----:B------:R-:W2:Y:S01]  /*0d30*/  LDCU.64 UR4, c[0x0][0x380] ;  /* 0x00007000ff0477ac */ /* 0x000ea20008000a00 */
[----:B------:R-:W3:Y:S01]  /*0d40*/  LDC.64 R8, c[0x0][0x388] ;  /* 0x0000e200ff087b82 */ /* 0x000ee20000000a00 */
[----:B------:R-:W-:Y:S02]  /*0d50*/  MOV R3, RZ ;  /* 0x000000ff00037202 */ /* 0x000fe40000000f00 */
[----:B-1----:R-:W-:Y:S02]  /*0d60*/  LOP3.LUT R2, R7, 0x3, RZ, 0xc0, !PT ;  /* 0x0000000307027812 */ /* 0x002fe400078ec0ff */
[----:B------:R-:W-:-:S05]  /*0d70*/  SHF.R.U32.HI R7, RZ, 0x2, R7 ;  /* 0x00000002ff077819 */ /* 0x000fca0000011607 */
[----:B------:R-:W-:-:S03]  /*0d80*/  IMAD.WIDE.U32 R2, R7, 0x4, R2 ;  /* 0x0000000407027825 */ /* 0x000fc600078e0002 */
[----:B--2---:R-:W-:-:S04]  /*0d90*/  LEA R6, P0, R2, UR4, 0x3 ;  /* 0x0000000402067c11 */ /* 0x004fc8000f8018ff */
[----:B------:R-:W-:-:S05]  /*0da0*/  LEA.HI.X R7, R2, UR5, R3, 0x3, P0 ;  /* 0x0000000502077c11 */ /* 0x000fca00080f1c03 */
[----:B0-----:R-:W-:Y:S04]  /*0db0*/  STG.E.64 desc[UR6][R6.64], R4 ;  /* 0x0000000406007986 */ /* 0x001fe8000c101b06 */
[----:B---3--:R-:W-:Y:S01]  /*0dc0*/  STG.E desc[UR6][R8.64], RZ ;  /* 0x000000ff08007986 */ /* 0x008fe2000c101906 */
[----:B------:R-:W-:Y:S05]  /*0dd0*/  EXIT ;  /* 0x000000000000794d */ /* 0x000fea0003800000 */
.L_x_12:
        /* <DEDUP_REMOVED lines=10> */
.L_x_34:


//--------------------- .text._Z23mma_mxf8mxf8f32_16_8_32PvPi --------------------------
	.section	.text._Z23mma_mxf8mxf8f32_16_8_32PvPi,"ax",@progbits
	.align	128
        .global         _Z23mma_mxf8mxf8f32_16_8_32PvPi
        .type           _Z23mma_mxf8mxf8f32_16_8_32PvPi,@function
        .size           _Z23mma_mxf8mxf8f32_16_8_32PvPi,(.L_x_35 - _Z23mma_mxf8mxf8f32_16_8_32PvPi)
        .other          _Z23mma_mxf8mxf8f32_16_8_32PvPi,@"STO_CUDA_ENTRY STV_DEFAULT"
_Z23mma_mxf8mxf8f32_16_8_32PvPi:
.text._Z23mma_mxf8mxf8f32_16_8_32PvPi:
[----:B------:R-:W-:Y:S08]  /*0000*/  LDC R1, c[0x0][0x37c] ;  /* 0x0000df00ff017b82 */ /* 0x000ff00000000800 */
[----:B------:R-:W0:Y:S01]  /*0010*/  LDC.64 R2, c[0x0][0x388] ;  /* 0x0000e200ff027b82 */ /* 0x000e220000000a00 */
[----:B------:R-:W0:Y:S01]  /*0020*/  LDCU.64 UR4, c[0x0][0x358] ;  /* 0x00006b00ff0477ac */ /* 0x000e220008000a00 */
[----:B------:R-:W-:-:S05]  /*0030*/  HFMA2 R5, -RZ, RZ, 0, 5.9604644775390625e-08 ;  /* 0x00000001ff057431 */ /* 0x000fca00000001ff */
[----:B0-----:R-:W-:Y:S01]  /*0040*/  STG.E desc[UR4][R2.64], R5 ;  /* 0x0000000502007986 */ /* 0x001fe2000c101904 */
[----:B------:R-:W-:Y:S05]  /*0050*/  EXIT ;  /* 0x000000000000794d */ /* 0x000fea0003800000 */
.L_x_13:
        /* <DEDUP_REMOVED lines=10> */
.L_x_35:


//--------------------- .text._Z23mma_mxf6mxf6f32_16_8_32PvPi --------------------------
	.section	.text._Z23mma_mxf6mxf6f32_16_8_32PvPi,"ax",@progbits
	.align	128
        .global         _Z23mma_mxf6mxf6f32_16_8_32PvPi
        .type           _Z23mma_mxf6mxf6f32_16_8_32PvPi,@function
        .size           _Z23mma_mxf6mxf6f32_16_8_32PvPi,(.L_x_36 - _Z23mma_mxf6mxf6f32_16_8_32PvPi)
        .other          _Z23mma_mxf6mxf6f32_16_8_32PvPi,@"STO_CUDA_ENTRY STV_DEFAULT"
_Z23mma_mxf6mxf6f32_16_8_32PvPi:
.text._Z23mma_mxf6mxf6f32_16_8_32PvPi:
[----:B------:R-:W-:Y:S08]  /*0000*/  LDC R1, c[0x0][0x37c] ;  /* 0x0000df00ff017b82 */ /* 0x000ff00000000800 */
[----:B------:R-:W0:Y:S01]  /*0010*/  LDC.64 R2, c[0x0][0x388] ;  /* 0x0000e200ff027b82 */ /* 0x000e220000000a00 */
[----:B------:R-:W0:Y:S01]  /*0020*/  LDCU.64 UR4, c[0x0][0x358] ;  /* 0x00006b00ff0477ac */ /* 0x000e220008000a00 */
[----:B------:R-:W-:-:S05]  /*0030*/  HFMA2 R5, -RZ, RZ, 0, 5.9604644775390625e-08 ;  /* 0x00000001ff057431 */ /* 0x000fca00000001ff */
[----:B0-----:R-:W-:Y:S01]  /*0040*/  STG.E desc[UR4][R2.64], R5 ;  /* 0x0000000502007986 */ /* 0x001fe2000c101904 */
[----:B------:R-:W-:Y:S05]  /*0050*/  EXIT ;  /* 0x000000000000794d */ /* 0x000fea0003800000 */
.L_x_14:
        /* <DEDUP_REMOVED lines=10> */
.L_x_36:


//--------------------- .text._Z19mma_f6f6f32_16_8_32PvPi --------------------------
	.section	.text._Z19mma_f6f6f32_16_8_32PvPi,"ax",@progbits
	.align	128
        .global         _Z19mma_f6f6f32_16_8_32PvPi
        .type           _Z19mma_f6f6f32_16_8_32PvPi,@function
        .size           _Z19mma_f6f6f32_16_8_32PvPi,(.L_x_37 - _Z19mma_f6f6f32_16_8_32PvPi)
        .other          _Z19mma_f6f6f32_16_8_32PvPi,@"STO_CUDA_ENTRY STV_DEFAULT"
_Z19mma_f6f6f32_16_8_32PvPi:
.text._Z19mma_f6f6f32_16_8_32PvPi:
[----:B------:R-:W-:Y:S08]  /*0000*/  LDC R1, c[0x0][0x37c] ;  /* 0x0000df00ff017b82 */ /* 0x000ff00000000800 */
[----:B------:R-:W0:Y:S01]  /*0010*/  LDC.64 R2, c[0x0][0x388] ;  /* 0x0000e200ff027b82 */ /* 0x000e220000000a00 */
[----:B------:R-:W0:Y:S01]  /*0020*/  LDCU.64 UR4, c[0x0][0x358] ;  /* 0x00006b00ff0477ac */ /* 0x000e220008000a00 */
[----:B------:R-:W-:-:S05]  /*0030*/  HFMA2 R5, -RZ, RZ, 0, 5.9604644775390625e-08 ;  /* 0x00000001ff057431 */ /* 0x000fca00000001ff */
[----:B0-----:R-:W-:Y:S01]  /*0040*/  STG.E desc[UR4][R2.64], R5 ;  /* 0x0000000502007986 */ /* 0x001fe2000c101904 */
[----:B------:R-:W-:Y:S05]  /*0050*/  EXIT ;  /* 0x000000000000794d */ /* 0x000fea0003800000 */
.L_x_15:
        /* <DEDUP_REMOVED lines=10> */
.L_x_37:


//--------------------- .text._Z19mma_f6f6f16_16_8_32PvPi --------------------------
	.section	.text._Z19mma_f6f6f16_16_8_32PvPi,"ax",@progbits
	.align	128
        .global         _Z19mma_f6f6f16_16_8_32PvPi
        .type           _Z19mma_f6f6f16_16_8_32PvPi,@function
        .size           _Z19mma_f6f6f16_16_8_32PvPi,(.L_x_38 - _Z19mma_f6f6f16_16_8_32PvPi)
        .other          _Z19mma_f6f6f16_16_8_32PvPi,@"STO_CUDA_ENTRY STV_DEFAULT"
_Z19mma_f6f6f16_16_8_32PvPi:
.text._Z19mma_f6f6f16_16_8_32PvPi:
[----:B------:R-:W-:Y:S08]  /*0000*/  LDC R1, c[0x0][0x37c] ;  /* 0x0000df00ff017b82 */ /* 0x000ff00000000800 */
[----:B------:R-:W0:Y:S01]  /*0010*/  LDC.64 R2, c[0x0][0x388] ;  /* 0x0000e200ff027b82 */ /* 0x000e220000000a00 */
[----:B------:R-:W0:Y:S01]  /*0020*/  LDCU.64 UR4, c[0x0][0x358] ;  /* 0x00006b00ff0477ac */ /* 0x000e220008000a00 */
[----:B------:R-:W-:-:S05]  /*0030*/  HFMA2 R5, -RZ, RZ, 0, 5.9604644775390625e-08 ;  /* 0x00000001ff057431 */ /* 0x000fca00000001ff */
[----:B0-----:R-:W-:Y:S01]  /*0040*/  STG.E desc[UR4][R2.64], R5 ;  /* 0x0000000502007986 */ /* 0x001fe2000c101904 */
[----:B------:R-:W-:Y:S05]  /*0050*/  EXIT ;  /* 0x000000000000794d */ /* 0x000fea0003800000 */
.L_x_16:
        /* <DEDUP_REMOVED lines=10> */
.L_x_38:


//--------------------- .text._Z19mma_f4f4f32_16_8_32PvPi --------------------------
	.section	.text._Z19mma_f4f4f32_16_8_32PvPi,"ax",@progbits
	.align	128
        .global         _Z19mma_f4f4f32_16_8_32PvPi
        .type           _Z19mma_f4f4f32_16_8_32PvPi,@function
        .size           _Z19mma_f4f4f32_16_8_32PvPi,(.L_x_39 - _Z19mma_f4f4f32_16_8_32PvPi)
        .other          _Z19mma_f4f4f32_16_8_32PvPi,@"STO_CUDA_ENTRY STV_DEFAULT"
_Z19mma_f4f4f32_16_8_32PvPi:
.text._Z19mma_f4f4f32_16_8_32PvPi:
[----:B------:R-:W-:Y:S08]  /*0000*/  LDC R1, c[0x0][0x37c] ;  /* 0x0000df00ff017b82 */ /* 0x000ff00000000800 */
[----:B------:R-:W0:Y:S01]  /*0010*/  LDC.64 R2, c[0x0][0x388] ;  /* 0x0000e200ff027b82 */ /* 0x000e220000000a00 */
[----:B------:R-:W0:Y:S01]  /*0020*/  LDCU.64 UR4, c[0x0][0x358] ;  /* 0x00006b00ff0477ac */ /* 0x000e220008000a00 */
[----:B------:R-:W-:-:S05]  /*0030*/  HFMA2 R5, -RZ, RZ, 0, 5.9604644775390625e-08 ;  /* 0x00000001ff057431 */ /* 0x000fca00000001ff */
[----:B0-----:R-:W-:Y:S01]  /*0040*/  STG.E desc[UR4][R2.64], R5 ;  /* 0x0000000502007986 */ /* 0x001fe2000c101904 */
[----:B------:R-:W-:Y:S05]  /*0050*/  EXIT ;  /* 0x000000000000794d */ /* 0x000fea0003800000 */
.L_x_17:
        /* <DEDUP_REMOVED lines=10> */
.L_x_39:


//--------------------- .text._Z19mma_f4f4f16_16_8_32PvPi --------------------------
	.section	.text._Z19mma_f4f4f16_16_8_32PvPi,"ax",@progbits
	.align	128
        .global         _Z19mma_f4f4f16_16_8_32PvPi
        .type           _Z19mma_f4f4f16_16_8_32PvPi,@function
        .size           _Z19mma_f4f4f16_16_8_32PvPi,(.L_x_40 - _Z19mma_f4f4f16_16_8_32PvPi)
        .other          _Z19mma_f4f4f16_16_8_32PvPi,@"STO_CUDA_ENTRY STV_DEFAULT"
_Z19mma_f4f4f16_16_8_32PvPi:
.text._Z19mma_f4f4f16_16_8_32PvPi:
[----:B------:R-:W-:Y:S08]  /*0000*/  LDC R1, c[0x0][0x37c] ;  /* 0x0000df00ff017b82 */ /* 0x000ff00000000800 */
[----:B------:R-:W0:Y:S01]  /*0010*/  LDC.64 R2, c[0x0][0x388] ;  /* 0x0000e200ff027b82 */ /* 0x000e220000000a00 */
[----:B------:R-:W0:Y:S01]  /*0020*/  LDCU.64 UR4, c[0x0][0x358] ;  /* 0x00006b00ff0477ac */ /* 0x000e220008000a00 */
[----:B------:R-:W-:-:S05]  /*0030*/  HFMA2 R5, -RZ, RZ, 0, 5.9604644775390625e-08 ;  /* 0x00000001ff057431 */ /* 0x000fca00000001ff */
[----:B0-----:R-:W-:Y:S01]  /*0040*/  STG.E desc[UR4][R2.64], R5 ;  /* 0x0000000502007986 */ /* 0x001fe2000c101904 */
[----:B------:R-:W-:Y:S05]  /*0050*/  EXIT ;  /* 0x000000000000794d */ /* 0x000fea0003800000 */
.L_x_18:
        /* <DEDUP_REMOVED lines=10> */
.L_x_40:


//--------------------- .text._Z23mma_nvf4nvf4f32_16_8_64PvPi --------------------------
	.section	.text._Z23mma_nvf4nvf4f32_16_8_64PvPi,"ax",@progbits
	.align	128
        .global         _Z23mma_nvf4nvf4f32_16_8_64PvPi
        .type           _Z23mma_nvf4nvf4f32_16_8_64PvPi,@function
        .size           _Z23mma_nvf4nvf4f32_16_8_64PvPi,(.L_x_41 - _Z23mma_nvf4nvf4f32_16_8_64PvPi)
        .other          _Z23mma_nvf4nvf4f32_16_8_64PvPi,@"STO_CUDA_ENTRY STV_DEFAULT"
_Z23mma_nvf4nvf4f32_16_8_64PvPi:
.text._Z23mma_nvf4nvf4f32_16_8_64PvPi:
[----:B------:R-:W-:Y:S08]  /*0000*/  LDC R1, c[0x0][0x37c] ;  /* 0x0000df00ff017b82 */ /* 0x000ff00000000800 */
[----:B------:R-:W0:Y:S01]  /*0010*/  LDC.64 R2, c[0x0][0x388] ;  /* 0x0000e200ff027b82 */ /* 0x000e220000000a00 */
[----:B------:R-:W0:Y:S01]  /*0020*/  LDCU.64 UR4, c[0x0][0x358] ;  /* 0x00006b00ff0477ac */ /* 0x000e220008000a00 */
[----:B------:R-:W-:-:S05]  /*0030*/  HFMA2 R5, -RZ, RZ, 0, 5.9604644775390625e-08 ;  /* 0x00000001ff057431 */ /* 0x000fca00000001ff */
[----:B0-----:R-:W-:Y:S01]  /*0040*/  STG.E desc[UR4][R2.64], R5 ;  /* 0x0000000502007986 */ /* 0x001fe2000c101904 */
[----:B------:R-:W-:Y:S05]  /*0050*/  EXIT ;  /* 0x000000000000794d */ /* 0x000fea0003800000 */
.L_x_19:
        /* <DEDUP_REMOVED lines=10> */
.L_x_41:


//--------------------- .text._Z23mma_mxf4mxf4f32_16_8_64PvPi --------------------------
	.section	.text._Z23mma_mxf4mxf4f32_16_8_64PvPi,"ax",@progbits
	.align	128
        .global         _Z23mma_mxf4mxf4f32_16_8_64PvPi
        .type           _Z23mma_mxf4mxf4f32_16_8_64PvPi,@function
        .size           _Z23mma_mxf4mxf4f32_16_8_64PvPi,(.L_x_42 - _Z23mma_mxf4mxf4f32_16_8_64PvPi)
        .other          _Z23mma_mxf4mxf4f32_16_8_64PvPi,@"STO_CUDA_ENTRY STV_DEFAULT"
_Z23mma_mxf4mxf4f32_16_8_64PvPi:
.text._Z23mma_mxf4mxf4f32_16_8_64PvPi:
[----:B------:R-:W-:Y:S08]  /*0000*/  LDC R1, c[0x0][0x37c] ;  /* 0x0000df00ff017b82 */ /* 0x000ff00000000800 */
[----:B------:R-:W0:Y:S01]  /*0010*/  LDC.64 R2, c[0x0][0x388] ;  /* 0x0000e200ff027b82 */ /* 0x000e220000000a00 */
[----:B------:R-:W0:Y:S01]  /*0020*/  LDCU.64 UR4, c[0x0][0x358] ;  /* 0x00006b00ff0477ac */ /* 0x000e220008000a00 */
[----:B------:R-:W-:-:S05]  /*0030*/  HFMA2 R5, -RZ, RZ, 0, 5.9604644775390625e-08 ;  /* 0x00000001ff057431 */ /* 0x000fca00000001ff */
[----:B0-----:R-:W-:Y:S01]  /*0040*/  STG.E desc[UR4][R2.64], R5 ;  /* 0x0000000502007986 */ /* 0x001fe2000c101904 */
[----:B------:R-:W-:Y:S05]  /*0050*/  EXIT ;  /* 0x000000000000794d */ /* 0x000fea0003800000 */
.L_x_20:
        /* <DEDUP_REMOVED lines=10> */
.L_x_42:


//--------------------- .text._Z18mma_s4s4s32_8_8_32PvPi --------------------------
	.section	.text._Z18mma_s4s4s32_8_8_32PvPi,"ax",@progbits
	.align	128
        .global         _Z18mma_s4s4s32_8_8_32PvPi
        .type           _Z18mma_s4s4s32_8_8_32PvPi,@function
        .size           _Z18mma_s4s4s32_8_8_32PvPi,(.L_x_23 - _Z18mma_s4s4s32_8_8_32PvPi)
        .other          _Z18mma_s4s4s32_8_8_32PvPi,@"STO_CUDA_ENTRY STV_DEFAULT"
_Z18mma_s4s4s32_8_8_32PvPi:
.text._Z18mma_s4s4s32_8_8_32PvPi:
[----:B------:R-:W-:Y:S01]  /*0000*/  LDC R1, c[0x0][0x37c] ;  /* 0x0000df00ff017b82 */ /* 0x000fe20000000800 */
[----:B------:R-:W-:Y:S01]  /*0010*/  CS2R R6, SRZ ;  /* 0x0000000000067805 */ /* 0x000fe2000001ff00 */
[----:B------:R-:W0:Y:S01]  /*0020*/  LDCU.64 UR6, c[0x0][0x358] ;  /* 0x00006b00ff0677ac */ /* 0x000e220008000a00 */
[----:B------:R-:W-:-:S05]  /*0030*/  UMOV UR4, URZ ;  /* 0x000000ff00047c82 */ /* 0x000fca0008000000 */
.L_x_21:
[----:B------:R-:W-:Y:S01]  /*0040*/  UIADD3 UR4, UPT, UPT, UR4, 0x40, URZ ;  /* 0x0000004004047890 */ /* 0x000fe2000fffe0ff */
[----:B------:R-:W-:Y:S01]  /*0050*/  IMAD.MOV.U32 R3, RZ, RZ, R6 ;  /* 0x000000ffff037224 */ /* 0x000fe200078e0006 */
[----:B------:R-:W-:Y:S01]  /*0060*/  MOV R0, 0xb0 ;  /* 0x000000b000007802 */ /* 0x000fe20000000f00 */
[----:B------:R-:W-:Y:S01]  /*0070*/  IMAD.MOV.U32 R2, RZ, RZ, R7 ;  /* 0x000000ffff027224 */ /* 0x000fe200078e0007 */
[----:B------:R-:W-:Y:S01]  /*0080*/  UISETP.NE.AND UP0, UPT, UR4, 0x2000, UPT ;  /* 0x000020000400788c */ /* 0x000fe2000bf05270 */
[----:B------:R-:W-:-:S10]  /*0090*/  IMAD.MOV.U32 R12, RZ, RZ, RZ ;  /* 0x000000ffff0c7224 */ /* 0x000fd400078e00ff */
[----:B0-----:R-:W-:Y:S05]  /*00a0*/  CALL.REL.NOINC `($__internal_0_$__cuda_sm_9x_mma_sub_byte_internal_m8n8k32_s4_s4) ;  /* 0x0000001400307944 */ /* 0x001fea0003c00000 */
[----:B------:R-:W-:Y:S01]  /*00b0*/  IMAD.MOV.U32 R3, RZ, RZ, R6 ;  /* 0x000000ffff037224 */ /* 0x000fe200078e0006 */
[----:B------:R-:W-:Y:S01]  /*00c0*/  NOP ;  /* 0x0000000000007918 */ /* 0x000fe20000000000 */
[----:B------:R-:W-:Y:S01]  /*00d0*/  IMAD.MOV.U32 R2, RZ, RZ, R7 ;  /* 0x000000ffff027224 */ /* 0x000fe200078e0007 */
[----:B------:R-:W-:-:S07]  /*00e0*/  MOV R0, 0x100 ;  /* 0x0000010000007802 */ /* 0x000fce0000000f00 */
[----:B------:R-:W-:Y:S05]  /*00f0*/  CALL.REL.NOINC `($__internal_0_$__cuda_sm_9x_mma_sub_byte_internal_m8n8k32_s4_s4) ;  /* 0x00000014001c7944 */ /* 0x000fea0003c00000 */
[----:B------:R-:W-:Y:S01]  /*0100*/  MOV R3, R6 ;  /* 0x0000000600037202 */ /* 0x000fe20000000f00 */
[----:B------:R-:W-:Y:S01]  /*0110*/  IMAD.MOV.U32 R2, RZ, RZ, R7 ;  /* 0x000000ffff027224 */ /* 0x000fe200078e0007 */
[----:B------:R-:W-:Y:S01]  /*0120*/  NOP ;  /* 0x0000000000007918 */ /* 0x000fe20000000000 */
[----:B------:R-:W-:-:S07]  /*0130*/  MOV R0, 0x150 ;  /* 0x0000015000007802 */ /* 0x000fce0000000f00 */
[----:B------:R-:W-:Y:S05]  /*0140*/  CALL.REL.NOINC `($__internal_0_$__cuda_sm_9x_mma_sub_byte_internal_m8n8k32_s4_s4) ;  /* 0x0000001400087944 */ /* 0x000fea0003c00000 */
[----:B------:R-:W-:Y:S01]  /*0150*/  IMAD.MOV.U32 R3, RZ, RZ, R6 ;  /* 0x000000ffff037224 */ /* 0x000fe200078e0006 */
[----:B------:R-:W-:Y:S01]  /*0160*/  NOP ;  /* 0x0000000000007918 */ /* 0x000fe20000000000 */
[----:B------:R-:W-:Y:S01]  /*0170*/  IMAD.MOV.U32 R2, RZ, RZ, R7 ;  /* 0x000000ffff027224 */ /* 0x000fe200078e0007 */
[----:B------:R-:W-:-:S07]  /*0180*/  MOV R0, 0x1a0 ;  /* 0x000001a000007802 */ /* 0x000fce0000000f00 */
[----:B------:R-:W-:Y:S05]  /*0190*/  CALL.REL.NOINC `($__internal_0_$__cuda_sm_9x_mma_sub_byte_internal_m8n8k32_s4_s4) ;  /* 0x0000001000f47944 */ /* 0x000fea0003c00000 */
        /* <DEDUP_REMOVED lines=106> */
[----:B------:R-:W-:Y:S01]  /*0840*/  MOV R2, R7 ;  /* 0x0000000700027202 */ /* 0x000fe20000000f00 */
        /* <DEDUP_REMOVED lines=193> */
[----:B------:R-:W-:Y:S01]  /*1460*/  NOP ;  /* 0x0000000000007918 */ /* 0x000fe20000000000 */
[----:B------:R-:W-:Y:S05]  /*1470*/  BRA.U UP0, `(.L_x_21) ;  /* 0xffffffe900f07547 */ /* 0x000fea000b83ffff */
[----:B------:R-:W0:Y:S01]  /*1480*/  S2R R5, SR_TID.Y ;  /* 0x0000000000057919 */ /* 0x000e220000002200 */
[----:B------:R-:W1:Y:S01]  /*1490*/  LDC.64 R2, c[0x0][0x380] ;  /* 0x0000e000ff027b82 */ /* 0x000e620000000a00 */
[----:B------:R-:W2:Y:S07]  /*14a0*/  S2R R9, SR_LANEID ;  /* 0x0000000000097919 */ /* 0x000eae0000000000 */
[----:B------:R-:W3:Y:S01]  /*14b0*/  LDC.64 R10, c[0x0][0x388] ;  /* 0x0000e200ff0a7b82 */ /* 0x000ee20000000a00 */
[----:B0-----:R-:W-:Y:S01]  /*14c0*/  IMAD.SHL.U32 R5, R5, 0x40, RZ ;  /* 0x0000004005057824 */ /* 0x001fe200078e00ff */
[----:B--2---:R-:W-:-:S03]  /*14d0*/  LOP3.LUT R4, R9, 0x3, RZ, 0xc0, !PT ;  /* 0x0000000309047812 */ /* 0x004fc600078ec0ff */
[----:B-1----:R-:W-:Y:S01]  /*14e0*/  IMAD.WIDE.U32 R2, R5, 0x4, R2 ;  /* 0x0000000405027825 */ /* 0x002fe200078e0002 */
[----:B------:R-:W-:-:S03]  /*14f0*/  SHF.R.U32.HI R9, RZ, 0x2, R9 ;  /* 0x00000002ff097819 */ /* 0x000fc60000011609 */
[----:B------:R-:W-:Y:S02]  /*1500*/  IMAD.MOV.U32 R5, RZ, RZ, RZ ;  /* 0x000000ffff057224 */ /* 0x000fe400078e00ff */
[----:B------:R-:W-:-:S03]  /*1510*/  IMAD.WIDE.U32 R4, R9, 0x4, R4 ;  /* 0x0000000409047825 */ /* 0x000fc600078e0004 */
[----:B------:R-:W-:-:S04]  /*1520*/  LEA R2, P0, R4, R2, 0x3 ;  /* 0x0000000204027211 */ /* 0x000fc800078018ff */
[----:B------:R-:W-:-:S05]  /*1530*/  LEA.HI.X R3, R4, R3, R5, 0x3, P0 ;  /* 0x0000000304037211 */ /* 0x000fca00000f1c05 */
[----:B------:R-:W-:Y:S04]  /*1540*/  STG.E.64 desc[UR6][R2.64], R6 ;  /* 0x0000000602007986 */ /* 0x000fe8000c101b06 */
[----:B---3--:R-:W-:Y:S01]  /*1550*/  STG.E desc[UR6][R10.64], RZ ;  /* 0x000000ff0a007986 */ /* 0x008fe2000c101906 */
[----:B------:R-:W-:Y:S05]  /*1560*/  EXIT ;  /* 0x000000000000794d */ /* 0x000fea0003800000 */
        .weak           $__internal_0_$__cuda_sm_9x_mma_sub_byte_internal_m8n8k32_s4_s4
        .type           $__internal_0_$__cuda_sm_9x_mma_sub_byte_internal_m8n8k32_s4_s4,@function
        .size           $__internal_0_$__cuda_sm_9x_mma_sub_byte_internal_m8n8k32_s4_s4,(.L_x_23 - $__internal_0_$__cuda_sm_9x_mma_sub_byte_internal_m8n8k32_s4_s4)
$__internal_0_$__cuda_sm_9x_mma_sub_byte_internal_m8n8k32_s4_s4:
[C---:B------:R-:W-:Y:S01]  /*1570*/  IMAD.SHL.U32 R4, R12.reuse, 0x10000000, RZ ;  /* 0x100000000c047824 */ /* 0x040fe200078e00ff */
[C---:B------:R-:W-:Y:S01]  /*1580*/  LOP3.LUT R5, R12.reuse, 0xf00, RZ, 0xc0, !PT ;  /* 0x00000f000c057812 */ /* 0x040fe200078ec0ff */
[----:B------:R-:W-:Y:S01]  /*1590*/  IMAD.MOV.U32 R11, RZ, RZ, RZ ;  /* 0x000000ffff0b7224 */ /* 0x000fe200078e00ff */
[----:B------:R-:W-:Y:S02]  /*15a0*/  LOP3.LUT R6, R12, 0xf0000, RZ, 0xc0, !PT ;  /* 0x000f00000c067812 */ /* 0x000fe400078ec0ff */
[----:B------:R-:W-:Y:S02]  /*15b0*/  SHF.R.S32.HI R4, RZ, 0x1c, R4 ;  /* 0x0000001cff047819 */ /* 0x000fe40000011404 */
[----:B------:R-:W-:Y:S01]  /*15c0*/  SHF.L.U32 R5, R5, 0x14, RZ ;  /* 0x0000001405057819 */ /* 0x000fe200000006ff */
[----:B------:R-:W-:Y:S01]  /*15d0*/  IMAD.SHL.U32 R6, R6, 0x1000, RZ ;  /* 0x0000100006067824 */ /* 0x000fe200078e00ff */
[----:B------:R-:W-:Y:S02]  /*15e0*/  LOP3.LUT R4, R4, 0xff, RZ, 0xc0, !PT ;  /* 0x000000ff04047812 */ /* 0x000fe400078ec0ff */
[----:B------:R-:W-:-:S02]  /*15f0*/  SHF.R.S32.HI R7, RZ, 0x14, R5 ;  /* 0x00000014ff077819 */ /* 0x000fc40000011405 */
[----:B------:R-:W-:Y:S02]  /*1600*/  LOP3.LUT R5, R12, 0xf0, RZ, 0xc0, !PT ;  /* 0x000000f00c057812 */ /* 0x000fe400078ec0ff */
[----:B------:R-:W-:Y:S02]  /*1610*/  SHF.R.S32.HI R9, RZ, 0xc, R6 ;  /* 0x0000000cff097819 */ /* 0x000fe40000011406 */
[----:B------:R-:W-:Y:S01]  /*1620*/  LOP3.LUT R4, R4, 0xff00, R7, 0xf8, !PT ;  /* 0x0000ff0004047812 */ /* 0x000fe200078ef807 */
[----:B------:R-:W-:Y:S01]  /*1630*/  IMAD.SHL.U32 R5, R5, 0x1000000, RZ ;  /* 0x0100000005057824 */ /* 0x000fe200078e00ff */
[C---:B------:R-:W-:Y:S02]  /*1640*/  LOP3.LUT R6, R12.reuse, 0xf000, RZ, 0xc0, !PT ;  /* 0x0000f0000c067812 */ /* 0x040fe400078ec0ff */
[----:B------:R-:W-:Y:S02]  /*1650*/  LOP3.LUT R7, R12, 0xf000000, RZ, 0xc0, !PT ;  /* 0x0f0000000c077812 */ /* 0x000fe400078ec0ff */
[----:B------:R-:W-:Y:S01]  /*1660*/  SHF.R.S32.HI R5, RZ, 0x1c, R5 ;  /* 0x0000001cff057819 */ /* 0x000fe20000011405 */
[----:B------:R-:W-:Y:S01]  /*1670*/  IMAD.U32 R6, R6, 0x10000, RZ ;  /* 0x0001000006067824 */ /* 0x000fe200078e00ff */
[----:B------:R-:W-:Y:S01]  /*1680*/  LOP3.LUT R4, R4, 0xff0000, R9, 0xf8, !PT ;  /* 0x00ff000004047812 */ /* 0x000fe200078ef809 */
[----:B------:R-:W-:Y:S01]  /*1690*/  IMAD.SHL.U32 R8, R7, 0x10, RZ ;  /* 0x0000001007087824 */ /* 0x000fe200078e00ff */
[----:B------:R-:W-:-:S02]  /*16a0*/  LOP3.LUT R7, R12, 0xf00000, RZ, 0xc0, !PT ;  /* 0x00f000000c077812 */ /* 0x000fc400078ec0ff */
[----:B------:R-:W-:Y:S02]  /*16b0*/  SHF.R.S32.HI R6, RZ, 0x14, R6 ;  /* 0x00000014ff067819 */ /* 0x000fe40000011406 */
[----:B------:R-:W-:Y:S02]  /*16c0*/  LOP3.LUT R5, R5, 0xff, RZ, 0xc0, !PT ;  /* 0x000000ff05057812 */ /* 0x000fe400078ec0ff */
[----:B------:R-:W-:Y:S02]  /*16d0*/  SHF.R.S32.HI R9, RZ, 0x4, R8 ;  /* 0x00000004ff097819 */ /* 0x000fe40000011408 */
[----:B------:R-:W-:Y:S02]  /*16e0*/  SHF.L.U32 R7, R7, 0x8, RZ ;  /* 0x0000000807077819 */ /* 0x000fe400000006ff */
[----:B------:R-:W-:Y:S02]  /*16f0*/  LOP3.LUT R5, R5, 0xff00, R6, 0xf8, !PT ;  /* 0x0000ff0005057812 */ /* 0x000fe400078ef806 */
[----:B------:R-:W-:-:S02]  /*1700*/  LOP3.LUT R10, R4, 0xff000000, R9, 0xf8, !PT ;  /* 0xff000000040a7812 */ /* 0x000fc400078ef809 */
[----:B------:R-:W-:Y:S02]  /*1710*/  SHF.R.S32.HI R4, RZ, 0xc, R7 ;  /* 0x0000000cff047819 */ /* 0x000fe40000011407 */
[----:B------:R-:W-:Y:S02]  /*1720*/  LOP3.LUT R6, R12, 0xf0000000, RZ, 0xc0, !PT ;  /* 0xf00000000c067812 */ /* 0x000fe400078ec0ff */
[----:B------:R-:W-:Y:S02]  /*1730*/  LOP3.LUT R8, R5, 0xff0000, R4, 0xf8, !PT ;  /* 0x00ff000005087812 */ /* 0x000fe400078ef804 */
[----:B------:R-:W-:Y:S02]  /*1740*/  SHF.R.S32.HI R9, RZ, 0x4, R6 ;  /* 0x00000004ff097819 */ /* 0x000fe40000011406 */
[----:B------:R-:W-:Y:S02]  /*1750*/  IMMA.16816.S8.S8 R4, R10.ROW, R10.COL, RZ ;  /* 0x0000000a0a047237 */ /* 0x000fe400004054ff */
[----:B------:R-:W-:-:S07]  /*1760*/  LOP3.LUT R10, R8, 0xff000000, R9, 0xf8, !PT ;  /* 0xff000000080a7812 */ /* 0x000fce00078ef809 */
[----:B------:R-:W-:-:S15]  /*1770*/  IMMA.16816.S8.S8 R8, R10.ROW, R10.COL, RZ ;  /* 0x0000000a0a087237 */ /* 0x000fde00004054ff */
[----:B------:R-:W-:-:S04]  /*1780*/  NOP ;  /* 0x0000000000007918 */ /* 0x000fc80000000000 */
[----:B------:R-:W-:Y:S01]  /*1790*/  IADD3 R6, PT, PT, R3, R4, R8 ;  /* 0x0000000403067210 */ /* 0x000fe20007ffe008 */
[----:B------:R-:W-:Y:S01]  /*17a0*/  IMAD.MOV.U32 R3, RZ, RZ, 0x0 ;  /* 0x00000000ff037424 */ /* 0x000fe200078e00ff */
[----:B------:R-:W-:Y:S01]  /*17b0*/  IADD3 R7, PT, PT, R2, R5, R9 ;  /* 0x0000000502077210 */ /* 0x000fe20007ffe009 */
[----:B------:R-:W-:-:S04]  /*17c0*/  IMAD.MOV.U32 R2, RZ, RZ, R0 ;  /* 0x000000ffff027224 */ /* 0x000fc800078e0000 */
[----:B------:R-:W-:Y:S05]  /*17d0*/  RET.REL.NODEC R2 `(_Z18mma_s4s4s32_8_8_32PvPi) ;  /* 0xffffffe802087950 */ /* 0x000fea0003c3ffff */
.L_x_22:
        /* <DEDUP_REMOVED lines=10> */
.L_x_23:


//--------------------- .nv.shared.reserved.0     --------------------------
	.section	.nv.shared.reserved.0,"aw",@nobits
	.weak		__nv_reservedSMEM_offset_0_alias
	.size		__nv_reservedSMEM_offset_0_alias, 0, 64
	.other		__nv_reservedSMEM_offset_0_alias,@"STO_CUDA_RESERVED_SHARED STV_DEFAULT"
__nv_reservedSMEM_offset_0_alias:
	.zero		0
	.zero		64


//--------------------- .nv.constant0._Z23mma_tf32tf32f32_16_16_8PvPi --------------------------
	.section	.nv.constant0._Z23mma_tf32tf32f32_16_16_8PvPi,"a",@progbits
	.sectionflags	@""
	.align	4
.nv.constant0._Z23mma_tf32tf32f32_16_16_8PvPi:
	.zero		912


//--------------------- .nv.constant0._Z23mma_bf16bf16f32_32_8_16PvPi --------------------------
	.section	.nv.constant0._Z23mma_bf16bf16f32_32_8_16PvPi,"a",@progbits
	.sectionflags	@""
	.align	4
.nv.constant0._Z23mma_bf16bf16f32_32_8_16PvPi:
	.zero		912


//--------------------- .nv.constant0._Z24mma_bf16bf16f32_16_16_16PvPi --------------------------
	.section	.nv.constant0._Z24mma_bf16bf16f32_16_16_16PvPi,"a",@progbits
	.sectionflags	@""
	.align	4
.nv.constant0._Z24mma_bf16bf16f32_16_16_16PvPi:
	.zero		912


//--------------------- .nv.constant0._Z21mma_f16f16f32_32_8_16PvPi --------------------------
	.section	.nv.constant0._Z21mma_f16f16f32_32_8_16PvPi,"a",@progbits
	.sectionflags	@""
	.align	4
.nv.constant0._Z21mma_f16f16f32_32_8_16PvPi:
	.zero		912


//--------------------- .nv.constant0._Z22mma_f16f16f32_16_16_16PvPi --------------------------
	.section	.nv.constant0._Z22mma_f16f16f32_16_16_16PvPi,"a",@progbits
	.sectionflags	@""
	.align	4
.nv.constant0._Z22mma_f16f16f32_16_16_16PvPi:
	.zero		912


//--------------------- .nv.constant0._Z21mma_f16f16f16_32_8_16PvPi --------------------------
	.section	.nv.constant0._Z21mma_f16f16f16_32_8_16PvPi,"a",@progbits
	.sectionflags	@""
	.align	4
.nv.constant0._Z21mma_f16f16f16_32_8_16PvPi:
	.zero		912


//--------------------- .nv.constant0._Z22mma_f16f16f16_16_16_16PvPi --------------------------
	.section	.nv.constant0._Z22mma_f16f16f16_16_16_16PvPi,"a",@progbits
	.sectionflags	@""
	.align	4
.nv.constant0._Z22mma_f16f16f16_16_16_16PvPi:
	.zero		912


//--------------------- .nv.constant0._Z19mma_s8s8s32_32_8_16PvPi --------------------------
	.section	.nv.constant0._Z19mma_s8s8s32_32_8_16PvPi,"a",@progbits
	.sectionflags	@""
	.align	4
.nv.constant0._Z19mma_s8s8s32_32_8_16PvPi:
	.zero		912


//--------------------- .nv.constant0._Z20mma_s8s8s32_16_16_16PvPi --------------------------
	.section	.nv.constant0._Z20mma_s8s8s32_16_16_16PvPi,"a",@progbits
	.sectionflags	@""
	.align	4
.nv.constant0._Z20mma_s8s8s32_16_16_16PvPi:
	.zero		912


//--------------------- .nv.constant0._Z19mma_f8f8f32_16_8_32PvPi --------------------------
	.section	.nv.constant0._Z19mma_f8f8f32_16_8_32PvPi,"a",@progbits
	.sectionflags	@""
	.align	4
.nv.constant0._Z19mma_f8f8f32_16_8_32PvPi:
	.zero		912


//--------------------- .nv.constant0._Z19mma_f8f8f16_16_8_32PvPi --------------------------
	.section	.nv.constant0._Z19mma_f8f8f16_16_8_32PvPi,"a",@progbits
	.sectionflags	@""
	.align	4
.nv.constant0._Z19mma_f8f8f16_16_8_32PvPi:
	.zero		912


//--------------------- .nv.constant0._Z23mma_mxf8mxf8f32_16_8_32PvPi --------------------------
	.section	.nv.constant0._Z23mma_mxf8mxf8f32_16_8_32PvPi,"a",@progbits
	.sectionflags	@""
	.align	4
.nv.constant0._Z23mma_mxf8mxf8f32_16_8_32PvPi:
	.zero		912


//--------------------- .nv.constant0._Z23mma_mxf6mxf6f32_16_8_32PvPi --------------------------
	.section	.nv.constant0._Z23mma_mxf6mxf6f32_16_8_32PvPi,"a",@progbits
	.sectionflags	@""
	.align	4
.nv.constant0._Z23mma_mxf6mxf6f32_16_8_32PvPi:
	.zero		912


//--------------------- .nv.constant0._Z19mma_f6f6f32_16_8_32PvPi --------------------------
	.section	.nv.constant0._Z19mma_f6f6f32_16_8_32PvPi,"a",@progbits
	.sectionflags	@""
	.align	4
.nv.constant0._Z19mma_f6f6f32_16_8_32PvPi:
	.zero		912


//--------------------- .nv.constant0._Z19mma_f6f6f16_16_8_32PvPi --------------------------
	.section	.nv.constant0._Z19mma_f6f6f16_16_8_32PvPi,"a",@progbits
	.sectionflags	@""
	.align	4
.nv.constant0._Z19mma_f6f6f16_16_8_32PvPi:
	.zero		912


//--------------------- .nv.constant0._Z19mma_f4f4f32_16_8_32PvPi --------------------------
	.section	.nv.constant0._Z19mma_f4f4f32_16_8_32PvPi,"a",@progbits
	.sectionflags	@""
	.align	4
.nv.constant0._Z19mma_f4f4f32_16_8_32PvPi:
	.zero		912


//--------------------- .nv.constant0._Z19mma_f4f4f16_16_8_32PvPi --------------------------
	.section	.nv.constant0._Z19mma_f4f4f16_16_8_32PvPi,"a",@progbits
	.sectionflags	@""
	.align	4
.nv.constant0._Z19mma_f4f4f16_16_8_32PvPi:
	.zero		912


//--------------------- .nv.constant0._Z23mma_nvf4nvf4f32_16_8_64PvPi --------------------------
	.section	.nv.constant0._Z23mma_nvf4nvf4f32_16_8_64PvPi,"a",@progbits
	.sectionflags	@""
	.align	4
.nv.constant0._Z23mma_nvf4nvf4f32_16_8_64PvPi:
	.zero		912


//--------------------- .nv.constant0._Z23mma_mxf4mxf4f32_16_8_64PvPi --------------------------
	.section	.nv.constant0._Z23mma_mxf4mxf4f32_16_8_64PvPi,"a",@progbits
	.sectionflags	@""
	.align	4
.nv.constant0._Z23mma_mxf4mxf4f32_16_8_64PvPi:
	.zero		912


//--------------------- .nv.constant0._Z18mma_s4s4s32_8_8_32PvPi --------------------------
	.section	.nv.constant0._Z18mma_s4s4s32_8_8_32PvPi,"a",@progbits
	.sectionflags	@""
	.align	4
.nv.constant0._Z18mma_s4s4s32_8_8_32PvPi:
	.zero		912


//--------------------- SYMBOLS --------------------------

	.type		.nv.reservedSmem.offset0,@object
	.size		.nv.reservedSmem.offset0,0x4
